def matmul_kernel(
    a_ptr,
    b_ptr,
    c_ptr,
    M,
    N,
    K,
    stride_am,
    stride_ak,
    stride_bk,
    stride_bn,
    stride_cm,
    stride_cn,
    BLOCK_M: tl.constexpr,
    BLOCK_N: tl.constexpr,
    BLOCK_K: tl.constexpr,
    GROUP_M: tl.constexpr,
):
    pid = tl.program_id(axis=0)
    num_pid_m = tl.cdiv(M, BLOCK_M)
    num_pid_n = tl.cdiv(N, BLOCK_N)
    num_pid_in_group = GROUP_M * num_pid_n
    group_id = pid // num_pid_in_group
    first_pid_m = group_id * GROUP_M
    group_size_m = min(num_pid_m - first_pid_m, GROUP_M)
    pid_m = first_pid_m + ((pid % num_pid_in_group) % group_size_m)
    pid_n = (pid % num_pid_in_group) // group_size_m

    offs_am = (pid_m * BLOCK_M + tl.arange(0, BLOCK_M)) % M
    offs_bn = (pid_n * BLOCK_N + tl.arange(0, BLOCK_N)) % N
    offs_k = tl.arange(0, BLOCK_K)
    a_ptrs = a_ptr + offs_am[:, None] * stride_am + offs_k[None, :] * stride_ak
    b_ptrs = b_ptr + offs_k[:, None] * stride_bk + offs_bn[None, :] * stride_bn

    acc = tl.zeros((BLOCK_M, BLOCK_N), dtype=tl.float32)
    for kk in range(0, tl.cdiv(K, BLOCK_K)):
        a = tl.load(a_ptrs, mask=offs_k[None, :] < K - kk * BLOCK_K, other=0.0)
        b = tl.load(b_ptrs, mask=offs_k[:, None] < K - kk * BLOCK_K, other=0.0)
        acc = tl.dot(a, b, acc)
        a_ptrs += BLOCK_K * stride_ak
        b_ptrs += BLOCK_K * stride_bk

    c = acc.to(c_ptr.dtype.element_ty)
    offs_cm = pid_m * BLOCK_M + tl.arange(0, BLOCK_M)
    offs_cn = pid_n * BLOCK_N + tl.arange(0, BLOCK_N)
    c_ptrs = c_ptr + offs_cm[:, None] * stride_cm + offs_cn[None, :] * stride_cn
    mask = (offs_cm[:, None] < M) & (offs_cn[None, :] < N)
    tl.store(c_ptrs, c, mask=mask)

# config = {"BLOCK_K": 128, "BLOCK_M": 512, "BLOCK_N": 256, "GROUP_M": 8, "arch": "sm_100", "dtype": "fp8e4m3", "num_ctas": 1, "num_stages": 3, "num_warps": 2}
# arch = sm_100


// ===== COMPILED SASS (sm_100a) =====

	.target	sm_100a

	.elftype	@"ET_EXEC"


//--------------------- .note.nv.tkinfo           --------------------------
	.section	.note.nv.tkinfo,"",@"SHT_NOTE"
	.sectionflags	@"SHF_NOTE_NV_TKINFO"
	.tkinfo
        /*0018*/ 	.word	0x00000081
        /*0030*/ 	.string	""
        /*0030*/ 	.string	"ptxas-blackwell"
        /*0030*/ 	.string	"Cuda compilation tools, release 12.9, V12.9.86"
        /*0030*/ 	.string	"Build cuda_12.9.r12.9/compiler.36037853_0"
        /*0030*/ 	.string	"-v  -suppress-debug-info  -lineinfo  -arch sm_100a "



//--------------------- .note.nv.cuver            --------------------------
	.section	.note.nv.cuver,"",@"SHT_NOTE"
	.sectionflags	@"SHF_NOTE_NV_CUVER"
        /*0018*/ 	.short	0x0001
        /*001a*/ 	.short	0x0064
        /*001c*/ 	.short	0x0001
        /*001e*/ 	.short	0x0000
        /*0020*/ 	.short	0x0001
        /*0022*/ 	.short	0x0000


//--------------------- .nv.info                  --------------------------
	.section	.nv.info,"",@"SHT_CUDA_INFO"
	.align	4


	//----- nvinfo : EIATTR_REGCOUNT
	.align		4
        /*0000*/ 	.byte	0x04, 0x2f
        /*0002*/ 	.short	(.L_1 - .L_0)
	.align		4
.L_0:
        /*0004*/ 	.word	index@(matmul_kernel)
        /*0008*/ 	.word	0x00000020


	//----- nvinfo : EIATTR_FRAME_SIZE
	.align		4
.L_1:
        /*000c*/ 	.byte	0x04, 0x11
        /*000e*/ 	.short	(.L_3 - .L_2)
	.align		4
.L_2:
        /*0010*/ 	.word	index@(matmul_kernel)
        /*0014*/ 	.word	0x00014080


	//----- nvinfo : EIATTR_MIN_STACK_SIZE
	.align		4
.L_3:
        /*0018*/ 	.byte	0x04, 0x12
        /*001a*/ 	.short	(.L_5 - .L_4)
	.align		4
.L_4:
        /*001c*/ 	.word	index@(matmul_kernel)
        /*0020*/ 	.word	0x00014080
.L_5:


//--------------------- .nv.info.matmul_kernel    --------------------------
	.section	.nv.info.matmul_kernel,"",@"SHT_CUDA_INFO"
	.sectionflags	@""
	.align	4


	//----- nvinfo : EIATTR_CUDA_API_VERSION
	.align		4
        /*0000*/ 	.byte	0x04, 0x37
        /*0002*/ 	.short	(.L_7 - .L_6)
.L_6:
        /*0004*/ 	.word	0x00000081


	//----- nvinfo : EIATTR_KPARAM_INFO
	.align		4
.L_7:
        /*0008*/ 	.byte	0x04, 0x17
        /*000a*/ 	.short	(.L_9 - .L_8)
.L_8:
        /*000c*/ 	.word	0x00000000
        /*0010*/ 	.short	0x000d
        /*0012*/ 	.short	0x0048
        /*0014*/ 	.byte	0x00, 0xf4, 0x21, 0x00


	//----- nvinfo : EIATTR_KPARAM_INFO
	.align		4
.L_9:
        /*0018*/ 	.byte	0x04, 0x17
        /*001a*/ 	.short	(.L_11 - .L_10)
.L_10:
        /*001c*/ 	.word	0x00000000
        /*0020*/ 	.short	0x000c
        /*0022*/ 	.short	0x0040
        /*0024*/ 	.byte	0x00, 0xf4, 0x21, 0x00


	//----- nvinfo : EIATTR_KPARAM_INFO
	.align		4
.L_11:
        /*0028*/ 	.byte	0x04, 0x17
        /*002a*/ 	.short	(.L_13 - .L_12)
.L_12:
        /*002c*/ 	.word	0x00000000
        /*0030*/ 	.short	0x000b
        /*0032*/ 	.short	0x0038
        /*0034*/ 	.byte	0x00, 0xf0, 0x11, 0x00


	//----- nvinfo : EIATTR_KPARAM_INFO
	.align		4
.L_13:
        /*0038*/ 	.byte	0x04, 0x17
        /*003a*/ 	.short	(.L_15 - .L_14)
.L_14:
        /*003c*/ 	.word	0x00000000
        /*0040*/ 	.short	0x000a
        /*0042*/ 	.short	0x0034
        /*0044*/ 	.byte	0x00, 0xf0, 0x11, 0x00


	//----- nvinfo : EIATTR_KPARAM_INFO
	.align		4
.L_15:
        /*0048*/ 	.byte	0x04, 0x17
        /*004a*/ 	.short	(.L_17 - .L_16)
.L_16:
        /*004c*/ 	.word	0x00000000
        /*0050*/ 	.short	0x0009
        /*0052*/ 	.short	0x0030
        /*0054*/ 	.byte	0x00, 0xf0, 0x11, 0x00


	//----- nvinfo : EIATTR_KPARAM_INFO
	.align		4
.L_17:
        /*0058*/ 	.byte	0x04, 0x17
        /*005a*/ 	.short	(.L_19 - .L_18)
.L_18:
        /*005c*/ 	.word	0x00000000
        /*0060*/ 	.short	0x0008
        /*0062*/ 	.short	0x002c
        /*0064*/ 	.byte	0x00, 0xf0, 0x11, 0x00


	//----- nvinfo : EIATTR_KPARAM_INFO
	.align		4
.L_19:
        /*0068*/ 	.byte	0x04, 0x17
        /*006a*/ 	.short	(.L_21 - .L_20)
.L_20:
        /*006c*/ 	.word	0x00000000
        /*0070*/ 	.short	0x0007
        /*0072*/ 	.short	0x0028
        /*0074*/ 	.byte	0x00, 0xf0, 0x11, 0x00


	//----- nvinfo : EIATTR_KPARAM_INFO
	.align		4
.L_21:
        /*0078*/ 	.byte	0x04, 0x17
        /*007a*/ 	.short	(.L_23 - .L_22)
.L_22:
        /*007c*/ 	.word	0x00000000
        /*0080*/ 	.short	0x0006
        /*0082*/ 	.short	0x0024
        /*0084*/ 	.byte	0x00, 0xf0, 0x11, 0x00


	//----- nvinfo : EIATTR_KPARAM_INFO
	.align		4
.L_23:
        /*0088*/ 	.byte	0x04, 0x17
        /*008a*/ 	.short	(.L_25 - .L_24)
.L_24:
        /*008c*/ 	.word	0x00000000
        /*0090*/ 	.short	0x0005
        /*0092*/ 	.short	0x0020
        /*0094*/ 	.byte	0x00, 0xf0, 0x11, 0x00


	//----- nvinfo : EIATTR_KPARAM_INFO
	.align		4
.L_25:
        /*0098*/ 	.byte	0x04, 0x17
        /*009a*/ 	.short	(.L_27 - .L_26)
.L_26:
        /*009c*/ 	.word	0x00000000
        /*00a0*/ 	.short	0x0004
        /*00a2*/ 	.short	0x001c
        /*00a4*/ 	.byte	0x00, 0xf0, 0x11, 0x00


	//----- nvinfo : EIATTR_KPARAM_INFO
	.align		4
.L_27:
        /*00a8*/ 	.byte	0x04, 0x17
        /*00aa*/ 	.short	(.L_29 - .L_28)
.L_28:
        /*00ac*/ 	.word	0x00000000
        /*00b0*/ 	.short	0x0003
        /*00b2*/ 	.short	0x0018
        /*00b4*/ 	.byte	0x00, 0xf0, 0x11, 0x00


	//----- nvinfo : EIATTR_KPARAM_INFO
	.align		4
.L_29:
        /*00b8*/ 	.byte	0x04, 0x17
        /*00ba*/ 	.short	(.L_31 - .L_30)
.L_30:
        /*00bc*/ 	.word	0x00000000
        /*00c0*/ 	.short	0x0002
        /*00c2*/ 	.short	0x0010
        /*00c4*/ 	.byte	0x00, 0xf4, 0x21, 0x00


	//----- nvinfo : EIATTR_KPARAM_INFO
	.align		4
.L_31:
        /*00c8*/ 	.byte	0x04, 0x17
        /*00ca*/ 	.short	(.L_33 - .L_32)
.L_32:
        /*00cc*/ 	.word	0x00000000
        /*00d0*/ 	.short	0x0001
        /*00d2*/ 	.short	0x0008
        /*00d4*/ 	.byte	0x00, 0xf4, 0x21, 0x00


	//----- nvinfo : EIATTR_KPARAM_INFO
	.align		4
.L_33:
        /*00d8*/ 	.byte	0x04, 0x17
        /*00da*/ 	.short	(.L_35 - .L_34)
.L_34:
        /*00dc*/ 	.word	0x00000000
        /*00e0*/ 	.short	0x0000
        /*00e2*/ 	.short	0x0000
        /*00e4*/ 	.byte	0x00, 0xf4, 0x21, 0x00


	//----- nvinfo : EIATTR_SPARSE_MMA_MASK
	.align		4
.L_35:
        /*00e8*/ 	.byte	0x03, 0x50
        /*00ea*/ 	.short	0x0000


	//----- nvinfo : EIATTR_MAXREG_COUNT
	.align		4
        /*00ec*/ 	.byte	0x03, 0x1b
        /*00ee*/ 	.short	0x00ff


	//----- nvinfo : EIATTR_NUM_BARRIERS
	.align		4
        /*00f0*/ 	.byte	0x02, 0x4c
        /*00f2*/ 	.byte	0x01
	.zero		1


	//----- nvinfo : EIATTR_ANNOTATIONS
	.align		4
        /*00f4*/ 	.byte	0x04, 0x55
        /*00f6*/ 	.short	(.L_37 - .L_36)


	//   ....[0]....
.L_36:
        /*00f8*/ 	.word	0x00000001
        /*00fc*/ 	.byte	0x90, 0x00, 0x00, 0x00, 0x01, 0x00, 0x00, 0x00, 0xd0, 0x00, 0x00, 0x00, 0x01, 0x00, 0x00, 0x00
        /* <DEDUP_REMOVED lines=1003> */
        /*3fbc*/ 	.byte	0xb0, 0x83, 0x00, 0x00


	//----- nvinfo : EIATTR_VRC_CTA_INIT_COUNT
	.align		4
.L_37:
        /*3fc0*/ 	.byte	0x02, 0x4a
	.zero		1
	.zero		1


	//----- nvinfo : EIATTR_EXIT_INSTR_OFFSETS
	.align		4
        /*3fc4*/ 	.byte	0x04, 0x1c
        /*3fc6*/ 	.short	(.L_39 - .L_38)


	//   ....[0]....
.L_38:
        /*3fc8*/ 	.word	0x0024f390


	//   ....[1]....
        /*3fcc*/ 	.word	0x0024f3c0


	//----- nvinfo : EIATTR_REQNTID
	.align		4
.L_39:
        /*3fd0*/ 	.byte	0x04, 0x10
        /*3fd2*/ 	.short	(.L_41 - .L_40)
.L_40:
        /*3fd4*/ 	.word	0x00000040
        /*3fd8*/ 	.word	0x00000001
        /*3fdc*/ 	.word	0x00000001


	//----- nvinfo : EIATTR_CBANK_PARAM_SIZE
	.align		4
.L_41:
        /*3fe0*/ 	.byte	0x03, 0x19
        /*3fe2*/ 	.short	0x0050


	//----- nvinfo : EIATTR_PARAM_CBANK
	.align		4
        /*3fe4*/ 	.byte	0x04, 0x0a
        /*3fe6*/ 	.short	(.L_43 - .L_42)
	.align		4
.L_42:
        /*3fe8*/ 	.word	index@(.nv.constant0.matmul_kernel)
        /*3fec*/ 	.short	0x0380
        /*3fee*/ 	.short	0x0050


	//----- nvinfo : EIATTR_SW_WAR
	.align		4
.L_43:
        /*3ff0*/ 	.byte	0x04, 0x36
        /*3ff2*/ 	.short	(.L_45 - .L_44)
.L_44:
        /*3ff4*/ 	.word	0x00000008
.L_45:


//--------------------- .nv.compat                --------------------------
	.section	.nv.compat,"",@"SHT_CUDA_COMPAT_INFO"
	.align	4
        /*0000*/ 	.byte	0x02, 0x02, 0x02, 0x00, 0x02, 0x05, 0x05, 0x00, 0x02, 0x03, 0x00, 0x00, 0x02, 0x06, 0x01, 0x00


//--------------------- .nv.callgraph             --------------------------
	.section	.nv.callgraph,"",@"SHT_CUDA_CALLGRAPH"
	.align	4
	.sectionentsize	8
	.align		4
        /*0000*/ 	.word	0x00000000
	.align		4
        /*0004*/ 	.word	0xffffffff
	.align		4
        /*0008*/ 	.word	0x00000000
	.align		4
        /*000c*/ 	.word	0xfffffffe
	.align		4
        /*0010*/ 	.word	0x00000000
	.align		4
        /*0014*/ 	.word	0xfffffffd
	.align		4
        /*0018*/ 	.word	0x00000000
	.align		4
        /*001c*/ 	.word	0xfffffffc


//--------------------- .text.matmul_kernel       --------------------------
	.section	.text.matmul_kernel,"ax",@progbits
	.align	128
        .global         matmul_kernel
        .type           matmul_kernel,@function
        .size           matmul_kernel,(.L_x_3 - matmul_kernel)
        .other          matmul_kernel,@"STO_CUDA_ENTRY STV_DEFAULT"
matmul_kernel:
.text.matmul_kernel:
[----:B------:R-:W0:Y:S08]  /*0000*/  LDC R1, c[0x0][0x37c] ;  /* 0x0000df00ff017b82 */ /* 0x000e300000000800 */
[----:B------:R-:W1:Y:S01]  /*0010*/  LDC.64 R2, c[0x0][0x398] ;  /* 0x0000e600ff027b82 */ /* 0x000e620000000a00 */
[----:B0-----:R-:W-:Y:S01]  /*0020*/  VIADD R1, R1, 0xfffebf80 ;  /* 0xfffebf8001017836 */ /* 0x001fe20000000000 */
[----:B------:R-:W0:Y:S01]  /*0030*/  S2R R14, SR_TID.X ;  /* 0x00000000000e7919 */ /* 0x000e220000002100 */
[----:B------:R-:W2:Y:S01]  /*0040*/  LDCU UR49, c[0x0][0x3a0] ;  /* 0x00007400ff3177ac */ /* 0x000ea20008000800 */
[----:B------:R-:W-:-:S04]  /*0050*/  UMOV UR6, 0x400 ;  /* 0x0000040000067882 */ /* 0x000fc80000000000 */
[----:B------:R-:W3:Y:S01]  /*0060*/  S2UR UR7, SR_CgaCtaId ;  /* 0x00000000000779c3 */ /* 0x000ee20000008800 */
[----:B------:R-:W4:Y:S01]  /*0070*/  LDCU.64 UR4, c[0x0][0x358] ;  /* 0x00006b00ff0477ac */ /* 0x000f220008000a00 */
[----:B--2---:R-:W-:Y:S01]  /*0080*/  UIADD3 UR49, UPT, UPT, UR49, 0x7f, URZ ;  /* 0x0000007f31317890 */ /* 0x004fe2000fffe0ff */
[----:B-1----:R1:W-:Y:S01]  /*0090*/  STL.64 [R1+0xe8], R2 ;  /* 0x0000e80201007387 */ /* 0x0023e20000100a00 */
[----:B------:R-:W-:Y:S02]  /*00a0*/  IMAD.MOV.U32 R12, RZ, RZ, R3 ;  /* 0x000000ffff0c7224 */ /* 0x000fe400078e0003 */
[----:B------:R-:W-:Y:S01]  /*00b0*/  UISETP.GE.AND UP0, UPT, UR49, 0x80, UPT ;  /* 0x000000803100788c */ /* 0x000fe2000bf06270 */
[----:B------:R-:W-:Y:S01]  /*00c0*/  IMAD.MOV.U32 R13, RZ, RZ, R2 ;  /* 0x000000ffff0d7224 */ /* 0x000fe200078e0002 */
[----:B------:R-:W-:Y:S01]  /*00d0*/  STL [R1+0xa0], RZ ;  /* 0x0000a0ff01007387 */ /* 0x000fe20000100800 */
[----:B------:R-:W-:-:S03]  /*00e0*/  VIADD R0, R12, 0xff ;  /* 0x000000ff0c007836 */ /* 0x000fc60000000000 */
[----:B------:R-:W-:Y:S01]  /*00f0*/  STL [R1+0xa4], RZ ;  /* 0x0000a4ff01007387 */ /* 0x000fe20000100800 */
[----:B---3--:R-:W-:-:S03]  /*0100*/  ULEA UR6, UR7, UR6, 0x18 ;  /* 0x0000000607067291 */ /* 0x008fc6000f8ec0ff */
[----:B------:R-:W-:Y:S01]  /*0110*/  STL [R1+0xa8], RZ ;  /* 0x0000a8ff01007387 */ /* 0x000fe20000100800 */
[----:B-1----:R-:W-:-:S03]  /*0120*/  SHF.R.S32.HI R3, RZ, 0x1f, R0 ;  /* 0x0000001fff037819 */ /* 0x002fc60000011400 */
[----:B------:R-:W-:Y:S01]  /*0130*/  STL [R1+0xac], RZ ;  /* 0x0000acff01007387 */ /* 0x000fe20000100800 */
[----:B------:R-:W-:-:S03]  /*0140*/  LEA.HI R3, R3, R0, RZ, 0x8 ;  /* 0x0000000003037211 */ /* 0x000fc600078f40ff */
[----:B------:R-:W-:Y:S01]  /*0150*/  STL [R1+0xb0], RZ ;  /* 0x0000b0ff01007387 */ /* 0x000fe20000100800 */
[----:B------:R-:W-:-:S03]  /*0160*/  SHF.R.S32.HI R0, RZ, 0x8, R3 ;  /* 0x00000008ff007819 */ /* 0x000fc60000011403 */
[----:B------:R-:W-:Y:S02]  /*0170*/  STL [R1+0xb4], RZ ;  /* 0x0000b4ff01007387 */ /* 0x000fe40000100800 */
[----:B------:R-:W-:Y:S02]  /*0180*/  IMAD.SHL.U32 R0, R0, 0x8, RZ ;  /* 0x0000000800007824 */ /* 0x000fe400078e00ff */
[----:B------:R-:W-:Y:S03]  /*0190*/  STL [R1+0xb8], RZ ;  /* 0x0000b8ff01007387 */ /* 0x000fe60000100800 */
[-C--:B------:R-:W-:Y:S01]  /*01a0*/  IABS R7, R0.reuse ;  /* 0x0000000000077213 */ /* 0x080fe20000000000 */
[----:B------:R-:W-:Y:S01]  /*01b0*/  STL [R1+0xbc], RZ ;  /* 0x0000bcff01007387 */ /* 0x000fe20000100800 */
[----:B------:R-:W-:Y:S02]  /*01c0*/  IABS R10, R0 ;  /* 0x00000000000a7213 */ /* 0x000fe40000000000 */
[----:B------:R-:W1:Y:S01]  /*01d0*/  I2F.RP R2, R7 ;  /* 0x0000000700027306 */ /* 0x000e620000209400 */
[----:B------:R-:W-:Y:S04]  /*01e0*/  STL [R1+0xc0], RZ ;  /* 0x0000c0ff01007387 */ /* 0x000fe80000100800 */
[----:B------:R-:W-:Y:S04]  /*01f0*/  STL [R1+0xc4], RZ ;  /* 0x0000c4ff01007387 */ /* 0x000fe80000100800 */
[----:B------:R-:W-:Y:S04]  /*0200*/  STL [R1+0xc8], RZ ;  /* 0x0000c8ff01007387 */ /* 0x000fe80000100800 */
[----:B------:R-:W-:Y:S01]  /*0210*/  STL [R1+0xcc], RZ ;  /* 0x0000ccff01007387 */ /* 0x000fe20000100800 */
[----:B-1----:R-:W1:Y:S03]  /*0220*/  MUFU.RCP R2, R2 ;  /* 0x0000000200027308 */ /* 0x002e660000001000 */
[----:B------:R-:W-:Y:S04]  /*0230*/  STL [R1+0xd0], RZ ;  /* 0x0000d0ff01007387 */ /* 0x000fe80000100800 */
[----:B------:R-:W-:Y:S04]  /*0240*/  STL [R1+0xd4], RZ ;  /* 0x0000d4ff01007387 */ /* 0x000fe80000100800 */
[----:B------:R-:W-:Y:S04]  /*0250*/  STL [R1+0xd8], RZ ;  /* 0x0000d8ff01007387 */ /* 0x000fe80000100800 */
[----:B------:R-:W-:Y:S01]  /*0260*/  STL [R1+0xdc], RZ ;  /* 0x0000dcff01007387 */ /* 0x000fe20000100800 */
[----:B-1----:R-:W-:-:S03]  /*0270*/  VIADD R4, R2, 0xffffffe ;  /* 0x0ffffffe02047836 */ /* 0x002fc60000000000 */
[----:B------:R-:W-:Y:S01]  /*0280*/  STL [R1+0x110], RZ ;  /* 0x000110ff01007387 */ /* 0x000fe20000100800 */
[----:B------:R-:W-:Y:S01]  /*0290*/  IMAD.MOV R2, RZ, RZ, -R10 ;  /* 0x000000ffff027224 */ /* 0x000fe200078e0a0a */
[----:B------:R1:W2:Y:S02]  /*02a0*/  F2I.FTZ.U32.TRUNC.NTZ R5, R4 ;  /* 0x0000000400057305 */ /* 0x0002a4000021f000 */
[----:B------:R-:W-:Y:S04]  /*02b0*/  STL [R1+0x114], RZ ;  /* 0x000114ff01007387 */ /* 0x000fe80000100800 */
[----:B------:R-:W-:Y:S04]  /*02c0*/  STL [R1+0x118], RZ ;  /* 0x000118ff01007387 */ /* 0x000fe80000100800 */
[----:B------:R-:W-:Y:S01]  /*02d0*/  STL [R1+0x11c], RZ ;  /* 0x00011cff01007387 */ /* 0x000fe20000100800 */
[----:B-1----:R-:W-:-:S03]  /*02e0*/  IMAD.MOV.U32 R4, RZ, RZ, RZ ;  /* 0x000000ffff047224 */ /* 0x002fc600078e00ff */
[----:B------:R-:W-:Y:S01]  /*02f0*/  STL [R1+0x1b10], RZ ;  /* 0x001b10ff01007387 */ /* 0x000fe20000100800 */
[----:B--2---:R-:W-:-:S03]  /*0300*/  IMAD.MOV R6, RZ, RZ, -R5 ;  /* 0x000000ffff067224 */ /* 0x004fc600078e0a05 */
[----:B------:R-:W-:Y:S01]  /*0310*/  STL [R1+0x1b14], RZ ;  /* 0x001b14ff01007387 */ /* 0x000fe20000100800 */
[----:B------:R-:W-:-:S03]  /*0320*/  IMAD R9, R6, R7, RZ ;  /* 0x0000000706097224 */ /* 0x000fc600078e02ff */
[----:B------:R-:W-:Y:S01]  /*0330*/  STL [R1+0x1b18], RZ ;  /* 0x001b18ff01007387 */ /* 0x000fe20000100800 */
[----:B------:R-:W-:-:S03]  /*0340*/  IMAD.HI.U32 R5, R5, R9, R4 ;  /* 0x0000000905057227 */ /* 0x000fc600078e0004 */
[----:B------:R-:W-:Y:S04]  /*0350*/  STL [R1+0x1b1c], RZ ;  /* 0x001b1cff01007387 */ /* 0x000fe80000100800 */
        /* <DEDUP_REMOVED lines=1776> */
[----:B------:R-:W-:Y:S01]  /*7260*/  STL [R1+0x2fc0], RZ ;  /* 0x002fc0ff01007387 */ /* 0x000fe20000100800 */
[----:B------:R-:W1:Y:S03]  /*7270*/  S2R R3, SR_CTAID.X ;  /* 0x0000000000037919 */ /* 0x000e660000002500 */
        /* <DEDUP_REMOVED lines=8> */
[----:B-1----:R-:W-:-:S03]  /*7300*/  IABS R8, R3 ;  /* 0x0000000300087213 */ /* 0x002fc60000000000 */
[----:B------:R-:W-:Y:S02]  /*7310*/  STL [R1+0x2fa4], RZ ;  /* 0x002fa4ff01007387 */ /* 0x000fe40000100800 */
[----:B------:R-:W-:Y:S02]  /*7320*/  IMAD.MOV.U32 R6, RZ, RZ, R8 ;  /* 0x000000ffff067224 */ /* 0x000fe400078e0008 */
[----:B------:R-:W-:Y:S02]  /*7330*/  STL [R1+0x2fa8], RZ ;  /* 0x002fa8ff01007387 */ /* 0x000fe40000100800 */
[----:B------:R-:W-:Y:S02]  /*7340*/  IMAD.HI.U32 R5, R5, R6, RZ ;  /* 0x0000000605057227 */ /* 0x000fe400078e00ff */
[----:B------:R-:W-:Y:S02]  /*7350*/  STL [R1+0x2fac], RZ ;  /* 0x002facff01007387 */ /* 0x000fe40000100800 */
[----:B------:R-:W-:-:S02]  /*7360*/  IMAD R2, R5, R2, R6 ;  /* 0x0000000205027224 */ /* 0x000fc400078e0206 */
[----:B------:R-:W-:Y:S03]  /*7370*/  STL [R1+0x2f90], RZ ;  /* 0x002f90ff01007387 */ /* 0x000fe60000100800 */
[----:B------:R-:W-:Y:S01]  /*7380*/  ISETP.GT.U32.AND P1, PT, R7, R2, PT ;  /* 0x000000020700720c */ /* 0x000fe20003f24070 */
[----:B------:R-:W-:Y:S04]  /*7390*/  STL [R1+0x2f94], RZ ;  /* 0x002f94ff01007387 */ /* 0x000fe80000100800 */
[----:B------:R-:W-:Y:S04]  /*73a0*/  STL [R1+0x2f98], RZ ;  /* 0x002f98ff01007387 */ /* 0x000fe80000100800 */
[----:B------:R-:W-:Y:S04]  /*73b0*/  STL [R1+0x2f9c], RZ ;  /* 0x002f9cff01007387 */ /* 0x000fe80000100800 */
[----:B------:R-:W-:Y:S01]  /*73c0*/  STL [R1+0x2f80], RZ ;  /* 0x002f80ff01007387 */ /* 0x000fe20000100800 */
[----:B------:R-:W-:-:S02]  /*73d0*/  @!P1 IMAD.IADD R2, R2, 0x1, -R7 ;  /* 0x0000000102029824 */ /* 0x000fc400078e0a07 */
[----:B------:R-:W-:Y:S01]  /*73e0*/  @!P1 VIADD R5, R5, 0x1 ;  /* 0x0000000105059836 */ /* 0x000fe20000000000 */
[----:B------:R-:W-:Y:S01]  /*73f0*/  STL [R1+0x2f84], RZ ;  /* 0x002f84ff01007387 */ /* 0x000fe20000100800 */
[----:B------:R-:W-:Y:S02]  /*7400*/  ISETP.NE.AND P1, PT, R0, RZ, PT ;  /* 0x000000ff0000720c */ /* 0x000fe40003f25270 */
[----:B------:R-:W-:Y:S01]  /*7410*/  ISETP.GE.U32.AND P0, PT, R2, R7, PT ;  /* 0x000000070200720c */ /* 0x000fe20003f06070 */
[----:B------:R-:W-:Y:S01]  /*7420*/  STL [R1+0x2f88], RZ ;  /* 0x002f88ff01007387 */ /* 0x000fe20000100800 */
[----:B------:R-:W-:-:S03]  /*7430*/  LOP3.LUT R2, R3, R0, RZ, 0x3c, !PT ;  /* 0x0000000003027212 */ /* 0x000fc600078e3cff */
[----:B------:R-:W-:Y:S01]  /*7440*/  STL [R1+0x2f8c], RZ ;  /* 0x002f8cff01007387 */ /* 0x000fe20000100800 */
[----:B------:R-:W-:Y:S01]  /*7450*/  ISETP.GE.AND P2, PT, R2, RZ, PT ;  /* 0x000000ff0200720c */ /* 0x000fe20003f46270 */
[----:B------:R-:W-:Y:S02]  /*7460*/  VIADD R2, R13, 0x1ff ;  /* 0x000001ff0d027836 */ /* 0x000fe40000000000 */
[----:B------:R-:W-:Y:S04]  /*7470*/  STL [R1+0x3070], RZ ;  /* 0x003070ff01007387 */ /* 0x000fe80000100800 */
[----:B------:R-:W-:Y:S01]  /*7480*/  STL [R1+0x3074], RZ ;  /* 0x003074ff01007387 */ /* 0x000fe20000100800 */
[----:B------:R-:W-:-:S03]  /*7490*/  @P0 VIADD R5, R5, 0x1 ;  /* 0x0000000105050836 */ /* 0x000fc60000000000 */
[----:B------:R-:W-:Y:S01]  /*74a0*/  STL [R1+0x3078], RZ ;  /* 0x003078ff01007387 */ /* 0x000fe20000100800 */
[----:B------:R-:W-:Y:S01]  /*74b0*/  IMAD.MOV.U32 R4, RZ, RZ, R5 ;  /* 0x000000ffff047224 */ /* 0x000fe200078e0005 */
[----:B------:R-:W-:Y:S02]  /*74c0*/  SHF.R.S32.HI R5, RZ, 0x1f, R2 ;  /* 0x0000001fff057819 */ /* 0x000fe40000011402 */
[----:B------:R-:W-:Y:S01]  /*74d0*/  STL [R1+0x307c], RZ ;  /* 0x00307cff01007387 */ /* 0x000fe20000100800 */
[----:B------:R-:W-:Y:S01]  /*74e0*/  @!P2 IMAD.MOV R4, RZ, RZ, -R4 ;  /* 0x000000ffff04a224 */ /* 0x000fe200078e0a04 */
[----:B------:R-:W-:Y:S02]  /*74f0*/  @!P1 LOP3.LUT R4, RZ, R0, RZ, 0x33, !PT ;  /* 0x00000000ff049212 */ /* 0x000fe400078e33ff */
[----:B------:R-:W-:Y:S01]  /*7500*/  STL [R1+0x3060], RZ ;  /* 0x003060ff01007387 */ /* 0x000fe20000100800 */
[----:B------:R-:W-:Y:S02]  /*7510*/  LEA.HI R5, R5, R2, RZ, 0x9 ;  /* 0x0000000205057211 */ /* 0x000fe400078f48ff */
[----:B------:R-:W-:Y:S01]  /*7520*/  IMAD.SHL.U32 R2, R4, 0x8, RZ ;  /* 0x0000000804027824 */ /* 0x000fe200078e00ff */
[----:B------:R-:W-:Y:S01]  /*7530*/  STL [R1+0x3064], RZ ;  /* 0x003064ff01007387 */ /* 0x000fe20000100800 */
[----:B------:R-:W-:-:S03]  /*7540*/  IMAD.MOV R4, RZ, RZ, -R4 ;  /* 0x000000ffff047224 */ /* 0x000fc600078e0a04 */
[----:B------:R-:W-:Y:S01]  /*7550*/  STL [R1+0x3068], RZ ;  /* 0x003068ff01007387 */ /* 0x000fe20000100800 */
[----:B------:R-:W-:Y:S01]  /*7560*/  LEA.HI.SX32 R5, R5, -R2, 0x17 ;  /* 0x8000000205057211 */ /* 0x000fe200078fbaff */
[----:B------:R-:W-:Y:S02]  /*7570*/  IMAD R11, R0, R4, R3 ;  /* 0x00000004000b7224 */ /* 0x000fe400078e0203 */
[----:B------:R-:W-:Y:S01]  /*7580*/  STL [R1+0x306c], RZ ;  /* 0x00306cff01007387 */ /* 0x000fe20000100800 */
[----:B------:R-:W-:Y:S01]  /*7590*/  VIMNMX R6, PT, PT, R5, 0x8, PT ;  /* 0x0000000805067848 */ /* 0x000fe20003fe0100 */
[----:B------:R-:W-:Y:S02]  /*75a0*/  IMAD.MOV.U32 R4, RZ, RZ, RZ ;  /* 0x000000ffff047224 */ /* 0x000fe400078e00ff */
[----:B------:R-:W-:Y:S01]  /*75b0*/  STL [R1+0x3050], RZ ;  /* 0x003050ff01007387 */ /* 0x000fe20000100800 */
[-C--:B------:R-:W-:Y:S02]  /*75c0*/  IABS R8, R6.reuse ;  /* 0x0000000600087213 */ /* 0x080fe40000000000 */
[----:B------:R-:W-:Y:S01]  /*75d0*/  IABS R0, R6 ;  /* 0x0000000600007213 */ /* 0x000fe20000000000 */
[----:B------:R-:W-:Y:S01]  /*75e0*/  STL [R1+0x3054], RZ ;  /* 0x003054ff01007387 */ /* 0x000fe20000100800 */
[----:B------:R-:W1:Y:S03]  /*75f0*/  I2F.RP R7, R8 ;  /* 0x0000000800077306 */ /* 0x000e660000209400 */
        /* <DEDUP_REMOVED lines=10> */
[----:B------:R-:W-:Y:S04]  /*76a0*/  STL [R1+0x3038], RZ ;  /* 0x003038ff01007387 */ /* 0x000fe80000100800 */
[----:B------:R-:W-:Y:S01]  /*76b0*/  STL [R1+0x303c], RZ ;  /* 0x00303cff01007387 */ /* 0x000fe20000100800 */
[----:B------:R-:W1:Y:S03]  /*76c0*/  F2I.FTZ.U32.TRUNC.NTZ R5, R5 ;  /* 0x0000000500057305 */ /* 0x000e66000021f000 */
[----:B------:R-:W-:Y:S04]  /*76d0*/  STL [R1+0x3020], RZ ;  /* 0x003020ff01007387 */ /* 0x000fe80000100800 */
[----:B------:R-:W-:Y:S04]  /*76e0*/  STL [R1+0x3024], RZ ;  /* 0x003024ff01007387 */ /* 0x000fe80000100800 */
[----:B------:R-:W-:Y:S04]  /*76f0*/  STL [R1+0x3028], RZ ;  /* 0x003028ff01007387 */ /* 0x000fe80000100800 */
[----:B------:R-:W-:Y:S01]  /*7700*/  STL [R1+0x302c], RZ ;  /* 0x00302cff01007387 */ /* 0x000fe20000100800 */
[----:B-1----:R-:W-:-:S03]  /*7710*/  IMAD.MOV R9, RZ, RZ, -R5 ;  /* 0x000000ffff097224 */ /* 0x002fc600078e0a05 */
[----:B------:R-:W-:Y:S01]  /*7720*/  STL [R1+0x3010], RZ ;  /* 0x003010ff01007387 */ /* 0x000fe20000100800 */
[----:B------:R-:W-:Y:S01]  /*7730*/  IMAD.MOV.U32 R3, RZ, RZ, R9 ;  /* 0x000000ffff037224 */ /* 0x000fe200078e0009 */
[----:B------:R-:W-:Y:S02]  /*7740*/  IABS R9, R11 ;  /* 0x0000000b00097213 */ /* 0x000fe40000000000 */
[----:B------:R-:W-:Y:S01]  /*7750*/  STL [R1+0x3014], RZ ;  /* 0x003014ff01007387 */ /* 0x000fe20000100800 */
[----:B------:R-:W-:-:S03]  /*7760*/  IMAD R3, R3, R8, RZ ;  /* 0x0000000803037224 */ /* 0x000fc600078e02ff */
[----:B------:R-:W-:Y:S01]  /*7770*/  STL [R1+0x3018], RZ ;  /* 0x003018ff01007387 */ /* 0x000fe20000100800 */
[----:B------:R-:W-:Y:S01]  /*7780*/  IMAD.HI.U32 R4, R5, R3, R4 ;  /* 0x0000000305047227 */ /* 0x000fe200078e0004 */
[----:B0-----:R-:W-:Y:S02]  /*7790*/  LOP3.LUT R5, R14, 0x3f, RZ, 0xc0, !PT ;  /* 0x0000003f0e057812 */ /* 0x001fe400078ec0ff */
[----:B------:R-:W-:Y:S01]  /*77a0*/  STL [R1+0x301c], RZ ;  /* 0x00301cff01007387 */ /* 0x000fe20000100800 */
[----:B------:R-:W-:Y:S02]  /*77b0*/  IMAD.MOV R3, RZ, RZ, -R0 ;  /* 0x000000ffff037224 */ /* 0x000fe400078e0a00 */
[----:B------:R-:W-:Y:S01]  /*77c0*/  IMAD.HI.U32 R0, R4, R9, RZ ;  /* 0x0000000904007227 */ /* 0x000fe200078e00ff */
[----:B------:R-:W-:Y:S03]  /*77d0*/  STL [R1+0x3000], RZ ;  /* 0x003000ff01007387 */ /* 0x000fe60000100800 */
[----:B------:R-:W-:Y:S01]  /*77e0*/  IMAD R3, R0, R3, R9 ;  /* 0x0000000300037224 */ /* 0x000fe200078e0209 */
[----:B------:R-:W-:Y:S04]  /*77f0*/  STL [R1+0x3004], RZ ;  /* 0x003004ff01007387 */ /* 0x000fe80000100800 */
[----:B------:R-:W-:Y:S01]  /*7800*/  STL [R1+0x3008], RZ ;  /* 0x003008ff01007387 */ /* 0x000fe20000100800 */
[----:B------:R-:W-:-:S03]  /*7810*/  ISETP.GT.U32.AND P1, PT, R8, R3, PT ;  /* 0x000000030800720c */ /* 0x000fc60003f24070 */
[----:B------:R-:W-:Y:S04]  /*7820*/  STL [R1+0x300c], RZ ;  /* 0x00300cff01007387 */ /* 0x000fe80000100800 */
[----:B------:R-:W-:Y:S04]  /*7830*/  STL [R1+0x3100], RZ ;  /* 0x003100ff01007387 */ /* 0x000fe80000100800 */
[----:B------:R-:W-:Y:S02]  /*7840*/  STL [R1+0x3104], RZ ;  /* 0x003104ff01007387 */ /* 0x000fe40000100800 */
[----:B------:R-:W-:-:S02]  /*7850*/  @!P1 IMAD.IADD R3, R3, 0x1, -R8 ;  /* 0x0000000103039824 */ /* 0x000fc400078e0a08 */
[----:B------:R-:W-:Y:S01]  /*7860*/  STL [R1+0x3108], RZ ;  /* 0x003108ff01007387 */ /* 0x000fe20000100800 */
[----:B------:R-:W-:Y:S01]  /*7870*/  @!P1 VIADD R0, R0, 0x1 ;  /* 0x0000000100009836 */ /* 0x000fe20000000000 */
[----:B------:R-:W-:Y:S02]  /*7880*/  ISETP.NE.AND P1, PT, R6, RZ, PT ;  /* 0x000000ff0600720c */ /* 0x000fe40003f25270 */
[----:B------:R-:W-:Y:S01]  /*7890*/  STL [R1+0x310c], RZ ;  /* 0x00310cff01007387 */ /* 0x000fe20000100800 */
[----:B------:R-:W-:Y:S02]  /*78a0*/  ISETP.GE.U32.AND P0, PT, R3, R8, PT ;  /* 0x000000080300720c */ /* 0x000fe40003f06070 */
[----:B------:R-:W-:Y:S01]  /*78b0*/  LOP3.LUT R3, R11, R6, RZ, 0x3c, !PT ;  /* 0x000000060b037212 */ /* 0x000fe200078e3cff */
[----:B------:R-:W-:Y:S03]  /*78c0*/  STL [R1+0x30f0], RZ ;  /* 0x0030f0ff01007387 */ /* 0x000fe60000100800 */
[----:B------:R-:W-:Y:S01]  /*78d0*/  ISETP.GE.AND P2, PT, R3, RZ, PT ;  /* 0x000000ff0300720c */ /* 0x000fe20003f46270 */
[----:B------:R-:W-:Y:S04]  /*78e0*/  STL [R1+0x30f4], RZ ;  /* 0x0030f4ff01007387 */ /* 0x000fe80000100800 */
[----:B------:R-:W-:Y:S02]  /*78f0*/  STL [R1+0x30f8], RZ ;  /* 0x0030f8ff01007387 */ /* 0x000fe40000100800 */
[----:B------:R-:W-:-:S02]  /*7900*/  @P0 VIADD R0, R0, 0x1 ;  /* 0x0000000100000836 */ /* 0x000fc40000000000 */
[----:B------:R-:W-:Y:S04]  /*7910*/  STL [R1+0x30fc], RZ ;  /* 0x0030fcff01007387 */ /* 0x000fe80000100800 */
[----:B------:R-:W-:Y:S01]  /*7920*/  STL [R1+0x30e0], RZ ;  /* 0x0030e0ff01007387 */ /* 0x000fe20000100800 */
[----:B------:R-:W-:Y:S01]  /*7930*/  @!P2 IMAD.MOV R0, RZ, RZ, -R0 ;  /* 0x000000ffff00a224 */ /* 0x000fe200078e0a00 */
[----:B------:R-:W-:Y:S02]  /*7940*/  @!P1 LOP3.LUT R0, RZ, R6, RZ, 0x33, !PT ;  /* 0x00000006ff009212 */ /* 0x000fe400078e33ff */
[----:B------:R-:W-:Y:S03]  /*7950*/  STL [R1+0x30e4], RZ ;  /* 0x0030e4ff01007387 */ /* 0x000fe60000100800 */
[----:B------:R-:W-:Y:S01]  /*7960*/  IMAD.MOV R3, RZ, RZ, -R0 ;  /* 0x000000ffff037224 */ /* 0x000fe200078e0a00 */
[----:B------:R-:W-:Y:S01]  /*7970*/  STL [R1+0x30e8], RZ ;  /* 0x0030e8ff01007387 */ /* 0x000fe20000100800 */
[----:B------:R-:W-:-:S02]  /*7980*/  IMAD.SHL.U32 R4, R0, 0x100, RZ ;  /* 0x0000010000047824 */ /* 0x000fc400078e00ff */
[----:B------:R-:W-:Y:S01]  /*7990*/  IMAD R3, R6, R3, R11 ;  /* 0x0000000306037224 */ /* 0x000fe200078e020b */
[----:B------:R-:W-:Y:S01]  /*79a0*/  STL [R1+0x30ec], RZ ;  /* 0x0030ecff01007387 */ /* 0x000fe20000100800 */
[----:B------:R-:W-:Y:S02]  /*79b0*/  VIADD R6, R4, 0x2 ;  /* 0x0000000204067836 */ /* 0x000fe40000000000 */
[----:B------:R-:W-:Y:S01]  /*79c0*/  IMAD.IADD R2, R2, 0x1, R3 ;  /* 0x0000000102027824 */ /* 0x000fe200078e0203 */
[----:B------:R-:W-:Y:S01]  /*79d0*/  STL [R1+0x30d0], RZ ;  /* 0x0030d0ff01007387 */ /* 0x000fe20000100800 */
[C---:B------:R-:W-:Y:S02]  /*79e0*/  VIADD R3, R4.reuse, 0x1 ;  /* 0x0000000104037836 */ /* 0x040fe40000000000 */
[C---:B------:R-:W-:Y:S01]  /*79f0*/  VIADD R0, R4.reuse, 0x3 ;  /* 0x0000000304007836 */ /* 0x040fe20000000000 */
[----:B------:R-:W-:Y:S01]  /*7a00*/  STL [R1+0x30d4], RZ ;  /* 0x0030d4ff01007387 */ /* 0x000fe20000100800 */
[----:B------:R-:W-:-:S02]  /*7a10*/  VIADD R7, R4, 0x7a ;  /* 0x0000007a04077836 */ /* 0x000fc40000000000 */
[C---:B------:R-:W-:Y:S01]  /*7a20*/  VIADD R27, R4.reuse, 0xf3 ;  /* 0x000000f3041b7836 */ /* 0x040fe20000000000 */
[----:B------:R-:W-:Y:S01]  /*7a30*/  STL [R1+0x30d8], RZ ;  /* 0x0030d8ff01007387 */ /* 0x000fe20000100800 */
[C---:B------:R-:W-:Y:S02]  /*7a40*/  VIADD R26, R4.reuse, 0xf4 ;  /* 0x000000f4041a7836 */ /* 0x040fe40000000000 */
[C---:B------:R-:W-:Y:S01]  /*7a50*/  VIADD R25, R4.reuse, 0xf5 ;  /* 0x000000f504197836 */ /* 0x040fe20000000000 */
        /* <DEDUP_REMOVED lines=13> */
[----:B------:R-:W-:-:S03]  /*7b30*/  VIADD R16, R4, 0xfe ;  /* 0x000000fe04107836 */ /* 0x000fc60000000000 */
        /* <DEDUP_REMOVED lines=176> */
[----:B------:R-:W-:Y:S04]  /*8640*/  STL [R1+0x375c], R4 ;  /* 0x00375c0401007387 */ /* 0x000fe80000100800 */
[----:B------:R0:W-:Y:S04]  /*8650*/  STL [R1+0x558], R3 ;  /* 0x0005580301007387 */ /* 0x0001e80000100800 */
[----:B------:R1:W-:Y:S04]  /*8660*/  STL [R1+0x554], R6 ;  /* 0x0005540601007387 */ /* 0x0003e80000100800 */
[----:B------:R2:W-:Y:S01]  /*8670*/  STL [R1+0x550], R0 ;  /* 0x0005500001007387 */ /* 0x0005e20000100800 */
[----:B0-----:R-:W-:-:S02]  /*8680*/  VIADD R3, R4, 0x4 ;  /* 0x0000000404037836 */ /* 0x001fc40000000000 */
[----:B-1----:R-:W-:-:S03]  /*8690*/  VIADD R6, R4, 0x5 ;  /* 0x0000000504067836 */ /* 0x002fc60000000000 */
[----:B------:R0:W-:Y:S01]  /*86a0*/  STL [R1+0x54c], R3 ;  /* 0x00054c0301007387 */ /* 0x0001e20000100800 */
[----:B--2---:R-:W-:-:S03]  /*86b0*/  VIADD R0, R4, 0x6 ;  /* 0x0000000604007836 */ /* 0x004fc60000000000 */
[----:B------:R1:W-:Y:S04]  /*86c0*/  STL [R1+0x548], R6 ;  /* 0x0005480601007387 */ /* 0x0003e80000100800 */
[----:B------:R2:W-:Y:S01]  /*86d0*/  STL [R1+0x544], R0 ;  /* 0x0005440001007387 */ /* 0x0005e20000100800 */
[C---:B0-----:R-:W-:Y:S02]  /*86e0*/  VIADD R3, R4.reuse, 0x7 ;  /* 0x0000000704037836 */ /* 0x041fe40000000000 */
        /* <DEDUP_REMOVED lines=224> */
[----:B--2---:R-:W-:-:S03]  /*94f0*/  IMAD.SHL.U32 R0, R2, 0x200, RZ ;  /* 0x0000020002007824 */ /* 0x004fc600078e00ff */
[----:B------:R1:W-:Y:S01]  /*9500*/  STL [R1+0x78], R6 ;  /* 0x0000780601007387 */ /* 0x0003e20000100800 */
[C---:B0-----:R-:W-:Y:S02]  /*9510*/  VIADD R3, R4.reuse, 0x78 ;  /* 0x0000007804037836 */ /* 0x041fe40000000000 */
[----:B-1----:R-:W-:-:S03]  /*9520*/  VIADD R6, R4, 0x79 ;  /* 0x0000007904067836 */ /* 0x002fc60000000000 */
[----:B------:R0:W-:Y:S04]  /*9530*/  STL [R1+0x74], R3 ;  /* 0x0000740301007387 */ /* 0x0001e80000100800 */
[----:B------:R1:W-:Y:S04]  /*9540*/  STL [R1+0x70], R6 ;  /* 0x0000700601007387 */ /* 0x0003e80000100800 */
[----:B------:R2:W-:Y:S01]  /*9550*/  STL [R1+0x74b8], R7 ;  /* 0x0074b80701007387 */ /* 0x0005e20000100800 */
[C---:B0-----:R-:W-:Y:S02]  /*9560*/  LOP3.LUT R3, R0.reuse, 0x3f, R14, 0xf8, !PT ;  /* 0x0000003f00037812 */ /* 0x041fe400078ef80e */
[----:B-1----:R-:W-:Y:S01]  /*9570*/  LOP3.LUT R6, R0, 0x40, R5, 0xfe, !PT ;  /* 0x0000004000067812 */ /* 0x002fe200078efe05 */
[----:B------:R-:W-:-:S02]  /*9580*/  VIADD R0, R4, 0x7b ;  /* 0x0000007b04007836 */ /* 0x000fc40000000000 */
[C---:B------:R-:W-:Y:S02]  /*9590*/  VIADD R5, R4.reuse, 0x7c ;  /* 0x0000007c04057836 */ /* 0x040fe40000000000 */
[----:B------:R0:W-:Y:S01]  /*95a0*/  STL [R1+0x3978], R6 ;  /* 0x0039780601007387 */ /* 0x0001e20000100800 */
[----:B--2---:R-:W-:-:S03]  /*95b0*/  VIADD R7, R4, 0xff ;  /* 0x000000ff04077836 */ /* 0x004fc60000000000 */
[----:B------:R-:W-:Y:S04]  /*95c0*/  STL [R1+0x3974], R3 ;  /* 0x0039740301007387 */ /* 0x000fe80000100800 */
[----:B------:R1:W-:Y:S01]  /*95d0*/  STL [R1+0x74b4], R0 ;  /* 0x0074b40001007387 */ /* 0x0003e20000100800 */
[----:B0-----:R-:W-:-:S03]  /*95e0*/  VIADD R6, R4, 0x7e ;  /* 0x0000007e04067836 */ /* 0x001fc60000000000 */
[----:B------:R0:W-:Y:S01]  /*95f0*/  STL [R1+0x74b0], R5 ;  /* 0x0074b00501007387 */ /* 0x0001e20000100800 */
[C---:B-1----:R-:W-:Y:S02]  /*9600*/  VIADD R0, R4.reuse, 0x7d ;  /* 0x0000007d04007836 */ /* 0x042fe40000000000 */
[----:B0-----:R-:W-:-:S03]  /*9610*/  VIADD R5, R4, 0x7f ;  /* 0x0000007f04057836 */ /* 0x001fc60000000000 */
[----:B------:R0:W-:Y:S04]  /*9620*/  STL [R1+0x74ac], R0 ;  /* 0x0074ac0001007387 */ /* 0x0001e80000100800 */
        /* <DEDUP_REMOVED lines=228> */
[----:B------:R-:W-:Y:S04]  /*a470*/  STL [R1+0x8], R6 ;  /* 0x0000080601007387 */ /* 0x000fe80000100800 */
[----:B------:R1:W-:Y:S01]  /*a480*/  STL [R1+0x4], R5 ;  /* 0x0000040501007387 */ /* 0x0003e20000100800 */
[----:B0-----:R-:W-:Y:S01]  /*a490*/  VIADD R0, R4, 0xf2 ;  /* 0x000000f204007836 */ /* 0x001fe20000000000 */
[----:B------:R-:W-:-:S04]  /*a4a0*/  LOP3.LUT R4, R3, 0xc0, RZ, 0xfc, !PT ;  /* 0x000000c003047812 */ /* 0x000fc800078efcff */
[----:B------:R0:W-:Y:S01]  /*a4b0*/  STL [R1], R0 ;  /* 0x0000000001007387 */ /* 0x0001e20000100800 */
[----:B-1----:R-:W-:-:S05]  /*a4c0*/  LOP3.LUT R5, R3, 0x80, RZ, 0xfc, !PT ;  /* 0x0000008003057812 */ /* 0x002fca00078efcff */
[----:B------:R1:W-:Y:S01]  /*a4d0*/  STL [R1+0x3990], R5 ;  /* 0x0039900501007387 */ /* 0x0003e20000100800 */
[----:B0-----:R-:W-:-:S03]  /*a4e0*/  LOP3.LUT R0, R3, 0x100, RZ, 0xfc, !PT ;  /* 0x0000010003007812 */ /* 0x001fc600078efcff */
[----:B------:R0:W-:Y:S04]  /*a4f0*/  STL [R1+0x398c], R4 ;  /* 0x00398c0401007387 */ /* 0x0001e80000100800 */
[----:B------:R2:W-:Y:S01]  /*a500*/  STL [R1+0x3988], R0 ;  /* 0x0039880001007387 */ /* 0x0005e20000100800 */
[C---:B-1----:R-:W-:Y:S02]  /*a510*/  LOP3.LUT R5, R3.reuse, 0x140, RZ, 0xfc, !PT ;  /* 0x0000014003057812 */ /* 0x042fe400078efcff */
[----:B0-----:R-:W-:-:S03]  /*a520*/  LOP3.LUT R4, R3, 0x180, RZ, 0xfc, !PT ;  /* 0x0000018003047812 */ /* 0x001fc600078efcff */
[----:B------:R0:W-:Y:S01]  /*a530*/  STL [R1+0x3984], R5 ;  /* 0x0039840501007387 */ /* 0x0001e20000100800 */
[----:B--2---:R-:W-:-:S05]  /*a540*/  LOP3.LUT R0, R3, 0x1c0, RZ, 0xfc, !PT ;  /* 0x000001c003007812 */ /* 0x004fca00078efcff */
[----:B------:R0:W-:Y:S04]  /*a550*/  STL [R1+0x397c], R0 ;  /* 0x00397c0001007387 */ /* 0x0001e80000100800 */
[----:B------:R0:W-:Y:S01]  /*a560*/  STL [R1+0x3980], R4 ;  /* 0x0039800401007387 */ /* 0x0001e20000100800 */
[----:B----4-:R-:W-:Y:S05]  /*a570*/  BRA.U !UP0, `(.L_x_0) ;  /* 0x00001929086c7547 */ /* 0x010fea000b800000 */
[----:B------:R1:W-:Y:S01]  /*a580*/  STL [R1+0x76f0], R20 ;  /* 0x0076f01401007387 */ /* 0x0003e20000100800 */
[----:B------:R-:W-:Y:S02]  /*a590*/  IABS R6, R13 ;  /* 0x0000000d00067213 */ /* 0x000fe40000000000 */
[----:B------:R-:W-:Y:S01]  /*a5a0*/  IABS R29, R12 ;  /* 0x0000000c001d7213 */ /* 0x000fe20000000000 */
[----:B------:R-:W-:Y:S01]  /*a5b0*/  IMAD.MOV.U32 R2, RZ, RZ, RZ ;  /* 0x000000ffff027224 */ /* 0x000fe200078e00ff */
[----:B------:R-:W-:Y:S01]  /*a5c0*/  ISETP.GE.AND P2, PT, R16, RZ, PT ;  /* 0x000000ff1000720c */ /* 0x000fe20003f46270 */
[----:B------:R-:W2:Y:S01]  /*a5d0*/  LDCU UR66, c[0x0][0x3a4] ;  /* 0x00007480ff4277ac */ /* 0x000ea20008000800 */
[----:B-1----:R-:W3:Y:S01]  /*a5e0*/  LDL R20, [R1+0x3974] ;  /* 0x0039740001147983 */ /* 0x002ee20000100800 */
[----:B------:R-:W-:Y:S01]  /*a5f0*/  ISETP.GE.AND P6, PT, R7, RZ, PT ;  /* 0x000000ff0700720c */ /* 0x000fe20003fc6270 */
[----:B------:R-:W1:Y:S02]  /*a600*/  LDCU.128 UR24, c[0x0][0x380] ;  /* 0x00007000ff1877ac */ /* 0x000e640008000c00 */
[----:B------:R4:W-:Y:S01]  /*a610*/  STL [R1+0x76ec], R21 ;  /* 0x0076ec1501007387 */ /* 0x0009e20000100800 */
[----:B------:R-:W5:Y:S01]  /*a620*/  LDCU UR77, c[0x0][0x3b0] ;  /* 0x00007600ff4d77ac */ /* 0x000f620008000800 */
[----:B------:R-:W0:Y:S02]  /*a630*/  LDCU UR76, c[0x0][0x3a8] ;  /* 0x00007500ff4c77ac */ /* 0x000e240008000800 */
[----:B----4-:R-:W4:Y:S01]  /*a640*/  LDL R21, [R1+0x3978] ;  /* 0x0039780001157983 */ /* 0x010f220000100800 */
[----:B------:R-:W0:Y:S03]  /*a650*/  LDCU UR51, c[0x0][0x3a8] ;  /* 0x00007500ff3377ac */ /* 0x000e260008000800 */
[----:B------:R1:W-:Y:S01]  /*a660*/  STL [R1+0x76e8], R22 ;  /* 0x0076e81601007387 */ /* 0x0003e20000100800 */
[----:B------:R-:W0:Y:S01]  /*a670*/  LDCU UR53, c[0x0][0x3a8] ;  /* 0x00007500ff3577ac */ /* 0x000e220008000800 */
[----:B------:R-:W0:Y:S01]  /*a680*/  LDCU UR55, c[0x0][0x3a8] ;  /* 0x00007500ff3777ac */ /* 0x000e220008000800 */
[----:B------:R-:W0:Y:S01]  /*a690*/  LDCU UR57, c[0x0][0x3a8] ;  /* 0x00007500ff3977ac */ /* 0x000e220008000800 */
[----:B-1----:R-:W2:Y:S01]  /*a6a0*/  LDL R22, [R1+0x3990] ;  /* 0x0039900001167983 */ /* 0x002ea20000100800 */
[----:B0-----:R-:W0:Y:S01]  /*a6b0*/  I2F.RP R0, R6 ;  /* 0x0000000600007306 */ /* 0x001e220000209400 */
[----:B------:R-:W1:Y:S02]  /*a6c0*/  LDCU UR59, c[0x0][0x3a8] ;  /* 0x00007500ff3b77ac */ /* 0x000e640008000800 */
[----:B------:R0:W-:Y:S01]  /*a6d0*/  STL [R1+0x76e4], R23 ;  /* 0x0076e41701007387 */ /* 0x0001e20000100800 */
[----:B------:R-:W0:Y:S03]  /*a6e0*/  LDCU UR61, c[0x0][0x3a8] ;  /* 0x00007500ff3d77ac */ /* 0x000e260008000800 */
[----:B------:R-:W-:Y:S01]  /*a6f0*/  STL [R1+0x76e0], R24 ;  /* 0x0076e01801007387 */ /* 0x000fe20000100800 */
[----:B------:R-:W1:Y:S03]  /*a700*/  LDCU UR63, c[0x0][0x3a8] ;  /* 0x00007500ff3f77ac */ /* 0x000e660008000800 */
[----:B------:R0:W-:Y:S01]  /*a710*/  STL [R1+0x76dc], R25 ;  /* 0x0076dc1901007387 */ /* 0x0001e20000100800 */
[----:B------:R-:W1:Y:S03]  /*a720*/  LDCU UR65, c[0x0][0x3a8] ;  /* 0x00007500ff4177ac */ /* 0x000e660008000800 */
[----:B------:R1:W-:Y:S01]  /*a730*/  STL [R1+0x76d8], R26 ;  /* 0x0076d81a01007387 */ /* 0x0003e20000100800 */
[----:B------:R-:W1:Y:S03]  /*a740*/  LDCU UR67, c[0x0][0x3a8] ;  /* 0x00007500ff4377ac */ /* 0x000e660008000800 */
[----:B------:R1:W-:Y:S01]  /*a750*/  STL [R1+0x76d4], R27 ;  /* 0x0076d41b01007387 */ /* 0x0003e20000100800 */
[----:B------:R-:W2:Y:S03]  /*a760*/  LDCU UR69, c[0x0][0x3a8] ;  /* 0x00007500ff4577ac */ /* 0x000ea60008000800 */
[----:B0-----:R-:W2:Y:S01]  /*a770*/  LDL R23, [R1+0x398c] ;  /* 0x00398c0001177983 */ /* 0x001ea20000100800 */
[----:B------:R-:W0:Y:S01]  /*a780*/  I2F.RP R4, R29 ;  /* 0x0000001d00047306 */ /* 0x000e220000209400 */
[----:B------:R-:W0:Y:S02]  /*a790*/  LDCU UR70, c[0x0][0x3a8] ;  /* 0x00007500ff4677ac */ /* 0x000e240008000800 */
[----:B------:R-:W3:Y:S01]  /*a7a0*/  LDL R25, [R1+0x3984] ;  /* 0x0039840001197983 */ /* 0x000ee20000100800 */
[----:B------:R-:W2:Y:S03]  /*a7b0*/  LDCU UR72, c[0x0][0x3a8] ;  /* 0x00007500ff4877ac */ /* 0x000ea60008000800 */
[----:B------:R-:W3:Y:S01]  /*a7c0*/  LDL R24, [R1+0x3988] ;  /* 0x0039880001187983 */ /* 0x000ee20000100800 */
[----:B------:R-:W2:Y:S03]  /*a7d0*/  LDCU UR73, c[0x0][0x3a8] ;  /* 0x00007500ff4977ac */ /* 0x000ea60008000800 */
[----:B-1----:R-:W3:Y:S01]  /*a7e0*/  LDL R26, [R1+0x3980] ;  /* 0x00398000011a7983 */ /* 0x002ee20000100800 */
[----:B------:R-:W1:Y:S01]  /*a7f0*/  MUFU.RCP R0, R0 ;  /* 0x0000000000007308 */ /* 0x000e620000001000 */
[----:B------:R-:W2:Y:S02]  /*a800*/  LDCU UR75, c[0x0][0x3a8] ;  /* 0x00007500ff4b77ac */ /* 0x000ea40008000800 */
[----:B------:R-:W3:Y:S01]  /*a810*/  LDL R27, [R1+0x397c] ;  /* 0x00397c00011b7983 */ /* 0x000ee20000100800 */
[----:B------:R-:W2:Y:S04]  /*a820*/  LDCU UR16, c[0x0][0x3a8] ;  /* 0x00007500ff1077ac */ /* 0x000ea80008000800 */
[----:B0-----:R-:W0:Y:S01]  /*a830*/  MUFU.RCP R4, R4 ;  /* 0x0000000400047308 */ /* 0x001e220000001000 */
[----:B------:R-:W2:Y:S01]  /*a840*/  LDCU UR17, c[0x0][0x3a8] ;  /* 0x00007500ff1177ac */ /* 0x000ea20008000800 */
[----:B------:R-:W2:Y:S01]  /*a850*/  LDCU UR18, c[0x0][0x3a8] ;  /* 0x00007500ff1277ac */ /* 0x000ea20008000800 */
[----:B-1----:R-:W-:Y:S01]  /*a860*/  VIADD R0, R0, 0xffffffe ;  /* 0x0ffffffe00007836 */ /* 0x002fe20000000000 */
[----:B------:R-:W1:Y:S04]  /*a870*/  LDCU UR19, c[0x0][0x3a8] ;  /* 0x00007500ff1377ac */ /* 0x000e680008000800 */
[----:B------:R-:W1:Y:S01]  /*a880*/  F2I.FTZ.U32.TRUNC.NTZ R3, R0 ;  /* 0x0000000000037305 */ /* 0x000e62000021f000 */
[----:B------:R-:W2:Y:S01]  /*a890*/  LDCU UR20, c[0x0][0x3a8] ;  /* 0x00007500ff1477ac */ /* 0x000ea20008000800 */
[----:B0-----:R-:W-:Y:S01]  /*a8a0*/  VIADD R4, R4, 0xffffffe ;  /* 0x0ffffffe04047836 */ /* 0x001fe20000000000 */
[----:B------:R-:W0:Y:S05]  /*a8b0*/  LDCU UR21, c[0x0][0x3a8] ;  /* 0x00007500ff1577ac */ /* 0x000e2a0008000800 */
[----:B------:R-:W0:Y:S01]  /*a8c0*/  F2I.FTZ.U32.TRUNC.NTZ R5, R4 ;  /* 0x0000000400057305 */ /* 0x000e22000021f000 */
[----:B------:R-:W2:Y:S01]  /*a8d0*/  LDCU UR22, c[0x0][0x3a8] ;  /* 0x00007500ff1677ac */ /* 0x000ea20008000800 */
[----:B------:R-:W2:Y:S01]  /*a8e0*/  LDCU UR23, c[0x0][0x3a8] ;  /* 0x00007500ff1777ac */ /* 0x000ea20008000800 */
[----:B-1----:R-:W-:Y:S01]  /*a8f0*/  IMAD.MOV R0, RZ, RZ, -R3 ;  /* 0x000000ffff007224 */ /* 0x002fe200078e0a03 */
[----:B------:R-:W1:Y:S03]  /*a900*/  LDCU UR28, c[0x0][0x3a8] ;  /* 0x00007500ff1c77ac */ /* 0x000e660008000800 */
[----:B------:R-:W-:Y:S01]  /*a910*/  IMAD R0, R0, R6, RZ ;  /* 0x0000000600007224 */ /* 0x000fe200078e02ff */
[----:B------:R-:W1:Y:S01]  /*a920*/  LDCU UR29, c[0x0][0x3a8] ;  /* 0x00007500ff1d77ac */ /* 0x000e620008000800 */
[----:B0-----:R-:W-:-:S02]  /*a930*/  IMAD.MOV R28, RZ, RZ, -R5 ;  /* 0x000000ffff1c7224 */ /* 0x001fc400078e0a05 */
[----:B------:R-:W-:Y:S01]  /*a940*/  IMAD.HI.U32 R0, R3, R0, R2 ;  /* 0x0000000003007227 */ /* 0x000fe200078e0002 */
[----:B------:R-:W0:Y:S03]  /*a950*/  LDCU UR30, c[0x0][0x3a8] ;  /* 0x00007500ff1e77ac */ /* 0x000e260008000800 */
[----:B------:R-:W-:Y:S01]  /*a960*/  IMAD R28, R28, R29, RZ ;  /* 0x0000001d1c1c7224 */ /* 0x000fe200078e02ff */
[----:B------:R-:W0:Y:S01]  /*a970*/  LDCU UR31, c[0x0][0x3a8] ;  /* 0x00007500ff1f77ac */ /* 0x000e220008000800 */
[----:B------:R-:W-:Y:S01]  /*a980*/  IMAD.MOV.U32 R4, RZ, RZ, RZ ;  /* 0x000000ffff047224 */ /* 0x000fe200078e00ff */
[----:B------:R-:W0:Y:S03]  /*a990*/  LDCU UR32, c[0x0][0x3a8] ;  /* 0x00007500ff2077ac */ /* 0x000e260008000800 */
[----:B------:R-:W-:Y:S01]  /*a9a0*/  IMAD.HI.U32 R28, R5, R28, R4 ;  /* 0x0000001c051c7227 */ /* 0x000fe200078e0004 */
[----:B------:R-:W0:Y:S01]  /*a9b0*/  LDCU UR33, c[0x0][0x3a8] ;  /* 0x00007500ff2177ac */ /* 0x000e220008000800 */
        /* <DEDUP_REMOVED lines=35> */
[----:B--2---:R-:W-:-:S05]  /*abf0*/  IABS R12, R23 ;  /* 0x00000017000c7213 */ /* 0x004fca0000000000 */
[----:B------:R-:W-:-:S04]  /*ac00*/  IMAD.HI.U32 R5, R0, R12, RZ ;  /* 0x0000000c00057227 */ /* 0x000fc800078e00ff */
[----:B------:R-:W-:-:S04]  /*ac10*/  IMAD.MOV R5, RZ, RZ, -R5 ;  /* 0x000000ffff057224 */ /* 0x000fc800078e0a05 */
[----:B------:R-:W-:Y:S01]  /*ac20*/  IMAD R12, R6, R5, R12 ;  /* 0x00000005060c7224 */ /* 0x000fe200078e020c */
[----:B------:R-:W-:-:S05]  /*ac30*/  IABS R5, R16 ;  /* 0x0000001000057213 */ /* 0x000fca0000000000 */
[----:B------:R-:W-:-:S04]  /*ac40*/  IMAD.HI.U32 R16, R28, R5, RZ ;  /* 0x000000051c107227 */ /* 0x000fc800078e00ff */
[----:B------:R-:W-:-:S04]  /*ac50*/  IMAD.MOV R16, RZ, RZ, -R16 ;  /* 0x000000ffff107224 */ /* 0x000fc800078e0a10 */
[----:B------:R-:W-:Y:S02]  /*ac60*/  IMAD R5, R29, R16, R5 ;  /* 0x000000101d057224 */ /* 0x000fe400078e0205 */
[----:B------:R-:W2:Y:S01]  /*ac70*/  LDL.LU R16, [R1+0xe8] ;  /* 0x0000e80001107983 */ /* 0x000ea20000300800 */
[----:B---3--:R-:W-:-:S05]  /*ac80*/  IABS R15, R20 ;  /* 0x00000014000f7213 */ /* 0x008fca0000000000 */
[----:B------:R-:W-:-:S04]  /*ac90*/  IMAD.HI.U32 R8, R0, R15, RZ ;  /* 0x0000000f00087227 */ /* 0x000fc800078e00ff */
[----:B------:R-:W-:-:S04]  /*aca0*/  IMAD.MOV R8, RZ, RZ, -R8 ;  /* 0x000000ffff087224 */ /* 0x000fc800078e0a08 */
[----:B------:R-:W-:-:S05]  /*acb0*/  IMAD R15, R6, R8, R15 ;  /* 0x00000008060f7224 */ /* 0x000fca00078e020f */
[----:B------:R-:W-:Y:S02]  /*acc0*/  ISETP.GT.U32.AND P0, PT, R6, R15, PT ;  /* 0x0000000f0600720c */ /* 0x000fe40003f04070 */
[----:B----4-:R-:W-:Y:S02]  /*acd0*/  IABS R14, R21 ;  /* 0x00000015000e7213 */ /* 0x010fe40000000000 */
[----:B------:R-:W-:-:S03]  /*ace0*/  IABS R13, R22 ;  /* 0x00000016000d7213 */ /* 0x000fc60000000000 */
[C---:B------:R-:W-:Y:S01]  /*acf0*/  IMAD.HI.U32 R3, R0.reuse, R14, RZ ;  /* 0x0000000e00037227 */ /* 0x040fe200078e00ff */
[----:B------:R-:W-:Y:S02]  /*ad00*/  IABS R10, R25 ;  /* 0x00000019000a7213 */ /* 0x000fe40000000000 */
[----:B------:R-:W-:Y:S01]  /*ad10*/  IABS R11, R24 ;  /* 0x00000018000b7213 */ /* 0x000fe20000000000 */
[----:B------:R-:W-:Y:S02]  /*ad20*/  IMAD.MOV R3, RZ, RZ, -R3 ;  /* 0x000000ffff037224 */ /* 0x000fe400078e0a03 */
[----:B------:R-:W-:Y:S02]  /*ad30*/  @!P0 IMAD.IADD R15, R15, 0x1, -R6 ;  /* 0x000000010f0f8824 */ /* 0x000fe400078e0a06 */
[----:B------:R-:W-:Y:S01]  /*ad40*/  IMAD.HI.U32 R2, R0, R13, RZ ;  /* 0x0000000d00027227 */ /* 0x000fe200078e00ff */
[----:B------:R-:W-:Y:S02]  /*ad50*/  IABS R9, R26 ;  /* 0x0000001a00097213 */ /* 0x000fe40000000000 */
[C---:B------:R-:W-:Y:S01]  /*ad60*/  ISETP.GT.U32.AND P1, PT, R6.reuse, R15, PT ;  /* 0x0000000f0600720c */ /* 0x040fe20003f24070 */
[----:B------:R-:W-:-:S02]  /*ad70*/  IMAD R14, R6, R3, R14 ;  /* 0x00000003060e7224 */ /* 0x000fc400078e020e */
[----:B------:R-:W-:Y:S02]  /*ad80*/  IMAD.MOV R2, RZ, RZ, -R2 ;  /* 0x000000ffff027224 */ /* 0x000fe400078e0a02 */
[----:B------:R-:W-:Y:S01]  /*ad90*/  IMAD.HI.U32 R3, R0, R10, RZ ;  /* 0x0000000a00037227 */ /* 0x000fe200078e00ff */
[----:B------:R-:W-:-:S03]  /*ada0*/  ISETP.GT.U32.AND P3, PT, R6, R14, PT ;  /* 0x0000000e0600720c */ /* 0x000fc60003f64070 */
[----:B------:R-:W-:-:S04]  /*adb0*/  IMAD.HI.U32 R4, R0, R11, RZ ;  /* 0x0000000b00047227 */ /* 0x000fc800078e00ff */
[----:B------:R-:W-:Y:S02]  /*adc0*/  IMAD R13, R6, R2, R13 ;  /* 0x00000002060d7224 */ /* 0x000fe400078e020d */
[----:B------:R-:W-:Y:S02]  /*add0*/  IMAD.MOV R3, RZ, RZ, -R3 ;  /* 0x000000ffff037224 */ /* 0x000fe400078e0a03 */
[----:B------:R-:W-:-:S04]  /*ade0*/  IMAD.HI.U32 R2, R0, R9, RZ ;  /* 0x0000000900027227 */ /* 0x000fc800078e00ff */
[----:B------:R-:W-:Y:S01]  /*adf0*/  IMAD.MOV R4, RZ, RZ, -R4 ;  /* 0x000000ffff047224 */ /* 0x000fe200078e0a04 */
[C---:B------:R-:W-:Y:S01]  /*ae00*/  ISETP.GT.U32.AND P5, PT, R6.reuse, R12, PT ;  /* 0x0000000c0600720c */ /* 0x040fe20003fa4070 */
[C---:B------:R-:W-:Y:S02]  /*ae10*/  IMAD R10, R6.reuse, R3, R10 ;  /* 0x00000003060a7224 */ /* 0x040fe400078e020a */
[----:B------:R-:W-:Y:S02]  /*ae20*/  IMAD.MOV R2, RZ, RZ, -R2 ;  /* 0x000000ffff027224 */ /* 0x000fe400078e0a02 */
[C---:B------:R-:W-:Y:S01]  /*ae30*/  IMAD R11, R6.reuse, R4, R11 ;  /* 0x00000004060b7224 */ /* 0x040fe200078e020b */
[----:B------:R-:W-:Y:S01]  /*ae40*/  IABS R8, R27 ;  /* 0x0000001b00087213 */ /* 0x000fe20000000000 */
[--C-:B------:R-:W-:Y:S01]  /*ae50*/  @!P1 IMAD.IADD R15, R15, 0x1, -R6.reuse ;  /* 0x000000010f0f9824 */ /* 0x100fe200078e0a06 */
[C---:B------:R-:W-:Y:S01]  /*ae60*/  ISETP.GT.U32.AND P1, PT, R6.reuse, R10, PT ;  /* 0x0000000a0600720c */ /* 0x040fe20003f24070 */
[C---:B------:R-:W-:Y:S01]  /*ae70*/  IMAD R9, R6.reuse, R2, R9 ;  /* 0x0000000206097224 */ /* 0x040fe200078e0209 */
[----:B------:R-:W-:Y:S01]  /*ae80*/  ISETP.GT.U32.AND P0, PT, R6, R11, PT ;  /* 0x0000000b0600720c */ /* 0x000fe20003f04070 */
[----:B------:R-:W-:Y:S01]  /*ae90*/  @!P3 IMAD.IADD R14, R14, 0x1, -R6 ;  /* 0x000000010e0eb824 */ /* 0x000fe200078e0a06 */
[----:B------:R-:W-:Y:S01]  /*aea0*/  ISETP.GT.U32.AND P4, PT, R6, R13, PT ;  /* 0x0000000d0600720c */ /* 0x000fe20003f84070 */
[----:B------:R-:W-:Y:S01]  /*aeb0*/  IMAD.HI.U32 R0, R0, R8, RZ ;  /* 0x0000000800007227 */ /* 0x000fe200078e00ff */
[----:B------:R-:W-:-:S03]  /*aec0*/  ISETP.GT.U32.AND P3, PT, R6, R9, PT ;  /* 0x000000090600720c */ /* 0x000fc60003f64070 */
[----:B------:R-:W-:Y:S02]  /*aed0*/  IMAD.MOV R0, RZ, RZ, -R0 ;  /* 0x000000ffff007224 */ /* 0x000fe400078e0a00 */
[----:B------:R-:W-:Y:S02]  /*aee0*/  @!P5 IMAD.IADD R12, R12, 0x1, -R6 ;  /* 0x000000010c0cd824 */ /* 0x000fe400078e0a06 */
[----:B------:R-:W-:Y:S02]  /*aef0*/  IMAD R8, R6, R0, R8 ;  /* 0x0000000006087224 */ /* 0x000fe400078e0208 */
[--C-:B------:R-:W-:Y:S01]  /*af00*/  @!P1 IMAD.IADD R10, R10, 0x1, -R6.reuse ;  /* 0x000000010a0a9824 */ /* 0x100fe200078e0a06 */
[C---:B------:R-:W-:Y:S01]  /*af10*/  ISETP.GT.U32.AND P1, PT, R6.reuse, R12, PT ;  /* 0x0000000c0600720c */ /* 0x040fe20003f24070 */
[--C-:B------:R-:W-:Y:S02]  /*af20*/  @!P0 IMAD.IADD R11, R11, 0x1, -R6.reuse ;  /* 0x000000010b0b8824 */ /* 0x100fe400078e0a06 */
[--C-:B------:R-:W-:Y:S01]  /*af30*/  @!P4 IMAD.IADD R13, R13, 0x1, -R6.reuse ;  /* 0x000000010d0dc824 */ /* 0x100fe200078e0a06 */
[C---:B------:R-:W-:Y:S01]  /*af40*/  ISETP.GT.U32.AND P4, PT, R6.reuse, R8, PT ;  /* 0x000000080600720c */ /* 0x040fe20003f84070 */
[----:B------:R-:W-:Y:S01]  /*af50*/  @!P3 IMAD.IADD R9, R9, 0x1, -R6 ;  /* 0x000000010909b824 */ /* 0x000fe200078e0a06 */
[----:B------:R-:W-:-:S02]  /*af60*/  ISETP.GT.U32.AND P3, PT, R6, R11, PT ;  /* 0x0000000b0600720c */ /* 0x000fc40003f64070 */
[C---:B------:R-:W-:Y:S02]  /*af70*/  ISETP.GT.U32.AND P5, PT, R6.reuse, R14, PT ;  /* 0x0000000e0600720c */ /* 0x040fe40003fa4070 */
[----:B------:R-:W-:-:S03]  /*af80*/  ISETP.GT.U32.AND P0, PT, R6, R13, PT ;  /* 0x0000000d0600720c */ /* 0x000fc60003f04070 */
[--C-:B------:R-:W-:Y:S01]  /*af90*/  @!P1 IMAD.IADD R12, R12, 0x1, -R6.reuse ;  /* 0x000000010c0c9824 */ /* 0x100fe200078e0a06 */
[----:B------:R-:W-:Y:S02]  /*afa0*/  ISETP.GE.AND P1, PT, R20, RZ, PT ;  /* 0x000000ff1400720c */ /* 0x000fe40003f26270 */
[----:B------:R-:W3:Y:S01]  /*afb0*/  LDL.LU R20, [R1+0x76f0] ;  /* 0x0076f00001147983 */ /* 0x000ee20000300800 */
[--C-:B------:R-:W-:Y:S01]  /*afc0*/  @!P4 IMAD.IADD R8, R8, 0x1, -R6.reuse ;  /* 0x000000010808c824 */ /* 0x100fe200078e0a06 */
[----:B------:R-:W-:Y:S01]  /*afd0*/  ISETP.GT.U32.AND P4, PT, R6, R10, PT ;  /* 0x0000000a0600720c */ /* 0x000fe20003f84070 */
[--C-:B------:R-:W-:Y:S01]  /*afe0*/  @!P3 IMAD.IADD R11, R11, 0x1, -R6.reuse ;  /* 0x000000010b0bb824 */ /* 0x100fe200078e0a06 */
[----:B------:R-:W-:Y:S02]  /*aff0*/  ISETP.GE.AND P3, PT, R21, RZ, PT ;  /* 0x000000ff1500720c */ /* 0x000fe40003f66270 */
[----:B------:R-:W4:Y:S01]  /*b000*/  LDL.LU R21, [R1+0x76ec] ;  /* 0x0076ec0001157983 */ /* 0x000f220000300800 */
[--C-:B------:R-:W-:Y:S01]  /*b010*/  @!P5 IMAD.IADD R14, R14, 0x1, -R6.reuse ;  /* 0x000000010e0ed824 */ /* 0x100fe200078e0a06 */
[----:B------:R-:W-:Y:S01]  /*b020*/  IABS R7, R7 ;  /* 0x0000000700077213 */ /* 0x000fe20000000000 */
[----:B------:R-:W-:Y:S01]  /*b030*/  @!P0 IMAD.IADD R13, R13, 0x1, -R6 ;  /* 0x000000010d0d8824 */ /* 0x000fe200078e0a06 */
[----:B------:R-:W-:-:S02]  /*b040*/  ISETP.GT.U32.AND P5, PT, R6, R8, PT ;  /* 0x000000080600720c */ /* 0x000fc40003fa4070 */
[----:B------:R-:W-:Y:S01]  /*b050*/  ISETP.GT.U32.AND P0, PT, R6, R9, PT ;  /* 0x000000090600720c */ /* 0x000fe20003f04070 */
[----:B------:R-:W-:-:S04]  /*b060*/  IMAD.HI.U32 R0, R28, R7, RZ ;  /* 0x000000071c007227 */ /* 0x000fc800078e00ff */
[----:B------:R-:W-:Y:S01]  /*b070*/  @!P4 IMAD.IADD R10, R10, 0x1, -R6 ;  /* 0x000000010a0ac824 */ /* 0x000fe200078e0a06 */
[----:B------:R-:W-:Y:S01]  /*b080*/  ISETP.GE.AND P4, PT, R22, RZ, PT ;  /* 0x000000ff1600720c */ /* 0x000fe20003f86270 */
[----:B------:R-:W-:Y:S01]  /*b090*/  IMAD.MOV R0, RZ, RZ, -R0 ;  /* 0x000000ffff007224 */ /* 0x000fe200078e0a00 */
[----:B------:R-:W3:Y:S01]  /*b0a0*/  LDL.LU R22, [R1+0x76e8] ;  /* 0x0076e80001167983 */ /* 0x000ee20000300800 */
[----:B------:R-:W-:Y:S02]  /*b0b0*/  IABS R4, R17 ;  /* 0x0000001100047213 */ /* 0x000fe40000000000 */
[----:B------:R-:W-:Y:S01]  /*b0c0*/  IMAD R7, R29, R0, R7 ;  /* 0x000000001d077224 */ /* 0x000fe200078e0207 */
[----:B------:R-:W-:Y:S01]  /*b0d0*/  IABS R3, R18 ;  /* 0x0000001200037213 */ /* 0x000fe20000000000 */
[--C-:B------:R-:W-:Y:S01]  /*b0e0*/  @!P5 IMAD.IADD R8, R8, 0x1, -R6.reuse ;  /* 0x000000010808d824 */ /* 0x100fe200078e0a06 */
[----:B------:R-:W-:Y:S01]  /*b0f0*/  ISETP.GE.AND P5, PT, R24, RZ, PT ;  /* 0x000000ff1800720c */ /* 0x000fe20003fa6270 */
[----:B------:R-:W-:Y:S01]  /*b100*/  @!P0 IMAD.IADD R9, R9, 0x1, -R6 ;  /* 0x0000000109098824 */ /* 0x000fe200078e0a06 */
[----:B------:R-:W-:Y:S01]  /*b110*/  ISETP.GE.AND P0, PT, R23, RZ, PT ;  /* 0x000000ff1700720c */ /* 0x000fe20003f06270 */
[----:B------:R-:W-:Y:S01]  /*b120*/  @!P3 IMAD.MOV R14, RZ, RZ, -R14 ;  /* 0x000000ffff0eb224 */ /* 0x000fe200078e0a0e */
[----:B------:R-:W5:Y:S01]  /*b130*/  LDL.LU R23, [R1+0x76e4] ;  /* 0x0076e40001177983 */ /* 0x000f620000300800 */
[----:B------:R-:W-:Y:S01]  /*b140*/  ISETP.GT.U32.AND P3, PT, R29, R7, PT ;  /* 0x000000071d00720c */ /* 0x000fe20003f64070 */
[----:B------:R-:W-:-:S02]  /*b150*/  IMAD.HI.U32 R2, R28, R4, RZ ;  /* 0x000000041c027227 */ /* 0x000fc400078e00ff */
[----:B------:R-:W5:Y:S02]  /*b160*/  LDL.LU R24, [R1+0x76e0] ;  /* 0x0076e00001187983 */ /* 0x000f640000300800 */
[----:B------:R-:W-:-:S04]  /*b170*/  IMAD.HI.U32 R0, R28, R3, RZ ;  /* 0x000000031c007227 */ /* 0x000fc800078e00ff */
[----:B------:R-:W-:Y:S01]  /*b180*/  @!P1 IMAD.MOV R15, RZ, RZ, -R15 ;  /* 0x000000ffff0f9224 */ /* 0x000fe200078e0a0f */
[----:B------:R-:W-:Y:S01]  /*b190*/  ISETP.GE.AND P1, PT, R25, RZ, PT ;  /* 0x000000ff1900720c */ /* 0x000fe20003f26270 */
[----:B------:R-:W-:Y:S01]  /*b1a0*/  @!P4 IMAD.MOV R13, RZ, RZ, -R13 ;  /* 0x000000ffff0dc224 */ /* 0x000fe200078e0a0d */
[----:B------:R-:W-:Y:S01]  /*b1b0*/  ISETP.GE.AND P4, PT, R26, RZ, PT ;  /* 0x000000ff1a00720c */ /* 0x000fe20003f86270 */
[----:B------:R-:W-:Y:S01]  /*b1c0*/  IMAD.MOV R2, RZ, RZ, -R2 ;  /* 0x000000ffff027224 */ /* 0x000fe200078e0a02 */
[----:B------:R-:W5:Y:S01]  /*b1d0*/  LDL.LU R25, [R1+0x76dc] ;  /* 0x0076dc0001197983 */ /* 0x000f620000300800 */
[----:B------:R-:W-:Y:S02]  /*b1e0*/  IMAD.MOV R0, RZ, RZ, -R0 ;  /* 0x000000ffff007224 */ /* 0x000fe400078e0a00 */
[C---:B------:R-:W-:Y:S01]  /*b1f0*/  IMAD R2, R29.reuse, R2, R4 ;  /* 0x000000021d027224 */ /* 0x040fe200078e0204 */
[----:B------:R-:W5:Y:S01]  /*b200*/  LDL.LU R26, [R1+0x76d8] ;  /* 0x0076d800011a7983 */ /* 0x000f620000300800 */
[----:B------:R-:W-:-:S02]  /*b210*/  IMAD R0, R29, R0, R3 ;  /* 0x000000001d007224 */ /* 0x000fc400078e0203 */
[----:B------:R-:W-:Y:S02]  /*b220*/  @!P5 IMAD.MOV R11, RZ, RZ, -R11 ;  /* 0x000000ffff0bd224 */ /* 0x000fe400078e0a0b */
[----:B------:R-:W-:Y:S01]  /*b230*/  @!P0 IMAD.MOV R12, RZ, RZ, -R12 ;  /* 0x000000ffff0c8224 */ /* 0x000fe200078e0a0c */
[----:B------:R-:W-:Y:S01]  /*b240*/  ISETP.GE.AND P0, PT, R27, RZ, PT ;  /* 0x000000ff1b00720c */ /* 0x000fe20003f06270 */
[----:B------:R-:W-:Y:S01]  /*b250*/  @!P3 IMAD.IADD R7, R7, 0x1, -R29 ;  /* 0x000000010707b824 */ /* 0x000fe200078e0a1d */
[C---:B------:R-:W-:Y:S01]  /*b260*/  ISETP.GT.U32.AND P3, PT, R29.reuse, R2, PT ;  /* 0x000000021d00720c */ /* 0x040fe20003f64070 */
[----:B------:R-:W-:Y:S01]  /*b270*/  @!P1 IMAD.MOV R10, RZ, RZ, -R10 ;  /* 0x000000ffff0a9224 */ /* 0x000fe200078e0a0a */
[----:B------:R-:W5:Y:S01]  /*b280*/  LDL.LU R27, [R1+0x76d4] ;  /* 0x0076d400011b7983 */ /* 0x000f620000300800 */
[----:B------:R-:W-:Y:S01]  /*b290*/  @!P4 IMAD.MOV R9, RZ, RZ, -R9 ;  /* 0x000000ffff09c224 */ /* 0x000fe200078e0a09 */
[C---:B------:R-:W-:Y:S02]  /*b2a0*/  ISETP.GT.U32.AND P4, PT, R29.reuse, R7, PT ;  /* 0x000000071d00720c */ /* 0x040fe40003f84070 */
[----:B------:R-:W-:-:S05]  /*b2b0*/  ISETP.GT.U32.AND P1, PT, R29, R5, PT ;  /* 0x000000051d00720c */ /* 0x000fca0003f24070 */
[----:B------:R-:W-:Y:S01]  /*b2c0*/  @!P0 IMAD.MOV R8, RZ, RZ, -R8 ;  /* 0x000000ffff088224 */ /* 0x000fe200078e0a08 */
[----:B------:R-:W-:Y:S01]  /*b2d0*/  ISETP.GT.U32.AND P0, PT, R29, R0, PT ;  /* 0x000000001d00720c */ /* 0x000fe20003f04070 */
[----:B------:R-:W-:-:S04]  /*b2e0*/  @!P3 IMAD.IADD R2, R2, 0x1, -R29 ;  /* 0x000000010202b824 */ /* 0x000fc800078e0a1d */
[--C-:B------:R-:W-:Y:S01]  /*b2f0*/  @!P4 IMAD.IADD R7, R7, 0x1, -R29.reuse ;  /* 0x000000010707c824 */ /* 0x100fe200078e0a1d */
[----:B------:R-:W-:Y:S01]  /*b300*/  ISETP.GT.U32.AND P4, PT, R29, R2, PT ;  /* 0x000000021d00720c */ /* 0x000fe20003f84070 */
[----:B------:R-:W-:-:S05]  /*b310*/  @!P1 IMAD.IADD R5, R5, 0x1, -R29 ;  /* 0x0000000105059824 */ /* 0x000fca00078e0a1d */
[----:B------:R-:W-:Y:S01]  /*b320*/  ISETP.GT.U32.AND P3, PT, R29, R5, PT ;  /* 0x000000051d00720c */ /* 0x000fe20003f64070 */
[----:B------:R-:W-:Y:S01]  /*b330*/  @!P0 IMAD.IADD R0, R0, 0x1, -R29 ;  /* 0x0000000100008824 */ /* 0x000fe200078e0a1d */
[----:B------:R-:W-:-:S04]  /*b340*/  ISETP.GE.AND P1, PT, R18, RZ, PT ;  /* 0x000000ff1200720c */ /* 0x000fc80003f26270 */
[----:B------:R-:W-:Y:S01]  /*b350*/  ISETP.GT.U32.AND P0, PT, R29, R0, PT ;  /* 0x000000001d00720c */ /* 0x000fe20003f04070 */
[----:B------:R-:W-:-:S06]  /*b360*/  @!P4 IMAD.IADD R2, R2, 0x1, -R29 ;  /* 0x000000010202c824 */ /* 0x000fcc00078e0a1d */
[----:B------:R-:W-:-:S06]  /*b370*/  @!P3 IMAD.IADD R5, R5, 0x1, -R29 ;  /* 0x000000010505b824 */ /* 0x000fcc00078e0a1d */
[----:B------:R-:W-:-:S04]  /*b380*/  @!P0 IMAD.IADD R0, R0, 0x1, -R29 ;  /* 0x0000000100008824 */ /* 0x000fc800078e0a1d */
[----:B------:R-:W-:Y:S01]  /*b390*/  @!P1 IMAD.MOV R0, RZ, RZ, -R0 ;  /* 0x000000ffff009224 */ /* 0x000fe200078e0a00 */
[----:B--2---:R-:W-:Y:S02]  /*b3a0*/  ISETP.NE.AND P5, PT, R16, RZ, PT ;  /* 0x000000ff1000720c */ /* 0x004fe40003fa5270 */
[----:B------:R-:W-:-:S04]  /*b3b0*/  LOP3.LUT R3, RZ, R16, RZ, 0x33, !PT ;  /* 0x00000010ff037212 */ /* 0x000fc800078e33ff */
[C---:B------:R-:W-:Y:S02]  /*b3c0*/  SEL R4, R3.reuse, R15, !P5 ;  /* 0x0000000f03047207 */ /* 0x040fe40006800000 */
[C---:B------:R-:W-:Y:S02]  /*b3d0*/  SEL R14, R3.reuse, R14, !P5 ;  /* 0x0000000e030e7207 */ /* 0x040fe40006800000 */
[C---:B------:R-:W-:Y:S01]  /*b3e0*/  SEL R6, R3.reuse, R13, !P5 ;  /* 0x0000000d03067207 */ /* 0x040fe20006800000 */
[----:B------:R2:W-:Y:S01]  /*b3f0*/  STL [R1+0x18c], R4 ;  /* 0x00018c0401007387 */ /* 0x0005e20000100800 */
[----:B------:R-:W-:-:S03]  /*b400*/  SEL R11, R3, R11, !P5 ;  /* 0x0000000b030b7207 */ /* 0x000fc60006800000 */
[----:B------:R-:W-:Y:S04]  /*b410*/  STL [R1+0x14c], R14 ;  /* 0x00014c0e01007387 */ /* 0x000fe80000100800 */
[----:B------:R0:W-:Y:S01]  /*b420*/  STL [R1+0x148], R6 ;  /* 0x0001480601007387 */ /* 0x0001e20000100800 */
[----:B--2---:R-:W-:-:S05]  /*b430*/  SEL R4, R3, R12, !P5 ;  /* 0x0000000c03047207 */ /* 0x004fca0006800000 */
[----:B------:R2:W-:Y:S01]  /*b440*/  STL [R1+0x144], R4 ;  /* 0x0001440401007387 */ /* 0x0005e20000100800 */
[----:B0-----:R-:W-:-:S03]  /*b450*/  SEL R6, R3, R10, !P5 ;  /* 0x0000000a03067207 */ /* 0x001fc60006800000 */
[----:B------:R-:W-:Y:S04]  /*b460*/  STL [R1+0x140], R11 ;  /* 0x0001400b01007387 */ /* 0x000fe80000100800 */
[----:B------:R0:W-:Y:S01]  /*b470*/  STL [R1+0x138], R6 ;  /* 0x0001380601007387 */ /* 0x0001e20000100800 */
[C---:B--2---:R-:W-:Y:S02]  /*b480*/  SEL R4, R3.reuse, R9, !P5 ;  /* 0x0000000903047207 */ /* 0x044fe40006800000 */
[----:B------:R-:W-:Y:S02]  /*b490*/  SEL R3, R3, R8, !P5 ;  /* 0x0000000803037207 */ /* 0x000fe40006800000 */
[----:B0-----:R-:W-:Y:S01]  /*b4a0*/  IABS R6, R19 ;  /* 0x0000001300067213 */ /* 0x001fe20000000000 */
[----:B------:R-:W-:-:S04]  /*b4b0*/  IMAD.MOV.U32 R9, RZ, RZ, R7 ;  /* 0x000000ffff097224 */ /* 0x000fc800078e0007 */
[----:B------:R-:W-:-:S04]  /*b4c0*/  IMAD.HI.U32 R8, R28, R6, RZ ;  /* 0x000000061c087227 */ /* 0x000fc800078e00ff */
[----:B------:R-:W-:-:S04]  /*b4d0*/  IMAD.MOV R7, RZ, RZ, -R8 ;  /* 0x000000ffff077224 */ /* 0x000fc800078e0a08 */
[----:B------:R-:W-:Y:S01]  /*b4e0*/  IMAD R6, R29, R7, R6 ;  /* 0x000000071d067224 */ /* 0x000fe200078e0206 */
[----:B------:R-:W-:-:S04]  /*b4f0*/  ISETP.GE.AND P5, PT, R17, RZ, PT ;  /* 0x000000ff1100720c */ /* 0x000fc80003fa6270 */
[----:B------:R-:W-:Y:S01]  /*b500*/  ISETP.GT.U32.AND P4, PT, R29, R6, PT ;  /* 0x000000061d00720c */ /* 0x000fe20003f84070 */
[----:B------:R-:W-:Y:S02]  /*b510*/  IMAD.MOV.U32 R12, RZ, RZ, R5 ;  /* 0x000000ffff0c7224 */ /* 0x000fe400078e0005 */
[----:B------:R-:W-:Y:S02]  /*b520*/  @!P6 IMAD.MOV R9, RZ, RZ, -R9 ;  /* 0x000000ffff09e224 */ /* 0x000fe400078e0a09 */
[----:B------:R-:W-:Y:S01]  /*b530*/  @!P2 IMAD.MOV R12, RZ, RZ, -R12 ;  /* 0x000000ffff0ca224 */ /* 0x000fe200078e0a0c */
[----:B------:R-:W-:Y:S03]  /*b540*/  STL [R1+0x134], R4 ;  /* 0x0001340401007387 */ /* 0x000fe60000100800 */
[----:B------:R-:W-:-:S04]  /*b550*/  @!P5 IMAD.MOV R2, RZ, RZ, -R2 ;  /* 0x000000ffff02d224 */ /* 0x000fc800078e0a02 */
[----:B------:R-:W-:Y:S01]  /*b560*/  @!P4 IMAD.IADD R6, R6, 0x1, -R29 ;  /* 0x000000010606c824 */ /* 0x000fe200078e0a1d */
[----:B------:R-:W-:Y:S04]  /*b570*/  STL [R1+0x130], R3 ;  /* 0x0001300301007387 */ /* 0x000fe80000100800 */
[----:B------:R-:W-:Y:S01]  /*b580*/  STL [R1+0x118], R9 ;  /* 0x0001180901007387 */ /* 0x000fe20000100800 */
[----:B------:R-:W-:-:S03]  /*b590*/  ISETP.GT.U32.AND P4, PT, R29, R6, PT ;  /* 0x000000061d00720c */ /* 0x000fc60003f84070 */
[----:B------:R0:W-:Y:S04]  /*b5a0*/  STL [R1+0x10c], R12 ;  /* 0x00010c0c01007387 */ /* 0x0001e80000100800 */
[----:B------:R2:W-:Y:S04]  /*b5b0*/  STL [R1+0x110], R2 ;  /* 0x0001100201007387 */ /* 0x0005e80000100800 */
[----:B------:R0:W-:Y:S04]  /*b5c0*/  STL [R1+0x114], R0 ;  /* 0x0001140001007387 */ /* 0x0001e80000100800 */
[----:B------:R-:W2:Y:S01]  /*b5d0*/  LDL.LU R13, [R1] ;  /* 0x00000000010d7983 */ /* 0x000ea20000300800 */
[----:B------:R-:W-:-:S03]  /*b5e0*/  ISETP.GE.AND P6, PT, R19, RZ, PT ;  /* 0x000000ff1300720c */ /* 0x000fc60003fc6270 */
[----:B------:R-:W2:Y:S01]  /*b5f0*/  LDL.LU R15, [R1+0x4] ;  /* 0x00000400010f7983 */ /* 0x000ea20000300800 */
[----:B------:R-:W-:-:S04]  /*b600*/  @!P4 IMAD.IADD R6, R6, 0x1, -R29 ;  /* 0x000000010606c824 */ /* 0x000fc800078e0a1d */
[----:B0-----:R-:W-:-:S05]  /*b610*/  IMAD.MOV.U32 R12, RZ, RZ, R6 ;  /* 0x000000ffff0c7224 */ /* 0x001fca00078e0006 */
[----:B------:R-:W-:-:S05]  /*b620*/  @!P6 IMAD.MOV R12, RZ, RZ, -R12 ;  /* 0x000000ffff0ce224 */ /* 0x000fca00078e0a0c */
[----:B------:R-:W-:Y:S04]  /*b630*/  STL [R1+0x11c], R12 ;  /* 0x00011c0c01007387 */ /* 0x000fe80000100800 */
[----:B------:R-:W2:Y:S01]  /*b640*/  LDL.LU R16, [R1+0x8] ;  /* 0x0000080001107983 */ /* 0x000ea20000300800 */
[----:B---3--:R-:W-:Y:S02]  /*b650*/  IABS R4, R20 ;  /* 0x0000001400047213 */ /* 0x008fe40000000000 */
[----:B----4-:R-:W-:-:S03]  /*b660*/  IABS R3, R21 ;  /* 0x0000001500037213 */ /* 0x010fc60000000000 */
[----:B------:R-:W-:-:S04]  /*b670*/  IMAD.HI.U32 R8, R28, R4, RZ ;  /* 0x000000041c087227 */ /* 0x000fc800078e00ff */
[----:B------:R-:W-:Y:S02]  /*b680*/  IMAD.MOV R8, RZ, RZ, -R8 ;  /* 0x000000ffff087224 */ /* 0x000fe400078e0a08 */
[----:B------:R-:W-:-:S04]  /*b690*/  IMAD.HI.U32 R9, R28, R3, RZ ;  /* 0x000000031c097227 */ /* 0x000fc800078e00ff */
[C---:B------:R-:W-:Y:S02]  /*b6a0*/  IMAD R4, R29.reuse, R8, R4 ;  /* 0x000000081d047224 */ /* 0x040fe400078e0204 */
[----:B------:R-:W-:Y:S01]  /*b6b0*/  IMAD.MOV R9, RZ, RZ, -R9 ;  /* 0x000000ffff097224 */ /* 0x000fe200078e0a09 */
[----:B------:R-:W-:Y:S02]  /*b6c0*/  IABS R10, R22 ;  /* 0x00000016000a7213 */ /* 0x000fe40000000000 */
[C---:B------:R-:W-:Y:S01]  /*b6d0*/  ISETP.GT.U32.AND P2, PT, R29.reuse, R4, PT ;  /* 0x000000041d00720c */ /* 0x040fe20003f44070 */
[----:B------:R-:W-:Y:S02]  /*b6e0*/  IMAD R3, R29, R9, R3 ;  /* 0x000000091d037224 */ /* 0x000fe400078e0203 */
[----:B------:R-:W-:-:S03]  /*b6f0*/  IMAD.HI.U32 R11, R28, R10, RZ ;  /* 0x0000000a1c0b7227 */ /* 0x000fc600078e00ff */
[----:B------:R-:W-:Y:S02]  /*b700*/  ISETP.GT.U32.AND P5, PT, R29, R3, PT ;  /* 0x000000031d00720c */ /* 0x000fe40003fa4070 */
[----:B-----5:R-:W-:Y:S01]  /*b710*/  IABS R8, R23 ;  /* 0x0000001700087213 */ /* 0x020fe20000000000 */
[----:B------:R-:W-:Y:S01]  /*b720*/  IMAD.MOV R11, RZ, RZ, -R11 ;  /* 0x000000ffff0b7224 */ /* 0x000fe200078e0a0b */
[----:B------:R-:W-:-:S03]  /*b730*/  IABS R7, R24 ;  /* 0x0000001800077213 */ /* 0x000fc60000000000 */
[----:B------:R-:W-:-:S04]  /*b740*/  IMAD.HI.U32 R5, R28, R8, RZ ;  /* 0x000000081c057227 */ /* 0x000fc800078e00ff */
[----:B------:R-:W-:Y:S02]  /*b750*/  @!P2 IMAD.IADD R4, R4, 0x1, -R29 ;  /* 0x000000010404a824 */ /* 0x000fe400078e0a1d */
[C---:B--2---:R-:W-:Y:S02]  /*b760*/  IMAD R2, R29.reuse, R11, R10 ;  /* 0x0000000b1d027224 */ /* 0x044fe400078e020a */
[----:B------:R-:W-:Y:S01]  /*b770*/  IMAD.MOV R0, RZ, RZ, -R5 ;  /* 0x000000ffff007224 */ /* 0x000fe200078e0a05 */
[----:B------:R-:W-:Y:S01]  /*b780*/  ISETP.GT.U32.AND P2, PT, R29, R4, PT ;  /* 0x000000041d00720c */ /* 0x000fe20003f44070 */
[----:B------:R-:W-:Y:S01]  /*b790*/  @!P5 IMAD.IADD R3, R3, 0x1, -R29 ;  /* 0x000000010303d824 */ /* 0x000fe200078e0a1d */
[----:B------:R-:W-:Y:S01]  /*b7a0*/  ISETP.GT.U32.AND P4, PT, R29, R2, PT ;  /* 0x000000021d00720c */ /* 0x000fe20003f84070 */
[----:B------:R-:W-:-:S04]  /*b7b0*/  IMAD.HI.U32 R5, R28, R7, RZ ;  /* 0x000000071c057227 */ /* 0x000fc800078e00ff */
[C---:B------:R-:W-:Y:S01]  /*b7c0*/  IMAD R0, R29.reuse, R0, R8 ;  /* 0x000000001d007224 */ /* 0x040fe200078e0208 */
[C---:B------:R-:W-:Y:S01]  /*b7d0*/  ISETP.GT.U32.AND P5, PT, R29.reuse, R3, PT ;  /* 0x000000031d00720c */ /* 0x040fe20003fa4070 */
[----:B------:R-:W-:Y:S01]  /*b7e0*/  IMAD.MOV R5, RZ, RZ, -R5 ;  /* 0x000000ffff057224 */ /* 0x000fe200078e0a05 */
[----:B------:R-:W-:Y:S02]  /*b7f0*/  ISETP.GE.AND P3, PT, R20, RZ, PT ;  /* 0x000000ff1400720c */ /* 0x000fe40003f66270 */
[----:B------:R-:W-:Y:S02]  /*b800*/  ISETP.GT.U32.AND P6, PT, R29, R0, PT ;  /* 0x000000001d00720c */ /* 0x000fe40003fc4070 */
[----:B------:R-:W-:Y:S01]  /*b810*/  ISETP.GE.AND P0, PT, R21, RZ, PT ;  /* 0x000000ff1500720c */ /* 0x000fe20003f06270 */
[----:B------:R-:W-:Y:S02]  /*b820*/  IMAD R5, R29, R5, R7 ;  /* 0x000000051d057224 */ /* 0x000fe400078e0207 */
[----:B------:R-:W-:-:S02]  /*b830*/  @!P2 IMAD.IADD R4, R4, 0x1, -R29 ;  /* 0x000000010404a824 */ /* 0x000fc400078e0a1d */
[--C-:B------:R-:W-:Y:S01]  /*b840*/  @!P4 IMAD.IADD R2, R2, 0x1, -R29.reuse ;  /* 0x000000010202c824 */ /* 0x100fe200078e0a1d */
[----:B------:R-:W-:Y:S01]  /*b850*/  ISETP.GT.U32.AND P2, PT, R29, R5, PT ;  /* 0x000000051d00720c */ /* 0x000fe20003f44070 */
[----:B------:R-:W-:Y:S01]  /*b860*/  IMAD.MOV.U32 R10, RZ, RZ, R4 ;  /* 0x000000ffff0a7224 */ /* 0x000fe200078e0004 */
[----:B------:R-:W-:Y:S01]  /*b870*/  IABS R9, R25 ;  /* 0x0000001900097213 */ /* 0x000fe20000000000 */
[--C-:B------:R-:W-:Y:S01]  /*b880*/  @!P5 IMAD.IADD R3, R3, 0x1, -R29.reuse ;  /* 0x000000010303d824 */ /* 0x100fe200078e0a1d */
[----:B------:R-:W-:Y:S01]  /*b890*/  ISETP.GT.U32.AND P4, PT, R29, R2, PT ;  /* 0x000000021d00720c */ /* 0x000fe20003f84070 */
[----:B------:R-:W-:Y:S02]  /*b8a0*/  @!P6 IMAD.IADD R0, R0, 0x1, -R29 ;  /* 0x000000010000e824 */ /* 0x000fe400078e0a1d */
[----:B------:R-:W-:Y:S01]  /*b8b0*/  @!P3 IMAD.MOV R10, RZ, RZ, -R10 ;  /* 0x000000ffff0ab224 */ /* 0x000fe200078e0a0a */
[----:B------:R-:W-:Y:S01]  /*b8c0*/  ISETP.GE.AND P1, PT, R22, RZ, PT ;  /* 0x000000ff1600720c */ /* 0x000fe20003f26270 */
[----:B------:R-:W-:-:S02]  /*b8d0*/  @!P0 IMAD.MOV R3, RZ, RZ, -R3 ;  /* 0x000000ffff038224 */ /* 0x000fc400078e0a03 */
[----:B------:R-:W-:Y:S01]  /*b8e0*/  IMAD.HI.U32 R8, R28, R9, RZ ;  /* 0x000000091c087227 */ /* 0x000fe200078e00ff */
[----:B------:R-:W-:Y:S01]  /*b8f0*/  STL [R1+0x120], R10 ;  /* 0x0001200a01007387 */ /* 0x000fe20000100800 */
[----:B------:R-:W-:Y:S02]  /*b900*/  ISETP.GT.U32.AND P3, PT, R29, R0, PT ;  /* 0x000000001d00720c */ /* 0x000fe40003f64070 */
[----:B------:R-:W-:Y:S01]  /*b910*/  IMAD.MOV R8, RZ, RZ, -R8 ;  /* 0x000000ffff087224 */ /* 0x000fe200078e0a08 */
[----:B------:R0:W-:Y:S01]  /*b920*/  STL [R1+0x124], R3 ;  /* 0x0001240301007387 */ /* 0x0001e20000100800 */
[----:B------:R-:W-:Y:S01]  /*b930*/  IABS R11, R26 ;  /* 0x0000001a000b7213 */ /* 0x000fe20000000000 */
[----:B------:R-:W-:Y:S02]  /*b940*/  @!P2 IMAD.IADD R5, R5, 0x1, -R29 ;  /* 0x000000010505a824 */ /* 0x000fe400078e0a1d */
[----:B------:R-:W2:Y:S01]  /*b950*/  LDL.LU R18, [R1+0xc] ;  /* 0x00000c0001127983 */ /* 0x000ea20000300800 */
[----:B------:R-:W-:-:S03]  /*b960*/  IABS R7, R27 ;  /* 0x0000001b00077213 */ /* 0x000fc60000000000 */
[----:B------:R-:W3:Y:S01]  /*b970*/  LDL.LU R21, [R1+0x10] ;  /* 0x0000100001157983 */ /* 0x000ee20000300800 */
[----:B------:R-:W-:Y:S02]  /*b980*/  IMAD R6, R29, R8, R9 ;  /* 0x000000081d067224 */ /* 0x000fe400078e0209 */
[----:B------:R-:W-:Y:S01]  /*b990*/  @!P4 IMAD.IADD R2, R2, 0x1, -R29 ;  /* 0x000000010202c824 */ /* 0x000fe200078e0a1d */
[----:B------:R-:W4:Y:S01]  /*b9a0*/  LDL.LU R17, [R1+0x14] ;  /* 0x0000140001117983 */ /* 0x000f220000300800 */
[C---:B------:R-:W-:Y:S01]  /*b9b0*/  IMAD.HI.U32 R8, R28.reuse, R11, RZ ;  /* 0x0000000b1c087227 */ /* 0x040fe200078e00ff */
[----:B------:R-:W-:Y:S02]  /*b9c0*/  ISETP.GE.AND P6, PT, R23, RZ, PT ;  /* 0x000000ff1700720c */ /* 0x000fe40003fc6270 */
[----:B------:R-:W-:Y:S01]  /*b9d0*/  ISETP.GT.U32.AND P0, PT, R29, R5, PT ;  /* 0x000000051d00720c */ /* 0x000fe20003f04070 */
[----:B------:R-:W-:-:S04]  /*b9e0*/  IMAD.HI.U32 R4, R28, R7, RZ ;  /* 0x000000071c047227 */ /* 0x000fc800078e00ff */
[----:B------:R-:W-:Y:S02]  /*b9f0*/  @!P1 IMAD.MOV R2, RZ, RZ, -R2 ;  /* 0x000000ffff029224 */ /* 0x000fe400078e0a02 */
[----:B------:R-:W-:Y:S02]  /*ba00*/  IMAD.MOV R8, RZ, RZ, -R8 ;  /* 0x000000ffff087224 */ /* 0x000fe400078e0a08 */
[----:B------:R-:W-:Y:S02]  /*ba10*/  IMAD.MOV R4, RZ, RZ, -R4 ;  /* 0x000000ffff047224 */ /* 0x000fe400078e0a04 */
[----:B------:R-:W-:Y:S01]  /*ba20*/  @!P3 IMAD.IADD R0, R0, 0x1, -R29 ;  /* 0x000000010000b824 */ /* 0x000fe200078e0a1d */
[----:B------:R5:W-:Y:S01]  /*ba30*/  STL [R1+0x128], R2 ;  /* 0x0001280201007387 */ /* 0x000be20000100800 */
[C---:B------:R-:W-:Y:S01]  /*ba40*/  IMAD R11, R29.reuse, R8, R11 ;  /* 0x000000081d0b7224 */ /* 0x040fe200078e020b */
[----:B------:R-:W-:Y:S01]  /*ba50*/  ISETP.GE.AND P4, PT, R24, RZ, PT ;  /* 0x000000ff1800720c */ /* 0x000fe20003f86270 */
[C---:B------:R-:W-:Y:S01]  /*ba60*/  IMAD R7, R29.reuse, R4, R7 ;  /* 0x000000041d077224 */ /* 0x040fe200078e0207 */
[----:B------:R-:W2:Y:S01]  /*ba70*/  LDL.LU R14, [R1+0x18] ;  /* 0x00001800010e7983 */ /* 0x000ea20000300800 */
[----:B0-----:R-:W-:Y:S01]  /*ba80*/  IMAD.MOV.U32 R3, RZ, RZ, R0 ;  /* 0x000000ffff037224 */ /* 0x001fe200078e0000 */
[----:B------:R-:W-:Y:S01]  /*ba90*/  ISETP.GT.U32.AND P5, PT, R29, R6, PT ;  /* 0x000000061d00720c */ /* 0x000fe20003fa4070 */
[----:B------:R-:W-:Y:S01]  /*baa0*/  @!P0 IMAD.IADD R5, R5, 0x1, -R29 ;  /* 0x0000000105058824 */ /* 0x000fe200078e0a1d */
[C---:B------:R-:W-:Y:S01]  /*bab0*/  ISETP.GT.U32.AND P3, PT, R29.reuse, R11, PT ;  /* 0x0000000b1d00720c */ /* 0x040fe20003f64070 */
[----:B------:R-:W-:Y:S01]  /*bac0*/  @!P6 IMAD.MOV R3, RZ, RZ, -R3 ;  /* 0x000000ffff03e224 */ /* 0x000fe200078e0a03 */
[----:B------:R-:W-:Y:S01]  /*bad0*/  ISETP.GT.U32.AND P6, PT, R29, R7, PT ;  /* 0x000000071d00720c */ /* 0x000fe20003fc4070 */
[----:B------:R-:W-:-:S04]  /*bae0*/  IMAD.MOV.U32 R9, RZ, RZ, R5 ;  /* 0x000000ffff097224 */ /* 0x000fc800078e0005 */
[----:B------:R-:W-:Y:S01]  /*baf0*/  @!P4 IMAD.MOV R9, RZ, RZ, -R9 ;  /* 0x000000ffff09c224 */ /* 0x000fe200078e0a09 */
[----:B------:R-:W-:Y:S03]  /*bb00*/  STL [R1+0x4a0], R3 ;  /* 0x0004a00301007387 */ /* 0x000fe60000100800 */
[--C-:B------:R-:W-:Y:S01]  /*bb10*/  @!P5 IMAD.IADD R6, R6, 0x1, -R29.reuse ;  /* 0x000000010606d824 */ /* 0x100fe200078e0a1d */
[----:B------:R-:W-:Y:S01]  /*bb20*/  STL [R1+0x49c], R9 ;  /* 0x00049c0901007387 */ /* 0x000fe20000100800 */
[--C-:B------:R-:W-:Y:S02]  /*bb30*/  @!P3 IMAD.IADD R11, R11, 0x1, -R29.reuse ;  /* 0x000000010b0bb824 */ /* 0x100fe400078e0a1d */
[----:B------:R-:W-:Y:S01]  /*bb40*/  @!P6 IMAD.IADD R7, R7, 0x1, -R29 ;  /* 0x000000010707e824 */ /* 0x000fe200078e0a1d */
[C---:B------:R-:W-:Y:S02]  /*bb50*/  ISETP.GT.U32.AND P5, PT, R29.reuse, R6, PT ;  /* 0x000000061d00720c */ /* 0x040fe40003fa4070 */
[----:B------:R-:W-:-:S02]  /*bb60*/  ISETP.GT.U32.AND P6, PT, R29, R11, PT ;  /* 0x0000000b1d00720c */ /* 0x000fc40003fc4070 */
[----:B------:R-:W-:Y:S02]  /*bb70*/  ISETP.GT.U32.AND P4, PT, R29, R7, PT ;  /* 0x000000071d00720c */ /* 0x000fe40003f84070 */
[----:B------:R-:W-:Y:S02]  /*bb80*/  ISETP.GE.AND P2, PT, R25, RZ, PT ;  /* 0x000000ff1900720c */ /* 0x000fe40003f46270 */
[----:B------:R-:W-:Y:S02]  /*bb90*/  ISETP.GE.AND P1, PT, R26, RZ, PT ;  /* 0x000000ff1a00720c */ /* 0x000fe40003f26270 */
[----:B------:R-:W-:-:S03]  /*bba0*/  ISETP.GE.AND P0, PT, R27, RZ, PT ;  /* 0x000000ff1b00720c */ /* 0x000fc60003f06270 */
[--C-:B------:R-:W-:Y:S02]  /*bbb0*/  @!P5 IMAD.IADD R6, R6, 0x1, -R29.reuse ;  /* 0x000000010606d824 */ /* 0x100fe400078e0a1d */
[--C-:B------:R-:W-:Y:S02]  /*bbc0*/  @!P6 IMAD.IADD R11, R11, 0x1, -R29.reuse ;  /* 0x000000010b0be824 */ /* 0x100fe400078e0a1d */
[----:B------:R-:W-:Y:S02]  /*bbd0*/  @!P4 IMAD.IADD R7, R7, 0x1, -R29 ;  /* 0x000000010707c824 */ /* 0x000fe400078e0a1d */
[----:B------:R-:W-:Y:S02]  /*bbe0*/  @!P2 IMAD.MOV R6, RZ, RZ, -R6 ;  /* 0x000000ffff06a224 */ /* 0x000fe400078e0a06 */
[----:B------:R-:W-:-:S04]  /*bbf0*/  IMAD.MOV.U32 R19, RZ, RZ, R11 ;  /* 0x000000ffff137224 */ /* 0x000fc800078e000b */
[----:B------:R-:W-:Y:S01]  /*bc00*/  @!P1 IMAD.MOV R19, RZ, RZ, -R19 ;  /* 0x000000ffff139224 */ /* 0x000fe200078e0a13 */
[----:B-----5:R-:W-:Y:S02]  /*bc10*/  IABS R2, R15 ;  /* 0x0000000f00027213 */ /* 0x020fe40000000000 */
[----:B------:R-:W-:Y:S02]  /*bc20*/  ISETP.GE.AND P3, PT, R15, RZ, PT ;  /* 0x000000ff0f00720c */ /* 0x000fe40003f66270 */
[----:B------:R-:W5:Y:S04]  /*bc30*/  LDL.LU R15, [R1+0x1c] ;  /* 0x00001c00010f7983 */ /* 0x000f680000300800 */
[----:B------:R-:W-:Y:S01]  /*bc40*/  STL [R1+0x498], R6 ;  /* 0x0004980601007387 */ /* 0x000fe20000100800 */
[----:B------:R-:W-:-:S02]  /*bc50*/  IABS R0, R16 ;  /* 0x0000001000007213 */ /* 0x000fc40000000000 */
[----:B------:R-:W-:Y:S01]  /*bc60*/  ISETP.GE.AND P2, PT, R16, RZ, PT ;  /* 0x000000ff1000720c */ /* 0x000fe20003f46270 */
[----:B------:R-:W-:-:S04]  /*bc70*/  IMAD.MOV.U32 R16, RZ, RZ, R7 ;  /* 0x000000ffff107224 */ /* 0x000fc800078e0007 */
[----:B------:R-:W-:Y:S01]  /*bc80*/  @!P0 IMAD.MOV R16, RZ, RZ, -R16 ;  /* 0x000000ffff108224 */ /* 0x000fe200078e0a10 */
[----:B------:R-:W-:Y:S04]  /*bc90*/  STL [R1+0x494], R19 ;  /* 0x0004941301007387 */ /* 0x000fe80000100800 */
[----:B------:R0:W-:Y:S04]  /*bca0*/  STL [R1+0x490], R16 ;  /* 0x0004901001007387 */ /* 0x0001e80000100800 */
[----:B0-----:R-:W5:Y:S01]  /*bcb0*/  LDL.LU R16, [R1+0x20] ;  /* 0x0000200001107983 */ /* 0x001f620000300800 */
[----:B------:R-:W-:Y:S01]  /*bcc0*/  IABS R4, R13 ;  /* 0x0000000d00047213 */ /* 0x000fe20000000000 */
[C---:B------:R-:W-:Y:S01]  /*bcd0*/  IMAD.HI.U32 R3, R28.reuse, R2, RZ ;  /* 0x000000021c037227 */ /* 0x040fe200078e00ff */
[----:B------:R-:W-:Y:S01]  /*bce0*/  ISETP.GE.AND P5, PT, R13, RZ, PT ;  /* 0x000000ff0d00720c */ /* 0x000fe20003fa6270 */
[----:B------:R-:W5:Y:S02]  /*bcf0*/  LDL.LU R20, [R1+0x24] ;  /* 0x0000240001147983 */ /* 0x000f640000300800 */
[----:B------:R-:W-:-:S02]  /*bd00*/  IMAD.HI.U32 R8, R28, R4, RZ ;  /* 0x000000041c087227 */ /* 0x000fc400078e00ff */
[----:B------:R-:W5:Y:S02]  /*bd10*/  LDL.LU R19, [R1+0x28] ;  /* 0x0000280001137983 */ /* 0x000f640000300800 */
[----:B------:R-:W-:Y:S02]  /*bd20*/  IMAD.MOV R5, RZ, RZ, -R8 ;  /* 0x000000ffff057224 */ /* 0x000fe400078e0a08 */
[----:B------:R-:W-:Y:S02]  /*bd30*/  IMAD.MOV R3, RZ, RZ, -R3 ;  /* 0x000000ffff037224 */ /* 0x000fe400078e0a03 */
[C---:B------:R-:W-:Y:S02]  /*bd40*/  IMAD R4, R29.reuse, R5, R4 ;  /* 0x000000051d047224 */ /* 0x040fe400078e0204 */
[----:B------:R-:W-:-:S03]  /*bd50*/  IMAD R2, R29, R3, R2 ;  /* 0x000000031d027224 */ /* 0x000fc600078e0202 */
[C---:B------:R-:W-:Y:S01]  /*bd60*/  ISETP.GT.U32.AND P6, PT, R29.reuse, R4, PT ;  /* 0x000000041d00720c */ /* 0x040fe20003fc4070 */
[----:B------:R-:W-:Y:S01]  /*bd70*/  IMAD.HI.U32 R5, R28, R0, RZ ;  /* 0x000000001c057227 */ /* 0x000fe200078e00ff */
[----:B------:R-:W-:-:S03]  /*bd80*/  ISETP.GT.U32.AND P4, PT, R29, R2, PT ;  /* 0x000000021d00720c */ /* 0x000fc60003f84070 */
[----:B------:R-:W-:-:S04]  /*bd90*/  IMAD.MOV R5, RZ, RZ, -R5 ;  /* 0x000000ffff057224 */ /* 0x000fc800078e0a05 */
[----:B------:R-:W-:-:S04]  /*bda0*/  IMAD R0, R29, R5, R0 ;  /* 0x000000051d007224 */ /* 0x000fc800078e0200 */
[--C-:B------:R-:W-:Y:S01]  /*bdb0*/  @!P6 IMAD.IADD R4, R4, 0x1, -R29.reuse ;  /* 0x000000010404e824 */ /* 0x100fe200078e0a1d */
[----:B------:R-:W-:Y:S01]  /*bdc0*/  ISETP.GT.U32.AND P6, PT, R29, R0, PT ;  /* 0x000000001d00720c */ /* 0x000fe20003fc4070 */
[----:B------:R-:W-:-:S03]  /*bdd0*/  @!P4 IMAD.IADD R2, R2, 0x1, -R29 ;  /* 0x000000010202c824 */ /* 0x000fc600078e0a1d */
[C---:B------:R-:W-:Y:S02]  /*bde0*/  ISETP.GT.U32.AND P4, PT, R29.reuse, R4, PT ;  /* 0x000000041d00720c */ /* 0x040fe40003f84070 */
[----:B------:R-:W-:-:S07]  /*bdf0*/  ISETP.GT.U32.AND P1, PT, R29, R2, PT ;  /* 0x000000021d00720c */ /* 0x000fce0003f24070 */
[----:B------:R-:W-:-:S04]  /*be00*/  @!P6 IMAD.IADD R0, R0, 0x1, -R29 ;  /* 0x000000010000e824 */ /* 0x000fc800078e0a1d */
[----:B------:R-:W-:Y:S01]  /*be10*/  @!P4 IMAD.IADD R4, R4, 0x1, -R29 ;  /* 0x000000010404c824 */ /* 0x000fe200078e0a1d */
[----:B---3--:R-:W-:Y:S02]  /*be20*/  IABS R10, R21 ;  /* 0x00000015000a7213 */ /* 0x008fe40000000000 */
[----:B----4-:R-:W-:-:S03]  /*be30*/  IABS R9, R17 ;  /* 0x0000001100097213 */ /* 0x010fc60000000000 */
[----:B------:R-:W-:-:S04]  /*be40*/  IMAD.HI.U32 R12, R28, R10, RZ ;  /* 0x0000000a1c0c7227 */ /* 0x000fc800078e00ff */
[----:B------:R-:W-:-:S04]  /*be50*/  IMAD.HI.U32 R6, R28, R9, RZ ;  /* 0x000000091c067227 */ /* 0x000fc800078e00ff */
[----:B------:R-:W-:Y:S02]  /*be60*/  IMAD.MOV R7, RZ, RZ, -R12 ;  /* 0x000000ffff077224 */ /* 0x000fe400078e0a0c */
[----:B------:R-:W-:Y:S02]  /*be70*/  IMAD.MOV R6, RZ, RZ, -R6 ;  /* 0x000000ffff067224 */ /* 0x000fe400078e0a06 */
[C---:B------:R-:W-:Y:S01]  /*be80*/  IMAD R10, R29.reuse, R7, R10 ;  /* 0x000000071d0a7224 */ /* 0x040fe200078e020a */
[----:B--2---:R-:W-:Y:S01]  /*be90*/  IABS R3, R18 ;  /* 0x0000001200037213 */ /* 0x004fe20000000000 */
[C---:B------:R-:W-:Y:S01]  /*bea0*/  IMAD R9, R29.reuse, R6, R9 ;  /* 0x000000061d097224 */ /* 0x040fe200078e0209 */
[----:B------:R-:W-:Y:S02]  /*beb0*/  ISETP.GE.AND P0, PT, R18, RZ, PT ;  /* 0x000000ff1200720c */ /* 0x000fe40003f06270 */
[----:B------:R-:W-:Y:S01]  /*bec0*/  IABS R8, R14 ;  /* 0x0000000e00087213 */ /* 0x000fe20000000000 */
[----:B------:R-:W-:Y:S01]  /*bed0*/  @!P1 IMAD.IADD R2, R2, 0x1, -R29 ;  /* 0x0000000102029824 */ /* 0x000fe200078e0a1d */
[C---:B------:R-:W-:Y:S01]  /*bee0*/  ISETP.GT.U32.AND P6, PT, R29.reuse, R0, PT ;  /* 0x000000001d00720c */ /* 0x040fe20003fc4070 */
[----:B------:R-:W-:Y:S01]  /*bef0*/  IMAD.MOV.U32 R18, RZ, RZ, R4 ;  /* 0x000000ffff127224 */ /* 0x000fe200078e0004 */
[----:B------:R-:W-:Y:S01]  /*bf00*/  ISETP.GT.U32.AND P1, PT, R29, R10, PT ;  /* 0x0000000a1d00720c */ /* 0x000fe20003f24070 */
[----:B------:R-:W-:-:S04]  /*bf10*/  IMAD.HI.U32 R5, R28, R8, RZ ;  /* 0x000000081c057227 */ /* 0x000fc800078e00ff */
[----:B------:R-:W-:Y:S01]  /*bf20*/  @!P5 IMAD.MOV R18, RZ, RZ, -R18 ;  /* 0x000000ffff12d224 */ /* 0x000fe200078e0a12 */
[----:B------:R-:W-:Y:S01]  /*bf30*/  ISETP.GT.U32.AND P5, PT, R29, R9, PT ;  /* 0x000000091d00720c */ /* 0x000fe20003fa4070 */
[----:B------:R-:W-:-:S04]  /*bf40*/  IMAD.MOV R5, RZ, RZ, -R5 ;  /* 0x000000ffff057224 */ /* 0x000fc800078e0a05 */
[C---:B------:R-:W-:Y:S02]  /*bf50*/  IMAD R8, R29.reuse, R5, R8 ;  /* 0x000000051d087224 */ /* 0x040fe400078e0208 */
[--C-:B------:R-:W-:Y:S02]  /*bf60*/  @!P6 IMAD.IADD R0, R0, 0x1, -R29.reuse ;  /* 0x000000010000e824 */ /* 0x100fe400078e0a1d */
[----:B------:R-:W-:Y:S01]  /*bf70*/  @!P1 IMAD.IADD R10, R10, 0x1, -R29 ;  /* 0x000000010a0a9824 */ /* 0x000fe200078e0a1d */
[----:B------:R-:W-:-:S03]  /*bf80*/  ISETP.GT.U32.AND P6, PT, R29, R8, PT ;  /* 0x000000081d00720c */ /* 0x000fc60003fc4070 */
[----:B------:R-:W-:Y:S01]  /*bf90*/  @!P5 IMAD.IADD R9, R9, 0x1, -R29 ;  /* 0x000000010909d824 */ /* 0x000fe200078e0a1d */
[----:B------:R-:W-:Y:S01]  /*bfa0*/  ISETP.GT.U32.AND P5, PT, R29, R10, PT ;  /* 0x0000000a1d00720c */ /* 0x000fe20003fa4070 */
[----:B------:R-:W-:Y:S02]  /*bfb0*/  IMAD.MOV.U32 R6, RZ, RZ, R0 ;  /* 0x000000ffff067224 */ /* 0x000fe400078e0000 */
[----:B------:R-:W-:-:S06]  /*bfc0*/  IMAD.HI.U32 R13, R28, R3, RZ ;  /* 0x000000031c0d7227 */ /* 0x000fcc00078e00ff */
[--C-:B------:R-:W-:Y:S02]  /*bfd0*/  @!P6 IMAD.IADD R8, R8, 0x1, -R29.reuse ;  /* 0x000000010808e824 */ /* 0x100fe400078e0a1d */
[----:B------:R-:W-:Y:S02]  /*bfe0*/  @!P2 IMAD.MOV R6, RZ, RZ, -R6 ;  /* 0x000000ffff06a224 */ /* 0x000fe400078e0a06 */
[----:B------:R-:W-:Y:S01]  /*bff0*/  @!P5 IMAD.IADD R10, R10, 0x1, -R29 ;  /* 0x000000010a0ad824 */ /* 0x000fe200078e0a1d */
[----:B------:R-:W-:Y:S01]  /*c000*/  ISETP.GT.U32.AND P2, PT, R29, R8, PT ;  /* 0x000000081d00720c */ /* 0x000fe20003f44070 */
[----:B------:R-:W-:Y:S02]  /*c010*/  IMAD.MOV R11, RZ, RZ, -R13 ;  /* 0x000000ffff0b7224 */ /* 0x000fe400078e0a0d */
[----:B------:R-:W-:Y:S01]  /*c020*/  IMAD.MOV.U32 R13, RZ, RZ, R2 ;  /* 0x000000ffff0d7224 */ /* 0x000fe200078e0002 */
[----:B------:R0:W-:Y:S03]  /*c030*/  STL [R1+0x460], R18 ;  /* 0x0004601201007387 */ /* 0x0001e60000100800 */
[----:B------:R-:W-:-:S06]  /*c040*/  @!P3 IMAD.MOV R13, RZ, RZ, -R13 ;  /* 0x000000ffff0db224 */ /* 0x000fcc00078e0a0d */
[----:B------:R-:W-:Y:S01]  /*c050*/  @!P2 IMAD.IADD R8, R8, 0x1, -R29 ;  /* 0x000000010808a824 */ /* 0x000fe200078e0a1d */
[----:B0-----:R-:W2:Y:S04]  /*c060*/  LDL.LU R18, [R1+0x2c] ;  /* 0x00002c0001127983 */ /* 0x001ea80000300800 */
[----:B------:R-:W-:Y:S04]  /*c070*/  STL [R1+0x470], R13 ;  /* 0x0004700d01007387 */ /* 0x000fe80000100800 */
[----:B------:R0:W-:Y:S01]  /*c080*/  STL [R1+0x48c], R6 ;  /* 0x00048c0601007387 */ /* 0x0001e20000100800 */
[----:B-----5:R-:W-:-:S05]  /*c090*/  IABS R5, R15 ;  /* 0x0000000f00057213 */ /* 0x020fca0000000000 */
[----:B------:R-:W-:-:S04]  /*c0a0*/  IMAD.HI.U32 R4, R28, R5, RZ ;  /* 0x000000051c047227 */ /* 0x000fc800078e00ff */
[----:B------:R-:W-:-:S04]  /*c0b0*/  IMAD.MOV R4, RZ, RZ, -R4 ;  /* 0x000000ffff047224 */ /* 0x000fc800078e0a04 */
[----:B------:R-:W-:-:S05]  /*c0c0*/  IMAD R5, R29, R4, R5 ;  /* 0x000000041d057224 */ /* 0x000fca00078e0205 */
[----:B------:R-:W-:Y:S02]  /*c0d0*/  ISETP.GT.U32.AND P5, PT, R29, R5, PT ;  /* 0x000000051d00720c */ /* 0x000fe40003fa4070 */
[----:B------:R-:W-:Y:S02]  /*c0e0*/  ISETP.GE.AND P2, PT, R15, RZ, PT ;  /* 0x000000ff0f00720c */ /* 0x000fe40003f46270 */
[----:B------:R-:W3:Y:S09]  /*c0f0*/  LDL.LU R15, [R1+0x30] ;  /* 0x00003000010f7983 */ /* 0x000ef20000300800 */
[----:B------:R-:W-:Y:S01]  /*c100*/  @!P5 IMAD.IADD R5, R5, 0x1, -R29 ;  /* 0x000000010505d824 */ /* 0x000fe200078e0a1d */
[----:B------:R-:W-:-:S02]  /*c110*/  IABS R2, R16 ;  /* 0x0000001000027213 */ /* 0x000fc40000000000 */
[----:B------:R-:W-:Y:S02]  /*c120*/  ISETP.GE.AND P5, PT, R16, RZ, PT ;  /* 0x000000ff1000720c */ /* 0x000fe40003fa6270 */
[----:B------:R-:W4:Y:S01]  /*c130*/  LDL.LU R16, [R1+0x34] ;  /* 0x0000340001107983 */ /* 0x000f220000300800 */
[----:B------:R-:W-:-:S05]  /*c140*/  IMAD R3, R29, R11, R3 ;  /* 0x0000000b1d037224 */ /* 0x000fca00078e0203 */
[C---:B------:R-:W-:Y:S01]  /*c150*/  ISETP.GT.U32.AND P4, PT, R29.reuse, R3, PT ;  /* 0x000000031d00720c */ /* 0x040fe20003f84070 */
[----:B------:R-:W-:Y:S01]  /*c160*/  IMAD.HI.U32 R0, R28, R2, RZ ;  /* 0x000000021c007227 */ /* 0x000fe200078e00ff */
[----:B------:R-:W-:-:S03]  /*c170*/  ISETP.GT.U32.AND P6, PT, R29, R9, PT ;  /* 0x000000091d00720c */ /* 0x000fc60003fc4070 */
[----:B------:R-:W-:-:S08]  /*c180*/  IMAD.MOV R0, RZ, RZ, -R0 ;  /* 0x000000ffff007224 */ /* 0x000fd000078e0a00 */
[----:B------:R-:W-:-:S05]  /*c190*/  @!P4 IMAD.IADD R3, R3, 0x1, -R29 ;  /* 0x000000010303c824 */ /* 0x000fca00078e0a1d */
[C---:B------:R-:W-:Y:S01]  /*c1a0*/  ISETP.GT.U32.AND P1, PT, R29.reuse, R3, PT ;  /* 0x000000031d00720c */ /* 0x040fe20003f24070 */
[----:B------:R-:W-:Y:S02]  /*c1b0*/  IMAD R0, R29, R0, R2 ;  /* 0x000000001d007224 */ /* 0x000fe400078e0202 */
[----:B------:R-:W-:-:S03]  /*c1c0*/  @!P6 IMAD.IADD R9, R9, 0x1, -R29 ;  /* 0x000000010909e824 */ /* 0x000fc600078e0a1d */
[----:B------:R-:W-:-:S07]  /*c1d0*/  ISETP.GT.U32.AND P6, PT, R29, R0, PT ;  /* 0x000000001d00720c */ /* 0x000fce0003fc4070 */
[----:B------:R-:W-:-:S04]  /*c1e0*/  @!P1 IMAD.IADD R3, R3, 0x1, -R29 ;  /* 0x0000000103039824 */ /* 0x000fc800078e0a1d */
[----:B------:R-:W-:Y:S01]  /*c1f0*/  IMAD.MOV.U32 R12, RZ, RZ, R3 ;  /* 0x000000ffff0c7224 */ /* 0x000fe200078e0003 */
[----:B------:R-:W-:Y:S01]  /*c200*/  IABS R4, R20 ;  /* 0x0000001400047213 */ /* 0x000fe20000000000 */
[----:B------:R-:W-:Y:S01]  /*c210*/  @!P6 IMAD.IADD R0, R0, 0x1, -R29 ;  /* 0x000000010000e824 */ /* 0x000fe200078e0a1d */
[----:B------:R-:W-:Y:S01]  /*c220*/  ISETP.GE.AND P1, PT, R14, RZ, PT ;  /* 0x000000ff0e00720c */ /* 0x000fe20003f26270 */
[----:B------:R-:W-:Y:S01]  /*c230*/  @!P0 IMAD.MOV R12, RZ, RZ, -R12 ;  /* 0x000000ffff0c8224 */ /* 0x000fe200078e0a0c */
[----:B------:R-:W5:Y:S01]  /*c240*/  LDL.LU R14, [R1+0x38] ;  /* 0x00003800010e7983 */ /* 0x000f620000300800 */
[----:B------:R-:W-:Y:S01]  /*c250*/  ISETP.GE.AND P3, PT, R21, RZ, PT ;  /* 0x000000ff1500720c */ /* 0x000fe20003f66270 */
[----:B------:R-:W-:Y:S01]  /*c260*/  IMAD.HI.U32 R11, R28, R4, RZ ;  /* 0x000000041c0b7227 */ /* 0x000fe200078e00ff */
[----:B------:R-:W-:Y:S01]  /*c270*/  ISETP.GT.U32.AND P6, PT, R29, R0, PT ;  /* 0x000000001d00720c */ /* 0x000fe20003fc4070 */
[----:B------:R-:W-:Y:S01]  /*c280*/  STL [R1+0x474], R12 ;  /* 0x0004740c01007387 */ /* 0x000fe20000100800 */
[----:B------:R-:W-:-:S03]  /*c290*/  IABS R7, R19 ;  /* 0x0000001300077213 */ /* 0x000fc60000000000 */
[----:B------:R-:W5:Y:S01]  /*c2a0*/  LDL.LU R22, [R1+0x3c] ;  /* 0x00003c0001167983 */ /* 0x000f620000300800 */
[----:B------:R-:W-:Y:S01]  /*c2b0*/  IMAD.MOV R11, RZ, RZ, -R11 ;  /* 0x000000ffff0b7224 */ /* 0x000fe200078e0a0b */
[----:B------:R-:W-:Y:S02]  /*c2c0*/  ISETP.GT.U32.AND P0, PT, R29, R5, PT ;  /* 0x000000051d00720c */ /* 0x000fe40003f04070 */
[----:B------:R-:W-:Y:S01]  /*c2d0*/  ISETP.GE.AND P4, PT, R17, RZ, PT ;  /* 0x000000ff1100720c */ /* 0x000fe20003f86270 */
[----:B------:R-:W-:Y:S01]  /*c2e0*/  IMAD R4, R29, R11, R4 ;  /* 0x0000000b1d047224 */ /* 0x000fe200078e0204 */
[----:B------:R-:W5:Y:S01]  /*c2f0*/  LDL.LU R17, [R1+0x40] ;  /* 0x0000400001117983 */ /* 0x000f620000300800 */
[----:B0-----:R-:W-:-:S04]  /*c300*/  IMAD.HI.U32 R6, R28, R7, RZ ;  /* 0x000000071c067227 */ /* 0x001fc800078e00ff */
[----:B------:R-:W-:Y:S01]  /*c310*/  @!P3 IMAD.MOV R10, RZ, RZ, -R10 ;  /* 0x000000ffff0ab224 */ /* 0x000fe200078e0a0a */
[C---:B------:R-:W-:Y:S01]  /*c320*/  ISETP.GT.U32.AND P3, PT, R29.reuse, R4, PT ;  /* 0x000000041d00720c */ /* 0x040fe20003f64070 */
[----:B------:R-:W-:Y:S02]  /*c330*/  IMAD.MOV R6, RZ, RZ, -R6 ;  /* 0x000000ffff067224 */ /* 0x000fe400078e0a06 */
[----:B------:R-:W-:Y:S02]  /*c340*/  @!P6 IMAD.IADD R0, R0, 0x1, -R29 ;  /* 0x000000010000e824 */ /* 0x000fe400078e0a1d */
[----:B------:R-:W-:Y:S02]  /*c350*/  IMAD R7, R29, R6, R7 ;  /* 0x000000061d077224 */ /* 0x000fe400078e0207 */
[----:B------:R-:W-:Y:S02]  /*c360*/  @!P0 IMAD.IADD R5, R5, 0x1, -R29 ;  /* 0x0000000105058824 */ /* 0x000fe400078e0a1d */
[----:B------:R-:W-:-:S02]  /*c370*/  IMAD.MOV.U32 R6, RZ, RZ, R0 ;  /* 0x000000ffff067224 */ /* 0x000fc400078e0000 */
[----:B------:R-:W-:Y:S02]  /*c380*/  @!P4 IMAD.MOV R9, RZ, RZ, -R9 ;  /* 0x000000ffff09c224 */ /* 0x000fe400078e0a09 */
[----:B------:R-:W-:Y:S02]  /*c390*/  @!P1 IMAD.MOV R8, RZ, RZ, -R8 ;  /* 0x000000ffff089224 */ /* 0x000fe400078e0a08 */
[----:B------:R-:W-:Y:S01]  /*c3a0*/  @!P2 IMAD.MOV R5, RZ, RZ, -R5 ;  /* 0x000000ffff05a224 */ /* 0x000fe200078e0a05 */
[----:B------:R5:W-:Y:S01]  /*c3b0*/  STL [R1+0x478], R10 ;  /* 0x0004780a01007387 */ /* 0x000be20000100800 */
[----:B------:R-:W-:-:S03]  /*c3c0*/  @!P5 IMAD.MOV R6, RZ, RZ, -R6 ;  /* 0x000000ffff06d224 */ /* 0x000fc600078e0a06 */
[----:B------:R0:W-:Y:S01]  /*c3d0*/  STL [R1+0x47c], R9 ;  /* 0x00047c0901007387 */ /* 0x0001e20000100800 */
[----:B------:R-:W-:-:S03]  /*c3e0*/  @!P3 IMAD.IADD R4, R4, 0x1, -R29 ;  /* 0x000000010404b824 */ /* 0x000fc600078e0a1d */
[----:B------:R0:W-:Y:S04]  /*c3f0*/  STL [R1+0x480], R8 ;  /* 0x0004800801007387 */ /* 0x0001e80000100800 */
[----:B------:R0:W-:Y:S04]  /*c400*/  STL [R1+0x484], R5 ;  /* 0x0004840501007387 */ /* 0x0001e80000100800 */
[----:B------:R0:W-:Y:S01]  /*c410*/  STL [R1+0x488], R6 ;  /* 0x0004880601007387 */ /* 0x0001e20000100800 */
[----:B---3--:R-:W-:Y:S02]  /*c420*/  ISETP.GE.AND P3, PT, R15, RZ, PT ;  /* 0x000000ff0f00720c */ /* 0x008fe40003f66270 */
[----:B------:R-:W-:-:S02]  /*c430*/  IABS R0, R15 ;  /* 0x0000000f00007213 */ /* 0x000fc40000000000 */
[----:B------:R-:W3:Y:S01]  /*c440*/  LDL.LU R15, [R1+0x44] ;  /* 0x00004400010f7983 */ /* 0x000ee20000300800 */
[----:B----4-:R-:W-:Y:S02]  /*c450*/  ISETP.GE.AND P5, PT, R16, RZ, PT ;  /* 0x000000ff1000720c */ /* 0x010fe40003fa6270 */
[----:B------:R-:W-:Y:S02]  /*c460*/  IABS R11, R16 ;  /* 0x00000010000b7213 */ /* 0x000fe40000000000 */
[----:B------:R-:W4:Y:S04]  /*c470*/  LDL.LU R16, [R1+0x48] ;  /* 0x0000480001107983 */ /* 0x000f280000300800 */
[----:B------:R-:W3:Y:S01]  /*c480*/  LDL.LU R21, [R1+0x4c] ;  /* 0x00004c0001157983 */ /* 0x000ee20000300800 */
[----:B------:R-:W-:-:S03]  /*c490*/  ISETP.GE.AND P4, PT, R20, RZ, PT ;  /* 0x000000ff1400720c */ /* 0x000fc60003f86270 */
[----:B------:R-:W3:Y:S01]  /*c4a0*/  LDL.LU R20, [R1+0x50] ;  /* 0x0000500001147983 */ /* 0x000ee20000300800 */
[----:B------:R-:W-:Y:S02]  /*c4b0*/  ISETP.GT.U32.AND P6, PT, R29, R7, PT ;  /* 0x000000071d00720c */ /* 0x000fe40003fc4070 */
[----:B--2---:R-:W-:-:S05]  /*c4c0*/  IABS R2, R18 ;  /* 0x0000001200027213 */ /* 0x004fca0000000000 */
[----:B------:R-:W-:-:S04]  /*c4d0*/  IMAD.HI.U32 R3, R28, R2, RZ ;  /* 0x000000021c037227 */ /* 0x000fc800078e00ff */
[----:B------:R-:W-:Y:S02]  /*c4e0*/  IMAD.MOV R3, RZ, RZ, -R3 ;  /* 0x000000ffff037224 */ /* 0x000fe400078e0a03 */
[----:B------:R-:W-:Y:S02]  /*c4f0*/  @!P6 IMAD.IADD R7, R7, 0x1, -R29 ;  /* 0x000000010707e824 */ /* 0x000fe400078e0a1d */
[C---:B------:R-:W-:Y:S02]  /*c500*/  IMAD R2, R29.reuse, R3, R2 ;  /* 0x000000031d027224 */ /* 0x040fe400078e0202 */
[----:B------:R-:W-:Y:S01]  /*c510*/  IMAD.HI.U32 R3, R28, R0, RZ ;  /* 0x000000001c037227 */ /* 0x000fe200078e00ff */
[C---:B------:R-:W-:Y:S02]  /*c520*/  ISETP.GT.U32.AND P6, PT, R29.reuse, R7, PT ;  /* 0x000000071d00720c */ /* 0x040fe40003fc4070 */
[----:B------:R-:W-:Y:S01]  /*c530*/  ISETP.GT.U32.AND P2, PT, R29, R4, PT ;  /* 0x000000041d00720c */ /* 0x000fe20003f44070 */
[----:B------:R-:W-:-:S04]  /*c540*/  IMAD.MOV R3, RZ, RZ, -R3 ;  /* 0x000000ffff037224 */ /* 0x000fc800078e0a03 */
[----:B------:R-:W-:-:S06]  /*c550*/  IMAD R0, R29, R3, R0 ;  /* 0x000000031d007224 */ /* 0x000fcc00078e0200 */
[--C-:B------:R-:W-:Y:S01]  /*c560*/  @!P6 IMAD.IADD R7, R7, 0x1, -R29.reuse ;  /* 0x000000010707e824 */ /* 0x100fe200078e0a1d */
[C---:B------:R-:W-:Y:S01]  /*c570*/  ISETP.GT.U32.AND P6, PT, R29.reuse, R0, PT ;  /* 0x000000001d00720c */ /* 0x040fe20003fc4070 */
[----:B------:R-:W-:Y:S01]  /*c580*/  @!P2 IMAD.IADD R4, R4, 0x1, -R29 ;  /* 0x000000010404a824 */ /* 0x000fe200078e0a1d */
[----:B------:R-:W-:-:S03]  /*c590*/  ISETP.GT.U32.AND P2, PT, R29, R2, PT ;  /* 0x000000021d00720c */ /* 0x000fc60003f44070 */
[----:B------:R-:W-:Y:S01]  /*c5a0*/  @!P4 IMAD.MOV R4, RZ, RZ, -R4 ;  /* 0x000000ffff04c224 */ /* 0x000fe200078e0a04 */
[----:B-----5:R-:W-:Y:S02]  /*c5b0*/  IABS R10, R14 ;  /* 0x0000000e000a7213 */ /* 0x020fe40000000000 */
[----:B------:R-:W-:Y:S02]  /*c5c0*/  ISETP.GE.AND P1, PT, R19, RZ, PT ;  /* 0x000000ff1300720c */ /* 0x000fe40003f26270 */
[----:B------:R4:W-:Y:S01]  /*c5d0*/  STL [R1+0x468], R4 ;  /* 0x0004680401007387 */ /* 0x0009e20000100800 */
[----:B------:R-:W-:Y:S01]  /*c5e0*/  ISETP.GE.AND P0, PT, R18, RZ, PT ;  /* 0x000000ff1200720c */ /* 0x000fe20003f06270 */
[----:B0-----:R-:W-:Y:S02]  /*c5f0*/  IMAD.HI.U32 R9, R28, R10, RZ ;  /* 0x0000000a1c097227 */ /* 0x001fe400078e00ff */
[----:B------:R-:W2:Y:S01]  /*c600*/  LDL.LU R19, [R1+0x54] ;  /* 0x0000540001137983 */ /* 0x000ea20000300800 */
[----:B------:R-:W-:Y:S01]  /*c610*/  IABS R8, R22 ;  /* 0x0000001600087213 */ /* 0x000fe20000000000 */
[----:B------:R-:W-:-:S02]  /*c620*/  @!P6 IMAD.IADD R0, R0, 0x1, -R29 ;  /* 0x000000010000e824 */ /* 0x000fc400078e0a1d */
[----:B------:R-:W5:Y:S01]  /*c630*/  LDL.LU R18, [R1+0x58] ;  /* 0x0000580001127983 */ /* 0x000f620000300800 */
[C---:B------:R-:W-:Y:S02]  /*c640*/  IMAD.HI.U32 R12, R28.reuse, R11, RZ ;  /* 0x0000000b1c0c7227 */ /* 0x040fe400078e00ff */
[----:B------:R-:W-:Y:S02]  /*c650*/  ISETP.GT.U32.AND P4, PT, R29, R0, PT ;  /* 0x000000001d00720c */ /* 0x000fe40003f84070 */
[----:B------:R-:W-:Y:S02]  /*c660*/  IMAD.MOV R9, RZ, RZ, -R9 ;  /* 0x000000ffff097224 */ /* 0x000fe400078e0a09 */
[----:B------:R-:W-:-:S04]  /*c670*/  IMAD.HI.U32 R5, R28, R8, RZ ;  /* 0x000000081c057227 */ /* 0x000fc800078e00ff */
[----:B------:R-:W-:Y:S02]  /*c680*/  IMAD.MOV R12, RZ, RZ, -R12 ;  /* 0x000000ffff0c7224 */ /* 0x000fe400078e0a0c */
[----:B------:R-:W-:Y:S02]  /*c690*/  @!P2 IMAD.IADD R2, R2, 0x1, -R29 ;  /* 0x000000010202a824 */ /* 0x000fe400078e0a1d */
[C---:B------:R-:W-:Y:S02]  /*c6a0*/  IMAD R10, R29.reuse, R9, R10 ;  /* 0x000000091d0a7224 */ /* 0x040fe400078e020a */
[----:B------:R-:W-:Y:S02]  /*c6b0*/  IMAD.MOV R5, RZ, RZ, -R5 ;  /* 0x000000ffff057224 */ /* 0x000fe400078e0a05 */
[C---:B------:R-:W-:Y:S02]  /*c6c0*/  IMAD R11, R29.reuse, R12, R11 ;  /* 0x0000000c1d0b7224 */ /* 0x040fe400078e020b */
[----:B------:R-:W-:Y:S01]  /*c6d0*/  IMAD.MOV.U32 R9, RZ, RZ, R7 ;  /* 0x000000ffff097224 */ /* 0x000fe200078e0007 */
[----:B------:R-:W-:Y:S01]  /*c6e0*/  IABS R6, R17 ;  /* 0x0000001100067213 */ /* 0x000fe20000000000 */
[C---:B------:R-:W-:Y:S01]  /*c6f0*/  IMAD R8, R29.reuse, R5, R8 ;  /* 0x000000051d087224 */ /* 0x040fe200078e0208 */
[C---:B------:R-:W-:Y:S01]  /*c700*/  ISETP.GT.U32.AND P6, PT, R29.reuse, R2, PT ;  /* 0x000000021d00720c */ /* 0x040fe20003fc4070 */
[----:B------:R-:W-:Y:S01]  /*c710*/  @!P1 IMAD.MOV R9, RZ, RZ, -R9 ;  /* 0x000000ffff099224 */ /* 0x000fe200078e0a09 */
[----:B------:R-:W-:Y:S01]  /*c720*/  ISETP.GT.U32.AND P1, PT, R29, R11, PT ;  /* 0x0000000b1d00720c */ /* 0x000fe20003f24070 */
[----:B------:R-:W-:-:S04]  /*c730*/  IMAD.HI.U32 R3, R28, R6, RZ ;  /* 0x000000061c037227 */ /* 0x000fc800078e00ff */
[----:B------:R-:W-:Y:S01]  /*c740*/  @!P4 IMAD.IADD R0, R0, 0x1, -R29 ;  /* 0x000000010000c824 */ /* 0x000fe200078e0a1d */
[----:B------:R-:W-:Y:S01]  /*c750*/  ISETP.GT.U32.AND P4, PT, R29, R8, PT ;  /* 0x000000081d00720c */ /* 0x000fe20003f84070 */
[----:B------:R-:W-:-:S04]  /*c760*/  IMAD.MOV R3, RZ, RZ, -R3 ;  /* 0x000000ffff037224 */ /* 0x000fc800078e0a03 */
[C---:B------:R-:W-:Y:S02]  /*c770*/  IMAD R6, R29.reuse, R3, R6 ;  /* 0x000000031d067224 */ /* 0x040fe400078e0206 */
[--C-:B------:R-:W-:Y:S01]  /*c780*/  @!P6 IMAD.IADD R2, R2, 0x1, -R29.reuse ;  /* 0x000000010202e824 */ /* 0x100fe200078e0a1d */
[----:B------:R-:W-:Y:S01]  /*c790*/  ISETP.GT.U32.AND P6, PT, R29, R10, PT ;  /* 0x0000000a1d00720c */ /* 0x000fe20003fc4070 */
[----:B------:R-:W-:Y:S01]  /*c7a0*/  @!P1 IMAD.IADD R11, R11, 0x1, -R29 ;  /* 0x000000010b0b9824 */ /* 0x000fe200078e0a1d */
[----:B------:R-:W-:-:S03]  /*c7b0*/  ISETP.GT.U32.AND P1, PT, R29, R6, PT ;  /* 0x000000061d00720c */ /* 0x000fc60003f24070 */
[----:B------:R-:W-:Y:S01]  /*c7c0*/  @!P4 IMAD.IADD R8, R8, 0x1, -R29 ;  /* 0x000000010808c824 */ /* 0x000fe200078e0a1d */
[----:B------:R-:W-:-:S07]  /*c7d0*/  ISETP.GT.U32.AND P4, PT, R29, R11, PT ;  /* 0x0000000b1d00720c */ /* 0x000fce0003f84070 */
[--C-:B------:R-:W-:Y:S02]  /*c7e0*/  @!P6 IMAD.IADD R10, R10, 0x1, -R29.reuse ;  /* 0x000000010a0ae824 */ /* 0x100fe400078e0a1d */
[----:B------:R-:W-:-:S03]  /*c7f0*/  @!P1 IMAD.IADD R6, R6, 0x1, -R29 ;  /* 0x0000000106069824 */ /* 0x000fc600078e0a1d */
[----:B------:R-:W-:Y:S01]  /*c800*/  ISETP.GT.U32.AND P1, PT, R29, R10, PT ;  /* 0x0000000a1d00720c */ /* 0x000fe20003f24070 */
[----:B------:R-:W-:Y:S01]  /*c810*/  @!P4 IMAD.IADD R11, R11, 0x1, -R29 ;  /* 0x000000010b0bc824 */ /* 0x000fe200078e0a1d */
[----:B------:R-:W-:Y:S01]  /*c820*/  ISETP.GE.AND P2, PT, R14, RZ, PT ;  /* 0x000000ff0e00720c */ /* 0x000fe20003f46270 */
[----:B------:R-:W-:Y:S01]  /*c830*/  IMAD.MOV.U32 R23, RZ, RZ, R2 ;  /* 0x000000ffff177224 */ /* 0x000fe200078e0002 */
[----:B------:R-:W2:Y:S01]  /*c840*/  LDL.LU R14, [R1+0x5c] ;  /* 0x00005c00010e7983 */ /* 0x000ea20000300800 */
[----:B------:R-:W-:Y:S02]  /*c850*/  @!P3 IMAD.MOV R0, RZ, RZ, -R0 ;  /* 0x000000ffff00b224 */ /* 0x000fe400078e0a00 */
[----:B------:R-:W-:Y:S01]  /*c860*/  @!P0 IMAD.MOV R23, RZ, RZ, -R23 ;  /* 0x000000ffff178224 */ /* 0x000fe200078e0a17 */
[----:B------:R0:W-:Y:S05]  /*c870*/  STL [R1+0x46c], R9 ;  /* 0x00046c0901007387 */ /* 0x0001ea0000100800 */
[----:B------:R-:W-:-:S02]  /*c880*/  @!P1 IMAD.IADD R10, R10, 0x1, -R29 ;  /* 0x000000010a0a9824 */ /* 0x000fc400078e0a1d */
[----:B------:R-:W-:Y:S01]  /*c890*/  @!P5 IMAD.MOV R11, RZ, RZ, -R11 ;  /* 0x000000ffff0bd224 */ /* 0x000fe200078e0a0b */
[----:B------:R-:W-:Y:S04]  /*c8a0*/  STL [R1+0x464], R23 ;  /* 0x0004641701007387 */ /* 0x000fe80000100800 */
[----:B------:R-:W-:Y:S04]  /*c8b0*/  STL [R1+0x45c], R0 ;  /* 0x00045c0001007387 */ /* 0x000fe80000100800 */
[----:B------:R-:W-:Y:S01]  /*c8c0*/  STL [R1+0x3fc], R11 ;  /* 0x0003fc0b01007387 */ /* 0x000fe20000100800 */
[----:B----4-:R-:W-:-:S05]  /*c8d0*/  IABS R4, R16 ;  /* 0x0000001000047213 */ /* 0x010fca0000000000 */
[----:B------:R-:W-:-:S04]  /*c8e0*/  IMAD.HI.U32 R13, R28, R4, RZ ;  /* 0x000000041c0d7227 */ /* 0x000fc800078e00ff */
[----:B------:R-:W-:-:S04]  /*c8f0*/  IMAD.MOV R13, RZ, RZ, -R13 ;  /* 0x000000ffff0d7224 */ /* 0x000fc800078e0a0d */
[----:B------:R-:W-:-:S05]  /*c900*/  IMAD R4, R29, R13, R4 ;  /* 0x0000000d1d047224 */ /* 0x000fca00078e0204 */
[----:B------:R-:W-:Y:S02]  /*c910*/  ISETP.GT.U32.AND P4, PT, R29, R4, PT ;  /* 0x000000041d00720c */ /* 0x000fe40003f84070 */
[----:B---3--:R-:W-:-:S05]  /*c920*/  IABS R5, R15 ;  /* 0x0000000f00057213 */ /* 0x008fca0000000000 */
[----:B0-----:R-:W-:-:S06]  /*c930*/  IMAD.HI.U32 R9, R28, R5, RZ ;  /* 0x000000051c097227 */ /* 0x001fcc00078e00ff */
[----:B------:R-:W-:Y:S01]  /*c940*/  @!P4 IMAD.IADD R4, R4, 0x1, -R29 ;  /* 0x000000010404c824 */ /* 0x000fe200078e0a1d */
[----:B------:R-:W-:Y:S01]  /*c950*/  ISETP.GE.AND P4, PT, R15, RZ, PT ;  /* 0x000000ff0f00720c */ /* 0x000fe20003f86270 */
[----:B------:R-:W-:Y:S02]  /*c960*/  IMAD.MOV.U32 R15, RZ, RZ, R10 ;  /* 0x000000ffff0f7224 */ /* 0x000fe400078e000a */
[----:B------:R-:W-:Y:S02]  /*c970*/  IMAD.MOV R9, RZ, RZ, -R9 ;  /* 0x000000ffff097224 */ /* 0x000fe400078e0a09 */
[----:B------:R-:W-:Y:S02]  /*c980*/  @!P2 IMAD.MOV R15, RZ, RZ, -R15 ;  /* 0x000000ffff0fa224 */ /* 0x000fe400078e0a0f */
[----:B------:R-:W-:-:S03]  /*c990*/  IMAD R5, R29, R9, R5 ;  /* 0x000000091d057224 */ /* 0x000fc600078e0205 */
[----:B------:R0:W-:Y:S01]  /*c9a0*/  STL [R1+0x400], R15 ;  /* 0x0004000f01007387 */ /* 0x0001e20000100800 */
[----:B------:R-:W-:Y:S02]  /*c9b0*/  IABS R3, R21 ;  /* 0x0000001500037213 */ /* 0x000fe40000000000 */
[----:B------:R-:W-:Y:S01]  /*c9c0*/  ISETP.GT.U32.AND P6, PT, R29, R5, PT ;  /* 0x000000051d00720c */ /* 0x000fe20003fc4070 */
[----:B0-----:R-:W3:Y:S02]  /*c9d0*/  LDL.LU R15, [R1+0x60] ;  /* 0x00006000010f7983 */ /* 0x001ee40000300800 */
[----:B------:R-:W-:-:S04]  /*c9e0*/  IMAD.HI.U32 R12, R28, R3, RZ ;  /* 0x000000031c0c7227 */ /* 0x000fc800078e00ff */
[----:B------:R-:W-:-:S06]  /*c9f0*/  IMAD.MOV R12, RZ, RZ, -R12 ;  /* 0x000000ffff0c7224 */ /* 0x000fcc00078e0a0c */
[----:B------:R-:W-:Y:S02]  /*ca00*/  @!P6 IMAD.IADD R5, R5, 0x1, -R29 ;  /* 0x000000010505e824 */ /* 0x000fe400078e0a1d */
[----:B------:R-:W-:-:S03]  /*ca10*/  IMAD R3, R29, R12, R3 ;  /* 0x0000000c1d037224 */ /* 0x000fc600078e0203 */
[C---:B------:R-:W-:Y:S02]  /*ca20*/  ISETP.GT.U32.AND P3, PT, R29.reuse, R5, PT ;  /* 0x000000051d00720c */ /* 0x040fe40003f64070 */
[----:B------:R-:W-:-:S11]  /*ca30*/  ISETP.GT.U32.AND P1, PT, R29, R3, PT ;  /* 0x000000031d00720c */ /* 0x000fd60003f24070 */
[--C-:B------:R-:W-:Y:S01]  /*ca40*/  @!P3 IMAD.IADD R5, R5, 0x1, -R29.reuse ;  /* 0x000000010505b824 */ /* 0x100fe200078e0a1d */
[----:B------:R-:W-:Y:S01]  /*ca50*/  ISETP.GE.AND P3, PT, R17, RZ, PT ;  /* 0x000000ff1100720c */ /* 0x000fe20003f66270 */
[----:B------:R-:W-:Y:S01]  /*ca60*/  @!P1 IMAD.IADD R3, R3, 0x1, -R29 ;  /* 0x0000000103039824 */ /* 0x000fe200078e0a1d */
[----:B------:R-:W-:Y:S01]  /*ca70*/  ISETP.GE.AND P1, PT, R16, RZ, PT ;  /* 0x000000ff1000720c */ /* 0x000fe20003f26270 */
[----:B------:R-:W4:Y:S04]  /*ca80*/  LDL.LU R17, [R1+0x64] ;  /* 0x0000640001117983 */ /* 0x000f280000300800 */
[----:B------:R-:W4:Y:S01]  /*ca90*/  LDL.LU R16, [R1+0x68] ;  /* 0x0000680001107983 */ /* 0x000f220000300800 */
[----:B------:R-:W-:Y:S02]  /*caa0*/  IABS R7, R20 ;  /* 0x0000001400077213 */ /* 0x000fe40000000000 */
[----:B------:R-:W-:-:S03]  /*cab0*/  ISETP.GT.U32.AND P6, PT, R29, R6, PT ;  /* 0x000000061d00720c */ /* 0x000fc60003fc4070 */
[----:B------:R-:W-:Y:S01]  /*cac0*/  IMAD.HI.U32 R9, R28, R7, RZ ;  /* 0x000000071c097227 */ /* 0x000fe200078e00ff */
[----:B------:R-:W-:-:S03]  /*cad0*/  ISETP.GT.U32.AND P0, PT, R29, R8, PT ;  /* 0x000000081d00720c */ /* 0x000fc60003f04070 */
[----:B------:R-:W-:-:S04]  /*cae0*/  IMAD.MOV R9, RZ, RZ, -R9 ;  /* 0x000000ffff097224 */ /* 0x000fc800078e0a09 */
[----:B------:R-:W-:Y:S02]  /*caf0*/  IMAD R2, R29, R9, R7 ;  /* 0x000000091d027224 */ /* 0x000fe400078e0207 */
[----:B------:R-:W-:-:S03]  /*cb00*/  @!P6 IMAD.IADD R6, R6, 0x1, -R29 ;  /* 0x000000010606e824 */ /* 0x000fc600078e0a1d */
[----:B------:R-:W-:Y:S01]  /*cb10*/  ISETP.GT.U32.AND P6, PT, R29, R2, PT ;  /* 0x000000021d00720c */ /* 0x000fe20003fc4070 */
[----:B------:R-:W-:Y:S01]  /*cb20*/  @!P0 IMAD.IADD R8, R8, 0x1, -R29 ;  /* 0x0000000108088824 */ /* 0x000fe200078e0a1d */
[----:B------:R-:W-:-:S03]  /*cb30*/  ISETP.GE.AND P0, PT, R22, RZ, PT ;  /* 0x000000ff1600720c */ /* 0x000fc60003f06270 */
[----:B------:R-:W-:-:S08]  /*cb40*/  IMAD.MOV.U32 R10, RZ, RZ, R8 ;  /* 0x000000ffff0a7224 */ /* 0x000fd000078e0008 */
[----:B------:R-:W-:Y:S02]  /*cb50*/  @!P6 IMAD.IADD R2, R2, 0x1, -R29 ;  /* 0x000000010202e824 */ /* 0x000fe400078e0a1d */
[----:B------:R-:W-:-:S03]  /*cb60*/  @!P0 IMAD.MOV R10, RZ, RZ, -R10 ;  /* 0x000000ffff0a8224 */ /* 0x000fc600078e0a0a */
[----:B------:R-:W-:Y:S01]  /*cb70*/  ISETP.GT.U32.AND P0, PT, R29, R2, PT ;  /* 0x000000021d00720c */ /* 0x000fe20003f04070 */
[----:B------:R-:W-:Y:S02]  /*cb80*/  IMAD.MOV.U32 R8, RZ, RZ, R6 ;  /* 0x000000ffff087224 */ /* 0x000fe400078e0006 */
[----:B------:R-:W-:Y:S02]  /*cb90*/  IMAD.MOV.U32 R6, RZ, RZ, R5 ;  /* 0x000000ffff067224 */ /* 0x000fe400078e0005 */
[----:B------:R-:W-:Y:S02]  /*cba0*/  @!P3 IMAD.MOV R8, RZ, RZ, -R8 ;  /* 0x000000ffff08b224 */ /* 0x000fe400078e0a08 */
[----:B------:R-:W-:Y:S01]  /*cbb0*/  @!P4 IMAD.MOV R6, RZ, RZ, -R6 ;  /* 0x000000ffff06c224 */ /* 0x000fe200078e0a06 */
[----:B------:R-:W-:Y:S01]  /*cbc0*/  STL [R1+0x428], R10 ;  /* 0x0004280a01007387 */ /* 0x000fe20000100800 */
[----:B-----5:R-:W-:-:S03]  /*cbd0*/  IABS R0, R18 ;  /* 0x0000001200007213 */ /* 0x020fc60000000000 */
[----:B------:R-:W-:Y:S01]  /*cbe0*/  STL [R1+0x448], R8 ;  /* 0x0004480801007387 */ /* 0x000fe20000100800 */
[----:B------:R-:W-:Y:S01]  /*cbf0*/  @!P0 IMAD.IADD R2, R2, 0x1, -R29 ;  /* 0x0000000102028824 */ /* 0x000fe200078e0a1d */
[----:B------:R-:W-:Y:S02]  /*cc00*/  ISETP.GE.AND P0, PT, R18, RZ, PT ;  /* 0x000000ff1200720c */ /* 0x000fe40003f06270 */
[----:B------:R0:W-:Y:S04]  /*cc10*/  STL [R1+0x44c], R6 ;  /* 0x00044c0601007387 */ /* 0x0001e80000100800 */
[----:B------:R-:W5:Y:S01]  /*cc20*/  LDL.LU R18, [R1+0x6c] ;  /* 0x00006c0001127983 */ /* 0x000f620000300800 */
[----:B--2---:R-:W-:-:S05]  /*cc30*/  IABS R7, R19 ;  /* 0x0000001300077213 */ /* 0x004fca0000000000 */
[----:B------:R-:W-:Y:S01]  /*cc40*/  IMAD.HI.U32 R13, R28, R7, RZ ;  /* 0x000000071c0d7227 */ /* 0x000fe200078e00ff */
[----:B------:R-:W-:-:S03]  /*cc50*/  ISETP.GT.U32.AND P6, PT, R29, R4, PT ;  /* 0x000000041d00720c */ /* 0x000fc60003fc4070 */
[----:B------:R-:W-:Y:S01]  /*cc60*/  IMAD.MOV R13, RZ, RZ, -R13 ;  /* 0x000000ffff0d7224 */ /* 0x000fe200078e0a0d */
[----:B------:R-:W-:-:S03]  /*cc70*/  ISETP.GT.U32.AND P5, PT, R29, R3, PT ;  /* 0x000000031d00720c */ /* 0x000fc60003fa4070 */
[----:B------:R-:W-:Y:S01]  /*cc80*/  IMAD R7, R29, R13, R7 ;  /* 0x0000000d1d077224 */ /* 0x000fe200078e0207 */
[----:B------:R-:W-:-:S04]  /*cc90*/  ISETP.GE.AND P3, PT, R21, RZ, PT ;  /* 0x000000ff1500720c */ /* 0x000fc80003f66270 */
[----:B------:R-:W-:Y:S01]  /*cca0*/  ISETP.GT.U32.AND P2, PT, R29, R7, PT ;  /* 0x000000071d00720c */ /* 0x000fe20003f44070 */
[----:B------:R-:W-:Y:S01]  /*ccb0*/  @!P6 IMAD.IADD R4, R4, 0x1, -R29 ;  /* 0x000000010404e824 */ /* 0x000fe200078e0a1d */
[----:B------:R-:W-:-:S03]  /*ccc0*/  ISETP.GE.AND P6, PT, R20, RZ, PT ;  /* 0x000000ff1400720c */ /* 0x000fc60003fc6270 */
[----:B------:R-:W-:Y:S02]  /*ccd0*/  @!P1 IMAD.MOV R4, RZ, RZ, -R4 ;  /* 0x000000ffff049224 */ /* 0x000fe400078e0a04 */
[--C-:B------:R-:W-:Y:S01]  /*cce0*/  @!P5 IMAD.IADD R3, R3, 0x1, -R29.reuse ;  /* 0x000000010303d824 */ /* 0x100fe200078e0a1d */
[----:B------:R-:W-:Y:S01]  /*ccf0*/  IABS R9, R14 ;  /* 0x0000000e00097213 */ /* 0x000fe20000000000 */
[----:B------:R-:W-:Y:S01]  /*cd00*/  IMAD.HI.U32 R12, R28, R0, RZ ;  /* 0x000000001c0c7227 */ /* 0x000fe200078e00ff */
[----:B------:R4:W-:Y:S03]  /*cd10*/  STL [R1+0x450], R4 ;  /* 0x0004500401007387 */ /* 0x0009e60000100800 */
[----:B------:R-:W-:Y:S01]  /*cd20*/  @!P2 IMAD.IADD R7, R7, 0x1, -R29 ;  /* 0x000000010707a824 */ /* 0x000fe200078e0a1d */
[----:B------:R-:W-:Y:S01]  /*cd30*/  ISETP.GE.AND P2, PT, R14, RZ, PT ;  /* 0x000000ff0e00720c */ /* 0x000fe20003f46270 */
[----:B------:R-:W-:Y:S01]  /*cd40*/  @!P3 IMAD.MOV R3, RZ, RZ, -R3 ;  /* 0x000000ffff03b224 */ /* 0x000fe200078e0a03 */
[----:B------:R-:W2:Y:S01]  /*cd50*/  LDL.LU R14, [R1+0x70] ;  /* 0x00007000010e7983 */ /* 0x000ea20000300800 */
[----:B------:R-:W-:-:S03]  /*cd60*/  IMAD.MOV R12, RZ, RZ, -R12 ;  /* 0x000000ffff0c7224 */ /* 0x000fc600078e0a0c */
[----:B------:R0:W-:Y:S01]  /*cd70*/  STL [R1+0x454], R3 ;  /* 0x0004540301007387 */ /* 0x0001e20000100800 */
[----:B------:R-:W-:Y:S02]  /*cd80*/  IMAD R0, R29, R12, R0 ;  /* 0x0000000c1d007224 */ /* 0x000fe400078e0200 */
[----:B------:R-:W-:-:S03]  /*cd90*/  @!P6 IMAD.MOV R2, RZ, RZ, -R2 ;  /* 0x000000ffff02e224 */ /* 0x000fc600078e0a02 */
[C---:B------:R-:W-:Y:S02]  /*cda0*/  ISETP.GT.U32.AND P4, PT, R29.reuse, R0, PT ;  /* 0x000000001d00720c */ /* 0x040fe40003f84070 */
[----:B------:R-:W-:Y:S02]  /*cdb0*/  ISETP.GT.U32.AND P1, PT, R29, R7, PT ;  /* 0x000000071d00720c */ /* 0x000fe40003f24070 */
[----:B------:R-:W-:-:S09]  /*cdc0*/  ISETP.GE.AND P5, PT, R19, RZ, PT ;  /* 0x000000ff1300720c */ /* 0x000fd20003fa6270 */
[----:B------:R-:W-:-:S05]  /*cdd0*/  @!P4 IMAD.IADD R0, R0, 0x1, -R29 ;  /* 0x000000010000c824 */ /* 0x000fca00078e0a1d */
[----:B------:R-:W-:Y:S01]  /*cde0*/  ISETP.GT.U32.AND P4, PT, R29, R0, PT ;  /* 0x000000001d00720c */ /* 0x000fe20003f84070 */
[----:B------:R-:W-:-:S04]  /*cdf0*/  @!P1 IMAD.IADD R7, R7, 0x1, -R29 ;  /* 0x0000000107079824 */ /* 0x000fc800078e0a1d */
[----:B------:R-:W-:-:S08]  /*ce00*/  @!P5 IMAD.MOV R7, RZ, RZ, -R7 ;  /* 0x000000ffff07d224 */ /* 0x000fd000078e0a07 */
[----:B------:R-:W-:Y:S01]  /*ce10*/  @!P4 IMAD.IADD R0, R0, 0x1, -R29 ;  /* 0x000000010000c824 */ /* 0x000fe200078e0a1d */
[----:B---3--:R-:W-:Y:S02]  /*ce20*/  ISETP.GE.AND P3, PT, R15, RZ, PT ;  /* 0x000000ff0f00720c */ /* 0x008fe40003f66270 */
[----:B0-----:R-:W-:Y:S02]  /*ce30*/  IABS R6, R15 ;  /* 0x0000000f00067213 */ /* 0x001fe40000000000 */
[----:B------:R-:W3:Y:S04]  /*ce40*/  LDL.LU R15, [R1+0x74] ;  /* 0x00007400010f7983 */ /* 0x000ee80000300800 */
[----:B------:R-:W-:Y:S04]  /*ce50*/  STL [R1+0x458], R2 ;  /* 0x0004580201007387 */ /* 0x000fe80000100800 */
[----:B------:R-:W3:Y:S04]  /*ce60*/  LDL.LU R20, [R1+0x78] ;  /* 0x0000780001147983 */ /* 0x000ee80000300800 */
[----:B------:R-:W3:Y:S04]  /*ce70*/  LDL.LU R19, [R1+0x7c] ;  /* 0x00007c0001137983 */ /* 0x000ee80000300800 */
[----:B------:R-:W-:Y:S01]  /*ce80*/  STL [R1+0x440], R7 ;  /* 0x0004400701007387 */ /* 0x000fe20000100800 */
[----:B----4-:R-:W-:-:S02]  /*ce90*/  IABS R4, R17 ;  /* 0x0000001100047213 */ /* 0x010fc40000000000 */
[----:B------:R-:W-:Y:S02]  /*cea0*/  IABS R3, R16 ;  /* 0x0000001000037213 */ /* 0x000fe40000000000 */
[----:B------:R-:W-:Y:S02]  /*ceb0*/  ISETP.GE.AND P4, PT, R16, RZ, PT ;  /* 0x000000ff1000720c */ /* 0x000fe40003f86270 */
[----:B------:R-:W4:Y:S01]  /*cec0*/  LDL.LU R16, [R1+0x80] ;  /* 0x0000800001107983 */ /* 0x000f220000300800 */
[----:B------:R-:W-:-:S03]  /*ced0*/  ISETP.GE.AND P1, PT, R17, RZ, PT ;  /* 0x000000ff1100720c */ /* 0x000fc60003f26270 */
[----:B------:R-:W4:Y:S01]  /*cee0*/  LDL.LU R17, [R1+0x84] ;  /* 0x0000840001117983 */ /* 0x000f220000300800 */
[----:B------:R-:W-:-:S04]  /*cef0*/  IMAD.HI.U32 R5, R28, R9, RZ ;  /* 0x000000091c057227 */ /* 0x000fc800078e00ff */
[----:B------:R-:W-:-:S04]  /*cf00*/  IMAD.MOV R5, RZ, RZ, -R5 ;  /* 0x000000ffff057224 */ /* 0x000fc800078e0a05 */
[----:B------:R-:W-:-:S05]  /*cf10*/  IMAD R9, R29, R5, R9 ;  /* 0x000000051d097224 */ /* 0x000fca00078e0209 */
[----:B------:R-:W-:Y:S01]  /*cf20*/  ISETP.GT.U32.AND P6, PT, R29, R9, PT ;  /* 0x000000091d00720c */ /* 0x000fe20003fc4070 */
[----:B------:R-:W-:-:S12]  /*cf30*/  IMAD.HI.U32 R5, R28, R3, RZ ;  /* 0x000000031c057227 */ /* 0x000fd800078e00ff */
[----:B------:R-:W-:-:S05]  /*cf40*/  @!P6 IMAD.IADD R9, R9, 0x1, -R29 ;  /* 0x000000010909e824 */ /* 0x000fca00078e0a1d */
[----:B------:R-:W-:Y:S01]  /*cf50*/  ISETP.GT.U32.AND P6, PT, R29, R9, PT ;  /* 0x000000091d00720c */ /* 0x000fe20003fc4070 */
[----:B------:R-:W-:-:S04]  /*cf60*/  IMAD.MOV R5, RZ, RZ, -R5 ;  /* 0x000000ffff057224 */ /* 0x000fc800078e0a05 */
[----:B------:R-:W-:-:S08]  /*cf70*/  IMAD R3, R29, R5, R3 ;  /* 0x000000051d037224 */ /* 0x000fd000078e0203 */
[----:B------:R-:W-:Y:S01]  /*cf80*/  @!P6 IMAD.IADD R9, R9, 0x1, -R29 ;  /* 0x000000010909e824 */ /* 0x000fe200078e0a1d */
[----:B------:R-:W-:Y:S01]  /*cf90*/  ISETP.GT.U32.AND P6, PT, R29, R3, PT ;  /* 0x000000031d00720c */ /* 0x000fe20003fc4070 */
[----:B------:R-:W-:-:S04]  /*cfa0*/  IMAD.MOV.U32 R11, RZ, RZ, R0 ;  /* 0x000000ffff0b7224 */ /* 0x000fc800078e0000 */
[----:B------:R-:W-:-:S08]  /*cfb0*/  @!P0 IMAD.MOV R11, RZ, RZ, -R11 ;  /* 0x000000ffff0b8224 */ /* 0x000fd000078e0a0b */
[----:B------:R-:W-:Y:S01]  /*cfc0*/  @!P6 IMAD.IADD R3, R3, 0x1, -R29 ;  /* 0x000000010303e824 */ /* 0x000fe200078e0a1d */
[----:B------:R0:W-:Y:S04]  /*cfd0*/  STL [R1+0x444], R11 ;  /* 0x0004440b01007387 */ /* 0x0001e80000100800 */
[----:B------:R-:W-:Y:S01]  /*cfe0*/  ISETP.GT.U32.AND P6, PT, R29, R3, PT ;  /* 0x000000031d00720c */ /* 0x000fe20003fc4070 */
[----:B0-----:R-:W-:-:S04]  /*cff0*/  IMAD.MOV.U32 R11, RZ, RZ, R9 ;  /* 0x000000ffff0b7224 */ /* 0x001fc800078e0009 */
[----:B------:R-:W-:Y:S01]  /*d000*/  @!P2 IMAD.MOV R11, RZ, RZ, -R11 ;  /* 0x000000ffff0ba224 */ /* 0x000fe200078e0a0b */
[----:B-----5:R-:W-:-:S07]  /*d010*/  IABS R2, R18 ;  /* 0x0000001200027213 */ /* 0x020fce0000000000 */
[----:B------:R-:W-:Y:S01]  /*d020*/  @!P6 IMAD.IADD R3, R3, 0x1, -R29 ;  /* 0x000000010303e824 */ /* 0x000fe200078e0a1d */
[----:B------:R-:W-:Y:S01]  /*d030*/  ISETP.GE.AND P6, PT, R18, RZ, PT ;  /* 0x000000ff1200720c */ /* 0x000fe20003fc6270 */
[----:B------:R0:W-:Y:S04]  /*d040*/  STL [R1+0x43c], R11 ;  /* 0x00043c0b01007387 */ /* 0x0001e80000100800 */
[----:B------:R-:W5:Y:S01]  /*d050*/  LDL.LU R18, [R1+0x88] ;  /* 0x0000880001127983 */ /* 0x000f620000300800 */
[----:B------:R-:W-:-:S04]  /*d060*/  IMAD.HI.U32 R10, R28, R6, RZ ;  /* 0x000000061c0a7227 */ /* 0x000fc800078e00ff */
[----:B------:R-:W-:-:S04]  /*d070*/  IMAD.HI.U32 R8, R28, R4, RZ ;  /* 0x000000041c087227 */ /* 0x000fc800078e00ff */
[----:B------:R-:W-:Y:S02]  /*d080*/  IMAD.MOV R10, RZ, RZ, -R10 ;  /* 0x000000ffff0a7224 */ /* 0x000fe400078e0a0a */
[----:B------:R-:W-:Y:S02]  /*d090*/  IMAD.MOV R8, RZ, RZ, -R8 ;  /* 0x000000ffff087224 */ /* 0x000fe400078e0a08 */
[C---:B------:R-:W-:Y:S02]  /*d0a0*/  IMAD R6, R29.reuse, R10, R6 ;  /* 0x0000000a1d067224 */ /* 0x040fe400078e0206 */
[C---:B------:R-:W-:Y:S02]  /*d0b0*/  IMAD R4, R29.reuse, R8, R4 ;  /* 0x000000081d047224 */ /* 0x040fe400078e0204 */
[----:B------:R-:W-:Y:S01]  /*d0c0*/  IMAD.HI.U32 R5, R28, R2, RZ ;  /* 0x000000021c057227 */ /* 0x000fe200078e00ff */
[C---:B------:R-:W-:Y:S02]  /*d0d0*/  ISETP.GT.U32.AND P5, PT, R29.reuse, R6, PT ;  /* 0x000000061d00720c */ /* 0x040fe40003fa4070 */
[----:B------:R-:W-:Y:S01]  /*d0e0*/  ISETP.GT.U32.AND P0, PT, R29, R4, PT ;  /* 0x000000041d00720c */ /* 0x000fe20003f04070 */
[----:B------:R-:W-:-:S04]  /*d0f0*/  IMAD.MOV R0, RZ, RZ, -R5 ;  /* 0x000000ffff007224 */ /* 0x000fc800078e0a05 */
[----:B------:R-:W-:Y:S01]  /*d100*/  IMAD R2, R29, R0, R2 ;  /* 0x000000001d027224 */ /* 0x000fe200078e0202 */
[----:B--2---:R-:W-:-:S05]  /*d110*/  IABS R7, R14 ;  /* 0x0000000e00077213 */ /* 0x004fca0000000000 */
[--C-:B------:R-:W-:Y:S01]  /*d120*/  @!P5 IMAD.IADD R6, R6, 0x1, -R29.reuse ;  /* 0x000000010606d824 */ /* 0x100fe200078e0a1d */
[C---:B------:R-:W-:Y:S01]  /*d130*/  ISETP.GT.U32.AND P5, PT, R29.reuse, R2, PT ;  /* 0x000000021d00720c */ /* 0x040fe20003fa4070 */
[----:B------:R-:W-:Y:S02]  /*d140*/  @!P0 IMAD.IADD R4, R4, 0x1, -R29 ;  /* 0x0000000104048824 */ /* 0x000fe400078e0a1d */
[----:B------:R-:W-:Y:S01]  /*d150*/  IMAD.HI.U32 R5, R28, R7, RZ ;  /* 0x000000071c057227 */ /* 0x000fe200078e00ff */
[----:B------:R-:W-:-:S03]  /*d160*/  ISETP.GT.U32.AND P0, PT, R29, R6, PT ;  /* 0x000000061d00720c */ /* 0x000fc60003f04070 */
[----:B------:R-:W-:Y:S01]  /*d170*/  IMAD.MOV R5, RZ, RZ, -R5 ;  /* 0x000000ffff057224 */ /* 0x000fe200078e0a05 */
[----:B------:R-:W-:-:S03]  /*d180*/  ISETP.GT.U32.AND P2, PT, R29, R4, PT ;  /* 0x000000041d00720c */ /* 0x000fc60003f44070 */
[----:B------:R-:W-:Y:S02]  /*d190*/  IMAD R7, R29, R5, R7 ;  /* 0x000000051d077224 */ /* 0x000fe400078e0207 */
[----:B------:R-:W-:-:S04]  /*d1a0*/  @!P5 IMAD.IADD R2, R2, 0x1, -R29 ;  /* 0x000000010202d824 */ /* 0x000fc800078e0a1d */
[--C-:B------:R-:W-:Y:S01]  /*d1b0*/  @!P0 IMAD.IADD R6, R6, 0x1, -R29.reuse ;  /* 0x0000000106068824 */ /* 0x100fe200078e0a1d */
[C---:B------:R-:W-:Y:S02]  /*d1c0*/  ISETP.GT.U32.AND P5, PT, R29.reuse, R2, PT ;  /* 0x000000021d00720c */ /* 0x040fe40003fa4070 */
[----:B------:R-:W-:Y:S01]  /*d1d0*/  ISETP.GT.U32.AND P0, PT, R29, R7, PT ;  /* 0x000000071d00720c */ /* 0x000fe20003f04070 */
[----:B------:R-:W-:-:S10]  /*d1e0*/  @!P2 IMAD.IADD R4, R4, 0x1, -R29 ;  /* 0x000000010404a824 */ /* 0x000fd400078e0a1d */
[--C-:B------:R-:W-:Y:S02]  /*d1f0*/  @!P5 IMAD.IADD R2, R2, 0x1, -R29.reuse ;  /* 0x000000010202d824 */ /* 0x100fe400078e0a1d */
[----:B------:R-:W-:Y:S01]  /*d200*/  @!P0 IMAD.IADD R7, R7, 0x1, -R29 ;  /* 0x0000000107078824 */ /* 0x000fe200078e0a1d */
[----:B------:R-:W-:Y:S02]  /*d210*/  ISETP.GE.AND P0, PT, R14, RZ, PT ;  /* 0x000000ff0e00720c */ /* 0x000fe40003f06270 */
[----:B------:R-:W2:Y:S01]  /*d220*/  LDL.LU R14, [R1+0x8c] ;  /* 0x00008c00010e7983 */ /* 0x000ea20000300800 */
[----:B------:R-:W-:Y:S02]  /*d230*/  IMAD.MOV.U32 R12, RZ, RZ, R6 ;  /* 0x000000ffff0c7224 */ /* 0x000fe400078e0006 */
[----:B------:R-:W-:Y:S02]  /*d240*/  @!P1 IMAD.MOV R4, RZ, RZ, -R4 ;  /* 0x000000ffff049224 */ /* 0x000fe400078e0a04 */
[----:B------:R-:W-:-:S02]  /*d250*/  @!P3 IMAD.MOV R12, RZ, RZ, -R12 ;  /* 0x000000ffff0cb224 */ /* 0x000fc400078e0a0c */
[----:B------:R-:W-:Y:S01]  /*d260*/  @!P4 IMAD.MOV R3, RZ, RZ, -R3 ;  /* 0x000000ffff03c224 */ /* 0x000fe200078e0a03 */
[----:B---3--:R-:W-:-:S05]  /*d270*/  IABS R10, R15 ;  /* 0x0000000f000a7213 */ /* 0x008fca0000000000 */
[----:B------:R-:W-:Y:S01]  /*d280*/  IMAD.HI.U32 R0, R28, R10, RZ ;  /* 0x0000000a1c007227 */ /* 0x000fe200078e00ff */
[----:B------:R-:W-:-:S03]  /*d290*/  IABS R8, R20 ;  /* 0x0000001400087213 */ /* 0x000fc60000000000 */
[----:B------:R-:W-:-:S04]  /*d2a0*/  IMAD.MOV R0, RZ, RZ, -R0 ;  /* 0x000000ffff007224 */ /* 0x000fc800078e0a00 */
[----:B------:R-:W-:Y:S02]  /*d2b0*/  IMAD R10, R29, R0, R10 ;  /* 0x000000001d0a7224 */ /* 0x000fe400078e020a */
[----:B------:R-:W-:-:S04]  /*d2c0*/  IMAD.HI.U32 R0, R28, R8, RZ ;  /* 0x000000081c007227 */ /* 0x000fc800078e00ff */
[----:B------:R-:W-:Y:S01]  /*d2d0*/  IMAD.MOV R0, RZ, RZ, -R0 ;  /* 0x000000ffff007224 */ /* 0x000fe200078e0a00 */
[----:B------:R-:W-:-:S03]  /*d2e0*/  ISETP.GT.U32.AND P2, PT, R29, R10, PT ;  /* 0x0000000a1d00720c */ /* 0x000fc60003f44070 */
[----:B------:R-:W-:Y:S01]  /*d2f0*/  IMAD R8, R29, R0, R8 ;  /* 0x000000001d087224 */ /* 0x000fe200078e0208 */
[----:B------:R-:W-:-:S04]  /*d300*/  IABS R5, R19 ;  /* 0x0000001300057213 */ /* 0x000fc80000000000 */
[----:B------:R-:W-:Y:S01]  /*d310*/  ISETP.GT.U32.AND P5, PT, R29, R8, PT ;  /* 0x000000081d00720c */ /* 0x000fe20003fa4070 */
[----:B0-----:R-:W-:-:S04]  /*d320*/  IMAD.HI.U32 R11, R28, R5, RZ ;  /* 0x000000051c0b7227 */ /* 0x001fc800078e00ff */
[----:B------:R-:W-:Y:S01]  /*d330*/  @!P2 IMAD.IADD R10, R10, 0x1, -R29 ;  /* 0x000000010a0aa824 */ /* 0x000fe200078e0a1d */
[----:B----4-:R-:W-:Y:S01]  /*d340*/  IABS R9, R16 ;  /* 0x0000001000097213 */ /* 0x010fe20000000000 */
[----:B------:R-:W-:Y:S01]  /*d350*/  IMAD.MOV R11, RZ, RZ, -R11 ;  /* 0x000000ffff0b7224 */ /* 0x000fe200078e0a0b */
[----:B------:R-:W-:-:S05]  /*d360*/  IABS R0, R17 ;  /* 0x0000001100007213 */ /* 0x000fca0000000000 */
[----:B------:R-:W-:Y:S01]  /*d370*/  @!P5 IMAD.IADD R8, R8, 0x1, -R29 ;  /* 0x000000010808d824 */ /* 0x000fe200078e0a1d */
[C---:B------:R-:W-:Y:S01]  /*d380*/  ISETP.GT.U32.AND P3, PT, R29.reuse, R10, PT ;  /* 0x0000000a1d00720c */ /* 0x040fe20003f64070 */
[----:B------:R-:W-:Y:S01]  /*d390*/  IMAD R5, R29, R11, R5 ;  /* 0x0000000b1d057224 */ /* 0x000fe200078e0205 */
[----:B------:R-:W-:Y:S01]  /*d3a0*/  ISETP.GE.AND P2, PT, R15, RZ, PT ;  /* 0x000000ff0f00720c */ /* 0x000fe20003f46270 */
[C---:B------:R-:W-:Y:S01]  /*d3b0*/  IMAD.HI.U32 R11, R28.reuse, R9, RZ ;  /* 0x000000091c0b7227 */ /* 0x040fe200078e00ff */
[----:B------:R-:W3:Y:S01]  /*d3c0*/  LDL.LU R15, [R1+0x90] ;  /* 0x00009000010f7983 */ /* 0x000ee20000300800 */
[C---:B------:R-:W-:Y:S02]  /*d3d0*/  ISETP.GT.U32.AND P1, PT, R29.reuse, R8, PT ;  /* 0x000000081d00720c */ /* 0x040fe40003f24070 */
[----:B------:R-:W-:Y:S01]  /*d3e0*/  ISETP.GT.U32.AND P5, PT, R29, R7, PT ;  /* 0x000000071d00720c */ /* 0x000fe20003fa4070 */
[----:B------:R-:W-:Y:S01]  /*d3f0*/  STL [R1+0x438], R12 ;  /* 0x0004380c01007387 */ /* 0x000fe20000100800 */
[----:B------:R-:W-:-:S03]  /*d400*/  IMAD.HI.U32 R6, R28, R0, RZ ;  /* 0x000000001c067227 */ /* 0x000fc600078e00ff */
[----:B------:R0:W-:Y:S01]  /*d410*/  STL [R1+0x434], R4 ;  /* 0x0004340401007387 */ /* 0x0001e20000100800 */
[----:B------:R-:W-:Y:S02]  /*d420*/  IMAD.MOV R11, RZ, RZ, -R11 ;  /* 0x000000ffff0b7224 */ /* 0x000fe400078e0a0b */
[----:B0-----:R-:W-:Y:S02]  /*d430*/  IMAD.MOV.U32 R4, RZ, RZ, R2 ;  /* 0x000000ffff047224 */ /* 0x001fe400078e0002 */
[----:B------:R-:W-:Y:S02]  /*d440*/  IMAD.MOV R2, RZ, RZ, -R6 ;  /* 0x000000ffff027224 */ /* 0x000fe400078e0a06 */
[----:B------:R-:W-:Y:S01]  /*d450*/  @!P6 IMAD.MOV R4, RZ, RZ, -R4 ;  /* 0x000000ffff04e224 */ /* 0x000fe200078e0a04 */
[C---:B------:R-:W-:Y:S01]  /*d460*/  ISETP.GT.U32.AND P6, PT, R29.reuse, R5, PT ;  /* 0x000000051d00720c */ /* 0x040fe20003fc4070 */
[C---:B------:R-:W-:Y:S02]  /*d470*/  IMAD R6, R29.reuse, R11, R9 ;  /* 0x0000000b1d067224 */ /* 0x040fe400078e0209 */
[--C-:B------:R-:W-:Y:S01]  /*d480*/  @!P3 IMAD.IADD R10, R10, 0x1, -R29.reuse ;  /* 0x000000010a0ab824 */ /* 0x100fe200078e0a1d */
[----:B------:R-:W-:Y:S01]  /*d490*/  STL [R1+0x430], R3 ;  /* 0x0004300301007387 */ /* 0x000fe20000100800 */
[--C-:B------:R-:W-:Y:S01]  /*d4a0*/  @!P1 IMAD.IADD R8, R8, 0x1, -R29.reuse ;  /* 0x0000000108089824 */ /* 0x100fe200078e0a1d */
[----:B------:R-:W-:Y:S01]  /*d4b0*/  ISETP.GT.U32.AND P3, PT, R29, R6, PT ;  /* 0x000000061d00720c */ /* 0x000fe20003f64070 */
[----:B------:R-:W-:Y:S01]  /*d4c0*/  @!P5 IMAD.IADD R7, R7, 0x1, -R29 ;  /* 0x000000010707d824 */ /* 0x000fe200078e0a1d */
[----:B------:R-:W-:Y:S01]  /*d4d0*/  STL [R1+0x42c], R4 ;  /* 0x00042c0401007387 */ /* 0x000fe20000100800 */
[----:B------:R-:W-:-:S03]  /*d4e0*/  ISETP.GE.AND P1, PT, R16, RZ, PT ;  /* 0x000000ff1000720c */ /* 0x000fc60003f26270 */
[----:B------:R-:W4:Y:S01]  /*d4f0*/  LDL.LU R16, [R1+0x94] ;  /* 0x0000940001107983 */ /* 0x000f220000300800 */
[----:B------:R-:W-:Y:S02]  /*d500*/  IMAD R0, R29, R2, R0 ;  /* 0x000000021d007224 */ /* 0x000fe400078e0200 */
[----:B------:R-:W-:Y:S02]  /*d510*/  IMAD.MOV.U32 R11, RZ, RZ, R7 ;  /* 0x000000ffff0b7224 */ /* 0x000fe400078e0007 */
[----:B------:R-:W-:Y:S01]  /*d520*/  @!P6 IMAD.IADD R5, R5, 0x1, -R29 ;  /* 0x000000010505e824 */ /* 0x000fe200078e0a1d */
[C---:B------:R-:W-:Y:S01]  /*d530*/  ISETP.GT.U32.AND P6, PT, R29.reuse, R0, PT ;  /* 0x000000001d00720c */ /* 0x040fe20003fc4070 */
[----:B------:R-:W-:Y:S02]  /*d540*/  @!P0 IMAD.MOV R11, RZ, RZ, -R11 ;  /* 0x000000ffff0b8224 */ /* 0x000fe400078e0a0b */
[----:B------:R-:W-:Y:S01]  /*d550*/  @!P3 IMAD.IADD R6, R6, 0x1, -R29 ;  /* 0x000000010606b824 */ /* 0x000fe200078e0a1d */
[----:B------:R-:W-:-:S02]  /*d560*/  ISETP.GT.U32.AND P3, PT, R29, R5, PT ;  /* 0x000000051d00720c */ /* 0x000fc40003f64070 */
[----:B------:R-:W-:Y:S01]  /*d570*/  ISETP.GE.AND P0, PT, R17, RZ, PT ;  /* 0x000000ff1100720c */ /* 0x000fe20003f06270 */
[----:B------:R-:W-:Y:S04]  /*d580*/  STL [R1+0x414], R11 ;  /* 0x0004140b01007387 */ /* 0x000fe80000100800 */
[----:B------:R-:W4:Y:S04]  /*d590*/  LDL.LU R17, [R1+0x98] ;  /* 0x0000980001117983 */ /* 0x000f280000300800 */
[----:B------:R-:W4:Y:S01]  /*d5a0*/  LDL.LU R27, [R1+0x9c] ;  /* 0x00009c00011b7983 */ /* 0x000f220000300800 */
[----:B------:R-:W-:-:S02]  /*d5b0*/  ISETP.GE.AND P4, PT, R20, RZ, PT ;  /* 0x000000ff1400720c */ /* 0x000fc40003f86270 */
[----:B------:R-:W-:Y:S01]  /*d5c0*/  ISETP.GE.AND P5, PT, R19, RZ, PT ;  /* 0x000000ff1300720c */ /* 0x000fe20003fa6270 */
[--C-:B------:R-:W-:Y:S01]  /*d5d0*/  @!P6 IMAD.IADD R0, R0, 0x1, -R29.reuse ;  /* 0x000000010000e824 */ /* 0x100fe200078e0a1d */
[----:B------:R-:W-:Y:S01]  /*d5e0*/  ISETP.GT.U32.AND P6, PT, R29, R6, PT ;  /* 0x000000061d00720c */ /* 0x000fe20003fc4070 */
[----:B------:R-:W-:Y:S01]  /*d5f0*/  @!P2 IMAD.MOV R10, RZ, RZ, -R10 ;  /* 0x000000ffff0aa224 */ /* 0x000fe200078e0a0a */
[----:B------:R-:W4:Y:S01]  /*d600*/  LDL.LU R26, [R1+0xe0] ;  /* 0x0000e000011a7983 */ /* 0x000f220000300800 */
[----:B------:R-:W-:-:S03]  /*d610*/  @!P3 IMAD.IADD R5, R5, 0x1, -R29 ;  /* 0x000000010505b824 */ /* 0x000fc600078e0a1d */
[----:B------:R0:W-:Y:S03]  /*d620*/  STL [R1+0x418], R10 ;  /* 0x0004180a01007387 */ /* 0x0001e60000100800 */
[----:B------:R-:W-:Y:S02]  /*d630*/  @!P4 IMAD.MOV R8, RZ, RZ, -R8 ;  /* 0x000000ffff08c224 */ /* 0x000fe400078e0a08 */
[----:B0-----:R-:W-:-:S04]  /*d640*/  IMAD.MOV.U32 R10, RZ, RZ, R5 ;  /* 0x000000ffff0a7224 */ /* 0x001fc800078e0005 */
[----:B------:R-:W-:Y:S01]  /*d650*/  @!P5 IMAD.MOV R10, RZ, RZ, -R10 ;  /* 0x000000ffff0ad224 */ /* 0x000fe200078e0a0a */
[----:B------:R-:W-:Y:S01]  /*d660*/  STL [R1+0x41c], R8 ;  /* 0x00041c0801007387 */ /* 0x000fe20000100800 */
[----:B------:R-:W-:-:S03]  /*d670*/  @!P6 IMAD.IADD R6, R6, 0x1, -R29 ;  /* 0x000000010606e824 */ /* 0x000fc600078e0a1d */
[----:B------:R0:W-:Y:S01]  /*d680*/  STL [R1+0x420], R10 ;  /* 0x0004200a01007387 */ /* 0x0001e20000100800 */
[----:B------:R-:W-:-:S03]  /*d690*/  @!P1 IMAD.MOV R6, RZ, RZ, -R6 ;  /* 0x000000ffff069224 */ /* 0x000fc600078e0a06 */
[----:B------:R-:W4:Y:S04]  /*d6a0*/  LDL.LU R25, [R1+0xe4] ;  /* 0x0000e40001197983 */ /* 0x000f280000300800 */
[----:B------:R-:W4:Y:S04]  /*d6b0*/  LDL.LU R22, [R1+0xf0] ;  /* 0x0000f00001167983 */ /* 0x000f280000300800 */
[----:B------:R0:W-:Y:S04]  /*d6c0*/  STL [R1+0x424], R6 ;  /* 0x0004240601007387 */ /* 0x0001e80000100800 */
[----:B------:R-:W4:Y:S04]  /*d6d0*/  LDL.LU R24, [R1+0xf4] ;  /* 0x0000f40001187983 */ /* 0x000f280000300800 */
[----:B------:R-:W4:Y:S04]  /*d6e0*/  LDL.LU R21, [R1+0xf8] ;  /* 0x0000f80001157983 */ /* 0x000f280000300800 */
[----:B------:R-:W4:Y:S04]  /*d6f0*/  LDL.LU R20, [R1+0xfc] ;  /* 0x0000fc0001147983 */ /* 0x000f280000300800 */
[----:B------:R-:W4:Y:S01]  /*d700*/  LDL.LU R19, [R1+0x100] ;  /* 0x0001000001137983 */ /* 0x000f220000300800 */
[----:B-----5:R-:W-:-:S02]  /*d710*/  IABS R2, R18 ;  /* 0x0000001200027213 */ /* 0x020fc40000000000 */
[----:B------:R-:W-:Y:S02]  /*d720*/  ISETP.GE.AND P4, PT, R18, RZ, PT ;  /* 0x000000ff1200720c */ /* 0x000fe40003f86270 */
[----:B------:R-:W5:Y:S01]  /*d730*/  LDL.LU R18, [R1+0x104] ;  /* 0x0001040001127983 */ /* 0x000f620000300800 */
[----:B------:R-:W-:Y:S01]  /*d740*/  IMAD.HI.U32 R7, R28, R2, RZ ;  /* 0x000000021c077227 */ /* 0x000fe200078e00ff */
[----:B--2---:R-:W-:-:S05]  /*d750*/  IABS R3, R14 ;  /* 0x0000000e00037213 */ /* 0x004fca0000000000 */
[----:B------:R-:W-:-:S04]  /*d760*/  IMAD.HI.U32 R9, R28, R3, RZ ;  /* 0x000000031c097227 */ /* 0x000fc800078e00ff */
[----:B------:R-:W-:-:S04]  /*d770*/  IMAD.MOV R9, RZ, RZ, -R9 ;  /* 0x000000ffff097224 */ /* 0x000fc800078e0a09 */
[----:B------:R-:W-:-:S05]  /*d780*/  IMAD R3, R29, R9, R3 ;  /* 0x000000091d037224 */ /* 0x000fca00078e0203 */
[C---:B------:R-:W-:Y:S01]  /*d790*/  ISETP.GT.U32.AND P6, PT, R29.reuse, R3, PT ;  /* 0x000000031d00720c */ /* 0x040fe20003fc4070 */
[----:B------:R-:W-:Y:S01]  /*d7a0*/  IMAD.MOV R7, RZ, RZ, -R7 ;  /* 0x000000ffff077224 */ /* 0x000fe200078e0a07 */
[----:B------:R-:W-:-:S03]  /*d7b0*/  ISETP.GT.U32.AND P2, PT, R29, R0, PT ;  /* 0x000000001d00720c */ /* 0x000fc60003f44070 */
[----:B------:R-:W-:-:S08]  /*d7c0*/  IMAD R2, R29, R7, R2 ;  /* 0x000000071d027224 */ /* 0x000fd000078e0202 */
[----:B------:R-:W-:-:S05]  /*d7d0*/  @!P6 IMAD.IADD R3, R3, 0x1, -R29 ;  /* 0x000000010303e824 */ /* 0x000fca00078e0a1d */
[C---:B------:R-:W-:Y:S01]  /*d7e0*/  ISETP.GT.U32.AND P6, PT, R29.reuse, R3, PT ;  /* 0x000000031d00720c */ /* 0x040fe20003fc4070 */
[----:B------:R-:W-:Y:S01]  /*d7f0*/  @!P2 IMAD.IADD R0, R0, 0x1, -R29 ;  /* 0x000000010000a824 */ /* 0x000fe200078e0a1d */
[----:B------:R-:W-:-:S11]  /*d800*/  ISETP.GT.U32.AND P3, PT, R29, R2, PT ;  /* 0x000000021d00720c */ /* 0x000fd60003f64070 */
[--C-:B------:R-:W-:Y:S02]  /*d810*/  @!P6 IMAD.IADD R3, R3, 0x1, -R29.reuse ;  /* 0x000000010303e824 */ /* 0x100fe400078e0a1d */
[----:B------:R-:W-:-:S05]  /*d820*/  @!P3 IMAD.IADD R2, R2, 0x1, -R29 ;  /* 0x000000010202b824 */ /* 0x000fca00078e0a1d */
[----:B------:R-:W-:Y:S02]  /*d830*/  ISETP.GT.U32.AND P3, PT, R29, R2, PT ;  /* 0x000000021d00720c */ /* 0x000fe40003f64070 */
[----:B------:R-:W-:-:S11]  /*d840*/  ISETP.GE.AND P5, PT, R14, RZ, PT ;  /* 0x000000ff0e00720c */ /* 0x000fd60003fa6270 */
[----:B------:R-:W-:-:S04]  /*d850*/  @!P3 IMAD.IADD R2, R2, 0x1, -R29 ;  /* 0x000000010202b824 */ /* 0x000fc800078e0a1d */
[----:B------:R-:W-:Y:S02]  /*d860*/  IMAD.MOV.U32 R23, RZ, RZ, R2 ;  /* 0x000000ffff177224 */ /* 0x000fe400078e0002 */
[----:B------:R-:W-:-:S04]  /*d870*/  IMAD.MOV.U32 R2, RZ, RZ, R3 ;  /* 0x000000ffff027224 */ /* 0x000fc800078e0003 */
[----:B------:R-:W-:Y:S02]  /*d880*/  @!P5 IMAD.MOV R2, RZ, RZ, -R2 ;  /* 0x000000ffff02d224 */ /* 0x000fe400078e0a02 */
[----:B------:R-:W-:Y:S02]  /*d890*/  @!P0 IMAD.MOV R0, RZ, RZ, -R0 ;  /* 0x000000ffff008224 */ /* 0x000fe400078e0a00 */
[----:B------:R-:W-:Y:S01]  /*d8a0*/  @!P4 IMAD.MOV R23, RZ, RZ, -R23 ;  /* 0x000000ffff17c224 */ /* 0x000fe200078e0a17 */
[----:B---3--:R-:W-:-:S05]  /*d8b0*/  IABS R4, R15 ;  /* 0x0000000f00047213 */ /* 0x008fca0000000000 */
[----:B------:R-:W-:-:S04]  /*d8c0*/  IMAD.HI.U32 R7, R28, R4, RZ ;  /* 0x000000041c077227 */ /* 0x000fc800078e00ff */
[----:B------:R-:W-:-:S04]  /*d8d0*/  IMAD.MOV R7, RZ, RZ, -R7 ;  /* 0x000000ffff077224 */ /* 0x000fc800078e0a07 */
[----:B------:R-:W-:-:S05]  /*d8e0*/  IMAD R4, R29, R7, R4 ;  /* 0x000000071d047224 */ /* 0x000fca00078e0204 */
[----:B------:R-:W-:Y:S02]  /*d8f0*/  ISETP.GT.U32.AND P2, PT, R29, R4, PT ;  /* 0x000000041d00720c */ /* 0x000fe40003f44070 */
[----:B----4-:R-:W-:-:S05]  /*d900*/  IABS R5, R16 ;  /* 0x0000001000057213 */ /* 0x010fca0000000000 */
[----:B0-----:R-:W-:-:S04]  /*d910*/  IMAD.HI.U32 R10, R28, R5, RZ ;  /* 0x000000051c0a7227 */ /* 0x001fc800078e00ff */
[----:B------:R-:W-:-:S04]  /*d920*/  IMAD.MOV R10, RZ, RZ, -R10 ;  /* 0x000000ffff0a7224 */ /* 0x000fc800078e0a0a */
[----:B------:R-:W-:Y:S01]  /*d930*/  IMAD R5, R29, R10, R5 ;  /* 0x0000000a1d057224 */ /* 0x000fe200078e0205 */
[----:B------:R-:W-:-:S04]  /*d940*/  IABS R7, R27 ;  /* 0x0000001b00077213 */ /* 0x000fc80000000000 */
[----:B------:R-:W-:Y:S01]  /*d950*/  ISETP.GT.U32.AND P6, PT, R29, R5, PT ;  /* 0x000000051d00720c */ /* 0x000fe20003fc4070 */
[----:B------:R-:W-:Y:S01]  /*d960*/  IMAD.HI.U32 R11, R28, R7, RZ ;  /* 0x000000071c0b7227 */ /* 0x000fe200078e00ff */
[----:B------:R-:W-:-:S03]  /*d970*/  IABS R6, R17 ;  /* 0x0000001100067213 */ /* 0x000fc60000000000 */
[----:B------:R-:W-:Y:S02]  /*d980*/  IMAD.MOV R11, RZ, RZ, -R11 ;  /* 0x000000ffff0b7224 */ /* 0x000fe400078e0a0b */
[----:B------:R-:W-:Y:S02]  /*d990*/  @!P2 IMAD.IADD R4, R4, 0x1, -R29 ;  /* 0x000000010404a824 */ /* 0x000fe400078e0a1d */
[C---:B------:R-:W-:Y:S02]  /*d9a0*/  IMAD R7, R29.reuse, R11, R7 ;  /* 0x0000000b1d077224 */ /* 0x040fe400078e0207 */
[----:B------:R-:W-:Y:S01]  /*d9b0*/  IMAD.HI.U32 R9, R28, R6, RZ ;  /* 0x000000061c097227 */ /* 0x000fe200078e00ff */
[----:B------:R-:W-:-:S03]  /*d9c0*/  ISETP.GT.U32.AND P2, PT, R29, R4, PT ;  /* 0x000000041d00720c */ /* 0x000fc60003f44070 */
[----:B------:R-:W-:Y:S01]  /*d9d0*/  @!P6 IMAD.IADD R5, R5, 0x1, -R29 ;  /* 0x000000010505e824 */ /* 0x000fe200078e0a1d */
[----:B------:R-:W-:Y:S01]  /*d9e0*/  ISETP.GT.U32.AND P6, PT, R29, R7, PT ;  /* 0x000000071d00720c */ /* 0x000fe20003fc4070 */
[----:B------:R-:W-:Y:S01]  /*d9f0*/  IMAD.MOV R9, RZ, RZ, -R9 ;  /* 0x000000ffff097224 */ /* 0x000fe200078e0a09 */
[----:B------:R-:W-:-:S03]  /*da00*/  IABS R8, R26 ;  /* 0x0000001a00087213 */ /* 0x000fc60000000000 */
[----:B------:R-:W-:Y:S02]  /*da10*/  IMAD R6, R29, R9, R6 ;  /* 0x000000091d067224 */ /* 0x000fe400078e0206 */
[----:B------:R-:W-:Y:S01]  /*da20*/  IMAD.HI.U32 R10, R28, R8, RZ ;  /* 0x000000081c0a7227 */ /* 0x000fe200078e00ff */
[----:B------:R-:W-:-:S03]  /*da30*/  IABS R9, R25 ;  /* 0x0000001900097213 */ /* 0x000fc60000000000 */
[--C-:B------:R-:W-:Y:S01]  /*da40*/  @!P2 IMAD.IADD R4, R4, 0x1, -R29.reuse ;  /* 0x000000010404a824 */ /* 0x100fe200078e0a1d */
[----:B------:R-:W-:Y:S01]  /*da50*/  ISETP.GT.U32.AND P2, PT, R29, R6, PT ;  /* 0x000000061d00720c */ /* 0x000fe20003f44070 */
[----:B------:R-:W-:Y:S02]  /*da60*/  @!P6 IMAD.IADD R7, R7, 0x1, -R29 ;  /* 0x000000010707e824 */ /* 0x000fe400078e0a1d */
[----:B------:R-:W-:Y:S01]  /*da70*/  IMAD.HI.U32 R13, R28, R9, RZ ;  /* 0x000000091c0d7227 */ /* 0x000fe200078e00ff */
[----:B------:R-:W-:-:S03]  /*da80*/  ISETP.GE.AND P3, PT, R16, RZ, PT ;  /* 0x000000ff1000720c */ /* 0x000fc60003f66270 */
[----:B------:R-:W-:Y:S02]  /*da90*/  IMAD.MOV R13, RZ, RZ, -R13 ;  /* 0x000000ffff0d7224 */ /* 0x000fe400078e0a0d */
[----:B------:R-:W-:Y:S01]  /*daa0*/  IMAD.MOV R10, RZ, RZ, -R10 ;  /* 0x000000ffff0a7224 */ /* 0x000fe200078e0a0a */
[C---:B------:R-:W-:Y:S02]  /*dab0*/  ISETP.GT.U32.AND P5, PT, R29.reuse, R7, PT ;  /* 0x000000071d00720c */ /* 0x040fe40003fa4070 */
[----:B------:R-:W-:Y:S01]  /*dac0*/  IABS R12, R21 ;  /* 0x00000015000c7213 */ /* 0x000fe20000000000 */
[C---:B------:R-:W-:Y:S02]  /*dad0*/  IMAD R9, R29.reuse, R13, R9 ;  /* 0x0000000d1d097224 */ /* 0x040fe400078e0209 */
[C---:B------:R-:W-:Y:S02]  /*dae0*/  IMAD R8, R29.reuse, R10, R8 ;  /* 0x0000000a1d087224 */ /* 0x040fe400078e0208 */
[----:B------:R-:W-:Y:S01]  /*daf0*/  IMAD.HI.U32 R16, R28, R12, RZ ;  /* 0x0000000c1c107227 */ /* 0x000fe200078e00ff */
[----:B------:R-:W-:-:S03]  /*db00*/  ISETP.GT.U32.AND P6, PT, R29, R9, PT ;  /* 0x000000091d00720c */ /* 0x000fc60003fc4070 */
[----:B------:R-:W-:Y:S02]  /*db10*/  IMAD.MOV R16, RZ, RZ, -R16 ;  /* 0x000000ffff107224 */ /* 0x000fe400078e0a10 */
[----:B------:R-:W-:Y:S01]  /*db20*/  @!P2 IMAD.IADD R6, R6, 0x1, -R29 ;  /* 0x000000010606a824 */ /* 0x000fe200078e0a1d */
[C---:B------:R-:W-:Y:S01]  /*db30*/  ISETP.GT.U32.AND P2, PT, R29.reuse, R8, PT ;  /* 0x000000081d00720c */ /* 0x040fe20003f44070 */
[----:B------:R-:W-:Y:S01]  /*db40*/  IMAD R12, R29, R16, R12 ;  /* 0x000000101d0c7224 */ /* 0x000fe200078e020c */
[----:B------:R-:W-:Y:S02]  /*db50*/  IABS R10, R22 ;  /* 0x00000016000a7213 */ /* 0x000fe40000000000 */
[----:B------:R-:W-:Y:S02]  /*db60*/  IABS R11, R24 ;  /* 0x00000018000b7213 */ /* 0x000fe40000000000 */
[----:B------:R-:W-:Y:S01]  /*db70*/  ISETP.GE.AND P1, PT, R15, RZ, PT ;  /* 0x000000ff0f00720c */ /* 0x000fe20003f26270 */
[----:B------:R-:W-:Y:S01]  /*db80*/  IMAD.HI.U32 R14, R28, R10, RZ ;  /* 0x0000000a1c0e7227 */ /* 0x000fe200078e00ff */
[----:B------:R-:W-:-:S02]  /*db90*/  ISETP.GT.U32.AND P0, PT, R29, R5, PT ;  /* 0x000000051d00720c */ /* 0x000fc40003f04070 */
[----:B------:R-:W-:Y:S01]  /*dba0*/  ISETP.GT.U32.AND P4, PT, R29, R6, PT ;  /* 0x000000061d00720c */ /* 0x000fe20003f84070 */
[----:B------:R-:W-:Y:S01]  /*dbb0*/  @!P5 IMAD.IADD R7, R7, 0x1, -R29 ;  /* 0x000000010707d824 */ /* 0x000fe200078e0a1d */
[----:B------:R-:W-:Y:S01]  /*dbc0*/  ISETP.GT.U32.AND P5, PT, R29, R12, PT ;  /* 0x0000000c1d00720c */ /* 0x000fe20003fa4070 */
[----:B------:R-:W-:Y:S01]  /*dbd0*/  IMAD.HI.U32 R15, R28, R11, RZ ;  /* 0x0000000b1c0f7227 */ /* 0x000fe200078e00ff */
[----:B------:R0:W-:Y:S03]  /*dbe0*/  STL [R1+0x410], R0 ;  /* 0x0004100001007387 */ /* 0x0001e60000100800 */
[----:B------:R-:W-:Y:S02]  /*dbf0*/  IMAD.MOV R14, RZ, RZ, -R14 ;  /* 0x000000ffff0e7224 */ /* 0x000fe400078e0a0e */
[----:B------:R-:W-:Y:S01]  /*dc00*/  IMAD.MOV R15, RZ, RZ, -R15 ;  /* 0x000000ffff0f7224 */ /* 0x000fe200078e0a0f */
[----:B------:R-:W-:Y:S01]  /*dc10*/  IABS R13, R20 ;  /* 0x00000014000d7213 */ /* 0x000fe20000000000 */
[----:B------:R-:W-:-:S02]  /*dc20*/  @!P6 IMAD.IADD R9, R9, 0x1, -R29 ;  /* 0x000000010909e824 */ /* 0x000fc400078e0a1d */
[----:B------:R-:W-:Y:S02]  /*dc30*/  @!P2 IMAD.IADD R8, R8, 0x1, -R29 ;  /* 0x000000010808a824 */ /* 0x000fe400078e0a1d */
[----:B0-----:R-:W-:Y:S02]  /*dc40*/  IMAD.MOV.U32 R0, RZ, RZ, R4 ;  /* 0x000000ffff007224 */ /* 0x001fe400078e0004 */
[C---:B------:R-:W-:Y:S02]  /*dc50*/  IMAD R10, R29.reuse, R14, R10 ;  /* 0x0000000e1d0a7224 */ /* 0x040fe400078e020a */
[----:B------:R-:W-:Y:S01]  /*dc60*/  IMAD R11, R29, R15, R11 ;  /* 0x0000000f1d0b7224 */ /* 0x000fe200078e020b */
[----:B------:R-:W-:Y:S01]  /*dc70*/  ISETP.GE.AND P2, PT, R17, RZ, PT ;  /* 0x000000ff1100720c */ /* 0x000fe20003f46270 */
[----:B------:R-:W-:Y:S01]  /*dc80*/  @!P1 IMAD.MOV R0, RZ, RZ, -R0 ;  /* 0x000000ffff009224 */ /* 0x000fe200078e0a00 */
[C---:B------:R-:W-:Y:S01]  /*dc90*/  ISETP.GT.U32.AND P6, PT, R29.reuse, R9, PT ;  /* 0x000000091d00720c */ /* 0x040fe20003fc4070 */
[----:B------:R-:W-:Y:S01]  /*dca0*/  IMAD.HI.U32 R17, R28, R13, RZ ;  /* 0x0000000d1c117227 */ /* 0x000fe200078e00ff */
[----:B------:R0:W-:Y:S01]  /*dcb0*/  STL [R1+0x40c], R23 ;  /* 0x00040c1701007387 */ /* 0x0001e20000100800 */
[----:B------:R-:W-:-:S02]  /*dcc0*/  ISETP.GT.U32.AND P1, PT, R29, R8, PT ;  /* 0x000000081d00720c */ /* 0x000fc40003f24070 */
[--C-:B------:R-:W-:Y:S01]  /*dcd0*/  @!P0 IMAD.IADD R5, R5, 0x1, -R29.reuse ;  /* 0x0000000105058824 */ /* 0x100fe200078e0a1d */
[C---:B------:R-:W-:Y:S01]  /*dce0*/  ISETP.GT.U32.AND P0, PT, R29.reuse, R10, PT ;  /* 0x0000000a1d00720c */ /* 0x040fe20003f04070 */
[--C-:B------:R-:W-:Y:S01]  /*dcf0*/  @!P4 IMAD.IADD R6, R6, 0x1, -R29.reuse ;  /* 0x000000010606c824 */ /* 0x100fe200078e0a1d */
[----:B------:R-:W-:Y:S01]  /*dd00*/  ISETP.GT.U32.AND P4, PT, R29, R11, PT ;  /* 0x0000000b1d00720c */ /* 0x000fe20003f84070 */
[----:B------:R-:W-:Y:S01]  /*dd10*/  @!P5 IMAD.IADD R12, R12, 0x1, -R29 ;  /* 0x000000010c0cd824 */ /* 0x000fe200078e0a1d */
[----:B------:R-:W-:Y:S01]  /*dd20*/  ISETP.GE.AND P5, PT, R22, RZ, PT ;  /* 0x000000ff1600720c */ /* 0x000fe20003fa6270 */
[----:B0-----:R-:W2:Y:S01]  /*dd30*/  LDL.LU R23, [R1+0x108] ;  /* 0x0001080001177983 */ /* 0x001ea20000300800 */
[----:B------:R-:W-:-:S03]  /*dd40*/  IMAD.MOV R17, RZ, RZ, -R17 ;  /* 0x000000ffff117224 */ /* 0x000fc600078e0a11 */
[----:B------:R-:W-:Y:S04]  /*dd50*/  STL [R1+0x408], R2 ;  /* 0x0004080201007387 */ /* 0x000fe80000100800 */
[----:B------:R-:W-:Y:S04]  /*dd60*/  STL [R1+0x404], R0 ;  /* 0x0004040001007387 */ /* 0x000fe80000100800 */
[----:B------:R-:W3:Y:S01]  /*dd70*/  LDL.LU R22, [R1+0x12c] ;  /* 0x00012c0001167983 */ /* 0x000ee20000300800 */
[----:B------:R-:W-:Y:S01]  /*dd80*/  IMAD R13, R29, R17, R13 ;  /* 0x000000111d0d7224 */ /* 0x000fe200078e020d */
[----:B------:R-:W-:Y:S01]  /*dd90*/  IABS R4, R19 ;  /* 0x0000001300047213 */ /* 0x000fe20000000000 */
[----:B------:R-:W-:-:S02]  /*dda0*/  @!P6 IMAD.IADD R9, R9, 0x1, -R29 ;  /* 0x000000010909e824 */ /* 0x000fc400078e0a1d */
[--C-:B------:R-:W-:Y:S01]  /*ddb0*/  @!P1 IMAD.IADD R8, R8, 0x1, -R29.reuse ;  /* 0x0000000108089824 */ /* 0x100fe200078e0a1d */
[----:B------:R-:W-:Y:S01]  /*ddc0*/  ISETP.GT.U32.AND P6, PT, R29, R13, PT ;  /* 0x0000000d1d00720c */ /* 0x000fe20003fc4070 */
[--C-:B------:R-:W-:Y:S01]  /*ddd0*/  @!P0 IMAD.IADD R10, R10, 0x1, -R29.reuse ;  /* 0x000000010a0a8824 */ /* 0x100fe200078e0a1d */
[----:B------:R-:W-:Y:S01]  /*dde0*/  ISETP.GE.AND P1, PT, R27, RZ, PT ;  /* 0x000000ff1b00720c */ /* 0x000fe20003f26270 */
[----:B------:R-:W-:Y:S01]  /*ddf0*/  @!P4 IMAD.IADD R11, R11, 0x1, -R29 ;  /* 0x000000010b0bc824 */ /* 0x000fe200078e0a1d */
[----:B------:R-:W-:Y:S01]  /*de00*/  ISETP.GE.AND P0, PT, R26, RZ, PT ;  /* 0x000000ff1a00720c */ /* 0x000fe20003f06270 */
[----:B------:R-:W-:Y:S01]  /*de10*/  IMAD.HI.U32 R3, R28, R4, RZ ;  /* 0x000000041c037227 */ /* 0x000fe200078e00ff */
[----:B------:R-:W-:-:S03]  /*de20*/  ISETP.GE.AND P4, PT, R25, RZ, PT ;  /* 0x000000ff1900720c */ /* 0x000fc60003f86270 */
[----:B------:R-:W-:Y:S02]  /*de30*/  @!P3 IMAD.MOV R5, RZ, RZ, -R5 ;  /* 0x000000ffff05b224 */ /* 0x000fe400078e0a05 */
[----:B------:R-:W-:Y:S01]  /*de40*/  @!P2 IMAD.MOV R6, RZ, RZ, -R6 ;  /* 0x000000ffff06a224 */ /* 0x000fe200078e0a06 */
[C---:B------:R-:W-:Y:S01]  /*de50*/  ISETP.GT.U32.AND P2, PT, R29.reuse, R11, PT ;  /* 0x0000000b1d00720c */ /* 0x040fe20003f44070 */
[----:B------:R-:W-:Y:S01]  /*de60*/  IMAD.MOV R3, RZ, RZ, -R3 ;  /* 0x000000ffff037224 */ /* 0x000fe200078e0a03 */
[C---:B------:R-:W-:Y:S01]  /*de70*/  ISETP.GT.U32.AND P3, PT, R29.reuse, R12, PT ;  /* 0x0000000c1d00720c */ /* 0x040fe20003f64070 */
[----:B------:R0:W-:Y:S02]  /*de80*/  STL [R1+0x3f8], R5 ;  /* 0x0003f80501007387 */ /* 0x0001e40000100800 */
[----:B------:R-:W-:Y:S02]  /*de90*/  IMAD R4, R29, R3, R4 ;  /* 0x000000031d047224 */ /* 0x000fe400078e0204 */
[----:B------:R-:W-:-:S02]  /*dea0*/  IMAD.MOV.U32 R3, RZ, RZ, R9 ;  /* 0x000000ffff037224 */ /* 0x000fc400078e0009 */
[----:B------:R-:W-:Y:S02]  /*deb0*/  @!P6 IMAD.IADD R13, R13, 0x1, -R29 ;  /* 0x000000010d0de824 */ /* 0x000fe400078e0a1d */
[----:B0-----:R-:W-:Y:S02]  /*dec0*/  IMAD.MOV.U32 R5, RZ, RZ, R8 ;  /* 0x000000ffff057224 */ /* 0x001fe400078e0008 */
[----:B------:R-:W-:Y:S02]  /*ded0*/  @!P1 IMAD.MOV R7, RZ, RZ, -R7 ;  /* 0x000000ffff079224 */ /* 0x000fe400078e0a07 */
[----:B------:R-:W-:Y:S02]  /*dee0*/  @!P0 IMAD.MOV R5, RZ, RZ, -R5 ;  /* 0x000000ffff058224 */ /* 0x000fe400078e0a05 */
[----:B------:R-:W-:Y:S01]  /*def0*/  @!P4 IMAD.MOV R3, RZ, RZ, -R3 ;  /* 0x000000ffff03c224 */ /* 0x000fe200078e0a03 */
[----:B------:R0:W-:Y:S01]  /*df00*/  STL [R1+0x3f4], R6 ;  /* 0x0003f40601007387 */ /* 0x0001e20000100800 */
[----:B------:R-:W-:Y:S01]  /*df10*/  ISETP.GT.U32.AND P1, PT, R29, R13, PT ;  /* 0x0000000d1d00720c */ /* 0x000fe20003f24070 */
[----:B------:R-:W-:-:S02]  /*df20*/  @!P2 IMAD.IADD R11, R11, 0x1, -R29 ;  /* 0x000000010b0ba824 */ /* 0x000fc400078e0a1d */
[----:B------:R4:W-:Y:S01]  /*df30*/  STL [R1+0x3f0], R7 ;  /* 0x0003f00701007387 */ /* 0x0009e20000100800 */
[----:B------:R-:W-:Y:S01]  /*df40*/  ISETP.GE.AND P2, PT, R21, RZ, PT ;  /* 0x000000ff1500720c */ /* 0x000fe20003f46270 */
[----:B------:R-:W-:Y:S02]  /*df50*/  @!P3 IMAD.IADD R12, R12, 0x1, -R29 ;  /* 0x000000010c0cb824 */ /* 0x000fe400078e0a1d */
[----:B------:R-:W-:Y:S01]  /*df60*/  STL [R1+0x3ec], R5 ;  /* 0x0003ec0501007387 */ /* 0x000fe20000100800 */
[----:B------:R-:W-:-:S03]  /*df70*/  ISETP.GE.AND P3, PT, R20, RZ, PT ;  /* 0x000000ff1400720c */ /* 0x000fc60003f66270 */
[----:B------:R-:W-:Y:S04]  /*df80*/  STL [R1+0x3e8], R3 ;  /* 0x0003e80301007387 */ /* 0x000fe80000100800 */
[----:B------:R-:W3:Y:S04]  /*df90*/  LDL.LU R21, [R1+0x13c] ;  /* 0x00013c0001157983 */ /* 0x000ee80000300800 */
[----:B------:R-:W3:Y:S01]  /*dfa0*/  LDL.LU R20, [R1+0x150] ;  /* 0x0001500001147983 */ /* 0x000ee20000300800 */
[----:B------:R-:W-:Y:S01]  /*dfb0*/  @!P1 IMAD.IADD R13, R13, 0x1, -R29 ;  /* 0x000000010d0d9824 */ /* 0x000fe200078e0a1d */
[----:B------:R-:W-:-:S02]  /*dfc0*/  ISETP.GE.AND P1, PT, R19, RZ, PT ;  /* 0x000000ff1300720c */ /* 0x000fc40003f26270 */
[----:B------:R-:W3:Y:S01]  /*dfd0*/  LDL.LU R19, [R1+0x158] ;  /* 0x0001580001137983 */ /* 0x000ee20000300800 */
[----:B------:R-:W-:Y:S02]  /*dfe0*/  ISETP.GT.U32.AND P0, PT, R29, R4, PT ;  /* 0x000000041d00720c */ /* 0x000fe40003f04070 */
[----:B-----5:R-:W-:-:S11]  /*dff0*/  IABS R2, R18 ;  /* 0x0000001200027213 */ /* 0x020fd60000000000 */
[----:B------:R-:W-:Y:S01]  /*e000*/  @!P0 IMAD.IADD R4, R4, 0x1, -R29 ;  /* 0x0000000104048824 */ /* 0x000fe200078e0a1d */
[----:B------:R-:W-:Y:S02]  /*e010*/  ISETP.GE.AND P0, PT, R18, RZ, PT ;  /* 0x000000ff1200720c */ /* 0x000fe40003f06270 */
[----:B------:R-:W5:Y:S01]  /*e020*/  LDL.LU R18, [R1+0x15c] ;  /* 0x00015c0001127983 */ /* 0x000f620000300800 */
[----:B------:R-:W-:Y:S02]  /*e030*/  ISETP.GT.U32.AND P6, PT, R29, R10, PT ;  /* 0x0000000a1d00720c */ /* 0x000fe40003fc4070 */
[----:B------:R-:W-:-:S11]  /*e040*/  ISETP.GE.AND P4, PT, R24, RZ, PT ;  /* 0x000000ff1800720c */ /* 0x000fd60003f86270 */
[----:B------:R-:W-:-:S04]  /*e050*/  @!P6 IMAD.IADD R10, R10, 0x1, -R29 ;  /* 0x000000010a0ae824 */ /* 0x000fc800078e0a1d */
[----:B0-----:R-:W-:-:S04]  /*e060*/  IMAD.MOV.U32 R6, RZ, RZ, R10 ;  /* 0x000000ffff067224 */ /* 0x001fc800078e000a */
[----:B------:R-:W-:Y:S02]  /*e070*/  @!P5 IMAD.MOV R6, RZ, RZ, -R6 ;  /* 0x000000ffff06d224 */ /* 0x000fe400078e0a06 */
[----:B----4-:R-:W-:-:S03]  /*e080*/  IMAD.MOV.U32 R7, RZ, RZ, R11 ;  /* 0x000000ffff077224 */ /* 0x010fc600078e000b */
[----:B------:R0:W-:Y:S01]  /*e090*/  STL [R1+0x3e4], R6 ;  /* 0x0003e40601007387 */ /* 0x0001e20000100800 */
[----:B------:R-:W-:Y:S02]  /*e0a0*/  @!P4 IMAD.MOV R7, RZ, RZ, -R7 ;  /* 0x000000ffff07c224 */ /* 0x000fe400078e0a07 */
[----:B0-----:R-:W-:-:S04]  /*e0b0*/  IMAD.MOV.U32 R6, RZ, RZ, R12 ;  /* 0x000000ffff067224 */ /* 0x001fc800078e000c */
[----:B------:R-:W-:Y:S01]  /*e0c0*/  @!P2 IMAD.MOV R6, RZ, RZ, -R6 ;  /* 0x000000ffff06a224 */ /* 0x000fe200078e0a06 */
[----:B------:R0:W-:Y:S04]  /*e0d0*/  STL [R1+0x3e0], R7 ;  /* 0x0003e00701007387 */ /* 0x0001e80000100800 */
[----:B------:R-:W-:Y:S01]  /*e0e0*/  STL [R1+0x154], R6 ;  /* 0x0001540601007387 */ /* 0x000fe20000100800 */
[----:B------:R-:W-:-:S03]  /*e0f0*/  IMAD.HI.U32 R0, R28, R2, RZ ;  /* 0x000000021c007227 */ /* 0x000fc600078e00ff */
[----:B------:R-:W4:Y:S01]  /*e100*/  LDL.LU R25, [R1+0x160] ;  /* 0x0001600001197983 */ /* 0x000f220000300800 */
[----:B------:R-:W-:Y:S02]  /*e110*/  IMAD.MOV R0, RZ, RZ, -R0 ;  /* 0x000000ffff007224 */ /* 0x000fe400078e0a00 */
[----:B0-----:R-:W-:Y:S02]  /*e120*/  IMAD.MOV.U32 R7, RZ, RZ, R13 ;  /* 0x000000ffff077224 */ /* 0x001fe400078e000d */
[----:B------:R-:W-:Y:S02]  /*e130*/  IMAD R2, R29, R0, R2 ;  /* 0x000000001d027224 */ /* 0x000fe400078e0202 */
[----:B------:R-:W-:-:S03]  /*e140*/  @!P3 IMAD.MOV R7, RZ, RZ, -R7 ;  /* 0x000000ffff07b224 */ /* 0x000fc600078e0a07 */
[C---:B------:R-:W-:Y:S02]  /*e150*/  ISETP.GT.U32.AND P6, PT, R29.reuse, R2, PT ;  /* 0x000000021d00720c */ /* 0x040fe40003fc4070 */
[----:B------:R0:W-:Y:S01]  /*e160*/  STL [R1+0x3dc], R7 ;  /* 0x0003dc0701007387 */ /* 0x0001e20000100800 */
[----:B------:R-:W-:-:S10]  /*e170*/  ISETP.GT.U32.AND P5, PT, R29, R4, PT ;  /* 0x000000041d00720c */ /* 0x000fd40003fa4070 */
[----:B------:R-:W-:-:S03]  /*e180*/  @!P6 IMAD.IADD R2, R2, 0x1, -R29 ;  /* 0x000000010202e824 */ /* 0x000fc600078e0a1d */
[----:B------:R-:W-:Y:S02]  /*e190*/  @!P5 IMAD.IADD R4, R4, 0x1, -R29 ;  /* 0x000000010404d824 */ /* 0x000fe400078e0a1d */
[----:B------:R-:W-:Y:S02]  /*e1a0*/  ISETP.GT.U32.AND P4, PT, R29, R2, PT ;  /* 0x000000021d00720c */ /* 0x000fe40003f84070 */
[----:B0-----:R-:W-:-:S04]  /*e1b0*/  IMAD.MOV.U32 R7, RZ, RZ, R4 ;  /* 0x000000ffff077224 */ /* 0x001fc800078e0004 */
[----:B------:R-:W-:-:S07]  /*e1c0*/  @!P1 IMAD.MOV R7, RZ, RZ, -R7 ;  /* 0x000000ffff079224 */ /* 0x000fce00078e0a07 */
[----:B------:R-:W-:-:S04]  /*e1d0*/  @!P4 IMAD.IADD R2, R2, 0x1, -R29 ;  /* 0x000000010202c824 */ /* 0x000fc800078e0a1d */
[----:B------:R-:W-:Y:S01]  /*e1e0*/  @!P0 IMAD.MOV R2, RZ, RZ, -R2 ;  /* 0x000000ffff028224 */ /* 0x000fe200078e0a02 */
[----:B--2---:R-:W-:Y:S02]  /*e1f0*/  IABS R0, R23 ;  /* 0x0000001700007213 */ /* 0x004fe40000000000 */
[----:B---3--:R-:W-:Y:S02]  /*e200*/  IABS R3, R22 ;  /* 0x0000001600037213 */ /* 0x008fe40000000000 */
[----:B------:R-:W-:Y:S02]  /*e210*/  ISETP.GE.AND P3, PT, R22, RZ, PT ;  /* 0x000000ff1600720c */ /* 0x000fe40003f66270 */
[----:B------:R-:W2:Y:S01]  /*e220*/  LDL.LU R22, [R1+0x164] ;  /* 0x0001640001167983 */ /* 0x000ea20000300800 */
[----:B------:R-:W-:-:S04]  /*e230*/  IMAD.HI.U32 R5, R28, R0, RZ ;  /* 0x000000001c057227 */ /* 0x000fc800078e00ff */
[----:B------:R-:W-:-:S04]  /*e240*/  IMAD.MOV R5, RZ, RZ, -R5 ;  /* 0x000000ffff057224 */ /* 0x000fc800078e0a05 */
[----:B------:R-:W-:Y:S02]  /*e250*/  IMAD R0, R29, R5, R0 ;  /* 0x000000051d007224 */ /* 0x000fe400078e0200 */
[----:B------:R-:W-:-:S03]  /*e260*/  IMAD.HI.U32 R5, R28, R3, RZ ;  /* 0x000000031c057227 */ /* 0x000fc600078e00ff */
[C---:B------:R-:W-:Y:S01]  /*e270*/  ISETP.GT.U32.AND P6, PT, R29.reuse, R0, PT ;  /* 0x000000001d00720c */ /* 0x040fe20003fc4070 */
[----:B------:R-:W-:Y:S01]  /*e280*/  IMAD.MOV R6, RZ, RZ, -R5 ;  /* 0x000000ffff067224 */ /* 0x000fe200078e0a05 */
[----:B------:R-:W-:Y:S03]  /*e290*/  STL [R1+0x3c8], R7 ;  /* 0x0003c80701007387 */ /* 0x000fe60000100800 */
[----:B------:R-:W-:-:S08]  /*e2a0*/  IMAD R3, R29, R6, R3 ;  /* 0x000000061d037224 */ /* 0x000fd000078e0203 */
[----:B------:R-:W-:Y:S01]  /*e2b0*/  @!P6 IMAD.IADD R0, R0, 0x1, -R29 ;  /* 0x000000010000e824 */ /* 0x000fe200078e0a1d */
[----:B------:R-:W-:-:S04]  /*e2c0*/  ISETP.GT.U32.AND P6, PT, R29, R3, PT ;  /* 0x000000031d00720c */ /* 0x000fc80003fc4070 */
[----:B------:R-:W-:Y:S02]  /*e2d0*/  ISETP.GT.U32.AND P1, PT, R29, R0, PT ;  /* 0x000000001d00720c */ /* 0x000fe40003f24070 */
[----:B------:R-:W-:Y:S02]  /*e2e0*/  ISETP.GE.AND P4, PT, R20, RZ, PT ;  /* 0x000000ff1400720c */ /* 0x000fe40003f86270 */
[----:B------:R-:W-:Y:S02]  /*e2f0*/  IABS R6, R20 ;  /* 0x0000001400067213 */ /* 0x000fe40000000000 */
[----:B------:R-:W3:Y:S01]  /*e300*/  LDL.LU R20, [R1+0x168] ;  /* 0x0001680001147983 */ /* 0x000ee20000300800 */
[----:B------:R-:W-:Y:S02]  /*e310*/  IABS R5, R21 ;  /* 0x0000001500057213 */ /* 0x000fe40000000000 */
[----:B------:R-:W-:Y:S02]  /*e320*/  IABS R10, R19 ;  /* 0x00000013000a7213 */ /* 0x000fe40000000000 */
[----:B------:R-:W-:-:S02]  /*e330*/  ISETP.GE.AND P0, PT, R19, RZ, PT ;  /* 0x000000ff1300720c */ /* 0x000fc40003f06270 */
[----:B------:R-:W3:Y:S01]  /*e340*/  LDL.LU R19, [R1+0x16c] ;  /* 0x00016c0001137983 */ /* 0x000ee20000300800 */
[----:B------:R-:W-:-:S03]  /*e350*/  IMAD.HI.U32 R4, R28, R5, RZ ;  /* 0x000000051c047227 */ /* 0x000fc600078e00ff */
[----:B------:R4:W-:Y:S04]  /*e360*/  STL [R1+0x3d8], R2 ;  /* 0x0003d80201007387 */ /* 0x0009e80000100800 */
[----:B------:R-:W3:Y:S01]  /*e370*/  LDL.LU R24, [R1+0x170] ;  /* 0x0001700001187983 */ /* 0x000ee20000300800 */
[----:B------:R-:W-:-:S04]  /*e380*/  IMAD.MOV R4, RZ, RZ, -R4 ;  /* 0x000000ffff047224 */ /* 0x000fc800078e0a04 */
[----:B------:R-:W-:Y:S02]  /*e390*/  IMAD R4, R29, R4, R5 ;  /* 0x000000041d047224 */ /* 0x000fe400078e0205 */
[--C-:B------:R-:W-:Y:S02]  /*e3a0*/  @!P1 IMAD.IADD R0, R0, 0x1, -R29.reuse ;  /* 0x0000000100009824 */ /* 0x100fe400078e0a1d */
[----:B------:R-:W-:Y:S01]  /*e3b0*/  @!P6 IMAD.IADD R3, R3, 0x1, -R29 ;  /* 0x000000010303e824 */ /* 0x000fe200078e0a1d */
[----:B------:R-:W-:-:S04]  /*e3c0*/  ISETP.GT.U32.AND P1, PT, R29, R4, PT ;  /* 0x000000041d00720c */ /* 0x000fc80003f24070 */
[----:B------:R-:W-:Y:S02]  /*e3d0*/  ISETP.GT.U32.AND P6, PT, R29, R3, PT ;  /* 0x000000031d00720c */ /* 0x000fe40003fc4070 */
[----:B------:R-:W-:Y:S02]  /*e3e0*/  ISETP.GE.AND P2, PT, R23, RZ, PT ;  /* 0x000000ff1700720c */ /* 0x000fe40003f46270 */
[----:B------:R-:W3:Y:S05]  /*e3f0*/  LDL.LU R23, [R1+0x174] ;  /* 0x0001740001177983 */ /* 0x000eea0000300800 */
[----:B------:R-:W-:-:S04]  /*e400*/  @!P1 IMAD.IADD R4, R4, 0x1, -R29 ;  /* 0x0000000104049824 */ /* 0x000fc800078e0a1d */
[----:B------:R-:W-:Y:S01]  /*e410*/  @!P6 IMAD.IADD R3, R3, 0x1, -R29 ;  /* 0x000000010303e824 */ /* 0x000fe200078e0a1d */
[----:B------:R-:W-:Y:S01]  /*e420*/  ISETP.GT.U32.AND P1, PT, R29, R4, PT ;  /* 0x000000041d00720c */ /* 0x000fe20003f24070 */
[----:B------:R-:W-:Y:S02]  /*e430*/  IMAD.MOV.U32 R13, RZ, RZ, R0 ;  /* 0x000000ffff0d7224 */ /* 0x000fe400078e0000 */
[----:B------:R-:W-:Y:S02]  /*e440*/  IMAD.MOV.U32 R12, RZ, RZ, R3 ;  /* 0x000000ffff0c7224 */ /* 0x000fe400078e0003 */
[----:B------:R-:W-:Y:S02]  /*e450*/  @!P2 IMAD.MOV R13, RZ, RZ, -R13 ;  /* 0x000000ffff0da224 */ /* 0x000fe400078e0a0d */
[----:B------:R-:W-:Y:S01]  /*e460*/  @!P3 IMAD.MOV R12, RZ, RZ, -R12 ;  /* 0x000000ffff0cb224 */ /* 0x000fe200078e0a0c */
[----:B-----5:R-:W-:Y:S02]  /*e470*/  IABS R9, R18 ;  /* 0x0000001200097213 */ /* 0x020fe40000000000 */
[----:B------:R0:W-:Y:S03]  /*e480*/  STL [R1+0x3cc], R13 ;  /* 0x0003cc0d01007387 */ /* 0x0001e60000100800 */
[----:B------:R-:W-:Y:S01]  /*e490*/  @!P1 IMAD.IADD R4, R4, 0x1, -R29 ;  /* 0x0000000104049824 */ /* 0x000fe200078e0a1d */
[----:B------:R-:W-:Y:S01]  /*e4a0*/  ISETP.GE.AND P1, PT, R18, RZ, PT ;  /* 0x000000ff1200720c */ /* 0x000fe20003f26270 */
[----:B------:R-:W-:Y:S04]  /*e4b0*/  STL [R1+0x3d4], R12 ;  /* 0x0003d40c01007387 */ /* 0x000fe80000100800 */
[----:B------:R-:W5:Y:S01]  /*e4c0*/  LDL.LU R18, [R1+0x178] ;  /* 0x0001780001127983 */ /* 0x000f620000300800 */
[----:B------:R-:W-:-:S04]  /*e4d0*/  IMAD.HI.U32 R5, R28, R6, RZ ;  /* 0x000000061c057227 */ /* 0x000fc800078e00ff */
[----:B------:R-:W-:Y:S02]  /*e4e0*/  IMAD.MOV R5, RZ, RZ, -R5 ;  /* 0x000000ffff057224 */ /* 0x000fe400078e0a05 */
[----:B------:R-:W-:Y:S01]  /*e4f0*/  IMAD.HI.U32 R11, R28, R10, RZ ;  /* 0x0000000a1c0b7227 */ /* 0x000fe200078e00ff */
[----:B----4-:R-:W-:-:S03]  /*e500*/  IABS R2, R25 ;  /* 0x0000001900027213 */ /* 0x010fc60000000000 */
[C---:B------:R-:W-:Y:S02]  /*e510*/  IMAD R6, R29.reuse, R5, R6 ;  /* 0x000000051d067224 */ /* 0x040fe400078e0206 */
[----:B------:R-:W-:Y:S02]  /*e520*/  IMAD.MOV R11, RZ, RZ, -R11 ;  /* 0x000000ffff0b7224 */ /* 0x000fe400078e0a0b */
[----:B------:R-:W-:Y:S01]  /*e530*/  IMAD.HI.U32 R8, R28, R9, RZ ;  /* 0x000000091c087227 */ /* 0x000fe200078e00ff */
[----:B------:R-:W-:-:S03]  /*e540*/  ISETP.GT.U32.AND P6, PT, R29, R6, PT ;  /* 0x000000061d00720c */ /* 0x000fc60003fc4070 */
[----:B------:R-:W-:Y:S02]  /*e550*/  IMAD R10, R29, R11, R10 ;  /* 0x0000000b1d0a7224 */ /* 0x000fe400078e020a */
[----:B------:R-:W-:-:S03]  /*e560*/  IMAD.HI.U32 R5, R28, R2, RZ ;  /* 0x000000021c057227 */ /* 0x000fc600078e00ff */
[C---:B------:R-:W-:Y:S01]  /*e570*/  ISETP.GT.U32.AND P2, PT, R29.reuse, R10, PT ;  /* 0x0000000a1d00720c */ /* 0x040fe20003f44070 */
[----:B------:R-:W-:Y:S02]  /*e580*/  IMAD.MOV R8, RZ, RZ, -R8 ;  /* 0x000000ffff087224 */ /* 0x000fe400078e0a08 */
[----:B------:R-:W-:Y:S02]  /*e590*/  IMAD.MOV R5, RZ, RZ, -R5 ;  /* 0x000000ffff057224 */ /* 0x000fe400078e0a05 */
[C---:B------:R-:W-:Y:S02]  /*e5a0*/  IMAD R9, R29.reuse, R8, R9 ;  /* 0x000000081d097224 */ /* 0x040fe400078e0209 */
[C---:B------:R-:W-:Y:S02]  /*e5b0*/  IMAD R2, R29.reuse, R5, R2 ;  /* 0x000000051d027224 */ /* 0x040fe400078e0202 */
[----:B------:R-:W-:Y:S01]  /*e5c0*/  @!P6 IMAD.IADD R6, R6, 0x1, -R29 ;  /* 0x000000010606e824 */ /* 0x000fe200078e0a1d */
[----:B------:R-:W-:-:S02]  /*e5d0*/  ISETP.GT.U32.AND P3, PT, R29, R9, PT ;  /* 0x000000091d00720c */ /* 0x000fc40003f64070 */
[C---:B------:R-:W-:Y:S01]  /*e5e0*/  ISETP.GT.U32.AND P6, PT, R29.reuse, R2, PT ;  /* 0x000000021d00720c */ /* 0x040fe20003fc4070 */
[----:B------:R-:W-:Y:S01]  /*e5f0*/  @!P2 IMAD.IADD R10, R10, 0x1, -R29 ;  /* 0x000000010a0aa824 */ /* 0x000fe200078e0a1d */
[----:B------:R-:W-:Y:S02]  /*e600*/  ISETP.GT.U32.AND P2, PT, R29, R6, PT ;  /* 0x000000061d00720c */ /* 0x000fe40003f44070 */
[----:B------:R-:W-:Y:S02]  /*e610*/  ISETP.GE.AND P5, PT, R21, RZ, PT ;  /* 0x000000ff1500720c */ /* 0x000fe40003fa6270 */
[----:B------:R-:W4:Y:S01]  /*e620*/  LDL.LU R21, [R1+0x17c] ;  /* 0x00017c0001157983 */ /* 0x000f220000300800 */
[----:B------:R-:W-:-:S04]  /*e630*/  IMAD.MOV.U32 R11, RZ, RZ, R4 ;  /* 0x000000ffff0b7224 */ /* 0x000fc800078e0004 */
[--C-:B------:R-:W-:Y:S01]  /*e640*/  @!P3 IMAD.IADD R9, R9, 0x1, -R29.reuse ;  /* 0x000000010909b824 */ /* 0x100fe200078e0a1d */
[C---:B------:R-:W-:Y:S01]  /*e650*/  ISETP.GT.U32.AND P3, PT, R29.reuse, R10, PT ;  /* 0x0000000a1d00720c */ /* 0x040fe20003f64070 */
[--C-:B------:R-:W-:Y:S02]  /*e660*/  @!P6 IMAD.IADD R2, R2, 0x1, -R29.reuse ;  /* 0x000000010202e824 */ /* 0x100fe400078e0a1d */
[----:B------:R-:W-:Y:S02]  /*e670*/  @!P2 IMAD.IADD R6, R6, 0x1, -R29 ;  /* 0x000000010606a824 */ /* 0x000fe400078e0a1d */
[----:B------:R-:W-:Y:S01]  /*e680*/  @!P5 IMAD.MOV R11, RZ, RZ, -R11 ;  /* 0x000000ffff0bd224 */ /* 0x000fe200078e0a0b */
[C---:B------:R-:W-:Y:S02]  /*e690*/  ISETP.GT.U32.AND P5, PT, R29.reuse, R2, PT ;  /* 0x000000021d00720c */ /* 0x040fe40003fa4070 */
[----:B------:R-:W-:Y:S01]  /*e6a0*/  ISETP.GT.U32.AND P6, PT, R29, R9, PT ;  /* 0x000000091d00720c */ /* 0x000fe20003fc4070 */
[----:B0-----:R-:W-:-:S04]  /*e6b0*/  IMAD.MOV.U32 R13, RZ, RZ, R6 ;  /* 0x000000ffff0d7224 */ /* 0x001fc800078e0006 */
[----:B------:R-:W-:Y:S01]  /*e6c0*/  @!P3 IMAD.IADD R10, R10, 0x1, -R29 ;  /* 0x000000010a0ab824 */ /* 0x000fe200078e0a1d */
[----:B------:R-:W-:Y:S01]  /*e6d0*/  ISETP.GE.AND P3, PT, R25, RZ, PT ;  /* 0x000000ff1900720c */ /* 0x000fe20003f66270 */
[----:B------:R-:W-:Y:S01]  /*e6e0*/  @!P4 IMAD.MOV R13, RZ, RZ, -R13 ;  /* 0x000000ffff0dc224 */ /* 0x000fe200078e0a0d */
[----:B------:R-:W-:Y:S01]  /*e6f0*/  STL [R1+0x3d0], R11 ;  /* 0x0003d00b01007387 */ /* 0x000fe20000100800 */
[----:B------:R-:W-:Y:S02]  /*e700*/  @!P0 IMAD.MOV R10, RZ, RZ, -R10 ;  /* 0x000000ffff0a8224 */ /* 0x000fe400078e0a0a */
[--C-:B------:R-:W-:Y:S02]  /*e710*/  @!P5 IMAD.IADD R2, R2, 0x1, -R29.reuse ;  /* 0x000000010202d824 */ /* 0x100fe400078e0a1d */
[----:B------:R-:W-:-:S04]  /*e720*/  @!P6 IMAD.IADD R9, R9, 0x1, -R29 ;  /* 0x000000010909e824 */ /* 0x000fc800078e0a1d */
[----:B------:R-:W-:Y:S01]  /*e730*/  @!P1 IMAD.MOV R9, RZ, RZ, -R9 ;  /* 0x000000ffff099224 */ /* 0x000fe200078e0a09 */
[----:B--2---:R-:W-:-:S05]  /*e740*/  IABS R7, R22 ;  /* 0x0000001600077213 */ /* 0x004fca0000000000 */
[----:B------:R-:W-:-:S04]  /*e750*/  IMAD.HI.U32 R0, R28, R7, RZ ;  /* 0x000000071c007227 */ /* 0x000fc800078e00ff */
[----:B------:R-:W-:-:S04]  /*e760*/  IMAD.MOV R0, RZ, RZ, -R0 ;  /* 0x000000ffff007224 */ /* 0x000fc800078e0a00 */
[----:B------:R-:W-:-:S05]  /*e770*/  IMAD R7, R29, R0, R7 ;  /* 0x000000001d077224 */ /* 0x000fca00078e0207 */
[----:B------:R-:W-:Y:S02]  /*e780*/  ISETP.GT.U32.AND P2, PT, R29, R7, PT ;  /* 0x000000071d00720c */ /* 0x000fe40003f44070 */
[----:B------:R-:W-:-:S11]  /*e790*/  ISETP.GE.AND P5, PT, R22, RZ, PT ;  /* 0x000000ff1600720c */ /* 0x000fd60003fa6270 */
[----:B------:R-:W-:Y:S01]  /*e7a0*/  @!P2 IMAD.IADD R7, R7, 0x1, -R29 ;  /* 0x000000010707a824 */ /* 0x000fe200078e0a1d */
[----:B---3--:R-:W-:Y:S02]  /*e7b0*/  IABS R8, R20 ;  /* 0x0000001400087213 */ /* 0x008fe40000000000 */
[----:B------:R-:W-:Y:S02]  /*e7c0*/  ISETP.GE.AND P2, PT, R20, RZ, PT ;  /* 0x000000ff1400720c */ /* 0x000fe40003f46270 */
[----:B------:R-:W2:Y:S04]  /*e7d0*/  LDL.LU R20, [R1+0x180] ;  /* 0x0001800001147983 */ /* 0x000ea80000300800 */
[----:B------:R-:W3:Y:S04]  /*e7e0*/  LDL.LU R22, [R1+0x188] ;  /* 0x0001880001167983 */ /* 0x000ee80000300800 */
[----:B------:R-:W-:Y:S01]  /*e7f0*/  STL [R1+0x15c], R13 ;  /* 0x00015c0d01007387 */ /* 0x000fe20000100800 */
[----:B------:R-:W-:-:S03]  /*e800*/  IMAD.HI.U32 R4, R28, R8, RZ ;  /* 0x000000081c047227 */ /* 0x000fc600078e00ff */
[----:B------:R0:W-:Y:S01]  /*e810*/  STL [R1+0x160], R10 ;  /* 0x0001600a01007387 */ /* 0x0001e20000100800 */
[----:B------:R-:W-:Y:S01]  /*e820*/  IABS R0, R19 ;  /* 0x0000001300007213 */ /* 0x000fe20000000000 */
[----:B------:R-:W-:Y:S02]  /*e830*/  IMAD.MOV R4, RZ, RZ, -R4 ;  /* 0x000000ffff047224 */ /* 0x000fe400078e0a04 */
[----:B------:R2:W-:Y:S01]  /*e840*/  STL [R1+0x164], R9 ;  /* 0x0001640901007387 */ /* 0x0005e20000100800 */
[----:B0-----:R-:W-:-:S04]  /*e850*/  IMAD.MOV.U32 R10, RZ, RZ, R2 ;  /* 0x000000ffff0a7224 */ /* 0x001fc800078e0002 */
[----:B------:R-:W-:Y:S01]  /*e860*/  @!P3 IMAD.MOV R10, RZ, RZ, -R10 ;  /* 0x000000ffff0ab224 */ /* 0x000fe200078e0a0a */
[----:B------:R-:W-:Y:S02]  /*e870*/  ISETP.GE.AND P3, PT, R19, RZ, PT ;  /* 0x000000ff1300720c */ /* 0x000fe40003f66270 */
[----:B------:R-:W3:Y:S01]  /*e880*/  LDL.LU R19, [R1+0x190] ;  /* 0x0001900001137983 */ /* 0x000ee20000300800 */
[----:B------:R-:W-:Y:S01]  /*e890*/  IABS R3, R24 ;  /* 0x0000001800037213 */ /* 0x000fe20000000000 */
[----:B------:R-:W-:Y:S02]  /*e8a0*/  IMAD R8, R29, R4, R8 ;  /* 0x000000041d087224 */ /* 0x000fe400078e0208 */
[----:B------:R-:W-:-:S03]  /*e8b0*/  IMAD.HI.U32 R12, R28, R0, RZ ;  /* 0x000000001c0c7227 */ /* 0x000fc600078e00ff */
[----:B------:R-:W-:Y:S01]  /*e8c0*/  ISETP.GT.U32.AND P6, PT, R29, R8, PT ;  /* 0x000000081d00720c */ /* 0x000fe20003fc4070 */
[----:B------:R-:W-:-:S04]  /*e8d0*/  IMAD.HI.U32 R11, R28, R3, RZ ;  /* 0x000000031c0b7227 */ /* 0x000fc800078e00ff */
[----:B------:R-:W-:Y:S02]  /*e8e0*/  IMAD.MOV R12, RZ, RZ, -R12 ;  /* 0x000000ffff0c7224 */ /* 0x000fe400078e0a0c */
[----:B------:R-:W-:Y:S02]  /*e8f0*/  IMAD.MOV R11, RZ, RZ, -R11 ;  /* 0x000000ffff0b7224 */ /* 0x000fe400078e0a0b */
[C---:B------:R-:W-:Y:S02]  /*e900*/  IMAD R0, R29.reuse, R12, R0 ;  /* 0x0000000c1d007224 */ /* 0x040fe400078e0200 */
[----:B------:R-:W-:-:S03]  /*e910*/  IMAD R3, R29, R11, R3 ;  /* 0x0000000b1d037224 */ /* 0x000fc600078e0203 */
[C---:B------:R-:W-:Y:S01]  /*e920*/  ISETP.GT.U32.AND P4, PT, R29.reuse, R0, PT ;  /* 0x000000001d00720c */ /* 0x040fe20003f84070 */
[----:B------:R-:W-:Y:S01]  /*e930*/  @!P6 IMAD.IADD R8, R8, 0x1, -R29 ;  /* 0x000000010808e824 */ /* 0x000fe200078e0a1d */
[C---:B------:R-:W-:Y:S02]  /*e940*/  ISETP.GT.U32.AND P1, PT, R29.reuse, R3, PT ;  /* 0x000000031d00720c */ /* 0x040fe40003f24070 */
[C---:B------:R-:W-:Y:S02]  /*e950*/  ISETP.GT.U32.AND P6, PT, R29.reuse, R7, PT ;  /* 0x000000071d00720c */ /* 0x040fe40003fc4070 */
[----:B------:R-:W-:Y:S02]  /*e960*/  ISETP.GT.U32.AND P0, PT, R29, R8, PT ;  /* 0x000000081d00720c */ /* 0x000fe40003f04070 */
[----:B------:R-:W-:-:S05]  /*e970*/  IABS R5, R23 ;  /* 0x0000001700057213 */ /* 0x000fca0000000000 */
[--C-:B------:R-:W-:Y:S02]  /*e980*/  @!P4 IMAD.IADD R0, R0, 0x1, -R29.reuse ;  /* 0x000000010000c824 */ /* 0x100fe400078e0a1d */
[----:B------:R-:W-:-:S03]  /*e990*/  @!P1 IMAD.IADD R3, R3, 0x1, -R29 ;  /* 0x0000000103039824 */ /* 0x000fc600078e0a1d */
[----:B------:R-:W-:Y:S01]  /*e9a0*/  ISETP.GT.U32.AND P1, PT, R29, R0, PT ;  /* 0x000000001d00720c */ /* 0x000fe20003f24070 */
[----:B------:R-:W-:Y:S02]  /*e9b0*/  @!P6 IMAD.IADD R7, R7, 0x1, -R29 ;  /* 0x000000010707e824 */ /* 0x000fe400078e0a1d */
[----:B------:R-:W-:-:S04]  /*e9c0*/  IMAD.HI.U32 R4, R28, R5, RZ ;  /* 0x000000051c047227 */ /* 0x000fc800078e00ff */
[----:B------:R-:W-:Y:S02]  /*e9d0*/  @!P0 IMAD.IADD R8, R8, 0x1, -R29 ;  /* 0x0000000108088824 */ /* 0x000fe400078e0a1d */
[----:B------:R-:W-:Y:S02]  /*e9e0*/  @!P5 IMAD.MOV R7, RZ, RZ, -R7 ;  /* 0x000000ffff07d224 */ /* 0x000fe400078e0a07 */
[----:B------:R-:W-:Y:S02]  /*e9f0*/  IMAD.MOV R4, RZ, RZ, -R4 ;  /* 0x000000ffff047224 */ /* 0x000fe400078e0a04 */
[----:B------:R-:W-:Y:S01]  /*ea00*/  @!P2 IMAD.MOV R8, RZ, RZ, -R8 ;  /* 0x000000ffff08a224 */ /* 0x000fe200078e0a08 */
[----:B------:R0:W-:Y:S01]  /*ea10*/  STL [R1+0x3c4], R10 ;  /* 0x0003c40a01007387 */ /* 0x0001e20000100800 */
[----:B------:R-:W-:Y:S01]  /*ea20*/  ISETP.GE.AND P4, PT, R23, RZ, PT ;  /* 0x000000ff1700720c */ /* 0x000fe20003f86270 */
[----:B------:R-:W-:Y:S02]  /*ea30*/  IMAD R5, R29, R4, R5 ;  /* 0x000000041d057224 */ /* 0x000fe400078e0205 */
[----:B------:R-:W3:Y:S01]  /*ea40*/  LDL.LU R23, [R1+0x194] ;  /* 0x0001940001177983 */ /* 0x000ee20000300800 */
[----:B------:R-:W-:Y:S01]  /*ea50*/  @!P1 IMAD.IADD R0, R0, 0x1, -R29 ;  /* 0x0000000100009824 */ /* 0x000fe200078e0a1d */
[----:B-----5:R-:W-:-:S02]  /*ea60*/  IABS R4, R18 ;  /* 0x0000001200047213 */ /* 0x020fc40000000000 */
[----:B------:R5:W-:Y:S01]  /*ea70*/  STL [R1+0x3c0], R7 ;  /* 0x0003c00701007387 */ /* 0x000be20000100800 */
[----:B------:R-:W-:-:S03]  /*ea80*/  ISETP.GE.AND P1, PT, R18, RZ, PT ;  /* 0x000000ff1200720c */ /* 0x000fc60003f26270 */
[----:B------:R0:W-:Y:S04]  /*ea90*/  STL [R1+0x3bc], R8 ;  /* 0x0003bc0801007387 */ /* 0x0001e80000100800 */
[----:B------:R-:W3:Y:S01]  /*eaa0*/  LDL.LU R18, [R1+0x198] ;  /* 0x0001980001127983 */ /* 0x000ee20000300800 */
[----:B------:R-:W-:Y:S01]  /*eab0*/  ISETP.GT.U32.AND P6, PT, R29, R5, PT ;  /* 0x000000051d00720c */ /* 0x000fe20003fc4070 */
[----:B------:R-:W-:Y:S01]  /*eac0*/  IMAD.HI.U32 R2, R28, R4, RZ ;  /* 0x000000041c027227 */ /* 0x000fe200078e00ff */
[----:B----4-:R-:W-:-:S03]  /*ead0*/  IABS R6, R21 ;  /* 0x0000001500067213 */ /* 0x010fc60000000000 */
[----:B------:R-:W-:-:S08]  /*eae0*/  IMAD.MOV R2, RZ, RZ, -R2 ;  /* 0x000000ffff027224 */ /* 0x000fd000078e0a02 */
[----:B------:R-:W-:-:S05]  /*eaf0*/  @!P6 IMAD.IADD R5, R5, 0x1, -R29 ;  /* 0x000000010505e824 */ /* 0x000fca00078e0a1d */
[C---:B------:R-:W-:Y:S01]  /*eb00*/  ISETP.GT.U32.AND P6, PT, R29.reuse, R5, PT ;  /* 0x000000051d00720c */ /* 0x040fe20003fc4070 */
[C---:B------:R-:W-:Y:S01]  /*eb10*/  IMAD R4, R29.reuse, R2, R4 ;  /* 0x000000021d047224 */ /* 0x040fe200078e0204 */
[----:B------:R-:W-:Y:S01]  /*eb20*/  ISETP.GT.U32.AND P5, PT, R29, R3, PT ;  /* 0x000000031d00720c */ /* 0x000fe20003fa4070 */
[----:B------:R-:W-:-:S04]  /*eb30*/  IMAD.HI.U32 R2, R28, R6, RZ ;  /* 0x000000061c027227 */ /* 0x000fc800078e00ff */
[----:B------:R-:W-:-:S06]  /*eb40*/  IMAD.MOV R2, RZ, RZ, -R2 ;  /* 0x000000ffff027224 */ /* 0x000fcc00078e0a02 */
[--C-:B------:R-:W-:Y:S01]  /*eb50*/  @!P6 IMAD.IADD R5, R5, 0x1, -R29.reuse ;  /* 0x000000010505e824 */ /* 0x100fe200078e0a1d */
[----:B------:R-:W-:Y:S01]  /*eb60*/  ISETP.GE.AND P6, PT, R21, RZ, PT ;  /* 0x000000ff1500720c */ /* 0x000fe20003fc6270 */
[----:B------:R-:W-:Y:S01]  /*eb70*/  IMAD R6, R29, R2, R6 ;  /* 0x000000021d067224 */ /* 0x000fe200078e0206 */
[----:B------:R-:W4:Y:S01]  /*eb80*/  LDL.LU R21, [R1+0x19c] ;  /* 0x00019c0001157983 */ /* 0x000f220000300800 */
[----:B------:R-:W-:-:S03]  /*eb90*/  @!P5 IMAD.IADD R3, R3, 0x1, -R29 ;  /* 0x000000010303d824 */ /* 0x000fc600078e0a1d */
[----:B------:R-:W-:Y:S01]  /*eba0*/  ISETP.GT.U32.AND P5, PT, R29, R6, PT ;  /* 0x000000061d00720c */ /* 0x000fe20003fa4070 */
[----:B------:R-:W-:-:S04]  /*ebb0*/  IMAD.MOV.U32 R12, RZ, RZ, R0 ;  /* 0x000000ffff0c7224 */ /* 0x000fc800078e0000 */
[----:B------:R-:W-:-:S08]  /*ebc0*/  @!P3 IMAD.MOV R12, RZ, RZ, -R12 ;  /* 0x000000ffff0cb224 */ /* 0x000fd000078e0a0c */
[----:B------:R-:W-:Y:S01]  /*ebd0*/  @!P5 IMAD.IADD R6, R6, 0x1, -R29 ;  /* 0x000000010606d824 */ /* 0x000fe200078e0a1d */
[----:B------:R-:W-:-:S04]  /*ebe0*/  ISETP.GT.U32.AND P2, PT, R29, R4, PT ;  /* 0x000000041d00720c */ /* 0x000fc80003f44070 */
[----:B------:R-:W-:Y:S02]  /*ebf0*/  ISETP.GT.U32.AND P3, PT, R29, R6, PT ;  /* 0x000000061d00720c */ /* 0x000fe40003f64070 */
[----:B------:R-:W-:-:S07]  /*ec00*/  ISETP.GE.AND P0, PT, R24, RZ, PT ;  /* 0x000000ff1800720c */ /* 0x000fce0003f06270 */
[----:B------:R-:W-:-:S04]  /*ec10*/  @!P2 IMAD.IADD R4, R4, 0x1, -R29 ;  /* 0x000000010404a824 */ /* 0x000fc800078e0a1d */
[----:B------:R-:W-:Y:S01]  /*ec20*/  @!P3 IMAD.IADD R6, R6, 0x1, -R29 ;  /* 0x000000010606b824 */ /* 0x000fe200078e0a1d */
[----:B------:R-:W-:Y:S01]  /*ec30*/  ISETP.GT.U32.AND P5, PT, R29, R4, PT ;  /* 0x000000041d00720c */ /* 0x000fe20003fa4070 */
[----:B------:R-:W-:-:S04]  /*ec40*/  IMAD.MOV.U32 R11, RZ, RZ, R3 ;  /* 0x000000ffff0b7224 */ /* 0x000fc800078e0003 */
[----:B------:R-:W-:-:S08]  /*ec50*/  @!P0 IMAD.MOV R11, RZ, RZ, -R11 ;  /* 0x000000ffff0b8224 */ /* 0x000fd000078e0a0b */
[----:B------:R-:W-:-:S04]  /*ec60*/  @!P5 IMAD.IADD R4, R4, 0x1, -R29 ;  /* 0x000000010404d824 */ /* 0x000fc800078e0a1d */
[----:B------:R-:W-:Y:S01]  /*ec70*/  @!P1 IMAD.MOV R4, RZ, RZ, -R4 ;  /* 0x000000ffff049224 */ /* 0x000fe200078e0a04 */
[----:B--2---:R-:W-:Y:S02]  /*ec80*/  IABS R9, R20 ;  /* 0x0000001400097213 */ /* 0x004fe40000000000 */
[----:B------:R-:W-:Y:S02]  /*ec90*/  ISETP.GE.AND P2, PT, R20, RZ, PT ;  /* 0x000000ff1400720c */ /* 0x000fe40003f46270 */
[----:B------:R-:W2:Y:S01]  /*eca0*/  LDL.LU R20, [R1+0x1a0] ;  /* 0x0001a00001147983 */ /* 0x000ea20000300800 */
[----:B0-----:R-:W-:Y:S01]  /*ecb0*/  IMAD.HI.U32 R10, R28, R9, RZ ;  /* 0x000000091c0a7227 */ /* 0x001fe200078e00ff */
[----:B---3--:R-:W-:-:S05]  /*ecc0*/  IABS R2, R19 ;  /* 0x0000001300027213 */ /* 0x008fca0000000000 */
[----:B------:R-:W-:-:S04]  /*ecd0*/  IMAD.HI.U32 R0, R28, R2, RZ ;  /* 0x000000021c007227 */ /* 0x000fc800078e00ff */
[----:B------:R-:W-:-:S04]  /*ece0*/  IMAD.MOV R0, RZ, RZ, -R0 ;  /* 0x000000ffff007224 */ /* 0x000fc800078e0a00 */
[----:B------:R-:W-:-:S05]  /*ecf0*/  IMAD R2, R29, R0, R2 ;  /* 0x000000001d027224 */ /* 0x000fca00078e0202 */
[----:B------:R-:W-:Y:S01]  /*ed00*/  ISETP.GT.U32.AND P3, PT, R29, R2, PT ;  /* 0x000000021d00720c */ /* 0x000fe20003f64070 */
[----:B------:R-:W-:-:S04]  /*ed10*/  IMAD.MOV R10, RZ, RZ, -R10 ;  /* 0x000000ffff0a7224 */ /* 0x000fc800078e0a0a */
[----:B------:R-:W-:Y:S01]  /*ed20*/  IMAD R9, R29, R10, R9 ;  /* 0x0000000a1d097224 */ /* 0x000fe200078e0209 */
[----:B-----5:R-:W-:Y:S01]  /*ed30*/  IABS R7, R22 ;  /* 0x0000001600077213 */ /* 0x020fe20000000000 */
[----:B------:R-:W-:-:S03]  /*ed40*/  IMAD.MOV.U32 R10, RZ, RZ, R5 ;  /* 0x000000ffff0a7224 */ /* 0x000fc600078e0005 */
[----:B------:R-:W-:-:S03]  /*ed50*/  ISETP.GT.U32.AND P0, PT, R29, R9, PT ;  /* 0x000000091d00720c */ /* 0x000fc60003f04070 */
[----:B------:R-:W-:Y:S01]  /*ed60*/  @!P3 IMAD.IADD R2, R2, 0x1, -R29 ;  /* 0x000000010202b824 */ /* 0x000fe200078e0a1d */
[----:B------:R-:W-:Y:S04]  /*ed70*/  STL [R1+0x170], R12 ;  /* 0x0001700c01007387 */ /* 0x000fe80000100800 */
[----:B------:R-:W-:Y:S01]  /*ed80*/  ISETP.GT.U32.AND P3, PT, R29, R2, PT ;  /* 0x000000021d00720c */ /* 0x000fe20003f64070 */
[----:B------:R0:W-:Y:S01]  /*ed90*/  STL [R1+0x17c], R11 ;  /* 0x00017c0b01007387 */ /* 0x0001e20000100800 */
[----:B------:R-:W-:-:S04]  /*eda0*/  IMAD.HI.U32 R8, R28, R7, RZ ;  /* 0x000000071c087227 */ /* 0x000fc800078e00ff */
[----:B------:R-:W-:Y:S02]  /*edb0*/  @!P4 IMAD.MOV R10, RZ, RZ, -R10 ;  /* 0x000000ffff0ac224 */ /* 0x000fe400078e0a0a */
[----:B0-----:R-:W-:Y:S01]  /*edc0*/  IMAD.MOV.U32 R11, RZ, RZ, R6 ;  /* 0x000000ffff0b7224 */ /* 0x001fe200078e0006 */
[----:B------:R-:W-:Y:S01]  /*edd0*/  ISETP.GE.AND P5, PT, R22, RZ, PT ;  /* 0x000000ff1600720c */ /* 0x000fe20003fa6270 */
[----:B------:R-:W-:Y:S01]  /*ede0*/  IMAD.MOV R8, RZ, RZ, -R8 ;  /* 0x000000ffff087224 */ /* 0x000fe200078e0a08 */
[----:B------:R-:W-:Y:S01]  /*edf0*/  STL [R1+0x184], R10 ;  /* 0x0001840a01007387 */ /* 0x000fe20000100800 */
[----:B------:R-:W-:Y:S02]  /*ee00*/  @!P6 IMAD.MOV R11, RZ, RZ, -R11 ;  /* 0x000000ffff0be224 */ /* 0x000fe400078e0a0b */
[----:B------:R-:W-:Y:S01]  /*ee10*/  @!P0 IMAD.IADD R9, R9, 0x1, -R29 ;  /* 0x0000000109098824 */ /* 0x000fe200078e0a1d */
[----:B------:R-:W3:Y:S01]  /*ee20*/  LDL.LU R22, [R1+0x1a4] ;  /* 0x0001a40001167983 */ /* 0x000ee20000300800 */
[----:B------:R-:W-:Y:S01]  /*ee30*/  ISETP.GE.AND P0, PT, R19, RZ, PT ;  /* 0x000000ff1300720c */ /* 0x000fe20003f06270 */
[----:B------:R-:W-:-:S02]  /*ee40*/  IMAD R7, R29, R8, R7 ;  /* 0x000000081d077224 */ /* 0x000fc400078e0207 */
[----:B------:R0:W-:Y:S01]  /*ee50*/  STL [R1+0x188], R4 ;  /* 0x0001880401007387 */ /* 0x0001e20000100800 */
[----:B------:R-:W-:-:S03]  /*ee60*/  @!P3 IMAD.IADD R2, R2, 0x1, -R29 ;  /* 0x000000010202b824 */ /* 0x000fc600078e0a1d */
[----:B------:R-:W5:Y:S04]  /*ee70*/  LDL.LU R19, [R1+0x1a8] ;  /* 0x0001a80001137983 */ /* 0x000f680000300800 */
[----:B------:R-:W-:Y:S01]  /*ee80*/  STL [R1+0x1ac], R11 ;  /* 0x0001ac0b01007387 */ /* 0x000fe20000100800 */
[----:B------:R-:W-:Y:S02]  /*ee90*/  IABS R8, R18 ;  /* 0x0000001200087213 */ /* 0x000fe40000000000 */
[----:B------:R-:W-:Y:S02]  /*eea0*/  ISETP.GE.AND P3, PT, R18, RZ, PT ;  /* 0x000000ff1200720c */ /* 0x000fe40003f66270 */
[----:B------:R-:W3:Y:S01]  /*eeb0*/  LDL.LU R18, [R1+0x1b8] ;  /* 0x0001b80001127983 */ /* 0x000ee20000300800 */
[----:B------:R-:W-:-:S02]  /*eec0*/  IABS R3, R23 ;  /* 0x0000001700037213 */ /* 0x000fc40000000000 */
[----:B------:R-:W-:-:S03]  /*eed0*/  ISETP.GT.U32.AND P4, PT, R29, R7, PT ;  /* 0x000000071d00720c */ /* 0x000fc60003f84070 */
[----:B------:R-:W-:-:S04]  /*eee0*/  IMAD.HI.U32 R5, R28, R3, RZ ;  /* 0x000000031c057227 */ /* 0x000fc800078e00ff */
[----:B------:R-:W-:-:S04]  /*eef0*/  IMAD.MOV R5, RZ, RZ, -R5 ;  /* 0x000000ffff057224 */ /* 0x000fc800078e0a05 */
[----:B------:R-:W-:Y:S02]  /*ef00*/  IMAD R3, R29, R5, R3 ;  /* 0x000000051d037224 */ /* 0x000fe400078e0203 */
[----:B------:R-:W-:-:S03]  /*ef10*/  @!P4 IMAD.IADD R7, R7, 0x1, -R29 ;  /* 0x000000010707c824 */ /* 0x000fc600078e0a1d */
[C---:B------:R-:W-:Y:S02]  /*ef20*/  ISETP.GT.U32.AND P6, PT, R29.reuse, R3, PT ;  /* 0x000000031d00720c */ /* 0x040fe40003fc4070 */
[----:B------:R-:W-:Y:S02]  /*ef30*/  ISETP.GT.U32.AND P1, PT, R29, R9, PT ;  /* 0x000000091d00720c */ /* 0x000fe40003f24070 */
[----:B----4-:R-:W-:-:S05]  /*ef40*/  IABS R0, R21 ;  /* 0x0000001500007213 */ /* 0x010fca0000000000 */
[----:B0-----:R-:W-:Y:S01]  /*ef50*/  IMAD.HI.U32 R4, R28, R0, RZ ;  /* 0x000000001c047227 */ /* 0x001fe200078e00ff */
[----:B------:R-:W-:-:S03]  /*ef60*/  ISETP.GT.U32.AND P4, PT, R29, R7, PT ;  /* 0x000000071d00720c */ /* 0x000fc60003f84070 */
[----:B------:R-:W-:-:S04]  /*ef70*/  IMAD.MOV R4, RZ, RZ, -R4 ;  /* 0x000000ffff047224 */ /* 0x000fc800078e0a04 */
[----:B------:R-:W-:Y:S02]  /*ef80*/  IMAD R0, R29, R4, R0 ;  /* 0x000000041d007224 */ /* 0x000fe400078e0200 */
[----:B------:R-:W-:-:S03]  /*ef90*/  @!P6 IMAD.IADD R3, R3, 0x1, -R29 ;  /* 0x000000010303e824 */ /* 0x000fc600078e0a1d */
[----:B------:R-:W-:Y:S01]  /*efa0*/  ISETP.GT.U32.AND P6, PT, R29, R0, PT ;  /* 0x000000001d00720c */ /* 0x000fe20003fc4070 */
[----:B------:R-:W-:-:S04]  /*efb0*/  IMAD.HI.U32 R10, R28, R8, RZ ;  /* 0x000000081c0a7227 */ /* 0x000fc800078e00ff */
[--C-:B------:R-:W-:Y:S02]  /*efc0*/  @!P1 IMAD.IADD R9, R9, 0x1, -R29.reuse ;  /* 0x0000000109099824 */ /* 0x100fe400078e0a1d */
[----:B------:R-:W-:Y:S02]  /*efd0*/  @!P4 IMAD.IADD R7, R7, 0x1, -R29 ;  /* 0x000000010707c824 */ /* 0x000fe400078e0a1d */
[----:B------:R-:W-:Y:S02]  /*efe0*/  IMAD.MOV R10, RZ, RZ, -R10 ;  /* 0x000000ffff0a7224 */ /* 0x000fe400078e0a0a */
[----:B------:R-:W-:Y:S02]  /*eff0*/  @!P2 IMAD.MOV R9, RZ, RZ, -R9 ;  /* 0x000000ffff09a224 */ /* 0x000fe400078e0a09 */
[----:B------:R-:W-:Y:S01]  /*f000*/  @!P5 IMAD.MOV R7, RZ, RZ, -R7 ;  /* 0x000000ffff07d224 */ /* 0x000fe200078e0a07 */
[C---:B------:R-:W-:Y:S01]  /*f010*/  ISETP.GT.U32.AND P2, PT, R29.reuse, R3, PT ;  /* 0x000000031d00720c */ /* 0x040fe20003f44070 */
[----:B------:R-:W-:Y:S01]  /*f020*/  IMAD R6, R29, R10, R8 ;  /* 0x0000000a1d067224 */ /* 0x000fe200078e0208 */
[----:B------:R-:W-:Y:S01]  /*f030*/  STL [R1+0x1b0], R9 ;  /* 0x0001b00901007387 */ /* 0x000fe20000100800 */
[----:B------:R-:W-:Y:S01]  /*f040*/  @!P6 IMAD.IADD R0, R0, 0x1, -R29 ;  /* 0x000000010000e824 */ /* 0x000fe200078e0a1d */
[----:B------:R-:W-:-:S02]  /*f050*/  ISETP.GE.AND P6, PT, R21, RZ, PT ;  /* 0x000000ff1500720c */ /* 0x000fc40003fc6270 */
[----:B------:R0:W-:Y:S01]  /*f060*/  STL [R1+0x1b4], R7 ;  /* 0x0001b40701007387 */ /* 0x0001e20000100800 */
[----:B------:R-:W-:-:S03]  /*f070*/  ISETP.GT.U32.AND P4, PT, R29, R6, PT ;  /* 0x000000061d00720c */ /* 0x000fc60003f84070 */
[----:B------:R-:W4:Y:S01]  /*f080*/  LDL.LU R21, [R1+0x1bc] ;  /* 0x0001bc0001157983 */ /* 0x000f220000300800 */
[----:B------:R-:W-:Y:S02]  /*f090*/  @!P0 IMAD.MOV R2, RZ, RZ, -R2 ;  /* 0x000000ffff028224 */ /* 0x000fe400078e0a02 */
[----:B------:R-:W-:-:S03]  /*f0a0*/  @!P2 IMAD.IADD R3, R3, 0x1, -R29 ;  /* 0x000000010303a824 */ /* 0x000fc600078e0a1d */
[----:B------:R5:W-:Y:S04]  /*f0b0*/  STL [R1+0x32c], R2 ;  /* 0x00032c0201007387 */ /* 0x000be80000100800 */
[----:B------:R-:W-:Y:S01]  /*f0c0*/  @!P4 IMAD.IADD R6, R6, 0x1, -R29 ;  /* 0x000000010606c824 */ /* 0x000fe200078e0a1d */
[----:B------:R-:W-:-:S04]  /*f0d0*/  ISETP.GE.AND P1, PT, R23, RZ, PT ;  /* 0x000000ff1700720c */ /* 0x000fc80003f26270 */
[C---:B------:R-:W-:Y:S02]  /*f0e0*/  ISETP.GT.U32.AND P4, PT, R29.reuse, R6, PT ;  /* 0x000000061d00720c */ /* 0x040fe40003f84070 */
[----:B------:R-:W-:Y:S01]  /*f0f0*/  ISETP.GT.U32.AND P0, PT, R29, R0, PT ;  /* 0x000000001d00720c */ /* 0x000fe20003f04070 */
[----:B0-----:R-:W-:-:S06]  /*f100*/  IMAD.MOV.U32 R7, RZ, RZ, R3 ;  /* 0x000000ffff077224 */ /* 0x001fcc00078e0003 */
[----:B------:R-:W-:-:S04]  /*f110*/  @!P1 IMAD.MOV R7, RZ, RZ, -R7 ;  /* 0x000000ffff079224 */ /* 0x000fc800078e0a07 */
[--C-:B------:R-:W-:Y:S02]  /*f120*/  @!P4 IMAD.IADD R6, R6, 0x1, -R29.reuse ;  /* 0x000000010606c824 */ /* 0x100fe400078e0a1d */
[----:B------:R-:W-:Y:S02]  /*f130*/  @!P0 IMAD.IADD R0, R0, 0x1, -R29 ;  /* 0x0000000100008824 */ /* 0x000fe400078e0a1d */
[----:B------:R-:W-:Y:S01]  /*f140*/  @!P3 IMAD.MOV R6, RZ, RZ, -R6 ;  /* 0x000000ffff06b224 */ /* 0x000fe200078e0a06 */
[----:B--2---:R-:W-:Y:S02]  /*f150*/  IABS R5, R20 ;  /* 0x0000001400057213 */ /* 0x004fe40000000000 */
[----:B------:R-:W-:Y:S02]  /*f160*/  ISETP.GE.AND P2, PT, R20, RZ, PT ;  /* 0x000000ff1400720c */ /* 0x000fe40003f46270 */
[----:B------:R-:W2:Y:S04]  /*f170*/  LDL.LU R20, [R1+0x1c0] ;  /* 0x0001c00001147983 */ /* 0x000ea80000300800 */
[----:B------:R0:W-:Y:S01]  /*f180*/  STL [R1+0x334], R7 ;  /* 0x0003340701007387 */ /* 0x0001e20000100800 */
[----:B-----5:R-:W-:-:S02]  /*f190*/  IABS R2, R19 ;  /* 0x0000001300027213 */ /* 0x020fc40000000000 */
[----:B------:R-:W-:Y:S02]  /*f1a0*/  ISETP.GE.AND P0, PT, R19, RZ, PT ;  /* 0x000000ff1300720c */ /* 0x000fe40003f06270 */
[----:B------:R-:W5:Y:S01]  /*f1b0*/  LDL.LU R19, [R1+0x1c4] ;  /* 0x0001c40001137983 */ /* 0x000f620000300800 */
[----:B---3--:R-:W-:Y:S02]  /*f1c0*/  IABS R10, R18 ;  /* 0x00000012000a7213 */ /* 0x008fe40000000000 */
[----:B------:R-:W-:Y:S02]  /*f1d0*/  ISETP.GE.AND P3, PT, R18, RZ, PT ;  /* 0x000000ff1200720c */ /* 0x000fe40003f66270 */
[----:B------:R-:W3:Y:S01]  /*f1e0*/  LDL.LU R18, [R1+0x1c8] ;  /* 0x0001c80001127983 */ /* 0x000ee20000300800 */
[----:B------:R-:W-:Y:S01]  /*f1f0*/  IMAD.HI.U32 R8, R28, R5, RZ ;  /* 0x000000051c087227 */ /* 0x000fe200078e00ff */
[----:B------:R-:W-:-:S03]  /*f200*/  IABS R4, R22 ;  /* 0x0000001600047213 */ /* 0x000fc60000000000 */
[----:B------:R-:W-:-:S04]  /*f210*/  IMAD.MOV R8, RZ, RZ, -R8 ;  /* 0x000000ffff087224 */ /* 0x000fc800078e0a08 */
[----:B------:R-:W-:Y:S02]  /*f220*/  IMAD R5, R29, R8, R5 ;  /* 0x000000081d057224 */ /* 0x000fe400078e0205 */
[----:B------:R-:W-:-:S04]  /*f230*/  IMAD.HI.U32 R8, R28, R4, RZ ;  /* 0x000000041c087227 */ /* 0x000fc800078e00ff */
[----:B------:R-:W-:Y:S01]  /*f240*/  IMAD.MOV R8, RZ, RZ, -R8 ;  /* 0x000000ffff087224 */ /* 0x000fe200078e0a08 */
[----:B------:R-:W-:-:S03]  /*f250*/  ISETP.GT.U32.AND P5, PT, R29, R5, PT ;  /* 0x000000051d00720c */ /* 0x000fc60003fa4070 */
[----:B------:R-:W-:-:S05]  /*f260*/  IMAD R4, R29, R8, R4 ;  /* 0x000000081d047224 */ /* 0x000fca00078e0204 */
[----:B------:R-:W-:Y:S01]  /*f270*/  ISETP.GT.U32.AND P4, PT, R29, R4, PT ;  /* 0x000000041d00720c */ /* 0x000fe20003f84070 */
[----:B------:R-:W-:-:S04]  /*f280*/  IMAD.HI.U32 R3, R28, R2, RZ ;  /* 0x000000021c037227 */ /* 0x000fc800078e00ff */
[----:B------:R-:W-:Y:S02]  /*f290*/  @!P5 IMAD.IADD R5, R5, 0x1, -R29 ;  /* 0x000000010505d824 */ /* 0x000fe400078e0a1d */
[----:B------:R-:W-:-:S03]  /*f2a0*/  IMAD.MOV R3, RZ, RZ, -R3 ;  /* 0x000000ffff037224 */ /* 0x000fc600078e0a03 */
[----:B------:R-:W-:-:S03]  /*f2b0*/  ISETP.GT.U32.AND P1, PT, R29, R5, PT ;  /* 0x000000051d00720c */ /* 0x000fc60003f24070 */
[----:B------:R-:W-:Y:S02]  /*f2c0*/  @!P4 IMAD.IADD R4, R4, 0x1, -R29 ;  /* 0x000000010404c824 */ /* 0x000fe400078e0a1d */
[C---:B------:R-:W-:Y:S02]  /*f2d0*/  IMAD R2, R29.reuse, R3, R2 ;  /* 0x000000031d027224 */ /* 0x040fe400078e0202 */
[----:B------:R-:W-:Y:S01]  /*f2e0*/  IMAD.HI.U32 R3, R28, R10, RZ ;  /* 0x0000000a1c037227 */ /* 0x000fe200078e00ff */
[----:B------:R-:W-:-:S03]  /*f2f0*/  ISETP.GT.U32.AND P4, PT, R29, R4, PT ;  /* 0x000000041d00720c */ /* 0x000fc60003f84070 */
[----:B------:R-:W-:Y:S02]  /*f300*/  IMAD.MOV R3, RZ, RZ, -R3 ;  /* 0x000000ffff037224 */ /* 0x000fe400078e0a03 */
[----:B------:R-:W-:Y:S02]  /*f310*/  @!P1 IMAD.IADD R5, R5, 0x1, -R29 ;  /* 0x0000000105059824 */ /* 0x000fe400078e0a1d */
[C---:B------:R-:W-:Y:S01]  /*f320*/  IMAD R10, R29.reuse, R3, R10 ;  /* 0x000000031d0a7224 */ /* 0x040fe200078e020a */
[----:B------:R-:W-:Y:S01]  /*f330*/  ISETP.GT.U32.AND P1, PT, R29, R2, PT ;  /* 0x000000021d00720c */ /* 0x000fe20003f24070 */
[----:B0-----:R-:W-:-:S04]  /*f340*/  IMAD.MOV.U32 R7, RZ, RZ, R0 ;  /* 0x000000ffff077224 */ /* 0x001fc800078e0000 */
[----:B------:R-:W-:Y:S01]  /*f350*/  @!P4 IMAD.IADD R4, R4, 0x1, -R29 ;  /* 0x000000010404c824 */ /* 0x000fe200078e0a1d */
[----:B------:R-:W-:Y:S01]  /*f360*/  ISETP.GT.U32.AND P4, PT, R29, R10, PT ;  /* 0x0000000a1d00720c */ /* 0x000fe20003f84070 */
[----:B------:R0:W-:Y:S01]  /*f370*/  STL [R1+0x340], R6 ;  /* 0x0003400601007387 */ /* 0x0001e20000100800 */
[----:B------:R-:W-:Y:S01]  /*f380*/  ISETP.GE.AND P5, PT, R22, RZ, PT ;  /* 0x000000ff1600720c */ /* 0x000fe20003fa6270 */
[----:B------:R-:W-:Y:S02]  /*f390*/  @!P6 IMAD.MOV R7, RZ, RZ, -R7 ;  /* 0x000000ffff07e224 */ /* 0x000fe400078e0a07 */
[----:B------:R-:W3:Y:S02]  /*f3a0*/  LDL.LU R22, [R1+0x1cc] ;  /* 0x0001cc0001167983 */ /* 0x000ee40000300800 */
[----:B------:R-:W-:Y:S02]  /*f3b0*/  @!P1 IMAD.IADD R2, R2, 0x1, -R29 ;  /* 0x0000000102029824 */ /* 0x000fe400078e0a1d */
[----:B0-----:R-:W-:Y:S01]  /*f3c0*/  IMAD.MOV.U32 R6, RZ, RZ, R5 ;  /* 0x000000ffff067224 */ /* 0x001fe200078e0005 */
[----:B----4-:R-:W-:-:S02]  /*f3d0*/  IABS R0, R21 ;  /* 0x0000001500007213 */ /* 0x010fc40000000000 */
[----:B------:R-:W-:Y:S02]  /*f3e0*/  ISETP.GE.AND P6, PT, R21, RZ, PT ;  /* 0x000000ff1500720c */ /* 0x000fe40003fc6270 */
[----:B------:R-:W4:Y:S01]  /*f3f0*/  LDL.LU R21, [R1+0x1d0] ;  /* 0x0001d00001157983 */ /* 0x000f220000300800 */
[----:B------:R-:W-:Y:S02]  /*f400*/  @!P2 IMAD.MOV R6, RZ, RZ, -R6 ;  /* 0x000000ffff06a224 */ /* 0x000fe400078e0a06 */
[----:B------:R-:W-:Y:S01]  /*f410*/  @!P4 IMAD.IADD R10, R10, 0x1, -R29 ;  /* 0x000000010a0ac824 */ /* 0x000fe200078e0a1d */
[----:B------:R3:W-:Y:S01]  /*f420*/  STL [R1+0x344], R7 ;  /* 0x0003440701007387 */ /* 0x0007e20000100800 */
[----:B------:R-:W-:-:S03]  /*f430*/  ISETP.GT.U32.AND P1, PT, R29, R2, PT ;  /* 0x000000021d00720c */ /* 0x000fc60003f24070 */
[----:B------:R-:W-:Y:S01]  /*f440*/  STL [R1+0x34c], R6 ;  /* 0x00034c0601007387 */ /* 0x000fe20000100800 */
[----:B------:R-:W-:Y:S01]  /*f450*/  ISETP.GT.U32.AND P4, PT, R29, R10, PT ;  /* 0x0000000a1d00720c */ /* 0x000fe20003f84070 */
[----:B------:R-:W-:-:S08]  /*f460*/  @!P5 IMAD.MOV R4, RZ, RZ, -R4 ;  /* 0x000000ffff04d224 */ /* 0x000fd000078e0a04 */
[----:B------:R-:W-:-:S04]  /*f470*/  @!P1 IMAD.IADD R2, R2, 0x1, -R29 ;  /* 0x0000000102029824 */ /* 0x000fc800078e0a1d */
[----:B------:R-:W-:Y:S02]  /*f480*/  @!P4 IMAD.IADD R10, R10, 0x1, -R29 ;  /* 0x000000010a0ac824 */ /* 0x000fe400078e0a1d */
[----:B------:R-:W-:Y:S02]  /*f490*/  IMAD.MOV.U32 R12, RZ, RZ, R2 ;  /* 0x000000ffff0c7224 */ /* 0x000fe400078e0002 */
[----:B------:R-:W-:Y:S02]  /*f4a0*/  IMAD.MOV.U32 R11, RZ, RZ, R10 ;  /* 0x000000ffff0b7224 */ /* 0x000fe400078e000a */
[----:B------:R-:W-:Y:S02]  /*f4b0*/  @!P0 IMAD.MOV R12, RZ, RZ, -R12 ;  /* 0x000000ffff0c8224 */ /* 0x000fe400078e0a0c */
[----:B------:R-:W-:Y:S01]  /*f4c0*/  @!P3 IMAD.MOV R11, RZ, RZ, -R11 ;  /* 0x000000ffff0bb224 */ /* 0x000fe200078e0a0b */
[----:B--2---:R-:W-:Y:S02]  /*f4d0*/  ISETP.GE.AND P2, PT, R20, RZ, PT ;  /* 0x000000ff1400720c */ /* 0x004fe40003f46270 */
[----:B------:R-:W-:-:S02]  /*f4e0*/  IABS R9, R20 ;  /* 0x0000001400097213 */ /* 0x000fc40000000000 */
[----:B------:R-:W2:Y:S04]  /*f4f0*/  LDL.LU R20, [R1+0x1d4] ;  /* 0x0001d40001147983 */ /* 0x000ea80000300800 */
[----:B------:R-:W2:Y:S04]  /*f500*/  LDL.LU R26, [R1+0x1d8] ;  /* 0x0001d800011a7983 */ /* 0x000ea80000300800 */
[----:B------:R0:W-:Y:S04]  /*f510*/  STL [R1+0x3b8], R4 ;  /* 0x0003b80401007387 */ /* 0x0001e80000100800 */
[----:B------:R-:W2:Y:S04]  /*f520*/  LDL.LU R25, [R1+0x1dc] ;  /* 0x0001dc0001197983 */ /* 0x000ea80000300800 */
[----:B------:R-:W-:Y:S04]  /*f530*/  STL [R1+0x3b4], R12 ;  /* 0x0003b40c01007387 */ /* 0x000fe80000100800 */
        /* <DEDUP_REMOVED lines=8> */
[----:B------:R-:W-:-:S03]  /*f5c0*/  IMAD.HI.U32 R3, R28, R0, RZ ;  /* 0x000000001c037227 */ /* 0x000fc600078e00ff */
[----:B------:R-:W3:Y:S01]  /*f5d0*/  LDL.LU R23, [R1+0x1ec] ;  /* 0x0001ec0001177983 */ /* 0x000ee20000300800 */
[----:B------:R-:W-:-:S04]  /*f5e0*/  IMAD.MOV R3, RZ, RZ, -R3 ;  /* 0x000000ffff037224 */ /* 0x000fc800078e0a03 */
[----:B------:R-:W-:-:S05]  /*f5f0*/  IMAD R0, R29, R3, R0 ;  /* 0x000000031d007224 */ /* 0x000fca00078e0200 */
[----:B------:R-:W-:Y:S01]  /*f600*/  ISETP.GT.U32.AND P1, PT, R29, R0, PT ;  /* 0x000000001d00720c */ /* 0x000fe20003f24070 */
[----:B0-----:R-:W-:-:S04]  /*f610*/  IMAD.HI.U32 R4, R28, R9, RZ ;  /* 0x000000091c047227 */ /* 0x001fc800078e00ff */
[----:B------:R-:W-:-:S04]  /*f620*/  IMAD.HI.U32 R3, R28, R8, RZ ;  /* 0x000000081c037227 */ /* 0x000fc800078e00ff */
[----:B------:R-:W-:Y:S02]  /*f630*/  IMAD.MOV R4, RZ, RZ, -R4 ;  /* 0x000000ffff047224 */ /* 0x000fe400078e0a04 */
[----:B------:R-:W-:Y:S02]  /*f640*/  IMAD.MOV R3, RZ, RZ, -R3 ;  /* 0x000000ffff037224 */ /* 0x000fe400078e0a03 */
[----:B------:R-:W-:Y:S02]  /*f650*/  @!P1 IMAD.IADD R0, R0, 0x1, -R29 ;  /* 0x0000000100009824 */ /* 0x000fe400078e0a1d */
[C---:B------:R-:W-:Y:S02]  /*f660*/  IMAD R9, R29.reuse, R4, R9 ;  /* 0x000000041d097224 */ /* 0x040fe400078e0209 */
[C---:B------:R-:W-:Y:S01]  /*f670*/  IMAD R8, R29.reuse, R3, R8 ;  /* 0x000000031d087224 */ /* 0x040fe200078e0208 */
[C---:B------:R-:W-:Y:S01]  /*f680*/  ISETP.GT.U32.AND P1, PT, R29.reuse, R0, PT ;  /* 0x000000001d00720c */ /* 0x040fe20003f24070 */
[----:B------:R-:W-:Y:S01]  /*f690*/  IMAD.HI.U32 R4, R28, R7, RZ ;  /* 0x000000071c047227 */ /* 0x000fe200078e00ff */
[----:B------:R-:W-:-:S02]  /*f6a0*/  ISETP.GT.U32.AND P4, PT, R29, R9, PT ;  /* 0x000000091d00720c */ /* 0x000fc40003f84070 */
[----:B------:R-:W-:Y:S01]  /*f6b0*/  ISETP.GT.U32.AND P0, PT, R29, R8, PT ;  /* 0x000000081d00720c */ /* 0x000fe20003f04070 */
[----:B------:R-:W-:-:S04]  /*f6c0*/  IMAD.MOV R4, RZ, RZ, -R4 ;  /* 0x000000ffff047224 */ /* 0x000fc800078e0a04 */
[----:B------:R-:W-:-:S04]  /*f6d0*/  IMAD R7, R29, R4, R7 ;  /* 0x000000041d077224 */ /* 0x000fc800078e0207 */
[--C-:B------:R-:W-:Y:S01]  /*f6e0*/  @!P1 IMAD.IADD R0, R0, 0x1, -R29.reuse ;  /* 0x0000000100009824 */ /* 0x100fe200078e0a1d */
[----:B------:R-:W-:Y:S01]  /*f6f0*/  ISETP.GT.U32.AND P1, PT, R29, R7, PT ;  /* 0x000000071d00720c */ /* 0x000fe20003f24070 */
[--C-:B------:R-:W-:Y:S02]  /*f700*/  @!P4 IMAD.IADD R9, R9, 0x1, -R29.reuse ;  /* 0x000000010909c824 */ /* 0x100fe400078e0a1d */
[----:B------:R-:W-:-:S03]  /*f710*/  @!P0 IMAD.IADD R8, R8, 0x1, -R29 ;  /* 0x0000000108088824 */ /* 0x000fc600078e0a1d */
[C---:B------:R-:W-:Y:S02]  /*f720*/  ISETP.GT.U32.AND P4, PT, R29.reuse, R9, PT ;  /* 0x000000091d00720c */ /* 0x040fe40003f84070 */
[----:B------:R-:W-:Y:S02]  /*f730*/  IABS R6, R22 ;  /* 0x0000001600067213 */ /* 0x000fe40000000000 */
[----:B------:R-:W-:-:S03]  /*f740*/  ISETP.GT.U32.AND P0, PT, R29, R8, PT ;  /* 0x000000081d00720c */ /* 0x000fc60003f04070 */
[----:B------:R-:W-:Y:S01]  /*f750*/  IMAD.HI.U32 R3, R28, R6, RZ ;  /* 0x000000061c037227 */ /* 0x000fe200078e00ff */
[----:B----4-:R-:W-:-:S05]  /*f760*/  IABS R5, R21 ;  /* 0x0000001500057213 */ /* 0x010fca0000000000 */
[----:B------:R-:W-:-:S04]  /*f770*/  IMAD.HI.U32 R2, R28, R5, RZ ;  /* 0x000000051c027227 */ /* 0x000fc800078e00ff */
[----:B------:R-:W-:Y:S02]  /*f780*/  IMAD.MOV R2, RZ, RZ, -R2 ;  /* 0x000000ffff027224 */ /* 0x000fe400078e0a02 */
[----:B------:R-:W-:Y:S02]  /*f790*/  @!P1 IMAD.IADD R7, R7, 0x1, -R29 ;  /* 0x0000000107079824 */ /* 0x000fe400078e0a1d */
[----:B------:R-:W-:Y:S02]  /*f7a0*/  IMAD.MOV R3, RZ, RZ, -R3 ;  /* 0x000000ffff037224 */ /* 0x000fe400078e0a03 */
[----:B------:R-:W-:Y:S02]  /*f7b0*/  IMAD.MOV.U32 R10, RZ, RZ, R0 ;  /* 0x000000ffff0a7224 */ /* 0x000fe400078e0000 */
[C---:B------:R-:W-:Y:S01]  /*f7c0*/  IMAD R5, R29.reuse, R2, R5 ;  /* 0x000000021d057224 */ /* 0x040fe200078e0205 */
[C---:B------:R-:W-:Y:S01]  /*f7d0*/  ISETP.GT.U32.AND P1, PT, R29.reuse, R7, PT ;  /* 0x000000071d00720c */ /* 0x040fe20003f24070 */
[----:B------:R-:W-:-:S02]  /*f7e0*/  IMAD R6, R29, R3, R6 ;  /* 0x000000031d067224 */ /* 0x000fc400078e0206 */
[----:B------:R-:W-:Y:S02]  /*f7f0*/  @!P6 IMAD.MOV R10, RZ, RZ, -R10 ;  /* 0x000000ffff0ae224 */ /* 0x000fe400078e0a0a */
[--C-:B------:R-:W-:Y:S01]  /*f800*/  @!P4 IMAD.IADD R9, R9, 0x1, -R29.reuse ;  /* 0x000000010909c824 */ /* 0x100fe200078e0a1d */
[C---:B------:R-:W-:Y:S01]  /*f810*/  ISETP.GT.U32.AND P4, PT, R29.reuse, R5, PT ;  /* 0x000000051d00720c */ /* 0x040fe20003f84070 */
[----:B------:R-:W-:Y:S01]  /*f820*/  @!P0 IMAD.IADD R8, R8, 0x1, -R29 ;  /* 0x0000000108088824 */ /* 0x000fe200078e0a1d */
[----:B------:R-:W-:Y:S01]  /*f830*/  ISETP.GT.U32.AND P6, PT, R29, R6, PT ;  /* 0x000000061d00720c */ /* 0x000fe20003fc4070 */
[----:B------:R0:W-:Y:S01]  /*f840*/  STL [R1+0x3b0], R10 ;  /* 0x0003b00a01007387 */ /* 0x0001e20000100800 */
[----:B------:R-:W-:-:S03]  /*f850*/  ISETP.GE.AND P0, PT, R22, RZ, PT ;  /* 0x000000ff1600720c */ /* 0x000fc60003f06270 */
[----:B------:R-:W4:Y:S01]  /*f860*/  LDL.LU R22, [R1+0x1f0] ;  /* 0x0001f00001167983 */ /* 0x000f220000300800 */
[----:B------:R-:W-:-:S05]  /*f870*/  @!P1 IMAD.IADD R7, R7, 0x1, -R29 ;  /* 0x0000000107079824 */ /* 0x000fca00078e0a1d */
[--C-:B------:R-:W-:Y:S02]  /*f880*/  @!P4 IMAD.IADD R5, R5, 0x1, -R29.reuse ;  /* 0x000000010505c824 */ /* 0x100fe400078e0a1d */
[----:B------:R-:W-:-:S03]  /*f890*/  @!P6 IMAD.IADD R6, R6, 0x1, -R29 ;  /* 0x000000010606e824 */ /* 0x000fc600078e0a1d */
[C---:B------:R-:W-:Y:S02]  /*f8a0*/  ISETP.GT.U32.AND P4, PT, R29.reuse, R5, PT ;  /* 0x000000051d00720c */ /* 0x040fe40003f84070 */
[----:B------:R-:W-:-:S11]  /*f8b0*/  ISETP.GT.U32.AND P6, PT, R29, R6, PT ;  /* 0x000000061d00720c */ /* 0x000fd60003fc4070 */
[--C-:B------:R-:W-:Y:S02]  /*f8c0*/  @!P4 IMAD.IADD R5, R5, 0x1, -R29.reuse ;  /* 0x000000010505c824 */ /* 0x100fe400078e0a1d */
[----:B------:R-:W-:-:S04]  /*f8d0*/  @!P6 IMAD.IADD R6, R6, 0x1, -R29 ;  /* 0x000000010606e824 */ /* 0x000fc800078e0a1d */
[----:B------:R-:W-:Y:S02]  /*f8e0*/  @!P0 IMAD.MOV R6, RZ, RZ, -R6 ;  /* 0x000000ffff068224 */ /* 0x000fe400078e0a06 */
[----:B------:R-:W-:Y:S02]  /*f8f0*/  @!P2 IMAD.MOV R9, RZ, RZ, -R9 ;  /* 0x000000ffff09a224 */ /* 0x000fe400078e0a09 */
[----:B------:R-:W-:Y:S02]  /*f900*/  @!P5 IMAD.MOV R8, RZ, RZ, -R8 ;  /* 0x000000ffff08d224 */ /* 0x000fe400078e0a08 */
[----:B------:R-:W-:Y:S01]  /*f910*/  @!P3 IMAD.MOV R7, RZ, RZ, -R7 ;  /* 0x000000ffff07b224 */ /* 0x000fe200078e0a07 */
[----:B--2---:R-:W-:-:S05]  /*f920*/  IABS R4, R20 ;  /* 0x0000001400047213 */ /* 0x004fca0000000000 */
[----:B------:R-:W-:-:S04]  /*f930*/  IMAD.HI.U32 R0, R28, R4, RZ ;  /* 0x000000041c007227 */ /* 0x000fc800078e00ff */
[----:B------:R-:W-:Y:S01]  /*f940*/  IMAD.MOV R0, RZ, RZ, -R0 ;  /* 0x000000ffff007224 */ /* 0x000fe200078e0a00 */
[----:B------:R-:W-:Y:S02]  /*f950*/  IABS R3, R26 ;  /* 0x0000001a00037213 */ /* 0x000fe40000000000 */
[----:B------:R-:W-:Y:S01]  /*f960*/  IABS R2, R25 ;  /* 0x0000001900027213 */ /* 0x000fe20000000000 */
[----:B------:R-:W-:Y:S02]  /*f970*/  IMAD R4, R29, R0, R4 ;  /* 0x000000001d047224 */ /* 0x000fe400078e0204 */
[----:B------:R-:W-:-:S03]  /*f980*/  IMAD.HI.U32 R11, R28, R3, RZ ;  /* 0x000000031c0b7227 */ /* 0x000fc600078e00ff */
[----:B------:R-:W-:Y:S01]  /*f990*/  ISETP.GT.U32.AND P1, PT, R29, R4, PT ;  /* 0x000000041d00720c */ /* 0x000fe20003f24070 */
[----:B0-----:R-:W-:-:S04]  /*f9a0*/  IMAD.HI.U32 R10, R28, R2, RZ ;  /* 0x000000021c0a7227 */ /* 0x001fc800078e00ff */
[----:B------:R-:W-:Y:S02]  /*f9b0*/  IMAD.MOV R10, RZ, RZ, -R10 ;  /* 0x000000ffff0a7224 */ /* 0x000fe400078e0a0a */
[----:B------:R-:W-:Y:S02]  /*f9c0*/  IMAD.MOV R11, RZ, RZ, -R11 ;  /* 0x000000ffff0b7224 */ /* 0x000fe400078e0a0b */
[C---:B------:R-:W-:Y:S02]  /*f9d0*/  IMAD R2, R29.reuse, R10, R2 ;  /* 0x0000000a1d027224 */ /* 0x040fe400078e0202 */
[----:B------:R-:W-:Y:S02]  /*f9e0*/  IMAD R3, R29, R11, R3 ;  /* 0x0000000b1d037224 */ /* 0x000fe400078e0203 */
[----:B------:R-:W-:Y:S01]  /*f9f0*/  @!P1 IMAD.IADD R4, R4, 0x1, -R29 ;  /* 0x0000000104049824 */ /* 0x000fe200078e0a1d */
[----:B------:R-:W-:Y:S02]  /*fa00*/  ISETP.GE.AND P1, PT, R21, RZ, PT ;  /* 0x000000ff1500720c */ /* 0x000fe40003f26270 */
[----:B------:R-:W-:Y:S01]  /*fa10*/  ISETP.GT.U32.AND P4, PT, R29, R2, PT ;  /* 0x000000021d00720c */ /* 0x000fe20003f84070 */
[----:B------:R-:W2:Y:S10]  /*fa20*/  LDL.LU R21, [R1+0x1f4] ;  /* 0x0001f40001157983 */ /* 0x000eb40000300800 */
[----:B------:R-:W-:-:S02]  /*fa30*/  @!P1 IMAD.MOV R5, RZ, RZ, -R5 ;  /* 0x000000ffff059224 */ /* 0x000fc400078e0a05 */
[----:B------:R-:W-:Y:S01]  /*fa40*/  @!P4 IMAD.IADD R2, R2, 0x1, -R29 ;  /* 0x000000010202c824 */ /* 0x000fe200078e0a1d */
[----:B------:R-:W-:Y:S02]  /*fa50*/  ISETP.GE.AND P4, PT, R20, RZ, PT ;  /* 0x000000ff1400720c */ /* 0x000fe40003f86270 */
[----:B------:R-:W2:Y:S04]  /*fa60*/  LDL.LU R20, [R1+0x1f8] ;  /* 0x0001f80001147983 */ /* 0x000ea80000300800 */
[----:B------:R-:W-:Y:S04]  /*fa70*/  STL [R1+0x3a8], R9 ;  /* 0x0003a80901007387 */ /* 0x000fe80000100800 */
[----:B------:R0:W-:Y:S01]  /*fa80*/  STL [R1+0x3a4], R8 ;  /* 0x0003a40801007387 */ /* 0x0001e20000100800 */
[----:B-----5:R-:W-:-:S05]  /*fa90*/  IABS R10, R19 ;  /* 0x00000013000a7213 */ /* 0x020fca0000000000 */
[----:B------:R-:W-:Y:S01]  /*faa0*/  IMAD.HI.U32 R13, R28, R10, RZ ;  /* 0x0000000a1c0d7227 */ /* 0x000fe200078e00ff */
[----:B---3--:R-:W-:-:S03]  /*fab0*/  IABS R11, R18 ;  /* 0x00000012000b7213 */ /* 0x008fc60000000000 */
[----:B------:R-:W-:Y:S02]  /*fac0*/  IMAD.MOV R13, RZ, RZ, -R13 ;  /* 0x000000ffff0d7224 */ /* 0x000fe400078e0a0d */
[----:B------:R-:W-:-:S04]  /*fad0*/  IMAD.HI.U32 R14, R28, R11, RZ ;  /* 0x0000000b1c0e7227 */ /* 0x000fc800078e00ff */
[----:B------:R-:W-:Y:S02]  /*fae0*/  IMAD.MOV R14, RZ, RZ, -R14 ;  /* 0x000000ffff0e7224 */ /* 0x000fe400078e0a0e */
[C---:B------:R-:W-:Y:S02]  /*faf0*/  IMAD R10, R29.reuse, R13, R10 ;  /* 0x0000000d1d0a7224 */ /* 0x040fe400078e020a */
[----:B------:R-:W-:-:S03]  /*fb00*/  IMAD R11, R29, R14, R11 ;  /* 0x0000000e1d0b7224 */ /* 0x000fc600078e020b */
[C---:B------:R-:W-:Y:S02]  /*fb10*/  ISETP.GT.U32.AND P0, PT, R29.reuse, R10, PT ;  /* 0x0000000a1d00720c */ /* 0x040fe40003f04070 */
[----:B------:R-:W-:Y:S01]  /*fb20*/  ISETP.GT.U32.AND P1, PT, R29, R11, PT ;  /* 0x0000000b1d00720c */ /* 0x000fe20003f24070 */
[----:B------:R-:W-:Y:S04]  /*fb30*/  STL [R1+0x3a0], R7 ;  /* 0x0003a00701007387 */ /* 0x000fe80000100800 */
[----:B------:R3:W-:Y:S04]  /*fb40*/  STL [R1+0x39c], R6 ;  /* 0x00039c0601007387 */ /* 0x0007e80000100800 */
[----:B------:R-:W-:Y:S02]  /*fb50*/  STL [R1+0x398], R5 ;  /* 0x0003980501007387 */ /* 0x000fe40000100800 */
[--C-:B------:R-:W-:Y:S01]  /*fb60*/  @!P0 IMAD.IADD R10, R10, 0x1, -R29.reuse ;  /* 0x000000010a0a8824 */ /* 0x100fe200078e0a1d */
[----:B------:R-:W-:Y:S01]  /*fb70*/  ISETP.GE.AND P0, PT, R19, RZ, PT ;  /* 0x000000ff1300720c */ /* 0x000fe20003f06270 */
[----:B------:R-:W-:Y:S01]  /*fb80*/  @!P1 IMAD.IADD R11, R11, 0x1, -R29 ;  /* 0x000000010b0b9824 */ /* 0x000fe200078e0a1d */
[----:B------:R-:W-:Y:S01]  /*fb90*/  ISETP.GE.AND P1, PT, R18, RZ, PT ;  /* 0x000000ff1200720c */ /* 0x000fe20003f26270 */
[----:B------:R-:W5:Y:S04]  /*fba0*/  LDL.LU R19, [R1+0x1fc] ;  /* 0x0001fc0001137983 */ /* 0x000f680000300800 */
[----:B------:R-:W5:Y:S01]  /*fbb0*/  LDL.LU R18, [R1+0x200] ;  /* 0x0002000001127983 */ /* 0x000f620000300800 */
[----:B------:R-:W-:-:S02]  /*fbc0*/  IABS R0, R24 ;  /* 0x0000001800007213 */ /* 0x000fc40000000000 */
[----:B------:R-:W-:-:S03]  /*fbd0*/  ISETP.GT.U32.AND P6, PT, R29, R3, PT ;  /* 0x000000031d00720c */ /* 0x000fc60003fc4070 */
[----:B------:R-:W-:-:S04]  /*fbe0*/  IMAD.HI.U32 R12, R28, R0, RZ ;  /* 0x000000001c0c7227 */ /* 0x000fc800078e00ff */
[----:B------:R-:W-:-:S04]  /*fbf0*/  IMAD.MOV R12, RZ, RZ, -R12 ;  /* 0x000000ffff0c7224 */ /* 0x000fc800078e0a0c */
[----:B------:R-:W-:Y:S02]  /*fc00*/  IMAD R0, R29, R12, R0 ;  /* 0x0000000c1d007224 */ /* 0x000fe400078e0200 */
[----:B------:R-:W-:-:S03]  /*fc10*/  @!P6 IMAD.IADD R3, R3, 0x1, -R29 ;  /* 0x000000010303e824 */ /* 0x000fc600078e0a1d */
[C---:B------:R-:W-:Y:S02]  /*fc20*/  ISETP.GT.U32.AND P6, PT, R29.reuse, R0, PT ;  /* 0x000000001d00720c */ /* 0x040fe40003fc4070 */
[----:B------:R-:W-:Y:S02]  /*fc30*/  IABS R12, R23 ;  /* 0x00000017000c7213 */ /* 0x000fe40000000000 */
[C---:B------:R-:W-:Y:S02]  /*fc40*/  ISETP.GT.U32.AND P5, PT, R29.reuse, R2, PT ;  /* 0x000000021d00720c */ /* 0x040fe40003fa4070 */
[----:B------:R-:W-:Y:S01]  /*fc50*/  ISETP.GT.U32.AND P2, PT, R29, R4, PT ;  /* 0x000000041d00720c */ /* 0x000fe20003f44070 */
[----:B------:R-:W-:-:S06]  /*fc60*/  IMAD.HI.U32 R16, R28, R12, RZ ;  /* 0x0000000c1c107227 */ /* 0x000fcc00078e00ff */
[----:B------:R-:W-:Y:S02]  /*fc70*/  @!P6 IMAD.IADD R0, R0, 0x1, -R29 ;  /* 0x000000010000e824 */ /* 0x000fe400078e0a1d */
[----:B------:R-:W-:-:S03]  /*fc80*/  IMAD.MOV R16, RZ, RZ, -R16 ;  /* 0x000000ffff107224 */ /* 0x000fc600078e0a10 */
[C---:B------:R-:W-:Y:S01]  /*fc90*/  ISETP.GT.U32.AND P3, PT, R29.reuse, R0, PT ;  /* 0x000000001d00720c */ /* 0x040fe20003f64070 */
[C---:B------:R-:W-:Y:S01]  /*fca0*/  IMAD R12, R29.reuse, R16, R12 ;  /* 0x000000101d0c7224 */ /* 0x040fe200078e020c */
[C---:B------:R-:W-:Y:S01]  /*fcb0*/  ISETP.GT.U32.AND P6, PT, R29.reuse, R3, PT ;  /* 0x000000031d00720c */ /* 0x040fe20003fc4070 */
[--C-:B------:R-:W-:Y:S02]  /*fcc0*/  @!P5 IMAD.IADD R2, R2, 0x1, -R29.reuse ;  /* 0x000000010202d824 */ /* 0x100fe400078e0a1d */
[----:B------:R-:W-:Y:S01]  /*fcd0*/  @!P2 IMAD.IADD R4, R4, 0x1, -R29 ;  /* 0x000000010404a824 */ /* 0x000fe200078e0a1d */
[----:B------:R-:W-:Y:S02]  /*fce0*/  ISETP.GT.U32.AND P5, PT, R29, R12, PT ;  /* 0x0000000c1d00720c */ /* 0x000fe40003fa4070 */
[----:B------:R-:W-:-:S05]  /*fcf0*/  ISETP.GE.AND P2, PT, R26, RZ, PT ;  /* 0x000000ff1a00720c */ /* 0x000fca0003f46270 */
[----:B------:R-:W-:Y:S01]  /*fd00*/  @!P3 IMAD.IADD R0, R0, 0x1, -R29 ;  /* 0x000000010000b824 */ /* 0x000fe200078e0a1d */
[----:B------:R-:W-:Y:S01]  /*fd10*/  ISETP.GE.AND P3, PT, R24, RZ, PT ;  /* 0x000000ff1800720c */ /* 0x000fe20003f66270 */
[----:B0-----:R-:W-:Y:S01]  /*fd20*/  IMAD.MOV.U32 R8, RZ, RZ, R4 ;  /* 0x000000ffff087224 */ /* 0x001fe200078e0004 */
[----:B----4-:R-:W-:-:S05]  /*fd30*/  IABS R15, R22 ;  /* 0x00000016000f7213 */ /* 0x010fca0000000000 */
[----:B---3--:R-:W-:-:S04]  /*fd40*/  IMAD.HI.U32 R6, R28, R15, RZ ;  /* 0x0000000f1c067227 */ /* 0x008fc800078e00ff */
[----:B------:R-:W-:Y:S02]  /*fd50*/  IMAD.MOV R6, RZ, RZ, -R6 ;  /* 0x000000ffff067224 */ /* 0x000fe400078e0a06 */
[----:B------:R-:W-:Y:S01]  /*fd60*/  @!P6 IMAD.IADD R3, R3, 0x1, -R29 ;  /* 0x000000010303e824 */ /* 0x000fe200078e0a1d */
[----:B------:R-:W-:Y:S01]  /*fd70*/  ISETP.GE.AND P6, PT, R25, RZ, PT ;  /* 0x000000ff1900720c */ /* 0x000fe20003fc6270 */
[C---:B------:R-:W-:Y:S02]  /*fd80*/  IMAD R15, R29.reuse, R6, R15 ;  /* 0x000000061d0f7224 */ /* 0x040fe400078e020f */
[----:B------:R-:W-:Y:S01]  /*fd90*/  @!P5 IMAD.IADD R12, R12, 0x1, -R29 ;  /* 0x000000010c0cd824 */ /* 0x000fe200078e0a1d */
[----:B------:R-:W-:Y:S01]  /*fda0*/  ISETP.GT.U32.AND P5, PT, R29, R10, PT ;  /* 0x0000000a1d00720c */ /* 0x000fe20003fa4070 */
[----:B------:R-:W-:Y:S02]  /*fdb0*/  @!P4 IMAD.MOV R8, RZ, RZ, -R8 ;  /* 0x000000ffff08c224 */ /* 0x000fe400078e0a08 */
[----:B------:R-:W-:-:S02]  /*fdc0*/  @!P2 IMAD.MOV R3, RZ, RZ, -R3 ;  /* 0x000000ffff03a224 */ /* 0x000fc400078e0a03 */
[----:B------:R-:W-:Y:S01]  /*fdd0*/  @!P3 IMAD.MOV R0, RZ, RZ, -R0 ;  /* 0x000000ffff00b224 */ /* 0x000fe200078e0a00 */
[C---:B------:R-:W-:Y:S01]  /*fde0*/  ISETP.GT.U32.AND P3, PT, R29.reuse, R15, PT ;  /* 0x0000000f1d00720c */ /* 0x040fe20003f64070 */
[----:B------:R-:W-:Y:S01]  /*fdf0*/  STL [R1+0x394], R8 ;  /* 0x0003940801007387 */ /* 0x000fe20000100800 */
[----:B------:R-:W-:-:S03]  /*fe00*/  ISETP.GT.U32.AND P4, PT, R29, R11, PT ;  /* 0x0000000b1d00720c */ /* 0x000fc60003f84070 */
[----:B------:R0:W-:Y:S01]  /*fe10*/  STL [R1+0x390], R3 ;  /* 0x0003900301007387 */ /* 0x0001e20000100800 */
[----:B------:R-:W-:Y:S01]  /*fe20*/  ISETP.GT.U32.AND P2, PT, R29, R12, PT ;  /* 0x0000000c1d00720c */ /* 0x000fe20003f44070 */
[----:B------:R-:W-:Y:S02]  /*fe30*/  @!P5 IMAD.IADD R10, R10, 0x1, -R29 ;  /* 0x000000010a0ad824 */ /* 0x000fe400078e0a1d */
[----:B0-----:R-:W-:-:S04]  /*fe40*/  IMAD.MOV.U32 R3, RZ, RZ, R2 ;  /* 0x000000ffff037224 */ /* 0x001fc800078e0002 */
[----:B------:R-:W-:Y:S01]  /*fe50*/  @!P6 IMAD.MOV R3, RZ, RZ, -R3 ;  /* 0x000000ffff03e224 */ /* 0x000fe200078e0a03 */
[----:B------:R-:W-:Y:S01]  /*fe60*/  ISETP.GE.AND P6, PT, R23, RZ, PT ;  /* 0x000000ff1700720c */ /* 0x000fe20003fc6270 */
[----:B------:R-:W-:-:S03]  /*fe70*/  @!P3 IMAD.IADD R15, R15, 0x1, -R29 ;  /* 0x000000010f0fb824 */ /* 0x000fc600078e0a1d */
[----:B------:R0:W-:Y:S01]  /*fe80*/  STL [R1+0x38c], R3 ;  /* 0x00038c0301007387 */ /* 0x0001e20000100800 */
[----:B------:R-:W-:Y:S01]  /*fe90*/  ISETP.GE.AND P5, PT, R22, RZ, PT ;  /* 0x000000ff1600720c */ /* 0x000fe20003fa6270 */
[--C-:B------:R-:W-:Y:S02]  /*fea0*/  @!P4 IMAD.IADD R11, R11, 0x1, -R29.reuse ;  /* 0x000000010b0bc824 */ /* 0x100fe400078e0a1d */
[----:B------:R3:W-:Y:S01]  /*feb0*/  STL [R1+0x388], R0 ;  /* 0x0003880001007387 */ /* 0x0007e20000100800 */
[----:B------:R-:W-:-:S03]  /*fec0*/  @!P2 IMAD.IADD R12, R12, 0x1, -R29 ;  /* 0x000000010c0ca824 */ /* 0x000fc600078e0a1d */
[----:B------:R-:W4:Y:S01]  /*fed0*/  LDL.LU R22, [R1+0x204] ;  /* 0x0002040001167983 */ /* 0x000f220000300800 */
[----:B0-----:R-:W-:-:S04]  /*fee0*/  IMAD.MOV.U32 R3, RZ, RZ, R10 ;  /* 0x000000ffff037224 */ /* 0x001fc800078e000a */
[----:B------:R-:W-:Y:S01]  /*fef0*/  @!P0 IMAD.MOV R3, RZ, RZ, -R3 ;  /* 0x000000ffff038224 */ /* 0x000fe200078e0a03 */
[----:B------:R-:W-:Y:S01]  /*ff00*/  ISETP.GT.U32.AND P0, PT, R29, R15, PT ;  /* 0x0000000f1d00720c */ /* 0x000fe20003f04070 */
[----:B------:R-:W-:-:S04]  /*ff10*/  IMAD.MOV.U32 R8, RZ, RZ, R11 ;  /* 0x000000ffff087224 */ /* 0x000fc800078e000b */
[----:B------:R-:W-:-:S08]  /*ff20*/  @!P1 IMAD.MOV R8, RZ, RZ, -R8 ;  /* 0x000000ffff089224 */ /* 0x000fd000078e0a08 */
[----:B------:R-:W-:Y:S01]  /*ff30*/  @!P0 IMAD.IADD R15, R15, 0x1, -R29 ;  /* 0x000000010f0f8824 */ /* 0x000fe200078e0a1d */
[----:B--2---:R-:W-:Y:S02]  /*ff40*/  IABS R5, R21 ;  /* 0x0000001500057213 */ /* 0x004fe40000000000 */
[----:B------:R-:W-:Y:S02]  /*ff50*/  ISETP.GE.AND P4, PT, R21, RZ, PT ;  /* 0x000000ff1500720c */ /* 0x000fe40003f86270 */
[----:B------:R-:W2:Y:S01]  /*ff60*/  LDL.LU R21, [R1+0x208] ;  /* 0x0002080001157983 */ /* 0x000ea20000300800 */
[----:B------:R-:W-:Y:S02]  /*ff70*/  IMAD.MOV.U32 R4, RZ, RZ, R5 ;  /* 0x000000ffff047224 */ /* 0x000fe400078e0005 */
[----:B------:R-:W-:-:S04]  /*ff80*/  IMAD.MOV.U32 R5, RZ, RZ, R12 ;  /* 0x000000ffff057224 */ /* 0x000fc800078e000c */
[----:B------:R-:W-:Y:S01]  /*ff90*/  @!P6 IMAD.MOV R5, RZ, RZ, -R5 ;  /* 0x000000ffff05e224 */ /* 0x000fe200078e0a05 */
[----:B------:R-:W-:Y:S02]  /*ffa0*/  IABS R7, R20 ;  /* 0x0000001400077213 */ /* 0x000fe40000000000 */
[----:B------:R-:W-:Y:S02]  /*ffb0*/  ISETP.GE.AND P3, PT, R20, RZ, PT ;  /* 0x000000ff1400720c */ /* 0x000fe40003f66270 */
[----:B------:R-:W2:Y:S04]  /*ffc0*/  LDL.LU R20, [R1+0x20c] ;  /* 0x00020c0001147983 */ /* 0x000ea80000300800 */
[----:B------:R0:W-:Y:S04]  /*ffd0*/  STL [R1+0x384], R3 ;  /* 0x0003840301007387 */ /* 0x0001e80000100800 */
[----:B------:R-:W-:Y:S04]  /*ffe0*/  STL [R1+0x380], R8 ;  /* 0x0003800801007387 */ /* 0x000fe80000100800 */
[----:B------:R0:W-:Y:S01]  /*fff0*/  STL [R1+0x37c], R5 ;  /* 0x00037c0501007387 */ /* 0x0001e20000100800 */
[----:B-----5:R-:W-:-:S02]  /*10000*/  IABS R6, R18 ;  /* 0x0000001200067213 */ /* 0x020fc40000000000 */
[----:B------:R-:W-:Y:S02]  /*10010*/  ISETP.GE.AND P0, PT, R18, RZ, PT ;  /* 0x000000ff1200720c */ /* 0x000fe40003f06270 */
[----:B------:R-:W5:Y:S01]  /*10020*/  LDL.LU R18, [R1+0x210] ;  /* 0x0002100001127983 */ /* 0x000f620000300800 */
[----:B------:R-:W-:-:S04]  /*10030*/  IMAD.HI.U32 R2, R28, R4, RZ ;  /* 0x000000041c027227 */ /* 0x000fc800078e00ff */
[----:B------:R-:W-:-:S04]  /*10040*/  IMAD.MOV R2, RZ, RZ, -R2 ;  /* 0x000000ffff027224 */ /* 0x000fc800078e0a02 */
[----:B---3--:R-:W-:-:S05]  /*10050*/  IMAD R0, R29, R2, R4 ;  /* 0x000000021d007224 */ /* 0x008fca00078e0204 */
[----:B------:R-:W-:Y:S01]  /*10060*/  ISETP.GT.U32.AND P2, PT, R29, R0, PT ;  /* 0x000000001d00720c */ /* 0x000fe20003f44070 */
[----:B------:R-:W-:Y:S01]  /*10070*/  IMAD.HI.U32 R2, R28, R7, RZ ;  /* 0x000000071c027227 */ /* 0x000fe200078e00ff */
[----:B------:R-:W-:-:S03]  /*10080*/  IABS R4, R19 ;  /* 0x0000001300047213 */ /* 0x000fc60000000000 */
[----:B------:R-:W-:-:S04]  /*10090*/  IMAD.MOV R2, RZ, RZ, -R2 ;  /* 0x000000ffff027224 */ /* 0x000fc800078e0a02 */
[----:B------:R-:W-:-:S04]  /*100a0*/  IMAD R7, R29, R2, R7 ;  /* 0x000000021d077224 */ /* 0x000fc800078e0207 */
[----:B------:R-:W-:Y:S02]  /*100b0*/  @!P2 IMAD.IADD R0, R0, 0x1, -R29 ;  /* 0x000000010000a824 */ /* 0x000fe400078e0a1d */
[----:B------:R-:W-:-:S03]  /*100c0*/  IMAD.HI.U32 R2, R28, R4, RZ ;  /* 0x000000041c027227 */ /* 0x000fc600078e00ff */
[C---:B------:R-:W-:Y:S01]  /*100d0*/  ISETP.GT.U32.AND P2, PT, R29.reuse, R0, PT ;  /* 0x000000001d00720c */ /* 0x040fe20003f44070 */
[----:B------:R-:W-:Y:S01]  /*100e0*/  IMAD.MOV R2, RZ, RZ, -R2 ;  /* 0x000000ffff027224 */ /* 0x000fe200078e0a02 */
[----:B------:R-:W-:Y:S01]  /*100f0*/  ISETP.GT.U32.AND P6, PT, R29, R7, PT ;  /* 0x000000071d00720c */ /* 0x000fe20003fc4070 */
[----:B0-----:R-:W-:-:S04]  /*10100*/  IMAD.HI.U32 R3, R28, R6, RZ ;  /* 0x000000061c037227 */ /* 0x001fc800078e00ff */
[----:B------:R-:W-:Y:S02]  /*10110*/  IMAD R4, R29, R2, R4 ;  /* 0x000000021d047224 */ /* 0x000fe400078e0204 */
[----:B------:R-:W-:-:S04]  /*10120*/  IMAD.MOV R5, RZ, RZ, -R3 ;  /* 0x000000ffff057224 */ /* 0x000fc800078e0a03 */
[----:B------:R-:W-:Y:S01]  /*10130*/  @!P2 IMAD.IADD R0, R0, 0x1, -R29 ;  /* 0x000000010000a824 */ /* 0x000fe200078e0a1d */
[C---:B------:R-:W-:Y:S01]  /*10140*/  ISETP.GT.U32.AND P2, PT, R29.reuse, R4, PT ;  /* 0x000000041d00720c */ /* 0x040fe20003f44070 */
[----:B------:R-:W-:Y:S02]  /*10150*/  IMAD R6, R29, R5, R6 ;  /* 0x000000051d067224 */ /* 0x000fe400078e0206 */
[----:B------:R-:W-:Y:S02]  /*10160*/  IMAD.MOV.U32 R9, RZ, RZ, R15 ;  /* 0x000000ffff097224 */ /* 0x000fe400078e000f */
[----:B------:R-:W-:Y:S01]  /*10170*/  @!P6 IMAD.IADD R7, R7, 0x1, -R29 ;  /* 0x000000010707e824 */ /* 0x000fe200078e0a1d */
[----:B------:R-:W-:Y:S01]  /*10180*/  ISETP.GT.U32.AND P6, PT, R29, R6, PT ;  /* 0x000000061d00720c */ /* 0x000fe20003fc4070 */
[----:B------:R-:W-:-:S03]  /*10190*/  @!P5 IMAD.MOV R9, RZ, RZ, -R9 ;  /* 0x000000ffff09d224 */ /* 0x000fc600078e0a09 */
[----:B------:R-:W-:Y:S02]  /*101a0*/  ISETP.GT.U32.AND P5, PT, R29, R7, PT ;  /* 0x000000071d00720c */ /* 0x000fe40003fa4070 */
[----:B------:R-:W-:Y:S01]  /*101b0*/  ISETP.GE.AND P1, PT, R19, RZ, PT ;  /* 0x000000ff1300720c */ /* 0x000fe20003f26270 */
[--C-:B------:R-:W-:Y:S01]  /*101c0*/  @!P2 IMAD.IADD R4, R4, 0x1, -R29.reuse ;  /* 0x000000010404a824 */ /* 0x100fe200078e0a1d */
[----:B------:R-:W3:Y:S04]  /*101d0*/  LDL.LU R19, [R1+0x214] ;  /* 0x0002140001137983 */ /* 0x000ee80000300800 */
[----:B------:R0:W-:Y:S01]  /*101e0*/  STL [R1+0x378], R9 ;  /* 0x0003780901007387 */ /* 0x0001e20000100800 */
[----:B------:R-:W-:Y:S01]  /*101f0*/  ISETP.GT.U32.AND P2, PT, R29, R4, PT ;  /* 0x000000041d00720c */ /* 0x000fe20003f44070 */
[----:B------:R-:W-:-:S02]  /*10200*/  @!P6 IMAD.IADD R6, R6, 0x1, -R29 ;  /* 0x000000010606e824 */ /* 0x000fc400078e0a1d */
[----:B------:R-:W3:Y:S01]  /*10210*/  LDL.LU R25, [R1+0x218] ;  /* 0x0002180001197983 */ /* 0x000ee20000300800 */
[----:B0-----:R-:W-:Y:S02]  /*10220*/  IMAD.MOV.U32 R9, RZ, RZ, R0 ;  /* 0x000000ffff097224 */ /* 0x001fe400078e0000 */
[----:B------:R-:W-:Y:S02]  /*10230*/  @!P5 IMAD.IADD R7, R7, 0x1, -R29 ;  /* 0x000000010707d824 */ /* 0x000fe400078e0a1d */
[----:B------:R-:W-:Y:S01]  /*10240*/  @!P4 IMAD.MOV R9, RZ, RZ, -R9 ;  /* 0x000000ffff09c224 */ /* 0x000fe200078e0a09 */
[----:B------:R-:W-:-:S04]  /*10250*/  ISETP.GT.U32.AND P6, PT, R29, R6, PT ;  /* 0x000000061d00720c */ /* 0x000fc80003fc4070 */
[----:B------:R0:W-:Y:S01]  /*10260*/  STL [R1+0x374], R9 ;  /* 0x0003740901007387 */ /* 0x0001e20000100800 */
[----:B------:R-:W-:-:S03]  /*10270*/  @!P2 IMAD.IADD R4, R4, 0x1, -R29 ;  /* 0x000000010404a824 */ /* 0x000fc600078e0a1d */
[----:B------:R-:W3:Y:S01]  /*10280*/  LDL.LU R24, [R1+0x21c] ;  /* 0x00021c0001187983 */ /* 0x000ee20000300800 */
[----:B0-----:R-:W-:-:S04]  /*10290*/  IMAD.MOV.U32 R9, RZ, RZ, R7 ;  /* 0x000000ffff097224 */ /* 0x001fc800078e0007 */
[----:B------:R-:W-:-:S05]  /*102a0*/  @!P3 IMAD.MOV R9, RZ, RZ, -R9 ;  /* 0x000000ffff09b224 */ /* 0x000fca00078e0a09 */
[----:B------:R0:W-:Y:S01]  /*102b0*/  STL [R1+0x368], R9 ;  /* 0x0003680901007387 */ /* 0x0001e20000100800 */
[----:B------:R-:W-:Y:S02]  /*102c0*/  @!P6 IMAD.IADD R6, R6, 0x1, -R29 ;  /* 0x000000010606e824 */ /* 0x000fe400078e0a1d */
[----:B0-----:R-:W-:-:S04]  /*102d0*/  IMAD.MOV.U32 R9, RZ, RZ, R4 ;  /* 0x000000ffff097224 */ /* 0x001fc800078e0004 */
[----:B------:R-:W-:Y:S02]  /*102e0*/  @!P1 IMAD.MOV R9, RZ, RZ, -R9 ;  /* 0x000000ffff099224 */ /* 0x000fe400078e0a09 */
[----:B------:R-:W-:Y:S01]  /*102f0*/  @!P0 IMAD.MOV R6, RZ, RZ, -R6 ;  /* 0x000000ffff068224 */ /* 0x000fe200078e0a06 */
[----:B----4-:R-:W-:Y:S02]  /*10300*/  IABS R3, R22 ;  /* 0x0000001600037213 */ /* 0x010fe40000000000 */
[----:B------:R-:W-:Y:S01]  /*10310*/  STL [R1+0x364], R9 ;  /* 0x0003640901007387 */ /* 0x000fe20000100800 */
[----:B------:R-:W-:-:S03]  /*10320*/  ISETP.GE.AND P4, PT, R22, RZ, PT ;  /* 0x000000ff1600720c */ /* 0x000fc60003f86270 */
[----:B------:R-:W4:Y:S04]  /*10330*/  LDL.LU R23, [R1+0x220] ;  /* 0x0002200001177983 */ /* 0x000f280000300800 */
[----:B------:R-:W4:Y:S04]  /*10340*/  LDL.LU R22, [R1+0x224] ;  /* 0x0002240001167983 */ /* 0x000f280000300800 */
[----:B------:R-:W-:Y:S01]  /*10350*/  STL [R1+0x360], R6 ;  /* 0x0003600601007387 */ /* 0x000fe20000100800 */
[----:B--2---:R-:W-:-:S05]  /*10360*/  IABS R5, R21 ;  /* 0x0000001500057213 */ /* 0x004fca0000000000 */
[----:B------:R-:W-:-:S04]  /*10370*/  IMAD.HI.U32 R0, R28, R5, RZ ;  /* 0x000000051c007227 */ /* 0x000fc800078e00ff */
[----:B------:R-:W-:-:S04]  /*10380*/  IMAD.MOV R0, RZ, RZ, -R0 ;  /* 0x000000ffff007224 */ /* 0x000fc800078e0a00 */
[----:B------:R-:W-:Y:S01]  /*10390*/  IMAD R5, R29, R0, R5 ;  /* 0x000000001d057224 */ /* 0x000fe200078e0205 */
[----:B-----5:R-:W-:Y:S02]  /*103a0*/  IABS R0, R18 ;  /* 0x0000001200007213 */ /* 0x020fe40000000000 */
[----:B------:R-:W-:Y:S02]  /*103b0*/  ISETP.GE.AND P0, PT, R18, RZ, PT ;  /* 0x000000ff1200720c */ /* 0x000fe40003f06270 */
[----:B------:R-:W2:Y:S01]  /*103c0*/  LDL.LU R18, [R1+0x228] ;  /* 0x0002280001127983 */ /* 0x000ea20000300800 */
[----:B------:R-:W-:-:S04]  /*103d0*/  IMAD.HI.U32 R8, R28, R3, RZ ;  /* 0x000000031c087227 */ /* 0x000fc800078e00ff */
[----:B------:R-:W-:-:S04]  /*103e0*/  IMAD.MOV R8, RZ, RZ, -R8 ;  /* 0x000000ffff087224 */ /* 0x000fc800078e0a08 */
[----:B------:R-:W-:-:S05]  /*103f0*/  IMAD R3, R29, R8, R3 ;  /* 0x000000081d037224 */ /* 0x000fca00078e0203 */
[----:B------:R-:W-:Y:S02]  /*10400*/  ISETP.GT.U32.AND P5, PT, R29, R3, PT ;  /* 0x000000031d00720c */ /* 0x000fe40003fa4070 */
[----:B------:R-:W-:-:S05]  /*10410*/  IABS R2, R20 ;  /* 0x0000001400027213 */ /* 0x000fca0000000000 */
[----:B------:R-:W-:-:S04]  /*10420*/  IMAD.HI.U32 R8, R28, R2, RZ ;  /* 0x000000021c087227 */ /* 0x000fc800078e00ff */
[----:B------:R-:W-:Y:S02]  /*10430*/  IMAD.MOV R8, RZ, RZ, -R8 ;  /* 0x000000ffff087224 */ /* 0x000fe400078e0a08 */
[----:B------:R-:W-:Y:S02]  /*10440*/  @!P5 IMAD.IADD R3, R3, 0x1, -R29 ;  /* 0x000000010303d824 */ /* 0x000fe400078e0a1d */
[C---:B------:R-:W-:Y:S02]  /*10450*/  IMAD R2, R29.reuse, R8, R2 ;  /* 0x000000081d027224 */ /* 0x040fe400078e0202 */
[----:B------:R-:W-:Y:S01]  /*10460*/  IMAD.HI.U32 R8, R28, R0, RZ ;  /* 0x000000001c087227 */ /* 0x000fe200078e00ff */
[----:B------:R-:W-:-:S03]  /*10470*/  ISETP.GT.U32.AND P5, PT, R29, R3, PT ;  /* 0x000000031d00720c */ /* 0x000fc60003fa4070 */
[----:B------:R-:W-:Y:S01]  /*10480*/  IMAD.MOV R8, RZ, RZ, -R8 ;  /* 0x000000ffff087224 */ /* 0x000fe200078e0a08 */
[----:B------:R-:W-:-:S03]  /*10490*/  ISETP.GT.U32.AND P3, PT, R29, R5, PT ;  /* 0x000000051d00720c */ /* 0x000fc60003f64070 */
[C---:B------:R-:W-:Y:S01]  /*104a0*/  IMAD R0, R29.reuse, R8, R0 ;  /* 0x000000081d007224 */ /* 0x040fe200078e0200 */
[----:B------:R-:W-:Y:S02]  /*104b0*/  ISETP.GT.U32.AND P6, PT, R29, R2, PT ;  /* 0x000000021d00720c */ /* 0x000fe40003fc4070 */
[----:B------:R-:W-:Y:S02]  /*104c0*/  ISETP.GE.AND P2, PT, R21, RZ, PT ;  /* 0x000000ff1500720c */ /* 0x000fe40003f46270 */
[----:B------:R-:W5:Y:S01]  /*104d0*/  LDL.LU R21, [R1+0x22c] ;  /* 0x00022c0001157983 */ /* 0x000f620000300800 */
[----:B------:R-:W-:Y:S01]  /*104e0*/  @!P5 IMAD.IADD R3, R3, 0x1, -R29 ;  /* 0x000000010303d824 */ /* 0x000fe200078e0a1d */
[----:B------:R-:W-:-:S03]  /*104f0*/  ISETP.GT.U32.AND P5, PT, R29, R0, PT ;  /* 0x000000001d00720c */ /* 0x000fc60003fa4070 */
[----:B------:R-:W-:-:S04]  /*10500*/  @!P3 IMAD.IADD R5, R5, 0x1, -R29 ;  /* 0x000000010505b824 */ /* 0x000fc800078e0a1d */
[----:B------:R-:W-:Y:S01]  /*10510*/  @!P6 IMAD.IADD R2, R2, 0x1, -R29 ;  /* 0x000000010202e824 */ /* 0x000fe200078e0a1d */
[----:B------:R-:W-:Y:S01]  /*10520*/  ISETP.GT.U32.AND P3, PT, R29, R5, PT ;  /* 0x000000051d00720c */ /* 0x000fe20003f64070 */
[----:B------:R-:W-:-:S04]  /*10530*/  @!P4 IMAD.MOV R3, RZ, RZ, -R3 ;  /* 0x000000ffff03c224 */ /* 0x000fc800078e0a03 */
[--C-:B------:R-:W-:Y:S01]  /*10540*/  @!P5 IMAD.IADD R0, R0, 0x1, -R29.reuse ;  /* 0x000000010000d824 */ /* 0x100fe200078e0a1d */
[C---:B------:R-:W-:Y:S02]  /*10550*/  ISETP.GT.U32.AND P6, PT, R29.reuse, R2, PT ;  /* 0x000000021d00720c */ /* 0x040fe40003fc4070 */
[----:B------:R-:W-:Y:S02]  /*10560*/  ISETP.GE.AND P1, PT, R20, RZ, PT ;  /* 0x000000ff1400720c */ /* 0x000fe40003f26270 */
[----:B------:R-:W-:Y:S02]  /*10570*/  ISETP.GT.U32.AND P4, PT, R29, R0, PT ;  /* 0x000000001d00720c */ /* 0x000fe40003f84070 */
[----:B---3--:R-:W-:Y:S02]  /*10580*/  IABS R7, R19 ;  /* 0x0000001300077213 */ /* 0x008fe40000000000 */
[----:B------:R-:W-:Y:S02]  /*10590*/  ISETP.GE.AND P5, PT, R19, RZ, PT ;  /* 0x000000ff1300720c */ /* 0x000fe40003fa6270 */
[----:B------:R-:W3:Y:S01]  /*105a0*/  LDL R19, [R1+0x7350] ;  /* 0x0073500001137983 */ /* 0x000ee20000100800 */
[----:B------:R-:W-:-:S02]  /*105b0*/  @!P3 IMAD.IADD R5, R5, 0x1, -R29 ;  /* 0x000000010505b824 */ /* 0x000fc400078e0a1d */
[----:B------:R-:W-:Y:S02]  /*105c0*/  @!P6 IMAD.IADD R2, R2, 0x1, -R29 ;  /* 0x000000010202e824 */ /* 0x000fe400078e0a1d */
[----:B------:R-:W-:Y:S02]  /*105d0*/  @!P2 IMAD.MOV R5, RZ, RZ, -R5 ;  /* 0x000000ffff05a224 */ /* 0x000fe400078e0a05 */
[----:B------:R-:W-:Y:S02]  /*105e0*/  @!P4 IMAD.IADD R0, R0, 0x1, -R29 ;  /* 0x000000010000c824 */ /* 0x000fe400078e0a1d */
[----:B------:R-:W-:Y:S01]  /*105f0*/  @!P1 IMAD.MOV R2, RZ, RZ, -R2 ;  /* 0x000000ffff029224 */ /* 0x000fe200078e0a02 */
[----:B------:R-:W-:Y:S01]  /*10600*/  STL [R1+0x35c], R3 ;  /* 0x00035c0301007387 */ /* 0x000fe20000100800 */
[----:B------:R-:W-:-:S03]  /*10610*/  @!P0 IMAD.MOV R0, RZ, RZ, -R0 ;  /* 0x000000ffff008224 */ /* 0x000fc600078e0a00 */
[----:B------:R-:W-:Y:S04]  /*10620*/  STL [R1+0x358], R5 ;  /* 0x0003580501007387 */ /* 0x000fe80000100800 */
[----:B------:R0:W-:Y:S04]  /*10630*/  STL [R1+0x36c], R2 ;  /* 0x00036c0201007387 */ /* 0x0001e80000100800 */
[----:B------:R-:W3:Y:S04]  /*10640*/  LDL R26, [R1+0x7354] ;  /* 0x00735400011a7983 */ /* 0x000ee80000100800 */
[----:B------:R5:W-:Y:S01]  /*10650*/  STL [R1+0x370], R0 ;  /* 0x0003700001007387 */ /* 0x000be20000100800 */
[----:B--2---:R-:W-:-:S02]  /*10660*/  ISETP.GE.AND P0, PT, R18, RZ, PT ;  /* 0x000000ff1200720c */ /* 0x004fc40003f06270 */
[----:B0-----:R-:W-:Y:S02]  /*10670*/  IABS R2, R18 ;  /* 0x0000001200027213 */ /* 0x001fe40000000000 */
[----:B------:R-:W2:Y:S01]  /*10680*/  LDL R18, [R1+0x7358] ;  /* 0x0073580001127983 */ /* 0x000ea20000100800 */
[----:B------:R-:W-:-:S04]  /*10690*/  IMAD.HI.U32 R4, R28, R7, RZ ;  /* 0x000000071c047227 */ /* 0x000fc800078e00ff */
[----:B------:R-:W-:-:S04]  /*106a0*/  IMAD.MOV R4, RZ, RZ, -R4 ;  /* 0x000000ffff047224 */ /* 0x000fc800078e0a04 */
[----:B------:R-:W-:Y:S01]  /*106b0*/  IMAD R7, R29, R4, R7 ;  /* 0x000000041d077224 */ /* 0x000fe200078e0207 */
[----:B------:R-:W-:-:S04]  /*106c0*/  IABS R20, R24 ;  /* 0x0000001800147213 */ /* 0x000fc80000000000 */
[----:B------:R-:W-:Y:S01]  /*106d0*/  ISETP.GT.U32.AND P3, PT, R29, R7, PT ;  /* 0x000000071d00720c */ /* 0x000fe20003f64070 */
[----:B------:R-:W-:Y:S01]  /*106e0*/  IMAD.HI.U32 R3, R28, R20, RZ ;  /* 0x000000141c037227 */ /* 0x000fe200078e00ff */
[----:B------:R-:W-:-:S03]  /*106f0*/  ISETP.GE.AND P2, PT, R24, RZ, PT ;  /* 0x000000ff1800720c */ /* 0x000fc60003f46270 */
[----:B------:R-:W-:Y:S01]  /*10700*/  IMAD.MOV R3, RZ, RZ, -R3 ;  /* 0x000000ffff037224 */ /* 0x000fe200078e0a03 */
[----:B----4-:R-:W-:Y:S02]  /*10710*/  ISETP.GE.AND P4, PT, R23, RZ, PT ;  /* 0x000000ff1700720c */ /* 0x010fe40003f86270 */
[----:B------:R-:W-:Y:S01]  /*10720*/  IABS R24, R23 ;  /* 0x0000001700187213 */ /* 0x000fe20000000000 */
[----:B------:R-:W-:Y:S01]  /*10730*/  IMAD R20, R29, R3, R20 ;  /* 0x000000031d147224 */ /* 0x000fe200078e0214 */
[----:B------:R-:W-:Y:S01]  /*10740*/  ISETP.GE.AND P1, PT, R22, RZ, PT ;  /* 0x000000ff1600720c */ /* 0x000fe20003f26270 */
[----:B------:R-:W4:Y:S01]  /*10750*/  LDL R23, [R1+0x735c] ;  /* 0x00735c0001177983 */ /* 0x000f220000100800 */
[----:B------:R-:W-:Y:S01]  /*10760*/  IABS R3, R22 ;  /* 0x0000001600037213 */ /* 0x000fe20000000000 */
[----:B------:R-:W-:Y:S02]  /*10770*/  @!P3 IMAD.IADD R7, R7, 0x1, -R29 ;  /* 0x000000010707b824 */ /* 0x000fe400078e0a1d */
[----:B------:R-:W4:Y:S03]  /*10780*/  LDL R22, [R1+0x7360] ;  /* 0x0073600001167983 */ /* 0x000f260000100800 */
[----:B------:R-:W-:-:S02]  /*10790*/  ISETP.GT.U32.AND P3, PT, R29, R7, PT ;  /* 0x000000071d00720c */ /* 0x000fc40003f64070 */
[----:B------:R-:W-:Y:S02]  /*107a0*/  IABS R17, R25 ;  /* 0x0000001900117213 */ /* 0x000fe40000000000 */
[----:B------:R-:W-:Y:S02]  /*107b0*/  ISETP.GE.AND P6, PT, R25, RZ, PT ;  /* 0x000000ff1900720c */ /* 0x000fe40003fc6270 */
[----:B------:R-:W4:Y:S01]  /*107c0*/  LDL R25, [R1+0x7364] ;  /* 0x0073640001197983 */ /* 0x000f220000100800 */
[----:B-----5:R-:W-:-:S06]  /*107d0*/  IABS R0, R21 ;  /* 0x0000001500007213 */ /* 0x020fcc0000000000 */
[----:B------:R-:W-:Y:S01]  /*107e0*/  @!P3 IMAD.IADD R7, R7, 0x1, -R29 ;  /* 0x000000010707b824 */ /* 0x000fe200078e0a1d */
[----:B------:R-:W-:Y:S02]  /*107f0*/  ISETP.GE.AND P3, PT, R21, RZ, PT ;  /* 0x000000ff1500720c */ /* 0x000fe40003f66270 */
[----:B------:R-:W5:Y:S01]  /*10800*/  LDL R21, [R1+0x7368] ;  /* 0x0073680001157983 */ /* 0x000f620000100800 */
[----:B------:R-:W-:-:S04]  /*10810*/  IMAD.HI.U32 R4, R28, R17, RZ ;  /* 0x000000111c047227 */ /* 0x000fc800078e00ff */
[----:B------:R-:W-:-:S04]  /*10820*/  IMAD.MOV R4, RZ, RZ, -R4 ;  /* 0x000000ffff047224 */ /* 0x000fc800078e0a04 */
[----:B------:R-:W-:Y:S01]  /*10830*/  IMAD R17, R29, R4, R17 ;  /* 0x000000041d117224 */ /* 0x000fe200078e0211 */
[----:B---3--:R-:W-:Y:S02]  /*10840*/  IABS R4, R19 ;  /* 0x0000001300047213 */ /* 0x008fe40000000000 */
[----:B------:R-:W3:Y:S03]  /*10850*/  LDL R19, [R1+0x736c] ;  /* 0x00736c0001137983 */ /* 0x000ee60000100800 */
[----:B------:R-:W-:-:S04]  /*10860*/  IMAD.HI.U32 R5, R28, R4, RZ ;  /* 0x000000041c057227 */ /* 0x000fc800078e00ff */
[----:B------:R-:W-:-:S04]  /*10870*/  IMAD.MOV R5, RZ, RZ, -R5 ;  /* 0x000000ffff057224 */ /* 0x000fc800078e0a05 */
[----:B------:R-:W-:-:S05]  /*10880*/  IMAD R4, R29, R5, R4 ;  /* 0x000000051d047224 */ /* 0x000fca00078e0204 */
[----:B------:R0:W-:Y:S01]  /*10890*/  STL [R1+0x10], R4 ;  /* 0x0000100401007387 */ /* 0x0001e20000100800 */
[----:B--2---:R-:W-:-:S03]  /*108a0*/  IABS R11, R18 ;  /* 0x00000012000b7213 */ /* 0x004fc60000000000 */
[----:B------:R-:W2:Y:S01]  /*108b0*/  LDL R18, [R1+0x7370] ;  /* 0x0073700001127983 */ /* 0x000ea20000100800 */
[----:B------:R-:W-:-:S04]  /*108c0*/  IMAD.HI.U32 R9, R28, R3, RZ ;  /* 0x000000031c097227 */ /* 0x000fc800078e00ff */
[----:B------:R-:W-:Y:S01]  /*108d0*/  IMAD.HI.U32 R6, R28, R0, RZ ;  /* 0x000000001c067227 */ /* 0x000fe200078e00ff */
[----:B------:R-:W-:-:S03]  /*108e0*/  IABS R13, R26 ;  /* 0x0000001a000d7213 */ /* 0x000fc60000000000 */
[----:B------:R-:W-:Y:S02]  /*108f0*/  IMAD.MOV R9, RZ, RZ, -R9 ;  /* 0x000000ffff097224 */ /* 0x000fe400078e0a09 */
[----:B------:R-:W-:-:S04]  /*10900*/  IMAD.HI.U32 R10, R28, R24, RZ ;  /* 0x000000181c0a7227 */ /* 0x000fc800078e00ff */
[----:B------:R-:W-:Y:S02]  /*10910*/  IMAD.MOV R6, RZ, RZ, -R6 ;  /* 0x000000ffff067224 */ /* 0x000fe400078e0a06 */
[----:B------:R-:W-:-:S04]  /*10920*/  IMAD.HI.U32 R8, R28, R2, RZ ;  /* 0x000000021c087227 */ /* 0x000fc800078e00ff */
[C---:B------:R-:W-:Y:S02]  /*10930*/  IMAD R3, R29.reuse, R9, R3 ;  /* 0x000000091d037224 */ /* 0x040fe400078e0203 */
[----:B------:R-:W-:Y:S01]  /*10940*/  IMAD.MOV R10, RZ, RZ, -R10 ;  /* 0x000000ffff0a7224 */ /* 0x000fe200078e0a0a */
[----:B----4-:R-:W-:Y:S01]  /*10950*/  IABS R9, R23 ;  /* 0x0000001700097213 */ /* 0x010fe20000000000 */
[C---:B------:R-:W-:Y:S01]  /*10960*/  IMAD R0, R29.reuse, R6, R0 ;  /* 0x000000061d007224 */ /* 0x040fe200078e0200 */
[----:B------:R-:W4:Y:S01]  /*10970*/  LDL R23, [R1+0x7374] ;  /* 0x0073740001177983 */ /* 0x000f220000100800 */
[----:B------:R-:W-:Y:S01]  /*10980*/  IMAD.MOV R8, RZ, RZ, -R8 ;  /* 0x000000ffff087224 */ /* 0x000fe200078e0a08 */
[----:B------:R-:W-:Y:S01]  /*10990*/  IABS R6, R22 ;  /* 0x0000001600067213 */ /* 0x000fe20000000000 */
[----:B------:R-:W-:Y:S01]  /*109a0*/  IMAD.HI.U32 R14, R28, R13, RZ ;  /* 0x0000000d1c0e7227 */ /* 0x000fe200078e00ff */
[----:B------:R-:W4:Y:S03]  /*109b0*/  LDL R22, [R1+0x7378] ;  /* 0x0073780001167983 */ /* 0x000f260000100800 */
[----:B------:R-:W-:-:S02]  /*109c0*/  IMAD R24, R29, R10, R24 ;  /* 0x0000000a1d187224 */ /* 0x000fc400078e0218 */
[----:B------:R-:W-:-:S04]  /*109d0*/  IMAD.HI.U32 R12, R28, R11, RZ ;  /* 0x0000000b1c0c7227 */ /* 0x000fc800078e00ff */
[----:B------:R-:W-:Y:S02]  /*109e0*/  IMAD R2, R29, R8, R2 ;  /* 0x000000081d027224 */ /* 0x000fe400078e0202 */
[----:B------:R-:W-:-:S04]  /*109f0*/  IMAD.HI.U32 R10, R28, R9, RZ ;  /* 0x000000091c0a7227 */ /* 0x000fc800078e00ff */
[----:B------:R-:W-:-:S04]  /*10a00*/  IMAD.HI.U32 R8, R28, R6, RZ ;  /* 0x000000061c087227 */ /* 0x000fc800078e00ff */
[----:B------:R-:W-:Y:S02]  /*10a10*/  IMAD.MOV R14, RZ, RZ, -R14 ;  /* 0x000000ffff0e7224 */ /* 0x000fe400078e0a0e */
[----:B------:R-:W-:Y:S02]  /*10a20*/  IMAD.MOV R12, RZ, RZ, -R12 ;  /* 0x000000ffff0c7224 */ /* 0x000fe400078e0a0c */
[----:B------:R-:W-:Y:S02]  /*10a30*/  IMAD.MOV R10, RZ, RZ, -R10 ;  /* 0x000000ffff0a7224 */ /* 0x000fe400078e0a0a */
[----:B------:R-:W-:Y:S02]  /*10a40*/  IMAD.MOV R8, RZ, RZ, -R8 ;  /* 0x000000ffff087224 */ /* 0x000fe400078e0a08 */
[C---:B------:R-:W-:Y:S02]  /*10a50*/  IMAD R13, R29.reuse, R14, R13 ;  /* 0x0000000e1d0d7224 */ /* 0x040fe400078e020d */
[----:B------:R-:W-:-:S02]  /*10a60*/  IMAD R11, R29, R12, R11 ;  /* 0x0000000c1d0b7224 */ /* 0x000fc400078e020b */
[C---:B------:R-:W-:Y:S02]  /*10a70*/  IMAD R9, R29.reuse, R10, R9 ;  /* 0x0000000a1d097224 */ /* 0x040fe400078e0209 */
[----:B------:R-:W-:Y:S01]  /*10a80*/  IMAD R6, R29, R8, R6 ;  /* 0x000000081d067224 */ /* 0x000fe200078e0206 */
[----:B------:R5:W-:Y:S01]  /*10a90*/  STL [R1+0xc], R13 ;  /* 0x00000c0d01007387 */ /* 0x000be20000100800 */
[----:B0-----:R-:W-:-:S03]  /*10aa0*/  IABS R4, R25 ;  /* 0x0000001900047213 */ /* 0x001fc60000000000 */
[----:B------:R3:W-:Y:S04]  /*10ab0*/  STL [R1+0x8], R11 ;  /* 0x0000080b01007387 */ /* 0x0007e80000100800 */
[----:B------:R2:W-:Y:S01]  /*10ac0*/  STL [R1+0x24], R9 ;  /* 0x0000240901007387 */ /* 0x0005e20000100800 */
[----:B-----5:R-:W-:-:S03]  /*10ad0*/  IABS R13, R21 ;  /* 0x00000015000d7213 */ /* 0x020fc60000000000 */
[----:B------:R4:W-:Y:S04]  /*10ae0*/  STL [R1+0x20], R6 ;  /* 0x0000200601007387 */ /* 0x0009e80000100800 */
[----:B------:R-:W5:Y:S01]  /*10af0*/  LDL R21, [R1+0x737c] ;  /* 0x00737c0001157983 */ /* 0x000f620000100800 */
[----:B------:R-:W-:-:S04]  /*10b00*/  IMAD.HI.U32 R5, R28, R4, RZ ;  /* 0x000000041c057227 */ /* 0x000fc800078e00ff */
[----:B------:R-:W-:-:S04]  /*10b10*/  IMAD.MOV R5, RZ, RZ, -R5 ;  /* 0x000000ffff057224 */ /* 0x000fc800078e0a05 */
[----:B------:R-:W-:Y:S01]  /*10b20*/  IMAD R4, R29, R5, R4 ;  /* 0x000000051d047224 */ /* 0x000fe200078e0204 */
[----:B---3--:R-:W-:-:S04]  /*10b30*/  IABS R11, R19 ;  /* 0x00000013000b7213 */ /* 0x008fc80000000000 */
[----:B------:R0:W-:Y:S04]  /*10b40*/  STL [R1+0x1c], R4 ;  /* 0x00001c0401007387 */ /* 0x0001e80000100800 */
[----:B------:R-:W3:Y:S04]  /*10b50*/  LDL R19, [R1+0x7384] ;  /* 0x0073840001137983 */ /* 0x000ee80000100800 */
[----:B------:R-:W3:Y:S01]  /*10b60*/  LDL R26, [R1+0x7380] ;  /* 0x00738000011a7983 */ /* 0x000ee20000100800 */
[----:B--2---:R-:W-:-:S03]  /*10b70*/  IABS R9, R18 ;  /* 0x0000001200097213 */ /* 0x004fc60000000000 */
[----:B------:R-:W2:Y:S04]  /*10b80*/  LDL R25, [R1+0x738c] ;  /* 0x00738c0001197983 */ /* 0x000ea80000100800 */
[----:B------:R-:W2:Y:S01]  /*10b90*/  LDL R18, [R1+0x7388] ;  /* 0x0073880001127983 */ /* 0x000ea20000100800 */
[----:B------:R-:W-:-:S04]  /*10ba0*/  IMAD.HI.U32 R14, R28, R13, RZ ;  /* 0x0000000d1c0e7227 */ /* 0x000fc800078e00ff */
[----:B------:R-:W-:-:S04]  /*10bb0*/  IMAD.HI.U32 R12, R28, R11, RZ ;  /* 0x0000000b1c0c7227 */ /* 0x000fc800078e00ff */
[----:B------:R-:W-:-:S04]  /*10bc0*/  IMAD.HI.U32 R10, R28, R9, RZ ;  /* 0x000000091c0a7227 */ /* 0x000fc800078e00ff */
[----:B------:R-:W-:Y:S02]  /*10bd0*/  IMAD.MOV R14, RZ, RZ, -R14 ;  /* 0x000000ffff0e7224 */ /* 0x000fe400078e0a0e */
[----:B------:R-:W-:Y:S01]  /*10be0*/  IMAD.MOV R12, RZ, RZ, -R12 ;  /* 0x000000ffff0c7224 */ /* 0x000fe200078e0a0c */
[----:B----4-:R-:W-:Y:S01]  /*10bf0*/  IABS R6, R23 ;  /* 0x0000001700067213 */ /* 0x010fe20000000000 */
[----:B------:R-:W-:Y:S02]  /*10c00*/  IMAD.MOV R10, RZ, RZ, -R10 ;  /* 0x000000ffff0a7224 */ /* 0x000fe400078e0a0a */
[----:B------:R-:W-:Y:S02]  /*10c10*/  IMAD R13, R29, R14, R13 ;  /* 0x0000000e1d0d7224 */ /* 0x000fe400078e020d */
[----:B------:R-:W-:-:S04]  /*10c20*/  IMAD.HI.U32 R8, R28, R6, RZ ;  /* 0x000000061c087227 */ /* 0x000fc800078e00ff */
[C---:B------:R-:W-:Y:S02]  /*10c30*/  IMAD R11, R29.reuse, R12, R11 ;  /* 0x0000000c1d0b7224 */ /* 0x040fe400078e020b */
[----:B------:R-:W-:Y:S02]  /*10c40*/  IMAD.MOV R8, RZ, RZ, -R8 ;  /* 0x000000ffff087224 */ /* 0x000fe400078e0a08 */
[C---:B------:R-:W-:Y:S01]  /*10c50*/  IMAD R9, R29.reuse, R10, R9 ;  /* 0x0000000a1d097224 */ /* 0x040fe200078e0209 */
[----:B------:R5:W-:Y:S01]  /*10c60*/  STL [R1+0x18], R13 ;  /* 0x0000180d01007387 */ /* 0x000be20000100800 */
[----:B------:R-:W-:Y:S01]  /*10c70*/  IMAD R6, R29, R8, R6 ;  /* 0x000000081d067224 */ /* 0x000fe200078e0206 */
[----:B0-----:R-:W-:Y:S02]  /*10c80*/  IABS R4, R22 ;  /* 0x0000001600047213 */ /* 0x001fe40000000000 */
[----:B------:R-:W-:Y:S04]  /*10c90*/  STL [R1+0x14], R11 ;  /* 0x0000140b01007387 */ /* 0x000fe80000100800 */
[----:B------:R-:W4:Y:S04]  /*10ca0*/  LDL R23, [R1+0x7390] ;  /* 0x0073900001177983 */ /* 0x000f280000100800 */
[----:B------:R3:W-:Y:S04]  /*10cb0*/  STL [R1+0x4], R9 ;  /* 0x0000040901007387 */ /* 0x0007e80000100800 */
[----:B------:R-:W4:Y:S04]  /*10cc0*/  LDL R22, [R1+0x7394] ;  /* 0x0073940001167983 */ /* 0x000f280000100800 */
[----:B------:R2:W-:Y:S01]  /*10cd0*/  STL [R1+0x104], R6 ;  /* 0x0001040601007387 */ /* 0x0005e20000100800 */
[----:B------:R-:W-:-:S04]  /*10ce0*/  IMAD.HI.U32 R5, R28, R4, RZ ;  /* 0x000000041c057227 */ /* 0x000fc800078e00ff */
[----:B------:R-:W-:Y:S01]  /*10cf0*/  IMAD.MOV R5, RZ, RZ, -R5 ;  /* 0x000000ffff057224 */ /* 0x000fe200078e0a05 */
[----:B-----5:R-:W-:Y:S02]  /*10d00*/  IABS R13, R21 ;  /* 0x00000015000d7213 */ /* 0x020fe40000000000 */
[----:B------:R-:W5:Y:S01]  /*10d10*/  LDL R21, [R1+0x7398] ;  /* 0x0073980001157983 */ /* 0x000f620000100800 */
[----:B------:R-:W-:-:S05]  /*10d20*/  IMAD R4, R29, R5, R4 ;  /* 0x000000051d047224 */ /* 0x000fca00078e0204 */
[----:B------:R0:W-:Y:S01]  /*10d30*/  STL [R1+0x108], R4 ;  /* 0x0001080401007387 */ /* 0x0001e20000100800 */
[----:B---3--:R-:W-:-:S03]  /*10d40*/  IABS R9, R19 ;  /* 0x0000001300097213 */ /* 0x008fc60000000000 */
[----:B------:R-:W3:Y:S01]  /*10d50*/  LDL R19, [R1+0x739c] ;  /* 0x00739c0001137983 */ /* 0x000ee20000100800 */
[----:B--2---:R-:W-:-:S03]  /*10d60*/  IABS R6, R18 ;  /* 0x0000001200067213 */ /* 0x004fc60000000000 */
[----:B------:R-:W2:Y:S01]  /*10d70*/  LDL R18, [R1+0x73a0] ;  /* 0x0073a00001127983 */ /* 0x000ea20000100800 */
[----:B------:R-:W-:Y:S01]  /*10d80*/  IABS R11, R26 ;  /* 0x0000001a000b7213 */ /* 0x000fe20000000000 */
[----:B------:R-:W-:Y:S01]  /*10d90*/  IMAD.HI.U32 R14, R28, R13, RZ ;  /* 0x0000000d1c0e7227 */ /* 0x000fe200078e00ff */
[----:B0-----:R-:W-:-:S03]  /*10da0*/  IABS R4, R25 ;  /* 0x0000001900047213 */ /* 0x001fc60000000000 */
[----:B------:R-:W-:-:S04]  /*10db0*/  IMAD.HI.U32 R12, R28, R11, RZ ;  /* 0x0000000b1c0c7227 */ /* 0x000fc800078e00ff */
[----:B------:R-:W-:-:S04]  /*10dc0*/  IMAD.HI.U32 R10, R28, R9, RZ ;  /* 0x000000091c0a7227 */ /* 0x000fc800078e00ff */
[----:B------:R-:W-:-:S04]  /*10dd0*/  IMAD.HI.U32 R8, R28, R6, RZ ;  /* 0x000000061c087227 */ /* 0x000fc800078e00ff */
[----:B------:R-:W-:-:S04]  /*10de0*/  IMAD.HI.U32 R5, R28, R4, RZ ;  /* 0x000000041c057227 */ /* 0x000fc800078e00ff */
[----:B------:R-:W-:Y:S02]  /*10df0*/  IMAD.MOV R14, RZ, RZ, -R14 ;  /* 0x000000ffff0e7224 */ /* 0x000fe400078e0a0e */
[----:B------:R-:W-:Y:S02]  /*10e00*/  IMAD.MOV R12, RZ, RZ, -R12 ;  /* 0x000000ffff0c7224 */ /* 0x000fe400078e0a0c */
[----:B------:R-:W-:Y:S02]  /*10e10*/  IMAD.MOV R10, RZ, RZ, -R10 ;  /* 0x000000ffff0a7224 */ /* 0x000fe400078e0a0a */
[----:B------:R-:W-:Y:S02]  /*10e20*/  IMAD.MOV R8, RZ, RZ, -R8 ;  /* 0x000000ffff087224 */ /* 0x000fe400078e0a08 */
[----:B------:R-:W-:Y:S02]  /*10e30*/  IMAD.MOV R5, RZ, RZ, -R5 ;  /* 0x000000ffff057224 */ /* 0x000fe400078e0a05 */
[----:B------:R-:W-:-:S02]  /*10e40*/  IMAD R13, R29, R14, R13 ;  /* 0x0000000e1d0d7224 */ /* 0x000fc400078e020d */
[C---:B------:R-:W-:Y:S02]  /*10e50*/  IMAD R11, R29.reuse, R12, R11 ;  /* 0x0000000c1d0b7224 */ /* 0x040fe400078e020b */
[C---:B------:R-:W-:Y:S02]  /*10e60*/  IMAD R9, R29.reuse, R10, R9 ;  /* 0x0000000a1d097224 */ /* 0x040fe400078e0209 */
[C---:B------:R-:W-:Y:S01]  /*10e70*/  IMAD R6, R29.reuse, R8, R6 ;  /* 0x000000081d067224 */ /* 0x040fe200078e0206 */
[----:B------:R-:W-:Y:S01]  /*10e80*/  STL [R1+0xfc], R13 ;  /* 0x0000fc0d01007387 */ /* 0x000fe20000100800 */
[----:B------:R-:W-:-:S03]  /*10e90*/  IMAD R4, R29, R5, R4 ;  /* 0x000000051d047224 */ /* 0x000fc600078e0204 */
[----:B------:R4:W-:Y:S04]  /*10ea0*/  STL [R1+0xf8], R11 ;  /* 0x0000f80b01007387 */ /* 0x0009e80000100800 */
[----:B------:R5:W-:Y:S04]  /*10eb0*/  STL [R1+0xf4], R9 ;  /* 0x0000f40901007387 */ /* 0x000be80000100800 */
[----:B------:R3:W-:Y:S01]  /*10ec0*/  STL [R1+0xf0], R6 ;  /* 0x0000f00601007387 */ /* 0x0007e20000100800 */
[----:B----4-:R-:W-:-:S03]  /*10ed0*/  IABS R11, R22 ;  /* 0x00000016000b7213 */ /* 0x010fc60000000000 */
[----:B------:R2:W-:Y:S01]  /*10ee0*/  STL [R1+0x100], R4 ;  /* 0x0001000401007387 */ /* 0x0005e20000100800 */
[----:B------:R-:W-:-:S03]  /*10ef0*/  IABS R13, R23 ;  /* 0x00000017000d7213 */ /* 0x000fc60000000000 */
[----:B------:R-:W4:Y:S04]  /*10f00*/  LDL R22, [R1+0x73a8] ;  /* 0x0073a80001167983 */ /* 0x000f280000100800 */
[----:B------:R-:W4:Y:S01]  /*10f10*/  LDL R27, [R1+0x73a4] ;  /* 0x0073a400011b7983 */ /* 0x000f220000100800 */
[----:B------:R-:W-:-:S03]  /*10f20*/  IMAD.HI.U32 R14, R28, R13, RZ ;  /* 0x0000000d1c0e7227 */ /* 0x000fc600078e00ff */
[----:B------:R-:W4:Y:S01]  /*10f30*/  LDL R26, [R1+0x73ac] ;  /* 0x0073ac00011a7983 */ /* 0x000f220000100800 */
[----:B------:R-:W-:-:S03]  /*10f40*/  IMAD.HI.U32 R12, R28, R11, RZ ;  /* 0x0000000b1c0c7227 */ /* 0x000fc600078e00ff */
[----:B------:R-:W4:Y:S01]  /*10f50*/  LDL R25, [R1+0x73b4] ;  /* 0x0073b40001197983 */ /* 0x000f220000100800 */
[----:B-----5:R-:W-:-:S03]  /*10f60*/  IABS R9, R21 ;  /* 0x0000001500097213 */ /* 0x020fc60000000000 */
[----:B------:R-:W5:Y:S01]  /*10f70*/  LDL R21, [R1+0x73b0] ;  /* 0x0073b00001157983 */ /* 0x000f620000100800 */
[----:B------:R-:W-:Y:S02]  /*10f80*/  IMAD.MOV R14, RZ, RZ, -R14 ;  /* 0x000000ffff0e7224 */ /* 0x000fe400078e0a0e */
[----:B------:R-:W-:-:S04]  /*10f90*/  IMAD.HI.U32 R10, R28, R9, RZ ;  /* 0x000000091c0a7227 */ /* 0x000fc800078e00ff */
[----:B------:R-:W-:Y:S02]  /*10fa0*/  IMAD.MOV R12, RZ, RZ, -R12 ;  /* 0x000000ffff0c7224 */ /* 0x000fe400078e0a0c */
[----:B------:R-:W-:Y:S02]  /*10fb0*/  IMAD.MOV R10, RZ, RZ, -R10 ;  /* 0x000000ffff0a7224 */ /* 0x000fe400078e0a0a */
[C---:B------:R-:W-:Y:S02]  /*10fc0*/  IMAD R13, R29.reuse, R14, R13 ;  /* 0x0000000e1d0d7224 */ /* 0x040fe400078e020d */
[C---:B------:R-:W-:Y:S02]  /*10fd0*/  IMAD R11, R29.reuse, R12, R11 ;  /* 0x0000000c1d0b7224 */ /* 0x040fe400078e020b */
[----:B------:R-:W-:Y:S01]  /*10fe0*/  IMAD R9, R29, R10, R9 ;  /* 0x0000000a1d097224 */ /* 0x000fe200078e0209 */
[----:B------:R-:W-:Y:S01]  /*10ff0*/  STL [R1+0xe8], R13 ;  /* 0x0000e80d01007387 */ /* 0x000fe20000100800 */
[----:B---3--:R-:W-:-:S03]  /*11000*/  IABS R6, R19 ;  /* 0x0000001300067213 */ /* 0x008fc60000000000 */
[----:B------:R4:W-:Y:S04]  /*11010*/  STL [R1+0xe4], R11 ;  /* 0x0000e40b01007387 */ /* 0x0009e80000100800 */
[----:B------:R-:W3:Y:S04]  /*11020*/  LDL R23, [R1+0x73b8] ;  /* 0x0073b80001177983 */ /* 0x000ee80000100800 */
[----:B------:R0:W-:Y:S04]  /*11030*/  STL [R1+0xe0], R9 ;  /* 0x0000e00901007387 */ /* 0x0001e80000100800 */
[----:B------:R-:W3:Y:S01]  /*11040*/  LDL R19, [R1+0x73bc] ;  /* 0x0073bc0001137983 */ /* 0x000ee20000100800 */
[----:B------:R-:W-:-:S04]  /*11050*/  IMAD.HI.U32 R8, R28, R6, RZ ;  /* 0x000000061c087227 */ /* 0x000fc800078e00ff */
[----:B------:R-:W-:-:S04]  /*11060*/  IMAD.MOV R8, RZ, RZ, -R8 ;  /* 0x000000ffff087224 */ /* 0x000fc800078e0a08 */
[----:B------:R-:W-:-:S05]  /*11070*/  IMAD R6, R29, R8, R6 ;  /* 0x000000081d067224 */ /* 0x000fca00078e0206 */
[----:B------:R-:W-:Y:S01]  /*11080*/  STL [R1+0xdc], R6 ;  /* 0x0000dc0601007387 */ /* 0x000fe20000100800 */
[----:B--2---:R-:W-:-:S03]  /*11090*/  IABS R4, R18 ;  /* 0x0000001200047213 */ /* 0x004fc60000000000 */
[----:B------:R-:W2:Y:S02]  /*110a0*/  LDL R18, [R1+0x73c0] ;  /* 0x0073c00001127983 */ /* 0x000ea40000100800 */
[----:B------:R-:W-:-:S04]  /*110b0*/  IMAD.HI.U32 R5, R28, R4, RZ ;  /* 0x000000041c057227 */ /* 0x000fc800078e00ff */
[----:B------:R-:W-:-:S04]  /*110c0*/  IMAD.MOV R5, RZ, RZ, -R5 ;  /* 0x000000ffff057224 */ /* 0x000fc800078e0a05 */
[----:B------:R-:W-:-:S05]  /*110d0*/  IMAD R4, R29, R5, R4 ;  /* 0x000000051d047224 */ /* 0x000fca00078e0204 */
[----:B------:R0:W-:Y:S01]  /*110e0*/  STL [R1+0x28], R4 ;  /* 0x0000280401007387 */ /* 0x0001e20000100800 */
[----:B----4-:R-:W-:-:S03]  /*110f0*/  IABS R11, R22 ;  /* 0x00000016000b7213 */ /* 0x010fc60000000000 */
[----:B------:R-:W4:Y:S01]  /*11100*/  LDL R22, [R1+0x73c4] ;  /* 0x0073c40001167983 */ /* 0x000f220000100800 */
[----:B------:R-:W-:Y:S02]  /*11110*/  IABS R13, R27 ;  /* 0x0000001b000d7213 */ /* 0x000fe40000000000 */
[----:B0-----:R-:W-:-:S03]  /*11120*/  IABS R9, R26 ;  /* 0x0000001a00097213 */ /* 0x001fc60000000000 */
[----:B------:R-:W-:Y:S01]  /*11130*/  IMAD.HI.U32 R14, R28, R13, RZ ;  /* 0x0000000d1c0e7227 */ /* 0x000fe200078e00ff */
[----:B------:R-:W-:-:S03]  /*11140*/  IABS R4, R25 ;  /* 0x0000001900047213 */ /* 0x000fc60000000000 */
[----:B------:R-:W-:Y:S01]  /*11150*/  IMAD.HI.U32 R12, R28, R11, RZ ;  /* 0x0000000b1c0c7227 */ /* 0x000fe200078e00ff */
[----:B-----5:R-:W-:-:S03]  /*11160*/  IABS R6, R21 ;  /* 0x0000001500067213 */ /* 0x020fc60000000000 */
[C---:B------:R-:W-:Y:S01]  /*11170*/  IMAD.HI.U32 R10, R28.reuse, R9, RZ ;  /* 0x000000091c0a7227 */ /* 0x040fe200078e00ff */
[----:B------:R-:W5:Y:S03]  /*11180*/  LDL R21, [R1+0x73c8] ;  /* 0x0073c80001157983 */ /* 0x000f660000100800 */
        /* <DEDUP_REMOVED lines=16> */
[----:B---3--:R-:W-:-:S03]  /*11290*/  IABS R11, R19 ;  /* 0x00000013000b7213 */ /* 0x008fc60000000000 */
[----:B------:R5:W-:Y:S04]  /*112a0*/  STL [R1+0xc8], R4 ;  /* 0x0000c80401007387 */ /* 0x000be80000100800 */
[----:B------:R-:W3:Y:S01]  /*112b0*/  LDL R19, [R1+0x73cc] ;  /* 0x0073cc0001137983 */ /* 0x000ee20000100800 */
[----:B------:R-:W-:-:S03]  /*112c0*/  IABS R13, R23 ;  /* 0x00000017000d7213 */ /* 0x000fc60000000000 */
[----:B------:R-:W3:Y:S01]  /*112d0*/  LDL R27, [R1+0x73d0] ;  /* 0x0073d000011b7983 */ /* 0x000ee20000100800 */
[----:B--2---:R-:W-:-:S03]  /*112e0*/  IABS R9, R18 ;  /* 0x0000001200097213 */ /* 0x004fc60000000000 */
[----:B------:R-:W2:Y:S04]  /*112f0*/  LDL R26, [R1+0x73d8] ;  /* 0x0073d800011a7983 */ /* 0x000ea80000100800 */
[----:B------:R-:W2:Y:S01]  /*11300*/  LDL R18, [R1+0x73d4] ;  /* 0x0073d40001127983 */ /* 0x000ea20000100800 */
[----:B------:R-:W-:-:S03]  /*11310*/  IMAD.HI.U32 R14, R28, R13, RZ ;  /* 0x0000000d1c0e7227 */ /* 0x000fc600078e00ff */
[----:B------:R-:W2:Y:S01]  /*11320*/  LDL R25, [R1+0x73dc] ;  /* 0x0073dc0001197983 */ /* 0x000ea20000100800 */
[----:B------:R-:W-:-:S04]  /*11330*/  IMAD.HI.U32 R12, R28, R11, RZ ;  /* 0x0000000b1c0c7227 */ /* 0x000fc800078e00ff */
[----:B------:R-:W-:-:S04]  /*11340*/  IMAD.HI.U32 R10, R28, R9, RZ ;  /* 0x000000091c0a7227 */ /* 0x000fc800078e00ff */
[----:B------:R-:W-:Y:S02]  /*11350*/  IMAD.MOV R14, RZ, RZ, -R14 ;  /* 0x000000ffff0e7224 */ /* 0x000fe400078e0a0e */
[----:B------:R-:W-:Y:S02]  /*11360*/  IMAD.MOV R12, RZ, RZ, -R12 ;  /* 0x000000ffff0c7224 */ /* 0x000fe400078e0a0c */
[----:B------:R-:W-:Y:S02]  /*11370*/  IMAD.MOV R10, RZ, RZ, -R10 ;  /* 0x000000ffff0a7224 */ /* 0x000fe400078e0a0a */
[C---:B------:R-:W-:Y:S02]  /*11380*/  IMAD R13, R29.reuse, R14, R13 ;  /* 0x0000000e1d0d7224 */ /* 0x040fe400078e020d */
[C---:B------:R-:W-:Y:S02]  /*11390*/  IMAD R11, R29.reuse, R12, R11 ;  /* 0x0000000c1d0b7224 */ /* 0x040fe400078e020b */
[----:B------:R-:W-:Y:S01]  /*113a0*/  IMAD R9, R29, R10, R9 ;  /* 0x0000000a1d097224 */ /* 0x000fe200078e0209 */
[----:B------:R-:W-:Y:S04]  /*113b0*/  STL [R1], R13 ;  /* 0x0000000d01007387 */ /* 0x000fe80000100800 */
[----:B------:R-:W-:Y:S04]  /*113c0*/  STL [R1+0x54], R11 ;  /* 0x0000540b01007387 */ /* 0x000fe80000100800 */
[----:B------:R-:W2:Y:S04]  /*113d0*/  LDL R23, [R1+0x73e0] ;  /* 0x0073e00001177983 */ /* 0x000ea80000100800 */
[----:B------:R3:W-:Y:S01]  /*113e0*/  STL [R1+0x50], R9 ;  /* 0x0000500901007387 */ /* 0x0007e20000100800 */
[----:B----4-:R-:W-:-:S03]  /*113f0*/  IABS R6, R22 ;  /* 0x0000001600067213 */ /* 0x010fc60000000000 */
[----:B------:R-:W4:Y:S02]  /*11400*/  LDL R22, [R1+0x73e4] ;  /* 0x0073e40001167983 */ /* 0x000f240000100800 */
[----:B------:R-:W-:-:S04]  /*11410*/  IMAD.HI.U32 R8, R28, R6, RZ ;  /* 0x000000061c087227 */ /* 0x000fc800078e00ff */
[----:B------:R-:W-:-:S04]  /*11420*/  IMAD.MOV R8, RZ, RZ, -R8 ;  /* 0x000000ffff087224 */ /* 0x000fc800078e0a08 */
[----:B------:R-:W-:Y:S01]  /*11430*/  IMAD R6, R29, R8, R6 ;  /* 0x000000081d067224 */ /* 0x000fe200078e0206 */
[----:B-----5:R-:W-:-:S04]  /*11440*/  IABS R4, R21 ;  /* 0x0000001500047213 */ /* 0x020fc80000000000 */
[----:B------:R2:W-:Y:S04]  /*11450*/  STL [R1+0x4c], R6 ;  /* 0x00004c0601007387 */ /* 0x0005e80000100800 */
[----:B------:R-:W5:Y:S01]  /*11460*/  LDL R21, [R1+0x73e8] ;  /* 0x0073e80001157983 */ /* 0x000f620000100800 */
[----:B------:R-:W-:-:S04]  /*11470*/  IMAD.HI.U32 R5, R28, R4, RZ ;  /* 0x000000041c057227 */ /* 0x000fc800078e00ff */
[----:B------:R-:W-:-:S04]  /*11480*/  IMAD.MOV R5, RZ, RZ, -R5 ;  /* 0x000000ffff057224 */ /* 0x000fc800078e0a05 */
[----:B------:R-:W-:Y:S01]  /*11490*/  IMAD R4, R29, R5, R4 ;  /* 0x000000051d047224 */ /* 0x000fe200078e0204 */
[----:B---3--:R-:W-:Y:S02]  /*114a0*/  IABS R9, R19 ;  /* 0x0000001300097213 */ /* 0x008fe40000000000 */
[----:B------:R-:W3:Y:S04]  /*114b0*/  LDL R19, [R1+0x73ec] ;  /* 0x0073ec0001137983 */ /* 0x000ee80000100800 */
[----:B------:R0:W-:Y:S01]  /*114c0*/  STL [R1+0x48], R4 ;  /* 0x0000480401007387 */ /* 0x0001e20000100800 */
[----:B--2---:R-:W-:-:S03]  /*114d0*/  IABS R6, R18 ;  /* 0x0000001200067213 */ /* 0x004fc60000000000 */
[----:B------:R-:W2:Y:S01]  /*114e0*/  LDL R18, [R1+0x73f0] ;  /* 0x0073f00001127983 */ /* 0x000ea20000100800 */
[----:B------:R-:W-:Y:S02]  /*114f0*/  IABS R8, R27 ;  /* 0x0000001b00087213 */ /* 0x000fe40000000000 */
        /* <DEDUP_REMOVED lines=16> */
[----:B------:R0:W-:Y:S01]  /*11600*/  STL [R1+0x44], R10 ;  /* 0x0000440a01007387 */ /* 0x0001e20000100800 */
[----:B------:R-:W-:-:S03]  /*11610*/  IMAD R6, R29, R14, R4 ;  /* 0x0000000e1d067224 */ /* 0x000fc600078e0204 */
[----:B------:R-:W-:Y:S01]  /*11620*/  STL [R1+0x40], R9 ;  /* 0x0000400901007387 */ /* 0x000fe20000100800 */
[----:B------:R-:W-:-:S03]  /*11630*/  IABS R4, R23 ;  /* 0x0000001700047213 */ /* 0x000fc60000000000 */
[----:B------:R-:W-:Y:S04]  /*11640*/  STL [R1+0x3c], R8 ;  /* 0x00003c0801007387 */ /* 0x000fe80000100800 */
[----:B------:R4:W-:Y:S04]  /*11650*/  STL [R1+0x38], R5 ;  /* 0x0000380501007387 */ /* 0x0009e80000100800 */
[----:B------:R5:W-:Y:S04]  /*11660*/  STL [R1+0x34], R6 ;  /* 0x0000340601007387 */ /* 0x000be80000100800 */
[----:B------:R-:W2:Y:S01]  /*11670*/  LDL R27, [R1+0x73f4] ;  /* 0x0073f400011b7983 */ /* 0x000ea20000100800 */
[----:B0-----:R-:W-:Y:S01]  /*11680*/  IMAD.HI.U32 R10, R28, R4, RZ ;  /* 0x000000041c0a7227 */ /* 0x001fe200078e00ff */
[----:B----4-:R-:W-:-:S02]  /*11690*/  IABS R5, R22 ;  /* 0x0000001600057213 */ /* 0x010fc40000000000 */
[----:B------:R-:W4:Y:S01]  /*116a0*/  LDL R26, [R1+0x734c] ;  /* 0x00734c00011a7983 */ /* 0x000f220000100800 */
[----:B------:R-:W-:-:S03]  /*116b0*/  IMAD.MOV R10, RZ, RZ, -R10 ;  /* 0x000000ffff0a7224 */ /* 0x000fc600078e0a0a */
[----:B------:R-:W4:Y:S01]  /*116c0*/  LDL R25, [R1+0x73fc] ;  /* 0x0073fc0001197983 */ /* 0x000f220000100800 */
[----:B-----5:R-:W-:-:S03]  /*116d0*/  IABS R6, R21 ;  /* 0x0000001500067213 */ /* 0x020fc60000000000 */
[----:B------:R-:W5:Y:S02]  /*116e0*/  LDL R21, [R1+0x73f8] ;  /* 0x0073f80001157983 */ /* 0x000f640000100800 */
[----:B------:R-:W-:-:S04]  /*116f0*/  IMAD.HI.U32 R12, R28, R6, RZ ;  /* 0x000000061c0c7227 */ /* 0x000fc800078e00ff */
[----:B------:R-:W-:-:S04]  /*11700*/  IMAD.HI.U32 R11, R28, R5, RZ ;  /* 0x000000051c0b7227 */ /* 0x000fc800078e00ff */
[----:B------:R-:W-:Y:S02]  /*11710*/  IMAD.MOV R12, RZ, RZ, -R12 ;  /* 0x000000ffff0c7224 */ /* 0x000fe400078e0a0c */
[C---:B------:R-:W-:Y:S02]  /*11720*/  IMAD R10, R29.reuse, R10, R4 ;  /* 0x0000000a1d0a7224 */ /* 0x040fe400078e0204 */
[----:B------:R-:W-:Y:S02]  /*11730*/  IMAD.MOV R11, RZ, RZ, -R11 ;  /* 0x000000ffff0b7224 */ /* 0x000fe400078e0a0b */
[C---:B------:R-:W-:Y:S02]  /*11740*/  IMAD R4, R29.reuse, R12, R6 ;  /* 0x0000000c1d047224 */ /* 0x040fe400078e0206 */
[C---:B------:R-:W-:Y:S01]  /*11750*/  IMAD R5, R29.reuse, R11, R5 ;  /* 0x0000000b1d057224 */ /* 0x040fe200078e0205 */
[----:B---3--:R-:W-:Y:S02]  /*11760*/  IABS R8, R19 ;  /* 0x0000001300087213 */ /* 0x008fe40000000000 */
[----:B------:R-:W3:Y:S03]  /*11770*/  LDL R19, [R1+0x7348] ;  /* 0x0073480001137983 */ /* 0x000ee60000100800 */
[----:B------:R-:W-:Y:S01]  /*11780*/  IMAD.HI.U32 R13, R28, R8, RZ ;  /* 0x000000081c0d7227 */ /* 0x000fe200078e00ff */
[----:B------:R-:W-:Y:S03]  /*11790*/  STL [R1+0x30], R10 ;  /* 0x0000300a01007387 */ /* 0x000fe60000100800 */
[----:B------:R-:W-:Y:S01]  /*117a0*/  IMAD.MOV R13, RZ, RZ, -R13 ;  /* 0x000000ffff0d7224 */ /* 0x000fe200078e0a0d */
[----:B------:R0:W-:Y:S04]  /*117b0*/  STL [R1+0x76d0], R4 ;  /* 0x0076d00401007387 */ /* 0x0001e80000100800 */
[----:B------:R-:W-:Y:S04]  /*117c0*/  STL [R1+0x2c], R5 ;  /* 0x00002c0501007387 */ /* 0x000fe80000100800 */
[----:B------:R-:W3:Y:S01]  /*117d0*/  LDL R23, [R1+0x7400] ;  /* 0x0074000001177983 */ /* 0x000ee20000100800 */
[----:B0-----:R-:W-:-:S03]  /*117e0*/  IMAD R4, R29, R13, R8 ;  /* 0x0000000d1d047224 */ /* 0x001fc600078e0208 */
[----:B------:R-:W3:Y:S04]  /*117f0*/  LDL R22, [R1+0x7404] ;  /* 0x0074040001167983 */ /* 0x000ee80000100800 */
[----:B------:R0:W-:Y:S01]  /*11800*/  STL [R1+0x80], R4 ;  /* 0x0000800401007387 */ /* 0x0001e20000100800 */
[----:B--2---:R-:W-:-:S03]  /*11810*/  IABS R9, R18 ;  /* 0x0000001200097213 */ /* 0x004fc60000000000 */
[----:B------:R-:W2:Y:S02]  /*11820*/  LDL R18, [R1+0x7408] ;  /* 0x0074080001127983 */ /* 0x000ea40000100800 */
[----:B------:R-:W-:-:S04]  /*11830*/  IMAD.HI.U32 R14, R28, R9, RZ ;  /* 0x000000091c0e7227 */ /* 0x000fc800078e00ff */
[----:B------:R-:W-:-:S04]  /*11840*/  IMAD.MOV R14, RZ, RZ, -R14 ;  /* 0x000000ffff0e7224 */ /* 0x000fc800078e0a0e */
[----:B0-----:R-:W-:-:S05]  /*11850*/  IMAD R4, R29, R14, R9 ;  /* 0x0000000e1d047224 */ /* 0x001fca00078e0209 */
[----:B------:R0:W-:Y:S01]  /*11860*/  STL [R1+0x7c], R4 ;  /* 0x00007c0401007387 */ /* 0x0001e20000100800 */
[----:B------:R-:W-:Y:S02]  /*11870*/  IABS R5, R27 ;  /* 0x0000001b00057213 */ /* 0x000fe40000000000 */
[----:B----4-:R-:W-:-:S03]  /*11880*/  IABS R8, R26 ;  /* 0x0000001a00087213 */ /* 0x010fc60000000000 */
[C---:B------:R-:W-:Y:S01]  /*11890*/  IMAD.HI.U32 R11, R28.reuse, R5, RZ ;  /* 0x000000051c0b7227 */ /* 0x040fe200078e00ff */
[----:B------:R-:W-:Y:S02]  /*118a0*/  IABS R10, R25 ;  /* 0x00000019000a7213 */ /* 0x000fe40000000000 */
[----:B-----5:R-:W-:Y:S02]  /*118b0*/  IABS R6, R21 ;  /* 0x0000001500067213 */ /* 0x020fe40000000000 */
[----:B------:R-:W4:Y:S03]  /*118c0*/  LDL R21, [R1+0x740c] ;  /* 0x00740c0001157983 */ /* 0x000f260000100800 */
[----:B------:R-:W-:-:S04]  /*118d0*/  IMAD.HI.U32 R12, R28, R6, RZ ;  /* 0x000000061c0c7227 */ /* 0x000fc800078e00ff */
[----:B------:R-:W-:Y:S02]  /*118e0*/  IMAD.MOV R11, RZ, RZ, -R11 ;  /* 0x000000ffff0b7224 */ /* 0x000fe400078e0a0b */
[----:B------:R-:W-:-:S04]  /*118f0*/  IMAD.HI.U32 R13, R28, R8, RZ ;  /* 0x000000081c0d7227 */ /* 0x000fc800078e00ff */
[----:B------:R-:W-:Y:S02]  /*11900*/  IMAD.MOV R12, RZ, RZ, -R12 ;  /* 0x000000ffff0c7224 */ /* 0x000fe400078e0a0c */
[----:B------:R-:W-:-:S04]  /*11910*/  IMAD.HI.U32 R15, R28, R10, RZ ;  /* 0x0000000a1c0f7227 */ /* 0x000fc800078e00ff */
[C---:B------:R-:W-:Y:S02]  /*11920*/  IMAD R11, R29.reuse, R11, R5 ;  /* 0x0000000b1d0b7224 */ /* 0x040fe400078e0205 */
[----:B------:R-:W-:Y:S02]  /*11930*/  IMAD.MOV R13, RZ, RZ, -R13 ;  /* 0x000000ffff0d7224 */ /* 0x000fe400078e0a0d */
[C---:B0-----:R-:W-:Y:S02]  /*11940*/  IMAD R4, R29.reuse, R12, R6 ;  /* 0x0000000c1d047224 */ /* 0x041fe400078e0206 */
[----:B------:R-:W-:Y:S02]  /*11950*/  IMAD.MOV R15, RZ, RZ, -R15 ;  /* 0x000000ffff0f7224 */ /* 0x000fe400078e0a0f */
[C---:B------:R-:W-:Y:S01]  /*11960*/  IMAD R5, R29.reuse, R13, R8 ;  /* 0x0000000d1d057224 */ /* 0x040fe200078e0208 */
[----:B---3--:R-:W-:Y:S02]  /*11970*/  IABS R9, R19 ;  /* 0x0000001300097213 */ /* 0x008fe40000000000 */
[----:B------:R-:W3:Y:S03]  /*11980*/  LDL R19, [R1+0x7410] ;  /* 0x0074100001137983 */ /* 0x000ee60000100800 */
[----:B------:R-:W-:Y:S01]  /*11990*/  IMAD.HI.U32 R14, R28, R9, RZ ;  /* 0x000000091c0e7227 */ /* 0x000fe200078e00ff */
[----:B------:R-:W-:Y:S03]  /*119a0*/  STL [R1+0x78], R11 ;  /* 0x0000780b01007387 */ /* 0x000fe60000100800 */
[----:B------:R-:W-:Y:S01]  /*119b0*/  IMAD.MOV R14, RZ, RZ, -R14 ;  /* 0x000000ffff0e7224 */ /* 0x000fe200078e0a0e */
[----:B------:R0:W-:Y:S03]  /*119c0*/  STL [R1+0x74], R4 ;  /* 0x0000740401007387 */ /* 0x0001e60000100800 */
[C---:B------:R-:W-:Y:S01]  /*119d0*/  IMAD R6, R29.reuse, R14, R9 ;  /* 0x0000000e1d067224 */ /* 0x040fe200078e0209 */
[----:B------:R5:W-:Y:S01]  /*119e0*/  STL [R1+0x70], R5 ;  /* 0x0000700501007387 */ /* 0x000be20000100800 */
[----:B0-----:R-:W-:-:S03]  /*119f0*/  IMAD R4, R29, R15, R10 ;  /* 0x0000000f1d047224 */ /* 0x001fc600078e020a */
[----:B------:R0:W-:Y:S04]  /*11a00*/  STL [R1+0x6c], R6 ;  /* 0x00006c0601007387 */ /* 0x0001e80000100800 */
[----:B------:R0:W-:Y:S01]  /*11a10*/  STL [R1+0x68], R4 ;  /* 0x0000680401007387 */ /* 0x0001e20000100800 */
[----:B--2---:R-:W-:-:S03]  /*11a20*/  IABS R8, R18 ;  /* 0x0000001200087213 */ /* 0x004fc60000000000 */
[----:B------:R-:W2:Y:S04]  /*11a30*/  LDL R16, [R1+0x7414] ;  /* 0x0074140001107983 */ /* 0x000ea80000100800 */
[----:B------:R-:W2:Y:S01]  /*11a40*/  LDL R18, [R1+0x741c] ;  /* 0x00741c0001127983 */ /* 0x000ea20000100800 */
[----:B-----5:R-:W-:Y:S02]  /*11a50*/  IABS R5, R23 ;  /* 0x0000001700057213 */ /* 0x020fe40000000000 */
[----:B0-----:R-:W-:Y:S01]  /*11a60*/  IABS R6, R22 ;  /* 0x0000001600067213 */ /* 0x001fe20000000000 */
[----:B------:R-:W5:Y:S02]  /*11a70*/  LDL R27, [R1+0x7418] ;  /* 0x00741800011b7983 */ /* 0x000f640000100800 */
[----:B------:R-:W-:-:S02]  /*11a80*/  IMAD.HI.U32 R11, R28, R5, RZ ;  /* 0x000000051c0b7227 */ /* 0x000fc400078e00ff */
[----:B------:R-:W5:Y:S02]  /*11a90*/  LDL R26, [R1+0x7420] ;  /* 0x00742000011a7983 */ /* 0x000f640000100800 */
[----:B------:R-:W-:Y:S02]  /*11aa0*/  IMAD.HI.U32 R12, R28, R6, RZ ;  /* 0x000000061c0c7227 */ /* 0x000fe400078e00ff */
[----:B------:R-:W5:Y:S02]  /*11ab0*/  LDL R25, [R1+0x7424] ;  /* 0x0074240001197983 */ /* 0x000f640000100800 */
[----:B------:R-:W-:Y:S02]  /*11ac0*/  IMAD.MOV R11, RZ, RZ, -R11 ;  /* 0x000000ffff0b7224 */ /* 0x000fe400078e0a0b */
[----:B------:R-:W-:Y:S02]  /*11ad0*/  IMAD.MOV R12, RZ, RZ, -R12 ;  /* 0x000000ffff0c7224 */ /* 0x000fe400078e0a0c */
[----:B------:R-:W-:-:S02]  /*11ae0*/  IMAD R4, R29, R11, R5 ;  /* 0x0000000b1d047224 */ /* 0x000fc400078e0205 */
[----:B------:R-:W-:-:S03]  /*11af0*/  IMAD R6, R29, R12, R6 ;  /* 0x0000000c1d067224 */ /* 0x000fc600078e0206 */
[----:B------:R0:W-:Y:S01]  /*11b00*/  STL [R1+0x64], R4 ;  /* 0x0000640401007387 */ /* 0x0001e20000100800 */
[----:B------:R-:W-:-:S03]  /*11b10*/  IMAD.HI.U32 R13, R28, R8, RZ ;  /* 0x000000081c0d7227 */ /* 0x000fc600078e00ff */
[----:B------:R0:W-:Y:S04]  /*11b20*/  STL [R1+0x60], R6 ;  /* 0x0000600601007387 */ /* 0x0001e80000100800 */
[----:B------:R-:W5:Y:S01]  /*11b30*/  LDL R23, [R1+0x7428] ;  /* 0x0074280001177983 */ /* 0x000f620000100800 */
[----:B------:R-:W-:-:S04]  /*11b40*/  IMAD.MOV R13, RZ, RZ, -R13 ;  /* 0x000000ffff0d7224 */ /* 0x000fc800078e0a0d */
[----:B------:R-:W-:-:S05]  /*11b50*/  IMAD R5, R29, R13, R8 ;  /* 0x0000000d1d057224 */ /* 0x000fca00078e0208 */
[----:B------:R0:W-:Y:S04]  /*11b60*/  STL [R1+0x5c], R5 ;  /* 0x00005c0501007387 */ /* 0x0001e80000100800 */
[----:B------:R-:W5:Y:S01]  /*11b70*/  LDL R22, [R1+0x742c] ;  /* 0x00742c0001167983 */ /* 0x000f620000100800 */
[----:B----4-:R-:W-:-:S05]  /*11b80*/  IABS R9, R21 ;  /* 0x0000001500097213 */ /* 0x010fca0000000000 */
[----:B------:R-:W-:-:S04]  /*11b90*/  IMAD.HI.U32 R14, R28, R9, RZ ;  /* 0x000000091c0e7227 */ /* 0x000fc800078e00ff */
[----:B------:R-:W-:-:S04]  /*11ba0*/  IMAD.MOV R14, RZ, RZ, -R14 ;  /* 0x000000ffff0e7224 */ /* 0x000fc800078e0a0e */
[----:B0-----:R-:W-:-:S05]  /*11bb0*/  IMAD R4, R29, R14, R9 ;  /* 0x0000000e1d047224 */ /* 0x001fca00078e0209 */
[----:B------:R0:W-:Y:S04]  /*11bc0*/  STL [R1+0x58], R4 ;  /* 0x0000580401007387 */ /* 0x0001e80000100800 */
[----:B------:R-:W4:Y:S01]  /*11bd0*/  LDL R21, [R1+0x7430] ;  /* 0x0074300001157983 */ /* 0x000f220000100800 */
[----:B---3--:R-:W-:-:S03]  /*11be0*/  IABS R10, R19 ;  /* 0x00000013000a7213 */ /* 0x008fc60000000000 */
[----:B------:R-:W3:Y:S01]  /*11bf0*/  LDL R19, [R1+0x7434] ;  /* 0x0074340001137983 */ /* 0x000ee20000100800 */
[----:B--2---:R-:W-:-:S03]  /*11c00*/  IABS R9, R18 ;  /* 0x0000001200097213 */ /* 0x004fc60000000000 */
[----:B------:R-:W2:Y:S01]  /*11c10*/  LDL R18, [R1+0x7438] ;  /* 0x0074380001127983 */ /* 0x000ea20000100800 */
[----:B------:R-:W-:Y:S02]  /*11c20*/  IABS R6, R16 ;  /* 0x0000001000067213 */ /* 0x000fe40000000000 */
[----:B-----5:R-:W-:Y:S01]  /*11c30*/  IABS R8, R27 ;  /* 0x0000001b00087213 */ /* 0x020fe20000000000 */
        /* <DEDUP_REMOVED lines=8> */
[C---:B------:R-:W-:Y:S02]  /*11cc0*/  IMAD R12, R29.reuse, R12, R6 ;  /* 0x0000000c1d0c7224 */ /* 0x040fe400078e0206 */
[C---:B------:R-:W-:Y:S01]  /*11cd0*/  IMAD R5, R29.reuse, R15, R10 ;  /* 0x0000000f1d057224 */ /* 0x040fe200078e020a */
[----:B------:R-:W-:Y:S01]  /*11ce0*/  IABS R10, R26 ;  /* 0x0000001a000a7213 */ /* 0x000fe20000000000 */
[C---:B0-----:R-:W-:Y:S01]  /*11cf0*/  IMAD R4, R29.reuse, R13, R8 ;  /* 0x0000000d1d047224 */ /* 0x041fe200078e0208 */
[----:B------:R-:W-:Y:S01]  /*11d00*/  IABS R11, R25 ;  /* 0x00000019000b7213 */ /* 0x000fe20000000000 */
[----:B------:R-:W-:Y:S01]  /*11d10*/  IMAD R6, R29, R14, R9 ;  /* 0x0000000e1d067224 */ /* 0x000fe200078e0209 */
[----:B------:R-:W-:Y:S01]  /*11d20*/  STL [R1+0xac], R12 ;  /* 0x0000ac0c01007387 */ /* 0x000fe20000100800 */
[----:B------:R-:W-:-:S03]  /*11d30*/  IMAD.HI.U32 R15, R28, R10, RZ ;  /* 0x0000000a1c0f7227 */ /* 0x000fc600078e00ff */
[----:B------:R-:W-:Y:S01]  /*11d40*/  STL [R1+0xa8], R4 ;  /* 0x0000a80401007387 */ /* 0x000fe20000100800 */
[----:B------:R-:W-:-:S03]  /*11d50*/  IMAD.HI.U32 R16, R28, R11, RZ ;  /* 0x0000000b1c107227 */ /* 0x000fc600078e00ff */
[----:B------:R0:W-:Y:S01]  /*11d60*/  STL [R1+0xa4], R6 ;  /* 0x0000a40601007387 */ /* 0x0001e20000100800 */
[----:B------:R-:W-:Y:S02]  /*11d70*/  IMAD.MOV R15, RZ, RZ, -R15 ;  /* 0x000000ffff0f7224 */ /* 0x000fe400078e0a0f */
[----:B------:R-:W-:Y:S01]  /*11d80*/  IMAD.MOV R16, RZ, RZ, -R16 ;  /* 0x000000ffff107224 */ /* 0x000fe200078e0a10 */
[----:B0-----:R-:W-:Y:S01]  /*11d90*/  IABS R6, R23 ;  /* 0x0000001700067213 */ /* 0x001fe20000000000 */
[----:B------:R-:W-:-:S04]  /*11da0*/  IMAD R8, R29, R15, R10 ;  /* 0x0000000f1d087224 */ /* 0x000fc800078e020a */
[----:B------:R-:W-:-:S04]  /*11db0*/  IMAD.HI.U32 R12, R28, R6, RZ ;  /* 0x000000061c0c7227 */ /* 0x000fc800078e00ff */
[C---:B------:R-:W-:Y:S02]  /*11dc0*/  IMAD R4, R29.reuse, R16, R11 ;  /* 0x000000101d047224 */ /* 0x040fe400078e020b */
[----:B------:R-:W-:Y:S01]  /*11dd0*/  IMAD.MOV R12, RZ, RZ, -R12 ;  /* 0x000000ffff0c7224 */ /* 0x000fe200078e0a0c */
[----:B------:R0:W-:Y:S03]  /*11de0*/  STL [R1+0xa0], R8 ;  /* 0x0000a00801007387 */ /* 0x0001e60000100800 */
[----:B------:R-:W-:Y:S01]  /*11df0*/  IMAD R12, R29, R12, R6 ;  /* 0x0000000c1d0c7224 */ /* 0x000fe200078e0206 */
[----:B------:R5:W-:Y:S04]  /*11e00*/  STL [R1+0x9c], R4 ;  /* 0x00009c0401007387 */ /* 0x000be80000100800 */
[----:B------:R-:W2:Y:S01]  /*11e10*/  LDL R6, [R1+0x743c] ;  /* 0x00743c0001067983 */ /* 0x000ea20000100800 */
[----:B0-----:R-:W-:-:S03]  /*11e20*/  IABS R8, R22 ;  /* 0x0000001600087213 */ /* 0x001fc60000000000 */
[----:B------:R-:W2:Y:S04]  /*11e30*/  LDL R27, [R1+0x7444] ;  /* 0x00744400011b7983 */ /* 0x000ea80000100800 */
[----:B-----5:R-:W5:Y:S01]  /*11e40*/  LDL R4, [R1+0x7440] ;  /* 0x0074400001047983 */ /* 0x020f620000100800 */
[----:B------:R-:W-:-:S03]  /*11e50*/  IMAD.HI.U32 R13, R28, R8, RZ ;  /* 0x000000081c0d7227 */ /* 0x000fc600078e00ff */
[----:B------:R-:W5:Y:S01]  /*11e60*/  LDL R26, [R1+0x7448] ;  /* 0x00744800011a7983 */ /* 0x000f620000100800 */
[----:B----4-:R-:W-:-:S03]  /*11e70*/  IABS R9, R21 ;  /* 0x0000001500097213 */ /* 0x010fc60000000000 */
[----:B------:R-:W4:Y:S01]  /*11e80*/  LDL R25, [R1+0x744c] ;  /* 0x00744c0001197983 */ /* 0x000f220000100800 */
[----:B------:R-:W-:Y:S02]  /*11e90*/  IMAD.MOV R13, RZ, RZ, -R13 ;  /* 0x000000ffff0d7224 */ /* 0x000fe400078e0a0d */
[----:B------:R-:W-:Y:S01]  /*11ea0*/  IMAD.HI.U32 R14, R28, R9, RZ ;  /* 0x000000091c0e7227 */ /* 0x000fe200078e00ff */
[----:B------:R0:W-:Y:S03]  /*11eb0*/  STL [R1+0x98], R12 ;  /* 0x0000980c01007387 */ /* 0x0001e60000100800 */
[----:B------:R-:W-:Y:S02]  /*11ec0*/  IMAD.MOV R14, RZ, RZ, -R14 ;  /* 0x000000ffff0e7224 */ /* 0x000fe400078e0a0e */
[----:B------:R-:W-:Y:S01]  /*11ed0*/  IMAD R8, R29, R13, R8 ;  /* 0x0000000d1d087224 */ /* 0x000fe200078e0208 */
[----:B---3--:R-:W-:-:S05]  /*11ee0*/  IABS R10, R19 ;  /* 0x00000013000a7213 */ /* 0x008fca0000000000 */
[----:B------:R-:W-:-:S04]  /*11ef0*/  IMAD.HI.U32 R15, R28, R10, RZ ;  /* 0x0000000a1c0f7227 */ /* 0x000fc800078e00ff */
[----:B------:R-:W-:Y:S02]  /*11f00*/  IMAD.MOV R15, RZ, RZ, -R15 ;  /* 0x000000ffff0f7224 */ /* 0x000fe400078e0a0f */
[C---:B0-----:R-:W-:Y:S01]  /*11f10*/  IMAD R12, R29.reuse, R14, R9 ;  /* 0x0000000e1d0c7224 */ /* 0x041fe200078e0209 */
[----:B------:R0:W-:Y:S01]  /*11f20*/  STL [R1+0x94], R8 ;  /* 0x0000940801007387 */ /* 0x0001e20000100800 */
[----:B------:R-:W-:-:S03]  /*11f30*/  IMAD R9, R29, R15, R10 ;  /* 0x0000000f1d097224 */ /* 0x000fc600078e020a */
[----:B------:R-:W-:Y:S04]  /*11f40*/  STL [R1+0x90], R12 ;  /* 0x0000900c01007387 */ /* 0x000fe80000100800 */
[----:B------:R-:W3:Y:S04]  /*11f50*/  LDL R23, [R1+0x7450] ;  /* 0x0074500001177983 */ /* 0x000ee80000100800 */
[----:B------:R0:W-:Y:S04]  /*11f60*/  STL [R1+0x8c], R9 ;  /* 0x00008c0901007387 */ /* 0x0001e80000100800 */
[----:B------:R-:W3:Y:S01]  /*11f70*/  LDL R22, [R1+0x7454] ;  /* 0x0074540001167983 */ /* 0x000ee20000100800 */
[----:B--2---:R-:W-:-:S05]  /*11f80*/  IABS R11, R18 ;  /* 0x00000012000b7213 */ /* 0x004fca0000000000 */
[----:B------:R-:W-:-:S04]  /*11f90*/  IMAD.HI.U32 R16, R28, R11, RZ ;  /* 0x0000000b1c107227 */ /* 0x000fc800078e00ff */
[----:B------:R-:W-:-:S04]  /*11fa0*/  IMAD.MOV R16, RZ, RZ, -R16 ;  /* 0x000000ffff107224 */ /* 0x000fc800078e0a10 */
[----:B0-----:R-:W-:-:S05]  /*11fb0*/  IMAD R8, R29, R16, R11 ;  /* 0x000000101d087224 */ /* 0x001fca00078e020b */
[----:B------:R5:W-:Y:S04]  /*11fc0*/  STL [R1+0x88], R8 ;  /* 0x0000880801007387 */ /* 0x000be80000100800 */
[----:B------:R-:W2:Y:S04]  /*11fd0*/  LDL R21, [R1+0x7458] ;  /* 0x0074580001157983 */ /* 0x000ea80000100800 */
[----:B------:R-:W2:Y:S04]  /*11fe0*/  LDL R19, [R1+0x745c] ;  /* 0x00745c0001137983 */ /* 0x000ea80000100800 */
[----:B------:R-:W2:Y:S01]  /*11ff0*/  LDL R18, [R1+0x7460] ;  /* 0x0074600001127983 */ /* 0x000ea20000100800 */
[----:B------:R-:W-:-:S02]  /*12000*/  IABS R6, R6 ;  /* 0x0000000600067213 */ /* 0x000fc40000000000 */
[----:B------:R-:W-:Y:S02]  /*12010*/  IABS R9, R27 ;  /* 0x0000001b00097213 */ /* 0x000fe40000000000 */
[----:B-----5:R-:W-:Y:S01]  /*12020*/  IABS R8, R4 ;  /* 0x0000000400087213 */ /* 0x020fe20000000000 */
[----:B------:R-:W-:Y:S01]  /*12030*/  IMAD.HI.U32 R12, R28, R6, RZ ;  /* 0x000000061c0c7227 */ /* 0x000fe200078e00ff */
[----:B------:R-:W-:-:S03]  /*12040*/  IABS R10, R26 ;  /* 0x0000001a000a7213 */ /* 0x000fc60000000000 */
[----:B------:R-:W-:-:S04]  /*12050*/  IMAD.HI.U32 R13, R28, R8, RZ ;  /* 0x000000081c0d7227 */ /* 0x000fc800078e00ff */
[----:B------:R-:W-:Y:S01]  /*12060*/  IMAD.HI.U32 R14, R28, R9, RZ ;  /* 0x000000091c0e7227 */ /* 0x000fe200078e00ff */
[----:B----4-:R-:W-:-:S03]  /*12070*/  IABS R11, R25 ;  /* 0x00000019000b7213 */ /* 0x010fc60000000000 */
[----:B------:R-:W-:Y:S02]  /*12080*/  IMAD.MOV R12, RZ, RZ, -R12 ;  /* 0x000000ffff0c7224 */ /* 0x000fe400078e0a0c */
[----:B------:R-:W-:Y:S02]  /*12090*/  IMAD.MOV R13, RZ, RZ, -R13 ;  /* 0x000000ffff0d7224 */ /* 0x000fe400078e0a0d */
[----:B------:R-:W-:-:S04]  /*120a0*/  IMAD.HI.U32 R15, R28, R10, RZ ;  /* 0x0000000a1c0f7227 */ /* 0x000fc800078e00ff */
[----:B------:R-:W-:-:S04]  /*120b0*/  IMAD.HI.U32 R16, R28, R11, RZ ;  /* 0x0000000b1c107227 */ /* 0x000fc800078e00ff */
[----:B------:R-:W-:Y:S02]  /*120c0*/  IMAD.MOV R14, RZ, RZ, -R14 ;  /* 0x000000ffff0e7224 */ /* 0x000fe400078e0a0e */
[C---:B------:R-:W-:Y:S02]  /*120d0*/  IMAD R4, R29.reuse, R12, R6 ;  /* 0x0000000c1d047224 */ /* 0x040fe400078e0206 */
[C---:B------:R-:W-:Y:S02]  /*120e0*/  IMAD R6, R29.reuse, R13, R8 ;  /* 0x0000000d1d067224 */ /* 0x040fe400078e0208 */
[----:B------:R-:W-:Y:S02]  /*120f0*/  IMAD.MOV R15, RZ, RZ, -R15 ;  /* 0x000000ffff0f7224 */ /* 0x000fe400078e0a0f */
[----:B------:R-:W-:Y:S02]  /*12100*/  IMAD.MOV R16, RZ, RZ, -R16 ;  /* 0x000000ffff107224 */ /* 0x000fe400078e0a10 */
[C---:B------:R-:W-:Y:S01]  /*12110*/  IMAD R8, R29.reuse, R14, R9 ;  /* 0x0000000e1d087224 */ /* 0x040fe200078e0209 */
[----:B------:R0:W-:Y:S04]  /*12120*/  STL [R1+0x76c4], R6 ;  /* 0x0076c40601007387 */ /* 0x0001e80000100800 */
[----:B------:R4:W-:Y:S04]  /*12130*/  STL [R1+0x84], R4 ;  /* 0x0000840401007387 */ /* 0x0009e80000100800 */
[----:B------:R3:W-:Y:S01]  /*12140*/  STL [R1+0xb8], R8 ;  /* 0x0000b80801007387 */ /* 0x0007e20000100800 */
[----:B0-----:R-:W-:-:S02]  /*12150*/  IMAD R6, R29, R15, R10 ;  /* 0x0000000f1d067224 */ /* 0x001fc400078e020a */
[----:B----4-:R-:W-:-:S03]  /*12160*/  IMAD R4, R29, R16, R11 ;  /* 0x000000101d047224 */ /* 0x010fc600078e020b */
[----:B------:R-:W-:Y:S01]  /*12170*/  STL [R1+0xb4], R6 ;  /* 0x0000b40601007387 */ /* 0x000fe20000100800 */
[----:B---3--:R-:W-:-:S03]  /*12180*/  IABS R8, R23 ;  /* 0x0000001700087213 */ /* 0x008fc60000000000 */
[----:B------:R0:W-:Y:S04]  /*12190*/  STL [R1+0xb0], R4 ;  /* 0x0000b00401007387 */ /* 0x0001e80000100800 */
[----:B------:R-:W3:Y:S01]  /*121a0*/  LDL R25, [R1+0x7464] ;  /* 0x0074640001197983 */ /* 0x000ee20000100800 */
[----:B------:R-:W-:-:S03]  /*121b0*/  IABS R10, R22 ;  /* 0x00000016000a7213 */ /* 0x000fc60000000000 */
[----:B------:R-:W4:Y:S01]  /*121c0*/  LDL R23, [R1+0x7468] ;  /* 0x0074680001177983 */ /* 0x000f220000100800 */
[----:B0-----:R-:W-:Y:S02]  /*121d0*/  IMAD.MOV.U32 R4, RZ, RZ, R7 ;  /* 0x000000ffff047224 */ /* 0x001fe400078e0007 */
[C---:B------:R-:W-:Y:S01]  /*121e0*/  IMAD.HI.U32 R7, R28.reuse, R8, RZ ;  /* 0x000000081c077227 */ /* 0x040fe200078e00ff */
[----:B------:R-:W5:Y:S03]  /*121f0*/  LDL R22, [R1+0x746c] ;  /* 0x00746c0001167983 */ /* 0x000f660000100800 */
[----:B------:R-:W-:-:S04]  /*12200*/  IMAD.HI.U32 R14, R28, R10, RZ ;  /* 0x0000000a1c0e7227 */ /* 0x000fc800078e00ff */
[----:B------:R-:W-:Y:S02]  /*12210*/  IMAD.MOV R7, RZ, RZ, -R7 ;  /* 0x000000ffff077224 */ /* 0x000fe400078e0a07 */
[----:B------:R-:W-:Y:S02]  /*12220*/  IMAD.MOV R16, RZ, RZ, -R14 ;  /* 0x000000ffff107224 */ /* 0x000fe400078e0a0e */
[----:B------:R-:W-:Y:S02]  /*12230*/  @!P5 IMAD.MOV R4, RZ, RZ, -R4 ;  /* 0x000000ffff04d224 */ /* 0x000fe400078e0a04 */
[C---:B------:R-:W-:Y:S02]  /*12240*/  IMAD R7, R29.reuse, R7, R8 ;  /* 0x000000071d077224 */ /* 0x040fe400078e0208 */
[----:B------:R-:W-:Y:S01]  /*12250*/  IMAD R8, R29, R16, R10 ;  /* 0x000000101d087224 */ /* 0x000fe200078e020a */
[----:B--2---:R-:W-:Y:S02]  /*12260*/  IABS R9, R21 ;  /* 0x0000001500097213 */ /* 0x004fe40000000000 */
[----:B------:R-:W2:Y:S01]  /*12270*/  LDL R21, [R1+0x7470] ;  /* 0x0074700001157983 */ /* 0x000ea20000100800 */
[----:B------:R-:W-:-:S02]  /*12280*/  IABS R11, R19 ;  /* 0x00000013000b7213 */ /* 0x000fc40000000000 */
[C---:B------:R-:W-:Y:S01]  /*12290*/  IMAD.HI.U32 R13, R28.reuse, R9, RZ ;  /* 0x000000091c0d7227 */ /* 0x040fe200078e00ff */
[----:B------:R-:W2:Y:S01]  /*122a0*/  LDL R19, [R1+0x7474] ;  /* 0x0074740001137983 */ /* 0x000ea20000100800 */
[----:B------:R-:W-:Y:S02]  /*122b0*/  IABS R12, R18 ;  /* 0x00000012000c7213 */ /* 0x000fe40000000000 */
[----:B------:R-:W-:-:S04]  /*122c0*/  IMAD.HI.U32 R15, R28, R11, RZ ;  /* 0x0000000b1c0f7227 */ /* 0x000fc800078e00ff */
[----:B------:R-:W-:-:S04]  /*122d0*/  IMAD.HI.U32 R18, R28, R12, RZ ;  /* 0x0000000c1c127227 */ /* 0x000fc800078e00ff */
[----:B------:R-:W-:Y:S02]  /*122e0*/  IMAD.MOV R13, RZ, RZ, -R13 ;  /* 0x000000ffff0d7224 */ /* 0x000fe400078e0a0d */
[----:B------:R-:W-:Y:S02]  /*122f0*/  IMAD.MOV R14, RZ, RZ, -R15 ;  /* 0x000000ffff0e7224 */ /* 0x000fe400078e0a0f */
[----:B------:R-:W-:Y:S02]  /*12300*/  IMAD.MOV R15, RZ, RZ, -R18 ;  /* 0x000000ffff0f7224 */ /* 0x000fe400078e0a12 */
[C---:B------:R-:W-:Y:S01]  /*12310*/  IMAD R9, R29.reuse, R13, R9 ;  /* 0x0000000d1d097224 */ /* 0x040fe200078e0209 */
[----:B------:R0:W-:Y:S01]  /*12320*/  STL [R1+0x354], R4 ;  /* 0x0003540401007387 */ /* 0x0001e20000100800 */
[C---:B------:R-:W-:Y:S02]  /*12330*/  IMAD R10, R29.reuse, R14, R11 ;  /* 0x0000000e1d0a7224 */ /* 0x040fe400078e020b */
[C---:B------:R-:W-:Y:S01]  /*12340*/  IMAD R11, R29.reuse, R15, R12 ;  /* 0x0000000f1d0b7224 */ /* 0x040fe200078e020c */
[----:B------:R-:W-:Y:S04]  /*12350*/  STL [R1+0x76b8], R7 ;  /* 0x0076b80701007387 */ /* 0x000fe80000100800 */
[----:B------:R-:W-:Y:S04]  /*12360*/  STL [R1+0x76bc], R8 ;  /* 0x0076bc0801007387 */ /* 0x000fe80000100800 */
[----:B------:R0:W-:Y:S04]  /*12370*/  STL [R1+0x76b4], R9 ;  /* 0x0076b40901007387 */ /* 0x0001e80000100800 */
[----:B------:R-:W-:Y:S04]  /*12380*/  STL [R1+0x76a4], R10 ;  /* 0x0076a40a01007387 */ /* 0x000fe80000100800 */
[----:B------:R-:W-:Y:S04]  /*12390*/  STL [R1+0x76b0], R11 ;  /* 0x0076b00b01007387 */ /* 0x000fe80000100800 */
[----:B0-----:R-:W2:Y:S04]  /*123a0*/  LDL R4, [R1+0x747c] ;  /* 0x00747c0001047983 */ /* 0x001ea80000100800 */
[----:B------:R-:W2:Y:S01]  /*123b0*/  LDL R6, [R1+0x7478] ;  /* 0x0074780001067983 */ /* 0x000ea20000100800 */
[----:B------:R-:W-:-:S03]  /*123c0*/  ISETP.GT.U32.AND P5, PT, R29, R17, PT ;  /* 0x000000111d00720c */ /* 0x000fc60003fa4070 */
[----:B------:R-:W2:Y:S04]  /*123d0*/  LDL R26, [R1+0x7484] ;  /* 0x00748400011a7983 */ /* 0x000ea80000100800 */
[----:B------:R-:W2:Y:S06]  /*123e0*/  LDL R27, [R1+0x7480] ;  /* 0x00748000011b7983 */ /* 0x000eac0000100800 */
[----:B------:R-:W-:-:S05]  /*123f0*/  @!P5 IMAD.IADD R17, R17, 0x1, -R29 ;  /* 0x000000011111d824 */ /* 0x000fca00078e0a1d */
[----:B------:R-:W-:-:S13]  /*12400*/  ISETP.GT.U32.AND P5, PT, R29, R17, PT ;  /* 0x000000111d00720c */ /* 0x000fda0003fa4070 */
[----:B------:R-:W-:Y:S01]  /*12410*/  @!P5 IMAD.IADD R17, R17, 0x1, -R29 ;  /* 0x000000011111d824 */ /* 0x000fe200078e0a1d */
[----:B---3--:R-:W-:Y:S02]  /*12420*/  IABS R12, R25 ;  /* 0x00000019000c7213 */ /* 0x008fe40000000000 */
[----:B------:R-:W3:Y:S01]  /*12430*/  LDL R25, [R1+0x7488] ;  /* 0x0074880001197983 */ /* 0x000ee20000100800 */
[----:B----4-:R-:W-:Y:S02]  /*12440*/  IABS R13, R23 ;  /* 0x00000017000d7213 */ /* 0x010fe40000000000 */
[----:B-----5:R-:W-:Y:S01]  /*12450*/  IABS R14, R22 ;  /* 0x00000016000e7213 */ /* 0x020fe20000000000 */
[----:B------:R-:W-:-:S04]  /*12460*/  IMAD.HI.U32 R18, R28, R12, RZ ;  /* 0x0000000c1c127227 */ /* 0x000fc800078e00ff */
[----:B------:R-:W-:-:S04]  /*12470*/  IMAD.HI.U32 R22, R28, R13, RZ ;  /* 0x0000000d1c167227 */ /* 0x000fc800078e00ff */
[----:B------:R-:W-:Y:S02]  /*12480*/  IMAD.MOV R18, RZ, RZ, -R18 ;  /* 0x000000ffff127224 */ /* 0x000fe400078e0a12 */
[----:B------:R-:W-:Y:S02]  /*12490*/  IMAD.MOV R22, RZ, RZ, -R22 ;  /* 0x000000ffff167224 */ /* 0x000fe400078e0a16 */
[C---:B------:R-:W-:Y:S02]  /*124a0*/  IMAD R12, R29.reuse, R18, R12 ;  /* 0x000000121d0c7224 */ /* 0x040fe400078e020c */
[----:B------:R-:W-:-:S03]  /*124b0*/  IMAD R13, R29, R22, R13 ;  /* 0x000000161d0d7224 */ /* 0x000fc600078e020d */
[----:B------:R0:W-:Y:S04]  /*124c0*/  STL [R1+0x76c0], R12 ;  /* 0x0076c00c01007387 */ /* 0x0001e80000100800 */
[----:B------:R-:W-:Y:S01]  /*124d0*/  STL [R1+0x76a8], R13 ;  /* 0x0076a80d01007387 */ /* 0x000fe20000100800 */
[----:B--2---:R-:W-:Y:S01]  /*124e0*/  IABS R15, R21 ;  /* 0x00000015000f7213 */ /* 0x004fe20000000000 */
[----:B------:R-:W-:Y:S01]  /*124f0*/  IMAD.HI.U32 R21, R28, R14, RZ ;  /* 0x0000000e1c157227 */ /* 0x000fe200078e00ff */
[----:B------:R-:W-:-:S03]  /*12500*/  IABS R16, R19 ;  /* 0x0000001300107213 */ /* 0x000fc60000000000 */
[----:B------:R-:W-:-:S04]  /*12510*/  IMAD.HI.U32 R19, R28, R15, RZ ;  /* 0x0000000f1c137227 */ /* 0x000fc800078e00ff */
[----:B------:R-:W-:Y:S02]  /*12520*/  IMAD.MOV R21, RZ, RZ, -R21 ;  /* 0x000000ffff157224 */ /* 0x000fe400078e0a15 */
[----:B------:R-:W-:-:S04]  /*12530*/  IMAD.HI.U32 R23, R28, R16, RZ ;  /* 0x000000101c177227 */ /* 0x000fc800078e00ff */
[----:B------:R-:W-:Y:S02]  /*12540*/  IMAD.MOV R19, RZ, RZ, -R19 ;  /* 0x000000ffff137224 */ /* 0x000fe400078e0a13 */
[C---:B------:R-:W-:Y:S02]  /*12550*/  IMAD R14, R29.reuse, R21, R14 ;  /* 0x000000151d0e7224 */ /* 0x040fe400078e020e */
[----:B------:R-:W-:Y:S02]  /*12560*/  IMAD.MOV R18, RZ, RZ, -R23 ;  /* 0x000000ffff127224 */ /* 0x000fe400078e0a17 */
[C---:B------:R-:W-:Y:S02]  /*12570*/  IMAD R15, R29.reuse, R19, R15 ;  /* 0x000000131d0f7224 */ /* 0x040fe400078e020f */
[----:B------:R-:W-:Y:S01]  /*12580*/  IMAD R16, R29, R18, R16 ;  /* 0x000000121d107224 */ /* 0x000fe200078e0210 */
[----:B------:R-:W-:Y:S04]  /*12590*/  STL [R1+0x76ac], R14 ;  /* 0x0076ac0e01007387 */ /* 0x000fe80000100800 */
[----:B------:R-:W-:Y:S04]  /*125a0*/  STL [R1+0x76c8], R15 ;  /* 0x0076c80f01007387 */ /* 0x000fe80000100800 */
[----:B------:R-:W-:Y:S01]  /*125b0*/  STL [R1+0x7690], R16 ;  /* 0x0076901001007387 */ /* 0x000fe20000100800 */
[----:B------:R-:W-:Y:S01]  /*125c0*/  IABS R21, R4 ;  /* 0x0000000400157213 */ /* 0x000fe20000000000 */
[----:B------:R-:W-:-:S04]  /*125d0*/  IMAD.MOV.U32 R4, RZ, RZ, R17 ;  /* 0x000000ffff047224 */ /* 0x000fc800078e0011 */
[----:B------:R-:W-:-:S05]  /*125e0*/  @!P6 IMAD.MOV R4, RZ, RZ, -R4 ;  /* 0x000000ffff04e224 */ /* 0x000fca00078e0a04 */
[----:B------:R2:W-:Y:S04]  /*125f0*/  STL [R1+0x350], R4 ;  /* 0x0003500401007387 */ /* 0x0005e80000100800 */
[----:B------:R-:W4:Y:S01]  /*12600*/  LDL R9, [R1+0x748c] ;  /* 0x00748c0001097983 */ /* 0x000f220000100800 */
[----:B------:R-:W-:-:S03]  /*12610*/  IABS R18, R6 ;  /* 0x0000000600127213 */ /* 0x000fc60000000000 */
[----:B------:R-:W5:Y:S04]  /*12620*/  LDL R8, [R1+0x7490] ;  /* 0x0074900001087983 */ /* 0x000f680000100800 */
[----:B------:R-:W5:Y:S04]  /*12630*/  LDL R7, [R1+0x7494] ;  /* 0x0074940001077983 */ /* 0x000f680000100800 */
[----:B------:R-:W5:Y:S01]  /*12640*/  LDL R6, [R1+0x7498] ;  /* 0x0074980001067983 */ /* 0x000f620000100800 */
[----:B------:R-:W-:Y:S01]  /*12650*/  ISETP.GT.U32.AND P5, PT, R29, R20, PT ;  /* 0x000000141d00720c */ /* 0x000fe20003fa4070 */
[----:B------:R-:W-:Y:S01]  /*12660*/  IMAD.MOV.U32 R17, RZ, RZ, R18 ;  /* 0x000000ffff117224 */ /* 0x000fe200078e0012 */
[----:B------:R-:W-:Y:S01]  /*12670*/  IABS R22, R26 ;  /* 0x0000001a00167213 */ /* 0x000fe20000000000 */
[----:B------:R-:W-:Y:S01]  /*12680*/  IMAD.MOV.U32 R18, RZ, RZ, R21 ;  /* 0x000000ffff127224 */ /* 0x000fe200078e0015 */
[----:B------:R-:W-:Y:S01]  /*12690*/  IABS R19, R27 ;  /* 0x0000001b00137213 */ /* 0x000fe20000000000 */
[----:B0-----:R-:W5:Y:S02]  /*126a0*/  LDL.LU R12, [R1+0x10] ;  /* 0x00001000010c7983 */ /* 0x001f640000300800 */
[----:B------:R-:W-:-:S06]  /*126b0*/  IMAD.MOV.U32 R21, RZ, RZ, R22 ;  /* 0x000000ffff157224 */ /* 0x000fcc00078e0016 */
[----:B------:R-:W-:Y:S01]  /*126c0*/  @!P5 IMAD.IADD R20, R20, 0x1, -R29 ;  /* 0x000000011414d824 */ /* 0x000fe200078e0a1d */
[----:B------:R-:W5:Y:S01]  /*126d0*/  LDL.LU R10, [R1+0xc] ;  /* 0x00000c00010a7983 */ /* 0x000f620000300800 */
[----:B------:R-:W-:-:S03]  /*126e0*/  IMAD.HI.U32 R23, R28, R18, RZ ;  /* 0x000000121c177227 */ /* 0x000fc600078e00ff */
[----:B------:R-:W-:Y:S01]  /*126f0*/  ISETP.GT.U32.AND P5, PT, R29, R20, PT ;  /* 0x000000141d00720c */ /* 0x000fe20003fa4070 */
[----:B------:R-:W-:Y:S01]  /*12700*/  IMAD.HI.U32 R22, R28, R19, RZ ;  /* 0x000000131c167227 */ /* 0x000fe200078e00ff */
[----:B--2---:R-:W2:Y:S11]  /*12710*/  LDL.LU R4, [R1+0x8] ;  /* 0x0000080001047983 */ /* 0x004eb60000300800 */
[----:B------:R-:W-:Y:S01]  /*12720*/  @!P5 IMAD.IADD R20, R20, 0x1, -R29 ;  /* 0x000000011414d824 */ /* 0x000fe200078e0a1d */
[----:B---3--:R-:W-:Y:S01]  /*12730*/  IABS R27, R25 ;  /* 0x00000019001b7213 */ /* 0x008fe20000000000 */
[----:B------:R-:W-:-:S04]  /*12740*/  IMAD.HI.U32 R25, R28, R17, RZ ;  /* 0x000000111c197227 */ /* 0x000fc800078e00ff */
[----:B------:R-:W-:Y:S02]  /*12750*/  IMAD.MOV R26, RZ, RZ, -R25 ;  /* 0x000000ffff1a7224 */ /* 0x000fe400078e0a19 */
[----:B------:R-:W-:Y:S02]  /*12760*/  IMAD.MOV R25, RZ, RZ, -R23 ;  /* 0x000000ffff197224 */ /* 0x000fe400078e0a17 */
[----:B------:R-:W-:Y:S02]  /*12770*/  IMAD.MOV R23, RZ, RZ, -R22 ;  /* 0x000000ffff177224 */ /* 0x000fe400078e0a16 */
[----:B------:R-:W-:Y:S02]  /*12780*/  IMAD.MOV.U32 R22, RZ, RZ, R27 ;  /* 0x000000ffff167224 */ /* 0x000fe400078e001b */
[----:B------:R-:W-:-:S04]  /*12790*/  IMAD.HI.U32 R27, R28, R21, RZ ;  /* 0x000000151c1b7227 */ /* 0x000fc800078e00ff */
[----:B------:R-:W-:Y:S02]  /*127a0*/  IMAD R19, R29, R23, R19 ;  /* 0x000000171d137224 */ /* 0x000fe400078e0213 */
[----:B------:R-:W-:-:S04]  /*127b0*/  IMAD.HI.U32 R23, R28, R22, RZ ;  /* 0x000000161c177227 */ /* 0x000fc800078e00ff */
[C---:B------:R-:W-:Y:S02]  /*127c0*/  IMAD R18, R29.reuse, R25, R18 ;  /* 0x000000191d127224 */ /* 0x040fe400078e0212 */
[----:B------:R-:W-:Y:S02]  /*127d0*/  IMAD.MOV R25, RZ, RZ, -R27 ;  /* 0x000000ffff197224 */ /* 0x000fe400078e0a1b */
[----:B------:R-:W-:Y:S02]  /*127e0*/  IMAD.MOV R23, RZ, RZ, -R23 ;  /* 0x000000ffff177224 */ /* 0x000fe400078e0a17 */
[----:B------:R-:W-:Y:S02]  /*127f0*/  IMAD.MOV.U32 R11, RZ, RZ, R20 ;  /* 0x000000ffff0b7224 */ /* 0x000fe400078e0014 */
[C---:B------:R-:W-:Y:S02]  /*12800*/  IMAD R20, R29.reuse, R25, R21 ;  /* 0x000000191d147224 */ /* 0x040fe400078e0215 */
[----:B------:R-:W-:-:S02]  /*12810*/  IMAD R21, R29, R23, R22 ;  /* 0x000000171d157224 */ /* 0x000fc400078e0216 */
[----:B------:R-:W-:Y:S02]  /*12820*/  IMAD R17, R29, R26, R17 ;  /* 0x0000001a1d117224 */ /* 0x000fe400078e0211 */
[----:B------:R-:W-:-:S03]  /*12830*/  @!P2 IMAD.MOV R11, RZ, RZ, -R11 ;  /* 0x000000ffff0ba224 */ /* 0x000fc600078e0a0b */
[----:B------:R0:W-:Y:S04]  /*12840*/  STL [R1+0x768c], R17 ;  /* 0x00768c1101007387 */ /* 0x0001e80000100800 */
[----:B------:R-:W-:Y:S04]  /*12850*/  STL [R1+0x7694], R18 ;  /* 0x0076941201007387 */ /* 0x000fe80000100800 */
[----:B------:R-:W-:Y:S04]  /*12860*/  STL [R1+0x7698], R19 ;  /* 0x0076981301007387 */ /* 0x000fe80000100800 */
[----:B------:R-:W-:Y:S04]  /*12870*/  STL [R1+0x769c], R20 ;  /* 0x00769c1401007387 */ /* 0x000fe80000100800 */
[----:B------:R-:W-:Y:S04]  /*12880*/  STL [R1+0x7688], R21 ;  /* 0x0076881501007387 */ /* 0x000fe80000100800 */
[----:B------:R3:W-:Y:S01]  /*12890*/  STL [R1+0x348], R11 ;  /* 0x0003480b01007387 */ /* 0x0007e20000100800 */
[----:B----4-:R-:W-:-:S02]  /*128a0*/  IABS R22, R9 ;  /* 0x0000000900167213 */ /* 0x010fc40000000000 */
[----:B-----5:R-:W-:-:S03]  /*128b0*/  IABS R23, R8 ;  /* 0x0000000800177213 */ /* 0x020fc60000000000 */
[C---:B------:R-:W-:Y:S01]  /*128c0*/  IMAD.HI.U32 R26, R28.reuse, R22, RZ ;  /* 0x000000161c1a7227 */ /* 0x040fe200078e00ff */
[----:B------:R-:W-:Y:S02]  /*128d0*/  IABS R25, R7 ;  /* 0x0000000700197213 */ /* 0x000fe40000000000 */
[----:B------:R-:W-:Y:S01]  /*128e0*/  IABS R7, R6 ;  /* 0x0000000600077213 */ /* 0x000fe20000000000 */
[----:B------:R-:W-:-:S04]  /*128f0*/  IMAD.HI.U32 R6, R28, R23, RZ ;  /* 0x000000171c067227 */ /* 0x000fc800078e00ff */
[----:B------:R-:W-:Y:S02]  /*12900*/  IMAD.MOV R27, RZ, RZ, -R26 ;  /* 0x000000ffff1b7224 */ /* 0x000fe400078e0a1a */
[----:B------:R-:W-:Y:S02]  /*12910*/  IMAD.MOV.U32 R26, RZ, RZ, R7 ;  /* 0x000000ffff1a7224 */ /* 0x000fe400078e0007 */
[----:B------:R-:W-:Y:S01]  /*12920*/  IMAD.MOV R9, RZ, RZ, -R6 ;  /* 0x000000ffff097224 */ /* 0x000fe200078e0a06 */
[----:B------:R-:W4:Y:S04]  /*12930*/  LDL R7, [R1+0x749c] ;  /* 0x00749c0001077983 */ /* 0x000f280000100800 */
[----:B------:R-:W5:Y:S01]  /*12940*/  LDL R6, [R1+0x74a0] ;  /* 0x0074a00001067983 */ /* 0x000f620000100800 */
[----:B------:R-:W-:-:S02]  /*12950*/  ISETP.GT.U32.AND P6, PT, R29, R24, PT ;  /* 0x000000181d00720c */ /* 0x000fc40003fc4070 */
[C---:B------:R-:W-:Y:S01]  /*12960*/  ISETP.GT.U32.AND P5, PT, R29.reuse, R3, PT ;  /* 0x000000031d00720c */ /* 0x040fe20003fa4070 */
[----:B------:R-:W2:Y:S01]  /*12970*/  LDL.LU R13, [R1+0x24] ;  /* 0x00002400010d7983 */ /* 0x000ea20000300800 */
[C---:B------:R-:W-:Y:S02]  /*12980*/  IMAD R22, R29.reuse, R27, R22 ;  /* 0x0000001b1d167224 */ /* 0x040fe400078e0216 */
[----:B------:R-:W-:Y:S01]  /*12990*/  IMAD R23, R29, R9, R23 ;  /* 0x000000091d177224 */ /* 0x000fe200078e0217 */
[----:B------:R-:W2:Y:S06]  /*129a0*/  LDL.LU R16, [R1+0x20] ;  /* 0x0000200001107983 */ /* 0x000eac0000300800 */
[----:B------:R-:W-:-:S02]  /*129b0*/  @!P6 IMAD.IADD R24, R24, 0x1, -R29 ;  /* 0x000000011818e824 */ /* 0x000fc400078e0a1d */
[----:B------:R-:W-:-:S03]  /*129c0*/  @!P5 IMAD.IADD R3, R3, 0x1, -R29 ;  /* 0x000000010303d824 */ /* 0x000fc600078e0a1d */
[----:B------:R-:W-:Y:S01]  /*129d0*/  ISETP.GT.U32.AND P5, PT, R29, R24, PT ;  /* 0x000000181d00720c */ /* 0x000fe20003fa4070 */
[----:B------:R-:W-:Y:S01]  /*129e0*/  STL [R1+0x7680], R22 ;  /* 0x0076801601007387 */ /* 0x000fe20000100800 */
[----:B------:R-:W-:-:S03]  /*129f0*/  IMAD.HI.U32 R8, R28, R25, RZ ;  /* 0x000000191c087227 */ /* 0x000fc600078e00ff */
[----:B------:R-:W2:Y:S01]  /*12a00*/  LDL R9, [R1+0x74a4] ;  /* 0x0074a40001097983 */ /* 0x000ea20000100800 */
[----:B------:R-:W-:-:S03]  /*12a10*/  IMAD.HI.U32 R27, R28, R26, RZ ;  /* 0x0000001a1c1b7227 */ /* 0x000fc600078e00ff */
[----:B------:R-:W2:Y:S01]  /*12a20*/  LDL.LU R15, [R1+0x1c] ;  /* 0x00001c00010f7983 */ /* 0x000ea20000300800 */
[----:B0-----:R-:W-:-:S03]  /*12a30*/  IMAD.MOV R17, RZ, RZ, -R8 ;  /* 0x000000ffff117224 */ /* 0x001fc600078e0a08 */
[----:B------:R-:W-:Y:S01]  /*12a40*/  @!P5 IMAD.IADD R24, R24, 0x1, -R29 ;  /* 0x000000011818d824 */ /* 0x000fe200078e0a1d */
[----:B---3--:R-:W3:Y:S01]  /*12a50*/  LDL.LU R11, [R1+0x18] ;  /* 0x00001800010b7983 */ /* 0x008ee20000300800 */
[----:B------:R-:W-:Y:S02]  /*12a60*/  IMAD.MOV R27, RZ, RZ, -R27 ;  /* 0x000000ffff1b7224 */ /* 0x000fe400078e0a1b */
[----:B------:R-:W-:Y:S01]  /*12a70*/  IMAD.MOV.U32 R14, RZ, RZ, R24 ;  /* 0x000000ffff0e7224 */ /* 0x000fe200078e0018 */
[----:B------:R-:W3:Y:S01]  /*12a80*/  LDL.LU R20, [R1+0x14] ;  /* 0x0000140001147983 */ /* 0x000ee20000300800 */
[C---:B------:R-:W-:Y:S02]  /*12a90*/  IMAD R24, R29.reuse, R17, R25 ;  /* 0x000000111d187224 */ /* 0x040fe400078e0219 */
[----:B------:R-:W-:Y:S01]  /*12aa0*/  @!P4 IMAD.MOV R14, RZ, RZ, -R14 ;  /* 0x000000ffff0ec224 */ /* 0x000fe200078e0a0e */
[----:B------:R-:W-:Y:S01]  /*12ab0*/  STL [R1+0x7684], R23 ;  /* 0x0076841701007387 */ /* 0x000fe20000100800 */
[----:B------:R-:W-:-:S03]  /*12ac0*/  IMAD R25, R29, R27, R26 ;  /* 0x0000001b1d197224 */ /* 0x000fc600078e021a */
[----:B------:R-:W3:Y:S04]  /*12ad0*/  LDL.LU R8, [R1+0x4] ;  /* 0x0000040001087983 */ /* 0x000ee80000300800 */
[----:B------:R-:W-:Y:S04]  /*12ae0*/  STL [R1+0x76a0], R24 ;  /* 0x0076a01801007387 */ /* 0x000fe80000100800 */
[----:B------:R0:W-:Y:S04]  /*12af0*/  STL [R1+0x33c], R14 ;  /* 0x00033c0e01007387 */ /* 0x0001e80000100800 */
[----:B0-----:R-:W3:Y:S04]  /*12b00*/  LDL R14, [R1+0x7350] ;  /* 0x00735000010e7983 */ /* 0x001ee80000100800 */
[----:B------:R-:W-:Y:S01]  /*12b10*/  STL [R1+0x76cc], R25 ;  /* 0x0076cc1901007387 */ /* 0x000fe20000100800 */
[----:B------:R-:W-:-:S02]  /*12b20*/  ISETP.GT.U32.AND P6, PT, R29, R2, PT ;  /* 0x000000021d00720c */ /* 0x000fc40003fc4070 */
[----:B----4-:R-:W-:Y:S02]  /*12b30*/  IABS R26, R7 ;  /* 0x00000007001a7213 */ /* 0x010fe40000000000 */
[----:B------:R-:W4:Y:S01]  /*12b40*/  LDL R7, [R1+0x7354] ;  /* 0x0073540001077983 */ /* 0x000f220000100800 */
[----:B-----5:R-:W-:-:S03]  /*12b50*/  IABS R27, R6 ;  /* 0x00000006001b7213 */ /* 0x020fc60000000000 */
[----:B------:R-:W5:Y:S01]  /*12b60*/  LDL R6, [R1+0x7358] ;  /* 0x0073580001067983 */ /* 0x000f620000100800 */
[----:B------:R-:W-:-:S04]  /*12b70*/  ISETP.GT.U32.AND P2, PT, R29, R3, PT ;  /* 0x000000031d00720c */ /* 0x000fc80003f44070 */
[----:B------:R-:W-:Y:S01]  /*12b80*/  @!P6 IMAD.IADD R2, R2, 0x1, -R29 ;  /* 0x000000010202e824 */ /* 0x000fe200078e0a1d */
[C---:B------:R-:W-:Y:S01]  /*12b90*/  ISETP.GT.U32.AND P5, PT, R29.reuse, R0, PT ;  /* 0x000000001d00720c */ /* 0x040fe20003fa4070 */
[----:B------:R-:W-:Y:S01]  /*12ba0*/  IMAD.HI.U32 R18, R28, R26, RZ ;  /* 0x0000001a1c127227 */ /* 0x000fe200078e00ff */
[----:B------:R-:W5:Y:S02]  /*12bb0*/  LDL.LU R19, [R1+0x104] ;  /* 0x0001040001137983 */ /* 0x000f640000300800 */
[----:B------:R-:W-:-:S04]  /*12bc0*/  ISETP.GT.U32.AND P6, PT, R29, R2, PT ;  /* 0x000000021d00720c */ /* 0x000fc80003fc4070 */
[----:B------:R-:W-:Y:S01]  /*12bd0*/  @!P2 IMAD.IADD R3, R3, 0x1, -R29 ;  /* 0x000000010303a824 */ /* 0x000fe200078e0a1d */
[----:B------:R-:W-:-:S04]  /*12be0*/  ISETP.GT.U32.AND P2, PT, R29, R12, PT ;  /* 0x0000000c1d00720c */ /* 0x000fc80003f44070 */
[----:B------:R-:W-:Y:S01]  /*12bf0*/  @!P5 IMAD.IADD R0, R0, 0x1, -R29 ;  /* 0x000000010000d824 */ /* 0x000fe200078e0a1d */
[----:B--2---:R-:W-:-:S03]  /*12c00*/  ISETP.GT.U32.AND P5, PT, R29, R4, PT ;  /* 0x000000041d00720c */ /* 0x004fc60003fa4070 */
[----:B------:R-:W-:Y:S01]  /*12c10*/  @!P6 IMAD.IADD R2, R2, 0x1, -R29 ;  /* 0x000000010202e824 */ /* 0x000fe200078e0a1d */
[----:B------:R-:W-:-:S04]  /*12c20*/  ISETP.GT.U32.AND P6, PT, R29, R10, PT ;  /* 0x0000000a1d00720c */ /* 0x000fc80003fc4070 */
[----:B------:R-:W-:Y:S01]  /*12c30*/  @!P2 IMAD.IADD R12, R12, 0x1, -R29 ;  /* 0x000000010c0ca824 */ /* 0x000fe200078e0a1d */
[----:B------:R-:W-:-:S04]  /*12c40*/  ISETP.GT.U32.AND P2, PT, R29, R0, PT ;  /* 0x000000001d00720c */ /* 0x000fc80003f44070 */
[----:B------:R-:W-:-:S04]  /*12c50*/  @!P5 IMAD.IADD R4, R4, 0x1, -R29 ;  /* 0x000000010404d824 */ /* 0x000fc800078e0a1d */
[----:B------:R-:W-:Y:S01]  /*12c60*/  @!P6 IMAD.IADD R10, R10, 0x1, -R29 ;  /* 0x000000010a0ae824 */ /* 0x000fe200078e0a1d */
[----:B------:R-:W-:-:S04]  /*12c70*/  ISETP.GT.U32.AND P4, PT, R29, R4, PT ;  /* 0x000000041d00720c */ /* 0x000fc80003f84070 */
[C---:B------:R-:W-:Y:S01]  /*12c80*/  ISETP.GT.U32.AND P5, PT, R29.reuse, R10, PT ;  /* 0x0000000a1d00720c */ /* 0x040fe20003fa4070 */
[----:B------:R-:W-:Y:S01]  /*12c90*/  @!P2 IMAD.IADD R0, R0, 0x1, -R29 ;  /* 0x000000010000a824 */ /* 0x000fe200078e0a1d */
[----:B------:R-:W-:-:S07]  /*12ca0*/  ISETP.GT.U32.AND P2, PT, R29, R13, PT ;  /* 0x0000000d1d00720c */ /* 0x000fce0003f44070 */
[----:B------:R-:W-:Y:S01]  /*12cb0*/  @!P4 IMAD.IADD R4, R4, 0x1, -R29 ;  /* 0x000000010404c824 */ /* 0x000fe200078e0a1d */
[----:B---3--:R-:W-:-:S03]  /*12cc0*/  ISETP.GT.U32.AND P4, PT, R29, R11, PT ;  /* 0x0000000b1d00720c */ /* 0x008fc60003f84070 */
[--C-:B------:R-:W-:Y:S01]  /*12cd0*/  @!P5 IMAD.IADD R10, R10, 0x1, -R29.reuse ;  /* 0x000000010a0ad824 */ /* 0x100fe200078e0a1d */
[----:B------:R-:W-:Y:S01]  /*12ce0*/  ISETP.GT.U32.AND P5, PT, R29, R15, PT ;  /* 0x0000000f1d00720c */ /* 0x000fe20003fa4070 */
[----:B------:R-:W-:Y:S01]  /*12cf0*/  @!P2 IMAD.IADD R13, R13, 0x1, -R29 ;  /* 0x000000010d0da824 */ /* 0x000fe200078e0a1d */
[C---:B------:R-:W-:Y:S01]  /*12d00*/  ISETP.GT.U32.AND P2, PT, R29.reuse, R20, PT ;  /* 0x000000141d00720c */ /* 0x040fe20003f44070 */
[----:B------:R-:W-:Y:S01]  /*12d10*/  IMAD.HI.U32 R17, R28, R27, RZ ;  /* 0x0000001b1c117227 */ /* 0x000fe200078e00ff */
[----:B------:R-:W-:-:S03]  /*12d20*/  ISETP.GT.U32.AND P6, PT, R29, R12, PT ;  /* 0x0000000c1d00720c */ /* 0x000fc60003fc4070 */
[----:B------:R-:W-:Y:S01]  /*12d30*/  IMAD.MOV R18, RZ, RZ, -R18 ;  /* 0x000000ffff127224 */ /* 0x000fe200078e0a12 */
[----:B------:R-:W-:Y:S01]  /*12d40*/  IABS R9, R9 ;  /* 0x0000000900097213 */ /* 0x000fe20000000000 */
[----:B------:R-:W-:Y:S02]  /*12d50*/  IMAD.MOV R17, RZ, RZ, -R17 ;  /* 0x000000ffff117224 */ /* 0x000fe400078e0a11 */
[----:B------:R-:W-:Y:S02]  /*12d60*/  IMAD R26, R29, R18, R26 ;  /* 0x000000121d1a7224 */ /* 0x000fe400078e021a */
[----:B------:R-:W-:Y:S02]  /*12d70*/  IMAD.MOV.U32 R18, RZ, RZ, R3 ;  /* 0x000000ffff127224 */ /* 0x000fe400078e0003 */
[----:B------:R-:W-:Y:S01]  /*12d80*/  @!P5 IMAD.IADD R15, R15, 0x1, -R29 ;  /* 0x000000010f0fd824 */ /* 0x000fe200078e0a1d */
[----:B------:R-:W-:Y:S01]  /*12d90*/  ISETP.GE.AND P5, PT, R14, RZ, PT ;  /* 0x000000ff0e00720c */ /* 0x000fe20003fa6270 */
[----:B------:R-:W-:Y:S01]  /*12da0*/  IMAD R27, R29, R17, R27 ;  /* 0x000000111d1b7224 */ /* 0x000fe200078e021b */
[----:B------:R-:W2:Y:S01]  /*12db0*/  LDL.LU R14, [R1+0x108] ;  /* 0x00010800010e7983 */ /* 0x000ea20000300800 */
[----:B------:R-:W-:-:S03]  /*12dc0*/  IMAD.HI.U32 R21, R28, R9, RZ ;  /* 0x000000091c157227 */ /* 0x000fc600078e00ff */
[----:B------:R-:W3:Y:S01]  /*12dd0*/  LDL.LU R17, [R1+0xfc] ;  /* 0x0000fc0001117983 */ /* 0x000ee20000300800 */
[--C-:B------:R-:W-:Y:S02]  /*12de0*/  @!P4 IMAD.IADD R11, R11, 0x1, -R29.reuse ;  /* 0x000000010b0bc824 */ /* 0x100fe400078e0a1d */
[----:B------:R-:W-:Y:S02]  /*12df0*/  @!P1 IMAD.MOV R18, RZ, RZ, -R18 ;  /* 0x000000ffff129224 */ /* 0x000fe400078e0a12 */
[--C-:B------:R-:W-:Y:S02]  /*12e00*/  @!P2 IMAD.IADD R20, R20, 0x1, -R29.reuse ;  /* 0x000000011414a824 */ /* 0x100fe400078e0a1d */
[----:B------:R-:W-:Y:S02]  /*12e10*/  @!P0 IMAD.MOV R2, RZ, RZ, -R2 ;  /* 0x000000ffff028224 */ /* 0x000fe400078e0a02 */
[----:B------:R-:W-:Y:S02]  /*12e20*/  @!P6 IMAD.IADD R12, R12, 0x1, -R29 ;  /* 0x000000010c0ce824 */ /* 0x000fe400078e0a1d */
[----:B------:R-:W-:-:S02]  /*12e30*/  IMAD.MOV R3, RZ, RZ, -R21 ;  /* 0x000000ffff037224 */ /* 0x000fc400078e0a15 */
[----:B------:R-:W-:Y:S01]  /*12e40*/  @!P3 IMAD.MOV R0, RZ, RZ, -R0 ;  /* 0x000000ffff00b224 */ /* 0x000fe200078e0a00 */
[----:B----4-:R-:W-:Y:S02]  /*12e50*/  ISETP.GE.AND P4, PT, R7, RZ, PT ;  /* 0x000000ff0700720c */ /* 0x010fe40003f86270 */
[----:B------:R-:W4:Y:S01]  /*12e60*/  LDL.LU R7, [R1+0xf8] ;  /* 0x0000f80001077983 */ /* 0x000f220000300800 */
[----:B-----5:R-:W-:-:S03]  /*12e70*/  ISETP.GE.AND P2, PT, R6, RZ, PT ;  /* 0x000000ff0600720c */ /* 0x020fc60003f46270 */
[----:B------:R-:W5:Y:S04]  /*12e80*/  LDL.LU R6, [R1+0xf4] ;  /* 0x0000f40001067983 */ /* 0x000f680000300800 */
[----:B------:R-:W5:Y:S04]  /*12e90*/  LDL.LU R23, [R1+0xf0] ;  /* 0x0000f00001177983 */ /* 0x000f680000300800 */
[----:B------:R0:W-:Y:S04]  /*12ea0*/  STL [R1+0x328], R18 ;  /* 0x0003281201007387 */ /* 0x0001e80000100800 */
[----:B------:R-:W5:Y:S04]  /*12eb0*/  LDL R22, [R1+0x735c] ;  /* 0x00735c0001167983 */ /* 0x000f680000100800 */
[----:B------:R-:W5:Y:S04]  /*12ec0*/  LDL R21, [R1+0x7360] ;  /* 0x0073600001157983 */ /* 0x000f680000100800 */
[----:B------:R1:W-:Y:S04]  /*12ed0*/  STL [R1+0x324], R2 ;  /* 0x0003240201007387 */ /* 0x0003e80000100800 */
[----:B0-----:R-:W5:Y:S01]  /*12ee0*/  LDL R18, [R1+0x7368] ;  /* 0x0073680001127983 */ /* 0x001f620000100800 */
[----:B-1----:R-:W-:-:S03]  /*12ef0*/  IMAD.MOV.U32 R2, RZ, RZ, R12 ;  /* 0x000000ffff027224 */ /* 0x002fc600078e000c */
[----:B------:R-:W5:Y:S01]  /*12f00*/  LDL R12, [R1+0x7364] ;  /* 0x00736400010c7983 */ /* 0x000f620000100800 */
[----:B------:R-:W-:-:S03]  /*12f10*/  @!P5 IMAD.MOV R2, RZ, RZ, -R2 ;  /* 0x000000ffff02d224 */ /* 0x000fc600078e0a02 */
[----:B------:R0:W-:Y:S02]  /*12f20*/  STL [R1+0x320], R0 ;  /* 0x0003200001007387 */ /* 0x0001e40000100800 */
[----:B0-----:R-:W-:Y:S02]  /*12f30*/  IMAD.MOV.U32 R0, RZ, RZ, R10 ;  /* 0x000000ffff007224 */ /* 0x001fe400078e000a */
[----:B------:R-:W5:Y:S02]  /*12f40*/  LDL R10, [R1+0x736c] ;  /* 0x00736c00010a7983 */ /* 0x000f640000100800 */
[----:B------:R-:W-:Y:S02]  /*12f50*/  @!P4 IMAD.MOV R0, RZ, RZ, -R0 ;  /* 0x000000ffff00c224 */ /* 0x000fe400078e0a00 */
[----:B------:R0:W-:Y:S02]  /*12f60*/  STL [R1+0x31c], R2 ;  /* 0x00031c0201007387 */ /* 0x0001e40000100800 */
[----:B0-----:R-:W-:-:S02]  /*12f70*/  IMAD.MOV.U32 R2, RZ, RZ, R4 ;  /* 0x000000ffff027224 */ /* 0x001fc400078e0004 */
[----:B------:R-:W5:Y:S04]  /*12f80*/  LDL.LU R4, [R1+0x76d0] ;  /* 0x0076d00001047983 */ /* 0x000f680000300800 */
[----:B------:R0:W-:Y:S02]  /*12f90*/  STL [R1+0x318], R0 ;  /* 0x0003180001007387 */ /* 0x0001e40000100800 */
[C---:B0-----:R-:W-:Y:S02]  /*12fa0*/  IMAD R0, R29.reuse, R3, R9 ;  /* 0x000000031d007224 */ /* 0x041fe400078e0209 */
[----:B------:R-:W5:Y:S01]  /*12fb0*/  LDL R9, [R1+0x7370] ;  /* 0x0073700001097983 */ /* 0x000f620000100800 */
[----:B------:R-:W-:-:S13]  /*12fc0*/  ISETP.GT.U32.AND P6, PT, R29, R16, PT ;  /* 0x000000101d00720c */ /* 0x000fda0003fc4070 */
[----:B------:R-:W-:Y:S01]  /*12fd0*/  @!P6 IMAD.IADD R16, R16, 0x1, -R29 ;  /* 0x000000011010e824 */ /* 0x000fe200078e0a1d */
[C---:B------:R-:W-:Y:S02]  /*12fe0*/  ISETP.GT.U32.AND P6, PT, R29.reuse, R8, PT ;  /* 0x000000081d00720c */ /* 0x040fe40003fc4070 */
[C---:B------:R-:W-:Y:S02]  /*12ff0*/  ISETP.GT.U32.AND P1, PT, R29.reuse, R13, PT ;  /* 0x0000000d1d00720c */ /* 0x040fe40003f24070 */
[C---:B------:R-:W-:Y:S02]  /*13000*/  ISETP.GT.U32.AND P3, PT, R29.reuse, R15, PT ;  /* 0x0000000f1d00720c */ /* 0x040fe40003f64070 */
[----:B------:R-:W-:Y:S01]  /*13010*/  ISETP.GT.U32.AND P0, PT, R29, R16, PT ;  /* 0x000000101d00720c */ /* 0x000fe20003f04070 */
[----:B------:R-:W-:-:S06]  /*13020*/  @!P2 IMAD.MOV R2, RZ, RZ, -R2 ;  /* 0x000000ffff02a224 */ /* 0x000fcc00078e0a02 */
[--C-:B------:R-:W-:Y:S01]  /*13030*/  @!P6 IMAD.IADD R8, R8, 0x1, -R29.reuse ;  /* 0x000000010808e824 */ /* 0x100fe200078e0a1d */
[C---:B------:R-:W-:Y:S02]  /*13040*/  ISETP.GT.U32.AND P6, PT, R29.reuse, R11, PT ;  /* 0x0000000b1d00720c */ /* 0x040fe40003fc4070 */
[C---:B------:R-:W-:Y:S02]  /*13050*/  ISETP.GT.U32.AND P2, PT, R29.reuse, R19, PT ;  /* 0x000000131d00720c */ /* 0x040fe40003f44070 */
[----:B------:R-:W-:Y:S01]  /*13060*/  ISETP.GT.U32.AND P4, PT, R29, R8, PT ;  /* 0x000000081d00720c */ /* 0x000fe20003f84070 */
[--C-:B------:R-:W-:Y:S01]  /*13070*/  @!P1 IMAD.IADD R13, R13, 0x1, -R29.reuse ;  /* 0x000000010d0d9824 */ /* 0x100fe200078e0a1d */
[----:B--2---:R-:W-:Y:S01]  /*13080*/  ISETP.GT.U32.AND P1, PT, R29, R14, PT ;  /* 0x0000000e1d00720c */ /* 0x004fe20003f24070 */
[--C-:B------:R-:W-:Y:S02]  /*13090*/  @!P3 IMAD.IADD R15, R15, 0x1, -R29.reuse ;  /* 0x000000010f0fb824 */ /* 0x100fe400078e0a1d */
[----:B------:R-:W-:Y:S01]  /*130a0*/  @!P0 IMAD.IADD R16, R16, 0x1, -R29 ;  /* 0x0000000110108824 */ /* 0x000fe200078e0a1d */
[----:B---3--:R-:W-:-:S03]  /*130b0*/  ISETP.GT.U32.AND P0, PT, R29, R17, PT ;  /* 0x000000111d00720c */ /* 0x008fc60003f04070 */
[--C-:B------:R-:W-:Y:S02]  /*130c0*/  @!P6 IMAD.IADD R11, R11, 0x1, -R29.reuse ;  /* 0x000000010b0be824 */ /* 0x100fe400078e0a1d */
[--C-:B------:R-:W-:Y:S02]  /*130d0*/  @!P2 IMAD.IADD R19, R19, 0x1, -R29.reuse ;  /* 0x000000011313a824 */ /* 0x100fe400078e0a1d */
[--C-:B------:R-:W-:Y:S01]  /*130e0*/  @!P4 IMAD.IADD R8, R8, 0x1, -R29.reuse ;  /* 0x000000010808c824 */ /* 0x100fe200078e0a1d */
[----:B------:R0:W-:Y:S01]  /*130f0*/  STL [R1+0x314], R2 ;  /* 0x0003140201007387 */ /* 0x0001e20000100800 */
[----:B------:R-:W-:Y:S02]  /*13100*/  @!P1 IMAD.IADD R14, R14, 0x1, -R29 ;  /* 0x000000010e0e9824 */ /* 0x000fe400078e0a1d */
[----:B------:R-:W-:Y:S01]  /*13110*/  IMAD.MOV.U32 R3, RZ, RZ, R13 ;  /* 0x000000ffff037224 */ /* 0x000fe200078e000d */
[----:B------:R-:W-:Y:S01]  /*13120*/  ISETP.GT.U32.AND P5, PT, R29, R20, PT ;  /* 0x000000141d00720c */ /* 0x000fe20003fa4070 */
[----:B------:R-:W-:-:S02]  /*13130*/  @!P0 IMAD.IADD R17, R17, 0x1, -R29 ;  /* 0x0000000111118824 */ /* 0x000fc400078e0a1d */
[----:B0-----:R-:W-:-:S10]  /*13140*/  IMAD.MOV.U32 R2, RZ, RZ, R16 ;  /* 0x000000ffff027224 */ /* 0x001fd400078e0010 */
[----:B------:R-:W-:Y:S01]  /*13150*/  @!P5 IMAD.IADD R20, R20, 0x1, -R29 ;  /* 0x000000011414d824 */ /* 0x000fe200078e0a1d */
[C---:B----4-:R-:W-:Y:S02]  /*13160*/  ISETP.GT.U32.AND P3, PT, R29.reuse, R7, PT ;  /* 0x000000071d00720c */ /* 0x050fe40003f64070 */
[----:B-----5:R-:W-:Y:S02]  /*13170*/  ISETP.GT.U32.AND P6, PT, R29, R6, PT ;  /* 0x000000061d00720c */ /* 0x020fe40003fc4070 */
[----:B------:R-:W-:Y:S02]  /*13180*/  ISETP.GE.AND P4, PT, R22, RZ, PT ;  /* 0x000000ff1600720c */ /* 0x000fe40003f86270 */
[----:B------:R-:W-:-:S07]  /*13190*/  ISETP.GE.AND P2, PT, R21, RZ, PT ;  /* 0x000000ff1500720c */ /* 0x000fce0003f46270 */
[--C-:B------:R-:W-:Y:S02]  /*131a0*/  @!P3 IMAD.IADD R7, R7, 0x1, -R29.reuse ;  /* 0x000000010707b824 */ /* 0x100fe400078e0a1d */
[----:B------:R-:W-:Y:S01]  /*131b0*/  @!P6 IMAD.IADD R6, R6, 0x1, -R29 ;  /* 0x000000010606e824 */ /* 0x000fe200078e0a1d */
[----:B------:R-:W-:Y:S01]  /*131c0*/  ISETP.GE.AND P0, PT, R18, RZ, PT ;  /* 0x000000ff1200720c */ /* 0x000fe20003f06270 */
[----:B------:R-:W-:Y:S01]  /*131d0*/  @!P4 IMAD.MOV R3, RZ, RZ, -R3 ;  /* 0x000000ffff03c224 */ /* 0x000fe200078e0a03 */
[----:B------:R-:W-:Y:S02]  /*131e0*/  ISETP.GE.AND P1, PT, R12, RZ, PT ;  /* 0x000000ff0c00720c */ /* 0x000fe40003f26270 */
[----:B------:R-:W2:Y:S04]  /*131f0*/  LDL.LU R12, [R1+0x100] ;  /* 0x00010000010c7983 */ /* 0x000ea80000300800 */
[----:B------:R-:W3:Y:S01]  /*13200*/  LDL.LU R22, [R1+0xe8] ;  /* 0x0000e80001167983 */ /* 0x000ee20000300800 */
[----:B------:R-:W-:Y:S01]  /*13210*/  @!P2 IMAD.MOV R2, RZ, RZ, -R2 ;  /* 0x000000ffff02a224 */ /* 0x000fe200078e0a02 */
[----:B------:R-:W-:-:S02]  /*13220*/  ISETP.GE.AND P3, PT, R10, RZ, PT ;  /* 0x000000ff0a00720c */ /* 0x000fc40003f66270 */
[----:B------:R-:W4:Y:S04]  /*13230*/  LDL.LU R10, [R1+0xe4] ;  /* 0x0000e400010a7983 */ /* 0x000f280000300800 */
[----:B------:R-:W5:Y:S04]  /*13240*/  LDL R24, [R1+0x7374] ;  /* 0x0073740001187983 */ /* 0x000f680000100800 */
[----:B------:R-:W2:Y:S04]  /*13250*/  LDL.LU R13, [R1+0xe0] ;  /* 0x0000e000010d7983 */ /* 0x000ea80000300800 */
[----:B------:R-:W2:Y:S01]  /*13260*/  LDL R21, [R1+0x74a8] ;  /* 0x0074a80001157983 */ /* 0x000ea20000100800 */
[----:B------:R-:W-:-:S03]  /*13270*/  ISETP.GE.AND P6, PT, R9, RZ, PT ;  /* 0x000000ff0900720c */ /* 0x000fc60003fc6270 */
[----:B------:R-:W2:Y:S04]  /*13280*/  LDL.LU R9, [R1+0xdc] ;  /* 0x0000dc0001097983 */ /* 0x000ea80000300800 */
[----:B------:R-:W2:Y:S04]  /*13290*/  LDL.LU R18, [R1+0x28] ;  /* 0x0000280001127983 */ /* 0x000ea80000300800 */
[----:B------:R0:W-:Y:S04]  /*132a0*/  STL [R1+0x310], R3 ;  /* 0x0003100301007387 */ /* 0x0001e80000100800 */
[----:B------:R-:W2:Y:S04]  /*132b0*/  LDL R16, [R1+0x7378] ;  /* 0x0073780001107983 */ /* 0x000ea80000100800 */
[----:B------:R1:W-:Y:S01]  /*132c0*/  STL [R1+0x30c], R2 ;  /* 0x00030c0201007387 */ /* 0x0003e20000100800 */
[----:B0-----:R-:W-:-:S03]  /*132d0*/  IMAD.MOV.U32 R3, RZ, RZ, R15 ;  /* 0x000000ffff037224 */ /* 0x001fc600078e000f */
[----:B------:R-:W2:Y:S01]  /*132e0*/  LDL R15, [R1+0x737c] ;  /* 0x00737c00010f7983 */ /* 0x000ea20000100800 */
[----:B------:R-:W-:Y:S02]  /*132f0*/  @!P1 IMAD.MOV R3, RZ, RZ, -R3 ;  /* 0x000000ffff039224 */ /* 0x000fe400078e0a03 */
[----:B-1----:R-:W-:Y:S02]  /*13300*/  IMAD.MOV.U32 R2, RZ, RZ, R11 ;  /* 0x000000ffff027224 */ /* 0x002fe400078e000b */
[----:B------:R-:W2:Y:S02]  /*13310*/  LDL R11, [R1+0x7380] ;  /* 0x00738000010b7983 */ /* 0x000ea40000100800 */
[----:B------:R-:W-:Y:S02]  /*13320*/  @!P0 IMAD.MOV R2, RZ, RZ, -R2 ;  /* 0x000000ffff028224 */ /* 0x000fe400078e0a02 */
[----:B------:R0:W-:Y:S04]  /*13330*/  STL [R1+0x308], R3 ;  /* 0x0003080301007387 */ /* 0x0001e80000100800 */
[----:B------:R1:W-:Y:S01]  /*13340*/  STL [R1+0x304], R2 ;  /* 0x0003040201007387 */ /* 0x0003e20000100800 */
[----:B0-----:R-:W-:-:S03]  /*13350*/  IMAD.MOV.U32 R3, RZ, RZ, R20 ;  /* 0x000000ffff037224 */ /* 0x001fc600078e0014 */
[----:B------:R-:W2:Y:S01]  /*13360*/  LDL R20, [R1+0x7388] ;  /* 0x0073880001147983 */ /* 0x000ea20000100800 */
[----:B-1----:R-:W-:-:S03]  /*13370*/  IMAD.MOV.U32 R2, RZ, RZ, R8 ;  /* 0x000000ffff027224 */ /* 0x002fc600078e0008 */
[----:B------:R-:W2:Y:S01]  /*13380*/  LDL R8, [R1+0x7384] ;  /* 0x0073840001087983 */ /* 0x000ea20000100800 */
[C---:B------:R-:W-:Y:S01]  /*13390*/  ISETP.GT.U32.AND P5, PT, R29.reuse, R23, PT ;  /* 0x000000171d00720c */ /* 0x040fe20003fa4070 */
[----:B------:R-:W-:Y:S01]  /*133a0*/  @!P3 IMAD.MOV R3, RZ, RZ, -R3 ;  /* 0x000000ffff03b224 */ /* 0x000fe200078e0a03 */
[C---:B------:R-:W-:Y:S02]  /*133b0*/  ISETP.GT.U32.AND P2, PT, R29.reuse, R14, PT ;  /* 0x0000000e1d00720c */ /* 0x040fe40003f44070 */
[C---:B------:R-:W-:Y:S02]  /*133c0*/  ISETP.GT.U32.AND P3, PT, R29.reuse, R6, PT ;  /* 0x000000061d00720c */ /* 0x040fe40003f64070 */
[C---:B------:R-:W-:Y:S02]  /*133d0*/  ISETP.GT.U32.AND P1, PT, R29.reuse, R17, PT ;  /* 0x000000111d00720c */ /* 0x040fe40003f24070 */
[C---:B------:R-:W-:Y:S02]  /*133e0*/  ISETP.GT.U32.AND P4, PT, R29.reuse, R19, PT ;  /* 0x000000131d00720c */ /* 0x040fe40003f84070 */
[----:B------:R-:W-:-:S03]  /*133f0*/  ISETP.GT.U32.AND P0, PT, R29, R7, PT ;  /* 0x000000071d00720c */ /* 0x000fc60003f04070 */
[--C-:B------:R-:W-:Y:S02]  /*13400*/  @!P5 IMAD.IADD R23, R23, 0x1, -R29.reuse ;  /* 0x000000011717d824 */ /* 0x100fe400078e0a1d */
[--C-:B------:R-:W-:Y:S02]  /*13410*/  @!P2 IMAD.IADD R14, R14, 0x1, -R29.reuse ;  /* 0x000000010e0ea824 */ /* 0x100fe400078e0a1d */
[--C-:B------:R-:W-:Y:S01]  /*13420*/  @!P3 IMAD.IADD R6, R6, 0x1, -R29.reuse ;  /* 0x000000010606b824 */ /* 0x100fe200078e0a1d */
[----:B------:R-:W-:Y:S01]  /*13430*/  ISETP.GT.U32.AND P5, PT, R29, R23, PT ;  /* 0x000000171d00720c */ /* 0x000fe20003fa4070 */
[--C-:B------:R-:W-:Y:S02]  /*13440*/  @!P1 IMAD.IADD R17, R17, 0x1, -R29.reuse ;  /* 0x0000000111119824 */ /* 0x100fe400078e0a1d */
[--C-:B------:R-:W-:Y:S02]  /*13450*/  @!P4 IMAD.IADD R19, R19, 0x1, -R29.reuse ;  /* 0x000000011313c824 */ /* 0x100fe400078e0a1d */
[----:B------:R-:W-:-:S02]  /*13460*/  @!P0 IMAD.IADD R7, R7, 0x1, -R29 ;  /* 0x0000000107078824 */ /* 0x000fc400078e0a1d */
[----:B------:R-:W-:Y:S01]  /*13470*/  @!P6 IMAD.MOV R2, RZ, RZ, -R2 ;  /* 0x000000ffff02e224 */ /* 0x000fe200078e0a02 */
[----:B------:R-:W-:Y:S04]  /*13480*/  STL [R1+0x300], R3 ;  /* 0x0003000301007387 */ /* 0x000fe80000100800 */
[----:B------:R0:W-:Y:S01]  /*13490*/  STL [R1+0x2fc], R2 ;  /* 0x0002fc0201007387 */ /* 0x0001e20000100800 */
[----:B------:R-:W-:Y:S01]  /*134a0*/  @!P5 IMAD.IADD R23, R23, 0x1, -R29 ;  /* 0x000000011717d824 */ /* 0x000fe200078e0a1d */
[C---:B---3--:R-:W-:Y:S02]  /*134b0*/  ISETP.GT.U32.AND P2, PT, R29.reuse, R22, PT ;  /* 0x000000161d00720c */ /* 0x048fe40003f44070 */
[----:B----4-:R-:W-:Y:S02]  /*134c0*/  ISETP.GT.U32.AND P1, PT, R29, R10, PT ;  /* 0x0000000a1d00720c */ /* 0x010fe40003f24070 */
[----:B-----5:R-:W-:-:S02]  /*134d0*/  ISETP.GE.AND P4, PT, R24, RZ, PT ;  /* 0x000000ff1800720c */ /* 0x020fc40003f86270 */
[----:B--2---:R-:W-:-:S07]  /*134e0*/  ISETP.GT.U32.AND P0, PT, R29, R13, PT ;  /* 0x0000000d1d00720c */ /* 0x004fce0003f04070 */
[--C-:B------:R-:W-:Y:S02]  /*134f0*/  @!P2 IMAD.IADD R22, R22, 0x1, -R29.reuse ;  /* 0x000000011616a824 */ /* 0x100fe400078e0a1d */
[----:B------:R-:W-:Y:S01]  /*13500*/  @!P1 IMAD.IADD R10, R10, 0x1, -R29 ;  /* 0x000000010a0a9824 */ /* 0x000fe200078e0a1d */
[----:B------:R-:W-:-:S03]  /*13510*/  ISETP.GT.U32.AND P3, PT, R29, R9, PT ;  /* 0x000000091d00720c */ /* 0x000fc60003f64070 */
[----:B------:R-:W-:Y:S01]  /*13520*/  @!P0 IMAD.IADD R13, R13, 0x1, -R29 ;  /* 0x000000010d0d8824 */ /* 0x000fe200078e0a1d */
[----:B------:R-:W-:-:S09]  /*13530*/  ISETP.GE.AND P5, PT, R16, RZ, PT ;  /* 0x000000ff1000720c */ /* 0x000fd20003fa6270 */
[----:B------:R-:W-:Y:S01]  /*13540*/  @!P3 IMAD.IADD R9, R9, 0x1, -R29 ;  /* 0x000000010909b824 */ /* 0x000fe200078e0a1d */
[----:B------:R-:W2:Y:S01]  /*13550*/  LDL.LU R16, [R1+0xc4] ;  /* 0x0000c40001107983 */ /* 0x000ea20000300800 */
[----:B------:R-:W-:Y:S02]  /*13560*/  ISETP.GE.AND P2, PT, R15, RZ, PT ;  /* 0x000000ff0f00720c */ /* 0x000fe40003f46270 */
[----:B------:R-:W-:Y:S02]  /*13570*/  ISETP.GE.AND P1, PT, R11, RZ, PT ;  /* 0x000000ff0b00720c */ /* 0x000fe40003f26270 */
[----:B------:R-:W3:Y:S04]  /*13580*/  LDL.LU R11, [R1+0xd4] ;  /* 0x0000d400010b7983 */ /* 0x000ee80000300800 */
[----:B------:R-:W4:Y:S01]  /*13590*/  LDL.LU R15, [R1+0xd0] ;  /* 0x0000d000010f7983 */ /* 0x000f220000300800 */
[----:B------:R-:W-:Y:S01]  /*135a0*/  ISETP.GE.AND P3, PT, R20, RZ, PT ;  /* 0x000000ff1400720c */ /* 0x000fe20003f66270 */
[----:B------:R-:W-:Y:S01]  /*135b0*/  IMAD.MOV.U32 R20, RZ, RZ, R19 ;  /* 0x000000ffff147224 */ /* 0x000fe200078e0013 */
[----:B------:R-:W-:-:S03]  /*135c0*/  ISETP.GE.AND P0, PT, R8, RZ, PT ;  /* 0x000000ff0800720c */ /* 0x000fc60003f06270 */
[----:B------:R-:W-:Y:S01]  /*135d0*/  @!P4 IMAD.MOV R20, RZ, RZ, -R20 ;  /* 0x000000ffff14c224 */ /* 0x000fe200078e0a14 */
[----:B------:R-:W5:Y:S01]  /*135e0*/  LDL.LU R8, [R1+0xcc] ;  /* 0x0000cc0001087983 */ /* 0x000f620000300800 */
[----:B0-----:R-:W-:-:S03]  /*135f0*/  IABS R2, R21 ;  /* 0x0000001500027213 */ /* 0x001fc60000000000 */
[----:B------:R-:W5:Y:S01]  /*13600*/  LDL.LU R24, [R1+0xc8] ;  /* 0x0000c80001187983 */ /* 0x000f620000300800 */
[----:B------:R-:W-:-:S03]  /*13610*/  @!P5 IMAD.MOV R14, RZ, RZ, -R14 ;  /* 0x000000ffff0ed224 */ /* 0x000fc600078e0a0e */
[----:B------:R-:W5:Y:S01]  /*13620*/  LDL.LU R19, [R1] ;  /* 0x0000000001137983 */ /* 0x000f620000300800 */
[----:B------:R-:W-:-:S03]  /*13630*/  @!P2 IMAD.MOV R17, RZ, RZ, -R17 ;  /* 0x000000ffff11a224 */ /* 0x000fc600078e0a11 */
[----:B------:R0:W-:Y:S04]  /*13640*/  STL [R1+0x2f8], R20 ;  /* 0x0002f81401007387 */ /* 0x0001e80000100800 */
[----:B------:R-:W5:Y:S01]  /*13650*/  LDL R21, [R1+0x738c] ;  /* 0x00738c0001157983 */ /* 0x000f620000100800 */
[----:B------:R-:W-:-:S03]  /*13660*/  @!P1 IMAD.MOV R7, RZ, RZ, -R7 ;  /* 0x000000ffff079224 */ /* 0x000fc600078e0a07 */
[----:B0-----:R-:W5:Y:S04]  /*13670*/  LDL R20, [R1+0x7390] ;  /* 0x0073900001147983 */ /* 0x001f680000100800 */
[----:B------:R0:W-:Y:S01]  /*13680*/  STL [R1+0x2f4], R14 ;  /* 0x0002f40e01007387 */ /* 0x0001e20000100800 */
[----:B------:R-:W-:-:S03]  /*13690*/  @!P0 IMAD.MOV R6, RZ, RZ, -R6 ;  /* 0x000000ffff068224 */ /* 0x000fc600078e0a06 */
[----:B0-----:R-:W5:Y:S04]  /*136a0*/  LDL R14, [R1+0x7394] ;  /* 0x00739400010e7983 */ /* 0x001f680000100800 */
[----:B------:R0:W-:Y:S04]  /*136b0*/  STL [R1+0x2f0], R17 ;  /* 0x0002f01101007387 */ /* 0x0001e80000100800 */
[----:B0-----:R-:W5:Y:S04]  /*136c0*/  LDL R17, [R1+0x7398] ;  /* 0x0073980001117983 */ /* 0x001f680000100800 */
[----:B------:R0:W-:Y:S04]  /*136d0*/  STL [R1+0x2ec], R7 ;  /* 0x0002ec0701007387 */ /* 0x0001e80000100800 */
[----:B0-----:R-:W5:Y:S04]  /*136e0*/  LDL R7, [R1+0x739c] ;  /* 0x00739c0001077983 */ /* 0x001f680000100800 */
[----:B------:R0:W-:Y:S04]  /*136f0*/  STL [R1+0x2e8], R6 ;  /* 0x0002e80601007387 */ /* 0x0001e80000100800 */
[----:B0-----:R-:W5:Y:S01]  /*13700*/  LDL R6, [R1+0x73a0] ;  /* 0x0073a00001067983 */ /* 0x001f620000100800 */
[----:B------:R-:W-:-:S13]  /*13710*/  ISETP.GT.U32.AND P6, PT, R29, R12, PT ;  /* 0x0000000c1d00720c */ /* 0x000fda0003fc4070 */
[----:B------:R-:W-:Y:S01]  /*13720*/  @!P6 IMAD.IADD R12, R12, 0x1, -R29 ;  /* 0x000000010c0ce824 */ /* 0x000fe200078e0a1d */
[C---:B------:R-:W-:Y:S02]  /*13730*/  ISETP.GT.U32.AND P6, PT, R29.reuse, R18, PT ;  /* 0x000000121d00720c */ /* 0x040fe40003fc4070 */
[C---:B------:R-:W-:Y:S02]  /*13740*/  ISETP.GT.U32.AND P5, PT, R29.reuse, R22, PT ;  /* 0x000000161d00720c */ /* 0x040fe40003fa4070 */
[C---:B------:R-:W-:Y:S02]  /*13750*/  ISETP.GT.U32.AND P4, PT, R29.reuse, R12, PT ;  /* 0x0000000c1d00720c */ /* 0x040fe40003f84070 */
[----:B------:R-:W-:Y:S01]  /*13760*/  ISETP.GT.U32.AND P2, PT, R29, R10, PT ;  /* 0x0000000a1d00720c */ /* 0x000fe20003f44070 */
[----:B------:R-:W-:-:S06]  /*13770*/  @!P3 IMAD.MOV R23, RZ, RZ, -R23 ;  /* 0x000000ffff17b224 */ /* 0x000fcc00078e0a17 */
[----:B------:R-:W-:Y:S01]  /*13780*/  @!P6 IMAD.IADD R18, R18, 0x1, -R29 ;  /* 0x000000011212e824 */ /* 0x000fe200078e0a1d */
[----:B------:R-:W-:-:S04]  /*13790*/  ISETP.GT.U32.AND P1, PT, R29, R13, PT ;  /* 0x0000000d1d00720c */ /* 0x000fc80003f24070 */
[----:B------:R-:W-:Y:S01]  /*137a0*/  ISETP.GT.U32.AND P0, PT, R29, R18, PT ;  /* 0x000000121d00720c */ /* 0x000fe20003f04070 */
[--C-:B------:R-:W-:Y:S02]  /*137b0*/  @!P5 IMAD.IADD R22, R22, 0x1, -R29.reuse ;  /* 0x000000011616d824 */ /* 0x100fe400078e0a1d */
[--C-:B------:R-:W-:Y:S02]  /*137c0*/  @!P4 IMAD.IADD R12, R12, 0x1, -R29.reuse ;  /* 0x000000010c0cc824 */ /* 0x100fe400078e0a1d */
[----:B------:R-:W-:Y:S02]  /*137d0*/  @!P2 IMAD.IADD R10, R10, 0x1, -R29 ;  /* 0x000000010a0aa824 */ /* 0x000fe400078e0a1d */
[----:B------:R-:W-:-:S04]  /*137e0*/  IMAD.HI.U32 R3, R28, R2, RZ ;  /* 0x000000021c037227 */ /* 0x000fc800078e00ff */
[--C-:B------:R-:W-:Y:S02]  /*137f0*/  @!P1 IMAD.IADD R13, R13, 0x1, -R29.reuse ;  /* 0x000000010d0d9824 */ /* 0x100fe400078e0a1d */
[----:B------:R-:W-:Y:S02]  /*13800*/  @!P0 IMAD.IADD R18, R18, 0x1, -R29 ;  /* 0x0000000112128824 */ /* 0x000fe400078e0a1d */
[----:B------:R-:W-:Y:S01]  /*13810*/  IMAD.MOV R3, RZ, RZ, -R3 ;  /* 0x000000ffff037224 */ /* 0x000fe200078e0a03 */
[C---:B------:R-:W-:Y:S01]  /*13820*/  ISETP.GT.U32.AND P6, PT, R29.reuse, R9, PT ;  /* 0x000000091d00720c */ /* 0x040fe20003fc4070 */
[----:B------:R0:W-:Y:S02]  /*13830*/  STL [R1+0x2e4], R23 ;  /* 0x0002e41701007387 */ /* 0x0001e40000100800 */
[----:B------:R-:W-:Y:S02]  /*13840*/  IMAD R2, R29, R3, R2 ;  /* 0x000000031d027224 */ /* 0x000fe400078e0202 */
[----:B------:R-:W-:-:S08]  /*13850*/  IMAD.MOV.U32 R3, RZ, RZ, R22 ;  /* 0x000000ffff037224 */ /* 0x000fd000078e0016 */
[----:B------:R-:W-:Y:S01]  /*13860*/  @!P6 IMAD.IADD R9, R9, 0x1, -R29 ;  /* 0x000000010909e824 */ /* 0x000fe200078e0a1d */
[C---:B--2---:R-:W-:Y:S02]  /*13870*/  ISETP.GT.U32.AND P3, PT, R29.reuse, R16, PT ;  /* 0x000000101d00720c */ /* 0x044fe40003f64070 */
[C---:B---3--:R-:W-:Y:S02]  /*13880*/  ISETP.GT.U32.AND P4, PT, R29.reuse, R11, PT ;  /* 0x0000000b1d00720c */ /* 0x048fe40003f84070 */
[----:B----4-:R-:W-:-:S09]  /*13890*/  ISETP.GT.U32.AND P5, PT, R29, R15, PT ;  /* 0x0000000f1d00720c */ /* 0x010fd20003fa4070 */
[--C-:B------:R-:W-:Y:S01]  /*138a0*/  @!P3 IMAD.IADD R16, R16, 0x1, -R29.reuse ;  /* 0x000000011010b824 */ /* 0x100fe200078e0a1d */
[C---:B-----5:R-:W-:Y:S02]  /*138b0*/  ISETP.GT.U32.AND P2, PT, R29.reuse, R8, PT ;  /* 0x000000081d00720c */ /* 0x060fe40003f44070 */
[----:B------:R-:W-:Y:S01]  /*138c0*/  ISETP.GT.U32.AND P1, PT, R29, R24, PT ;  /* 0x000000181d00720c */ /* 0x000fe20003f24070 */
[--C-:B------:R-:W-:Y:S02]  /*138d0*/  @!P5 IMAD.IADD R15, R15, 0x1, -R29.reuse ;  /* 0x000000010f0fd824 */ /* 0x100fe400078e0a1d */
[----:B------:R-:W-:Y:S01]  /*138e0*/  @!P4 IMAD.IADD R11, R11, 0x1, -R29 ;  /* 0x000000010b0bc824 */ /* 0x000fe200078e0a1d */
[----:B------:R-:W-:Y:S02]  /*138f0*/  ISETP.GE.AND P0, PT, R21, RZ, PT ;  /* 0x000000ff1500720c */ /* 0x000fe40003f06270 */
[----:B------:R-:W-:-:S05]  /*13900*/  ISETP.GE.AND P3, PT, R20, RZ, PT ;  /* 0x000000ff1400720c */ /* 0x000fca0003f66270 */
[--C-:B------:R-:W-:Y:S02]  /*13910*/  @!P2 IMAD.IADD R8, R8, 0x1, -R29.reuse ;  /* 0x000000010808a824 */ /* 0x100fe400078e0a1d */
[----:B------:R-:W-:Y:S01]  /*13920*/  @!P1 IMAD.IADD R24, R24, 0x1, -R29 ;  /* 0x0000000118189824 */ /* 0x000fe200078e0a1d */
[----:B------:R-:W-:Y:S02]  /*13930*/  ISETP.GE.AND P4, PT, R14, RZ, PT ;  /* 0x000000ff0e00720c */ /* 0x000fe40003f86270 */
[----:B------:R-:W2:Y:S04]  /*13940*/  LDL.LU R14, [R1+0x54] ;  /* 0x00005400010e7983 */ /* 0x000ea80000300800 */
[----:B------:R-:W3:Y:S01]  /*13950*/  LDL.LU R21, [R1+0x50] ;  /* 0x0000500001157983 */ /* 0x000ee20000300800 */
[----:B------:R-:W-:Y:S01]  /*13960*/  @!P3 IMAD.MOV R3, RZ, RZ, -R3 ;  /* 0x000000ffff03b224 */ /* 0x000fe200078e0a03 */
[----:B------:R-:W-:Y:S01]  /*13970*/  ISETP.GE.AND P5, PT, R17, RZ, PT ;  /* 0x000000ff1100720c */ /* 0x000fe20003fa6270 */
[----:B------:R-:W-:-:S04]  /*13980*/  IMAD.MOV.U32 R17, RZ, RZ, R12 ;  /* 0x000000ffff117224 */ /* 0x000fc800078e000c */
[----:B------:R-:W-:Y:S01]  /*13990*/  @!P0 IMAD.MOV R17, RZ, RZ, -R17 ;  /* 0x000000ffff118224 */ /* 0x000fe200078e0a11 */
[----:B------:R-:W-:Y:S02]  /*139a0*/  ISETP.GE.AND P2, PT, R7, RZ, PT ;  /* 0x000000ff0700720c */ /* 0x000fe40003f46270 */
[----:B------:R-:W4:Y:S04]  /*139b0*/  LDL.LU R7, [R1+0x4c] ;  /* 0x00004c0001077983 */ /* 0x000f280000300800 */
[----:B0-----:R-:W5:Y:S04]  /*139c0*/  LDL R23, [R1+0x73a4] ;  /* 0x0073a40001177983 */ /* 0x001f680000100800 */
[----:B------:R-:W2:Y:S01]  /*139d0*/  LDL.LU R12, [R1+0x48] ;  /* 0x00004800010c7983 */ /* 0x000ea20000300800 */
[----:B------:R-:W-:-:S03]  /*139e0*/  ISETP.GE.AND P1, PT, R6, RZ, PT ;  /* 0x000000ff0600720c */ /* 0x000fc60003f26270 */
[----:B------:R-:W2:Y:S04]  /*139f0*/  LDL R20, [R1+0x74ac] ;  /* 0x0074ac0001147983 */ /* 0x000ea80000100800 */
[----:B------:R-:W2:Y:S04]  /*13a00*/  LDL.LU R6, [R1+0x44] ;  /* 0x0000440001067983 */ /* 0x000ea80000300800 */
[----:B------:R-:W2:Y:S04]  /*13a10*/  LDL.LU R22, [R1+0x40] ;  /* 0x0000400001167983 */ /* 0x000ea80000300800 */
[----:B------:R0:W-:Y:S01]  /*13a20*/  STL [R1+0x2e0], R17 ;  /* 0x0002e01101007387 */ /* 0x0001e20000100800 */
[----:B------:R-:W-:-:S02]  /*13a30*/  @!P4 IMAD.MOV R10, RZ, RZ, -R10 ;  /* 0x000000ffff0ac224 */ /* 0x000fc400078e0a0a */
[----:B------:R-:W-:Y:S01]  /*13a40*/  @!P2 IMAD.MOV R9, RZ, RZ, -R9 ;  /* 0x000000ffff09a224 */ /* 0x000fe200078e0a09 */
[----:B0-----:R-:W2:Y:S04]  /*13a50*/  LDL R17, [R1+0x73a8] ;  /* 0x0073a80001117983 */ /* 0x001ea80000100800 */
[----:B------:R0:W-:Y:S02]  /*13a60*/  STL [R1+0x2dc], R3 ;  /* 0x0002dc0301007387 */ /* 0x0001e40000100800 */
[----:B0-----:R-:W-:Y:S02]  /*13a70*/  IMAD.MOV.U32 R3, RZ, RZ, R13 ;  /* 0x000000ffff037224 */ /* 0x001fe400078e000d */
[----:B------:R-:W2:Y:S02]  /*13a80*/  LDL R13, [R1+0x73ac] ;  /* 0x0073ac00010d7983 */ /* 0x000ea40000100800 */
[----:B------:R-:W-:-:S02]  /*13a90*/  @!P5 IMAD.MOV R3, RZ, RZ, -R3 ;  /* 0x000000ffff03d224 */ /* 0x000fc400078e0a03 */
[----:B------:R0:W-:Y:S04]  /*13aa0*/  STL [R1+0x2d8], R10 ;  /* 0x0002d80a01007387 */ /* 0x0001e80000100800 */
[----:B0-----:R-:W2:Y:S04]  /*13ab0*/  LDL R10, [R1+0x73b0] ;  /* 0x0073b000010a7983 */ /* 0x001ea80000100800 */
[----:B------:R0:W-:Y:S04]  /*13ac0*/  STL [R1+0x2d4], R3 ;  /* 0x0002d40301007387 */ /* 0x0001e80000100800 */
[----:B------:R1:W-:Y:S01]  /*13ad0*/  STL [R1+0x2d0], R9 ;  /* 0x0002d00901007387 */ /* 0x0003e20000100800 */
[----:B0-----:R-:W-:-:S03]  /*13ae0*/  IMAD.MOV.U32 R3, RZ, RZ, R18 ;  /* 0x000000ffff037224 */ /* 0x001fc600078e0012 */
[----:B------:R-:W2:Y:S04]  /*13af0*/  LDL R18, [R1+0x73b8] ;  /* 0x0073b80001127983 */ /* 0x000ea80000100800 */
[----:B-1----:R-:W2:Y:S01]  /*13b00*/  LDL R9, [R1+0x73b4] ;  /* 0x0073b40001097983 */ /* 0x002ea20000100800 */
[C---:B------:R-:W-:Y:S02]  /*13b10*/  ISETP.GT.U32.AND P6, PT, R29.reuse, R19, PT ;  /* 0x000000131d00720c */ /* 0x040fe40003fc4070 */
[C---:B------:R-:W-:Y:S02]  /*13b20*/  ISETP.GT.U32.AND P3, PT, R29.reuse, R11, PT ;  /* 0x0000000b1d00720c */ /* 0x040fe40003f64070 */
[C---:B------:R-:W-:Y:S02]  /*13b30*/  ISETP.GT.U32.AND P4, PT, R29.reuse, R15, PT ;  /* 0x0000000f1d00720c */ /* 0x040fe40003f84070 */
[----:B------:R-:W-:-:S02]  /*13b40*/  ISETP.GT.U32.AND P0, PT, R29, R16, PT ;  /* 0x000000101d00720c */ /* 0x000fc40003f04070 */
[----:B------:R-:W-:-:S05]  /*13b50*/  ISETP.GT.U32.AND P5, PT, R29, R8, PT ;  /* 0x000000081d00720c */ /* 0x000fca0003fa4070 */
[----:B------:R-:W-:Y:S01]  /*13b60*/  @!P6 IMAD.IADD R19, R19, 0x1, -R29 ;  /* 0x000000011313e824 */ /* 0x000fe200078e0a1d */
[----:B------:R-:W-:-:S04]  /*13b70*/  ISETP.GT.U32.AND P6, PT, R29, R24, PT ;  /* 0x000000181d00720c */ /* 0x000fc80003fc4070 */
[----:B------:R-:W-:Y:S01]  /*13b80*/  ISETP.GT.U32.AND P2, PT, R29, R19, PT ;  /* 0x000000131d00720c */ /* 0x000fe20003f44070 */
[--C-:B------:R-:W-:Y:S02]  /*13b90*/  @!P3 IMAD.IADD R11, R11, 0x1, -R29.reuse ;  /* 0x000000010b0bb824 */ /* 0x100fe400078e0a1d */
[--C-:B------:R-:W-:Y:S02]  /*13ba0*/  @!P4 IMAD.IADD R15, R15, 0x1, -R29.reuse ;  /* 0x000000010f0fc824 */ /* 0x100fe400078e0a1d */
[--C-:B------:R-:W-:Y:S02]  /*13bb0*/  @!P0 IMAD.IADD R16, R16, 0x1, -R29.reuse ;  /* 0x0000000110108824 */ /* 0x100fe400078e0a1d */
[----:B------:R-:W-:Y:S02]  /*13bc0*/  @!P5 IMAD.IADD R8, R8, 0x1, -R29 ;  /* 0x000000010808d824 */ /* 0x000fe400078e0a1d */
[----:B------:R-:W-:Y:S02]  /*13bd0*/  @!P1 IMAD.MOV R3, RZ, RZ, -R3 ;  /* 0x000000ffff039224 */ /* 0x000fe400078e0a03 */
[----:B------:R-:W-:-:S02]  /*13be0*/  @!P6 IMAD.IADD R24, R24, 0x1, -R29 ;  /* 0x000000011818e824 */ /* 0x000fc400078e0a1d */
[----:B------:R-:W-:Y:S01]  /*13bf0*/  @!P2 IMAD.IADD R19, R19, 0x1, -R29 ;  /* 0x000000011313a824 */ /* 0x000fe200078e0a1d */
[----:B------:R0:W-:Y:S01]  /*13c00*/  STL [R1+0x2cc], R3 ;  /* 0x0002cc0301007387 */ /* 0x0001e20000100800 */
[----:B---3--:R-:W-:-:S13]  /*13c10*/  ISETP.GT.U32.AND P3, PT, R29, R21, PT ;  /* 0x000000151d00720c */ /* 0x008fda0003f64070 */
[----:B------:R-:W-:Y:S01]  /*13c20*/  @!P3 IMAD.IADD R21, R21, 0x1, -R29 ;  /* 0x000000011515b824 */ /* 0x000fe200078e0a1d */
[----:B----4-:R-:W-:Y:S02]  /*13c30*/  ISETP.GT.U32.AND P4, PT, R29, R7, PT ;  /* 0x000000071d00720c */ /* 0x010fe40003f84070 */
[----:B-----5:R-:W-:Y:S02]  /*13c40*/  ISETP.GE.AND P0, PT, R23, RZ, PT ;  /* 0x000000ff1700720c */ /* 0x020fe40003f06270 */
[C---:B--2---:R-:W-:Y:S02]  /*13c50*/  ISETP.GT.U32.AND P5, PT, R29.reuse, R12, PT ;  /* 0x0000000c1d00720c */ /* 0x044fe40003fa4070 */
[----:B0-----:R-:W-:Y:S02]  /*13c60*/  IABS R3, R20 ;  /* 0x0000001400037213 */ /* 0x001fe40000000000 */
[----:B------:R-:W2:Y:S01]  /*13c70*/  LDL.LU R20, [R1+0x3c] ;  /* 0x00003c0001147983 */ /* 0x000ea20000300800 */
[----:B------:R-:W-:-:S04]  /*13c80*/  ISETP.GT.U32.AND P6, PT, R29, R6, PT ;  /* 0x000000061d00720c */ /* 0x000fc80003fc4070 */
[--C-:B------:R-:W-:Y:S02]  /*13c90*/  @!P4 IMAD.IADD R7, R7, 0x1, -R29.reuse ;  /* 0x000000010707c824 */ /* 0x100fe400078e0a1d */
[----:B------:R-:W-:Y:S02]  /*13ca0*/  @!P0 IMAD.MOV R16, RZ, RZ, -R16 ;  /* 0x000000ffff108224 */ /* 0x000fe400078e0a10 */
[----:B------:R-:W-:Y:S01]  /*13cb0*/  @!P5 IMAD.IADD R12, R12, 0x1, -R29 ;  /* 0x000000010c0cd824 */ /* 0x000fe200078e0a1d */
[----:B------:R-:W-:-:S04]  /*13cc0*/  ISETP.GE.AND P2, PT, R17, RZ, PT ;  /* 0x000000ff1100720c */ /* 0x000fc80003f46270 */
[----:B------:R-:W-:Y:S01]  /*13cd0*/  @!P6 IMAD.IADD R6, R6, 0x1, -R29 ;  /* 0x000000010606e824 */ /* 0x000fe200078e0a1d */
[----:B------:R-:W-:-:S08]  /*13ce0*/  ISETP.GE.AND P3, PT, R13, RZ, PT ;  /* 0x000000ff0d00720c */ /* 0x000fd00003f66270 */
[----:B------:R-:W-:Y:S01]  /*13cf0*/  @!P2 IMAD.MOV R11, RZ, RZ, -R11 ;  /* 0x000000ffff0ba224 */ /* 0x000fe200078e0a0b */
[----:B------:R-:W3:Y:S04]  /*13d00*/  LDL.LU R13, [R1+0x38] ;  /* 0x00003800010d7983 */ /* 0x000ee80000300800 */
[----:B------:R-:W4:Y:S01]  /*13d10*/  LDL.LU R17, [R1+0x34] ;  /* 0x0000340001117983 */ /* 0x000f220000300800 */
[----:B------:R-:W-:Y:S01]  /*13d20*/  ISETP.GE.AND P4, PT, R10, RZ, PT ;  /* 0x000000ff0a00720c */ /* 0x000fe20003f86270 */
[----:B------:R-:W-:Y:S02]  /*13d30*/  @!P3 IMAD.MOV R15, RZ, RZ, -R15 ;  /* 0x000000ffff0fb224 */ /* 0x000fe400078e0a0f */
[----:B------:R-:W-:Y:S01]  /*13d40*/  IMAD.HI.U32 R10, R28, R3, RZ ;  /* 0x000000031c0a7227 */ /* 0x000fe200078e00ff */
[----:B------:R-:W-:-:S02]  /*13d50*/  ISETP.GE.AND P6, PT, R18, RZ, PT ;  /* 0x000000ff1200720c */ /* 0x000fc40003fc6270 */
[----:B------:R-:W-:Y:S02]  /*13d60*/  ISETP.GE.AND P5, PT, R9, RZ, PT ;  /* 0x000000ff0900720c */ /* 0x000fe40003fa6270 */
[----:B------:R-:W5:Y:S04]  /*13d70*/  LDL.LU R9, [R1+0x30] ;  /* 0x0000300001097983 */ /* 0x000f680000300800 */
[----:B------:R-:W5:Y:S04]  /*13d80*/  LDL.LU R23, [R1+0x2c] ;  /* 0x00002c0001177983 */ /* 0x000f680000300800 */
[----:B------:R0:W-:Y:S04]  /*13d90*/  STL [R1+0x2c8], R16 ;  /* 0x0002c81001007387 */ /* 0x0001e80000100800 */
[----:B------:R-:W5:Y:S04]  /*13da0*/  LDL R18, [R1+0x73bc] ;  /* 0x0073bc0001127983 */ /* 0x000f680000100800 */
[----:B0-----:R-:W5:Y:S04]  /*13db0*/  LDL R16, [R1+0x73c0] ;  /* 0x0073c00001107983 */ /* 0x001f680000100800 */
[----:B------:R0:W-:Y:S01]  /*13dc0*/  STL [R1+0x2c4], R11 ;  /* 0x0002c40b01007387 */ /* 0x0001e20000100800 */
[----:B------:R-:W-:-:S02]  /*13dd0*/  IMAD.MOV R10, RZ, RZ, -R10 ;  /* 0x000000ffff0a7224 */ /* 0x000fc400078e0a0a */
[----:B0-----:R-:W-:Y:S02]  /*13de0*/  IMAD.MOV.U32 R11, RZ, RZ, R8 ;  /* 0x000000ffff0b7224 */ /* 0x001fe400078e0008 */
[----:B------:R-:W5:Y:S02]  /*13df0*/  LDL R8, [R1+0x73c4] ;  /* 0x0073c40001087983 */ /* 0x000f640000100800 */
[----:B------:R-:W-:Y:S02]  /*13e00*/  @!P4 IMAD.MOV R11, RZ, RZ, -R11 ;  /* 0x000000ffff0bc224 */ /* 0x000fe400078e0a0b */
[----:B------:R0:W-:Y:S01]  /*13e10*/  STL [R1+0x2c0], R15 ;  /* 0x0002c00f01007387 */ /* 0x0001e20000100800 */
[----:B------:R-:W-:-:S03]  /*13e20*/  IMAD R3, R29, R10, R3 ;  /* 0x0000000a1d037224 */ /* 0x000fc600078e0203 */
[----:B0-----:R-:W5:Y:S04]  /*13e30*/  LDL R15, [R1+0x73c8] ;  /* 0x0073c800010f7983 */ /* 0x001f680000100800 */
[----:B------:R0:W-:Y:S04]  /*13e40*/  STL [R1+0x2bc], R11 ;  /* 0x0002bc0b01007387 */ /* 0x0001e80000100800 */
[----:B------:R-:W5:Y:S04]  /*13e50*/  LDL R10, [R1+0x73d0] ;  /* 0x0073d000010a7983 */ /* 0x000f680000100800 */
[----:B0-----:R-:W5:Y:S01]  /*13e60*/  LDL R11, [R1+0x73cc] ;  /* 0x0073cc00010b7983 */ /* 0x001f620000100800 */
[----:B------:R-:W-:-:S13]  /*13e70*/  ISETP.GT.U32.AND P1, PT, R29, R14, PT ;  /* 0x0000000e1d00720c */ /* 0x000fda0003f24070 */
[----:B------:R-:W-:Y:S01]  /*13e80*/  @!P1 IMAD.IADD R14, R14, 0x1, -R29 ;  /* 0x000000010e0e9824 */ /* 0x000fe200078e0a1d */
[C---:B------:R-:W-:Y:S02]  /*13e90*/  ISETP.GT.U32.AND P1, PT, R29.reuse, R22, PT ;  /* 0x000000161d00720c */ /* 0x040fe40003f24070 */
[C---:B------:R-:W-:Y:S02]  /*13ea0*/  ISETP.GT.U32.AND P2, PT, R29.reuse, R7, PT ;  /* 0x000000071d00720c */ /* 0x040fe40003f44070 */
[C---:B------:R-:W-:Y:S01]  /*13eb0*/  ISETP.GT.U32.AND P0, PT, R29.reuse, R14, PT ;  /* 0x0000000e1d00720c */ /* 0x040fe20003f04070 */
[----:B------:R-:W-:Y:S01]  /*13ec0*/  @!P5 IMAD.MOV R24, RZ, RZ, -R24 ;  /* 0x000000ffff18d224 */ /* 0x000fe200078e0a18 */
[----:B------:R-:W-:Y:S01]  /*13ed0*/  ISETP.GT.U32.AND P3, PT, R29, R12, PT ;  /* 0x0000000c1d00720c */ /* 0x000fe20003f64070 */
[----:B------:R-:W-:-:S06]  /*13ee0*/  @!P6 IMAD.MOV R19, RZ, RZ, -R19 ;  /* 0x000000ffff13e224 */ /* 0x000fcc00078e0a13 */
[----:B------:R-:W-:Y:S01]  /*13ef0*/  @!P1 IMAD.IADD R22, R22, 0x1, -R29 ;  /* 0x0000000116169824 */ /* 0x000fe200078e0a1d */
[----:B------:R-:W-:-:S04]  /*13f00*/  ISETP.GT.U32.AND P1, PT, R29, R21, PT ;  /* 0x000000151d00720c */ /* 0x000fc80003f24070 */
[----:B------:R-:W-:Y:S01]  /*13f10*/  ISETP.GT.U32.AND P5, PT, R29, R22, PT ;  /* 0x000000161d00720c */ /* 0x000fe20003fa4070 */
[--C-:B------:R-:W-:Y:S02]  /*13f20*/  @!P0 IMAD.IADD R14, R14, 0x1, -R29.reuse ;  /* 0x000000010e0e8824 */ /* 0x100fe400078e0a1d */
[--C-:B------:R-:W-:Y:S02]  /*13f30*/  @!P2 IMAD.IADD R7, R7, 0x1, -R29.reuse ;  /* 0x000000010707a824 */ /* 0x100fe400078e0a1d */
[----:B------:R-:W-:-:S04]  /*13f40*/  @!P3 IMAD.IADD R12, R12, 0x1, -R29 ;  /* 0x000000010c0cb824 */ /* 0x000fc800078e0a1d */
[----:B------:R-:W-:-:S04]  /*13f50*/  @!P1 IMAD.IADD R21, R21, 0x1, -R29 ;  /* 0x0000000115159824 */ /* 0x000fc800078e0a1d */
[----:B------:R-:W-:Y:S01]  /*13f60*/  @!P5 IMAD.IADD R22, R22, 0x1, -R29 ;  /* 0x000000011616d824 */ /* 0x000fe200078e0a1d */
[----:B------:R0:W-:Y:S01]  /*13f70*/  STL [R1+0x2b8], R24 ;  /* 0x0002b81801007387 */ /* 0x0001e20000100800 */
[----:B------:R-:W-:-:S03]  /*13f80*/  ISETP.GT.U32.AND P4, PT, R29, R6, PT ;  /* 0x000000061d00720c */ /* 0x000fc60003f84070 */
[----:B------:R1:W-:Y:S01]  /*13f90*/  STL [R1+0x2b4], R19 ;  /* 0x0002b41301007387 */ /* 0x0003e20000100800 */
[----:B0-----:R-:W-:-:S09]  /*13fa0*/  IMAD.MOV.U32 R24, RZ, RZ, R21 ;  /* 0x000000ffff187224 */ /* 0x001fd200078e0015 */
[----:B------:R-:W-:Y:S01]  /*13fb0*/  @!P4 IMAD.IADD R6, R6, 0x1, -R29 ;  /* 0x000000010606c824 */ /* 0x000fe200078e0a1d */
[----:B--2---:R-:W-:-:S13]  /*13fc0*/  ISETP.GT.U32.AND P6, PT, R29, R20, PT ;  /* 0x000000141d00720c */ /* 0x004fda0003fc4070 */
[----:B------:R-:W-:Y:S01]  /*13fd0*/  @!P6 IMAD.IADD R20, R20, 0x1, -R29 ;  /* 0x000000011414e824 */ /* 0x000fe200078e0a1d */
[C---:B---3--:R-:W-:Y:S02]  /*13fe0*/  ISETP.GT.U32.AND P0, PT, R29.reuse, R13, PT ;  /* 0x0000000d1d00720c */ /* 0x048fe40003f04070 */
[----:B----4-:R-:W-:-:S11]  /*13ff0*/  ISETP.GT.U32.AND P1, PT, R29, R17, PT ;  /* 0x000000111d00720c */ /* 0x010fd60003f24070 */
[--C-:B------:R-:W-:Y:S02]  /*14000*/  @!P0 IMAD.IADD R13, R13, 0x1, -R29.reuse ;  /* 0x000000010d0d8824 */ /* 0x100fe400078e0a1d */
[----:B------:R-:W-:Y:S01]  /*14010*/  @!P1 IMAD.IADD R17, R17, 0x1, -R29 ;  /* 0x0000000111119824 */ /* 0x000fe200078e0a1d */
[C---:B-----5:R-:W-:Y:S02]  /*14020*/  ISETP.GT.U32.AND P2, PT, R29.reuse, R9, PT ;  /* 0x000000091d00720c */ /* 0x060fe40003f44070 */
[----:B------:R-:W-:Y:S02]  /*14030*/  ISETP.GT.U32.AND P3, PT, R29, R23, PT ;  /* 0x000000171d00720c */ /* 0x000fe40003f64070 */
[----:B------:R-:W-:Y:S02]  /*14040*/  ISETP.GE.AND P5, PT, R18, RZ, PT ;  /* 0x000000ff1200720c */ /* 0x000fe40003fa6270 */
[----:B------:R-:W-:Y:S01]  /*14050*/  ISETP.GE.AND P6, PT, R16, RZ, PT ;  /* 0x000000ff1000720c */ /* 0x000fe20003fc6270 */
[----:B------:R-:W-:-:S06]  /*14060*/  IMAD.MOV.U32 R16, RZ, RZ, R14 ;  /* 0x000000ffff107224 */ /* 0x000fcc00078e000e */
[--C-:B------:R-:W-:Y:S02]  /*14070*/  @!P2 IMAD.IADD R9, R9, 0x1, -R29.reuse ;  /* 0x000000010909a824 */ /* 0x100fe400078e0a1d */
[----:B------:R-:W-:Y:S02]  /*14080*/  @!P3 IMAD.IADD R23, R23, 0x1, -R29 ;  /* 0x000000011717b824 */ /* 0x000fe400078e0a1d */
[----:B------:R-:W-:Y:S01]  /*14090*/  @!P5 IMAD.MOV R16, RZ, RZ, -R16 ;  /* 0x000000ffff10d224 */ /* 0x000fe200078e0a10 */
[----:B------:R-:W-:Y:S02]  /*140a0*/  ISETP.GE.AND P0, PT, R8, RZ, PT ;  /* 0x000000ff0800720c */ /* 0x000fe40003f06270 */
[----:B------:R-:W2:Y:S04]  /*140b0*/  LDL.LU R8, [R1+0x80] ;  /* 0x0000800001087983 */ /* 0x000ea80000300800 */
[----:B-1----:R-:W3:Y:S01]  /*140c0*/  LDL.LU R19, [R1+0x7c] ;  /* 0x00007c0001137983 */ /* 0x002ee20000300800 */
[----:B------:R-:W-:Y:S01]  /*140d0*/  @!P6 IMAD.MOV R24, RZ, RZ, -R24 ;  /* 0x000000ffff18e224 */ /* 0x000fe200078e0a18 */
[----:B------:R-:W-:-:S02]  /*140e0*/  ISETP.GE.AND P1, PT, R15, RZ, PT ;  /* 0x000000ff0f00720c */ /* 0x000fc40003f26270 */
[----:B------:R-:W-:Y:S02]  /*140f0*/  ISETP.GE.AND P3, PT, R10, RZ, PT ;  /* 0x000000ff0a00720c */ /* 0x000fe40003f66270 */
[----:B------:R-:W-:Y:S02]  /*14100*/  ISETP.GE.AND P2, PT, R11, RZ, PT ;  /* 0x000000ff0b00720c */ /* 0x000fe40003f46270 */
[----:B------:R-:W4:Y:S04]  /*14110*/  LDL.LU R11, [R1+0x78] ;  /* 0x00007800010b7983 */ /* 0x000f280000300800 */
[----:B------:R-:W5:Y:S04]  /*14120*/  LDL R18, [R1+0x73d4] ;  /* 0x0073d40001127983 */ /* 0x000f680000100800 */
[----:B------:R-:W2:Y:S04]  /*14130*/  LDL.LU R15, [R1+0x74] ;  /* 0x00007400010f7983 */ /* 0x000ea80000300800 */
[----:B------:R-:W2:Y:S04]  /*14140*/  LDL R14, [R1+0x74b0] ;  /* 0x0074b000010e7983 */ /* 0x000ea80000100800 */
[----:B------:R-:W2:Y:S04]  /*14150*/  LDL.LU R10, [R1+0x70] ;  /* 0x00007000010a7983 */ /* 0x000ea80000300800 */
[----:B------:R-:W2:Y:S04]  /*14160*/  LDL.LU R21, [R1+0x6c] ;  /* 0x00006c0001157983 */ /* 0x000ea80000300800 */
[----:B------:R0:W-:Y:S01]  /*14170*/  STL [R1+0x2b0], R16 ;  /* 0x0002b01001007387 */ /* 0x0001e20000100800 */
[----:B------:R-:W-:-:S02]  /*14180*/  @!P0 IMAD.MOV R7, RZ, RZ, -R7 ;  /* 0x000000ffff078224 */ /* 0x000fc400078e0a07 */
[----:B------:R-:W-:Y:S01]  /*14190*/  @!P2 IMAD.MOV R6, RZ, RZ, -R6 ;  /* 0x000000ffff06a224 */ /* 0x000fe200078e0a06 */
[----:B0-----:R-:W2:Y:S04]  /*141a0*/  LDL R16, [R1+0x73d8] ;  /* 0x0073d80001107983 */ /* 0x001ea80000100800 */
[----:B------:R0:W-:Y:S01]  /*141b0*/  STL [R1+0x2ac], R24 ;  /* 0x0002ac1801007387 */ /* 0x0001e20000100800 */
[----:B------:R-:W-:Y:S02]  /*141c0*/  @!P3 IMAD.MOV R22, RZ, RZ, -R22 ;  /* 0x000000ffff16b224 */ /* 0x000fe400078e0a16 */
[----:B0-----:R-:W-:Y:S02]  /*141d0*/  IMAD.MOV.U32 R24, RZ, RZ, R12 ;  /* 0x000000ffff187224 */ /* 0x001fe400078e000c */
[----:B------:R-:W2:Y:S02]  /*141e0*/  LDL R12, [R1+0x73dc] ;  /* 0x0073dc00010c7983 */ /* 0x000ea40000100800 */
[----:B------:R-:W-:-:S02]  /*141f0*/  @!P1 IMAD.MOV R24, RZ, RZ, -R24 ;  /* 0x000000ffff189224 */ /* 0x000fc400078e0a18 */
[----:B------:R0:W-:Y:S04]  /*14200*/  STL [R1+0x2a8], R7 ;  /* 0x0002a80701007387 */ /* 0x0001e80000100800 */
[----:B0-----:R-:W2:Y:S04]  /*14210*/  LDL R7, [R1+0x73e0] ;  /* 0x0073e00001077983 */ /* 0x001ea80000100800 */
[----:B------:R-:W-:Y:S04]  /*14220*/  STL [R1+0x2a4], R24 ;  /* 0x0002a41801007387 */ /* 0x000fe80000100800 */
[----:B------:R0:W-:Y:S04]  /*14230*/  STL [R1+0x2a0], R6 ;  /* 0x0002a00601007387 */ /* 0x0001e80000100800 */
[----:B0-----:R-:W2:Y:S04]  /*14240*/  LDL R6, [R1+0x73e4] ;  /* 0x0073e40001067983 */ /* 0x001ea80000100800 */
[----:B------:R0:W-:Y:S04]  /*14250*/  STL [R1+0x29c], R22 ;  /* 0x00029c1601007387 */ /* 0x0001e80000100800 */
[----:B0-----:R-:W2:Y:S01]  /*14260*/  LDL R22, [R1+0x73e8] ;  /* 0x0073e80001167983 */ /* 0x001ea20000100800 */
[----:B------:R-:W-:-:S02]  /*14270*/  ISETP.GT.U32.AND P4, PT, R29, R4, PT ;  /* 0x000000041d00720c */ /* 0x000fc40003f84070 */
[C---:B------:R-:W-:Y:S02]  /*14280*/  ISETP.GT.U32.AND P5, PT, R29.reuse, R13, PT ;  /* 0x0000000d1d00720c */ /* 0x040fe40003fa4070 */
[C---:B------:R-:W-:Y:S02]  /*14290*/  ISETP.GT.U32.AND P0, PT, R29.reuse, R17, PT ;  /* 0x000000111d00720c */ /* 0x040fe40003f04070 */
[C---:B------:R-:W-:Y:S02]  /*142a0*/  ISETP.GT.U32.AND P1, PT, R29.reuse, R9, PT ;  /* 0x000000091d00720c */ /* 0x040fe40003f24070 */
[----:B------:R-:W-:-:S05]  /*142b0*/  ISETP.GT.U32.AND P2, PT, R29, R23, PT ;  /* 0x000000171d00720c */ /* 0x000fca0003f44070 */
[--C-:B------:R-:W-:Y:S01]  /*142c0*/  @!P4 IMAD.IADD R4, R4, 0x1, -R29.reuse ;  /* 0x000000010404c824 */ /* 0x100fe200078e0a1d */
[----:B------:R-:W-:Y:S01]  /*142d0*/  ISETP.GT.U32.AND P4, PT, R29, R20, PT ;  /* 0x000000141d00720c */ /* 0x000fe20003f84070 */
[----:B------:R-:W-:-:S03]  /*142e0*/  @!P5 IMAD.IADD R13, R13, 0x1, -R29 ;  /* 0x000000010d0dd824 */ /* 0x000fc600078e0a1d */
[----:B------:R-:W-:Y:S01]  /*142f0*/  ISETP.GT.U32.AND P6, PT, R29, R4, PT ;  /* 0x000000041d00720c */ /* 0x000fe20003fc4070 */
[--C-:B------:R-:W-:Y:S02]  /*14300*/  @!P0 IMAD.IADD R17, R17, 0x1, -R29.reuse ;  /* 0x0000000111118824 */ /* 0x100fe400078e0a1d */
[--C-:B------:R-:W-:Y:S02]  /*14310*/  @!P1 IMAD.IADD R9, R9, 0x1, -R29.reuse ;  /* 0x0000000109099824 */ /* 0x100fe400078e0a1d */
[----:B------:R-:W-:-:S04]  /*14320*/  @!P2 IMAD.IADD R23, R23, 0x1, -R29 ;  /* 0x000000011717a824 */ /* 0x000fc800078e0a1d */
[----:B------:R-:W-:-:S04]  /*14330*/  @!P4 IMAD.IADD R20, R20, 0x1, -R29 ;  /* 0x000000011414c824 */ /* 0x000fc800078e0a1d */
[----:B------:R-:W-:Y:S02]  /*14340*/  @!P6 IMAD.IADD R4, R4, 0x1, -R29 ;  /* 0x000000010404e824 */ /* 0x000fe400078e0a1d */
[----:B------:R-:W-:Y:S02]  /*14350*/  IMAD.MOV.U32 R25, RZ, RZ, R23 ;  /* 0x000000ffff197224 */ /* 0x000fe400078e0017 */
[----:B------:R-:W-:Y:S01]  /*14360*/  IMAD.MOV.U32 R23, RZ, RZ, R4 ;  /* 0x000000ffff177224 */ /* 0x000fe200078e0004 */
[----:B---3--:R-:W-:-:S13]  /*14370*/  ISETP.GT.U32.AND P5, PT, R29, R19, PT ;  /* 0x000000131d00720c */ /* 0x008fda0003fa4070 */
[----:B------:R-:W-:Y:S01]  /*14380*/  @!P5 IMAD.IADD R19, R19, 0x1, -R29 ;  /* 0x000000011313d824 */ /* 0x000fe200078e0a1d */
[C---:B----4-:R-:W-:Y:S02]  /*14390*/  ISETP.GT.U32.AND P0, PT, R29.reuse, R11, PT ;  /* 0x0000000b1d00720c */ /* 0x050fe40003f04070 */
[----:B-----5:R-:W-:Y:S02]  /*143a0*/  ISETP.GE.AND P4, PT, R18, RZ, PT ;  /* 0x000000ff1200720c */ /* 0x020fe40003f86270 */
[----:B------:R-:W3:Y:S01]  /*143b0*/  LDL.LU R18, [R1+0x68] ;  /* 0x0000680001127983 */ /* 0x000ee20000300800 */
[C---:B--2---:R-:W-:Y:S02]  /*143c0*/  ISETP.GT.U32.AND P1, PT, R29.reuse, R15, PT ;  /* 0x0000000f1d00720c */ /* 0x044fe40003f24070 */
[----:B------:R-:W-:Y:S02]  /*143d0*/  ISETP.GT.U32.AND P2, PT, R29, R10, PT ;  /* 0x0000000a1d00720c */ /* 0x000fe40003f44070 */
[----:B------:R-:W-:-:S04]  /*143e0*/  IABS R14, R14 ;  /* 0x0000000e000e7213 */ /* 0x000fc80000000000 */
[--C-:B------:R-:W-:Y:S02]  /*143f0*/  @!P0 IMAD.IADD R11, R11, 0x1, -R29.reuse ;  /* 0x000000010b0b8824 */ /* 0x100fe400078e0a1d */
[----:B------:R-:W-:Y:S02]  /*14400*/  @!P4 IMAD.MOV R20, RZ, RZ, -R20 ;  /* 0x000000ffff14c224 */ /* 0x000fe400078e0a14 */
[----:B------:R-:W-:Y:S02]  /*14410*/  IMAD.MOV.U32 R24, RZ, RZ, R14 ;  /* 0x000000ffff187224 */ /* 0x000fe400078e000e */
[--C-:B------:R-:W-:Y:S01]  /*14420*/  @!P1 IMAD.IADD R15, R15, 0x1, -R29.reuse ;  /* 0x000000010f0f9824 */ /* 0x100fe200078e0a1d */
[----:B------:R-:W-:Y:S02]  /*14430*/  ISETP.GE.AND P6, PT, R16, RZ, PT ;  /* 0x000000ff1000720c */ /* 0x000fe40003fc6270 */
[----:B------:R-:W2:Y:S01]  /*14440*/  LDL.LU R16, [R1+0x64] ;  /* 0x0000640001107983 */ /* 0x000ea20000300800 */
[----:B------:R-:W-:-:S03]  /*14450*/  @!P2 IMAD.IADD R10, R10, 0x1, -R29 ;  /* 0x000000010a0aa824 */ /* 0x000fc600078e0a1d */
[----:B------:R-:W4:Y:S01]  /*14460*/  LDL.LU R14, [R1+0x60] ;  /* 0x00006000010e7983 */ /* 0x000f220000300800 */
[----:B------:R-:W-:-:S06]  /*14470*/  ISETP.GE.AND P5, PT, R12, RZ, PT ;  /* 0x000000ff0c00720c */ /* 0x000fcc0003fa6270 */
[----:B------:R-:W-:Y:S01]  /*14480*/  @!P6 IMAD.MOV R13, RZ, RZ, -R13 ;  /* 0x000000ffff0de224 */ /* 0x000fe200078e0a0d */
[----:B------:R-:W-:-:S06]  /*14490*/  ISETP.GE.AND P0, PT, R7, RZ, PT ;  /* 0x000000ff0700720c */ /* 0x000fcc0003f06270 */
[----:B------:R-:W-:Y:S02]  /*144a0*/  @!P5 IMAD.MOV R17, RZ, RZ, -R17 ;  /* 0x000000ffff11d224 */ /* 0x000fe400078e0a11 */
[----:B------:R-:W-:Y:S01]  /*144b0*/  IMAD.HI.U32 R12, R28, R24, RZ ;  /* 0x000000181c0c7227 */ /* 0x000fe200078e00ff */
[----:B------:R-:W-:Y:S02]  /*144c0*/  ISETP.GE.AND P1, PT, R6, RZ, PT ;  /* 0x000000ff0600720c */ /* 0x000fe40003f26270 */
[----:B------:R-:W5:Y:S04]  /*144d0*/  LDL.LU R6, [R1+0x5c] ;  /* 0x00005c0001067983 */ /* 0x000f680000300800 */
[----:B------:R-:W5:Y:S04]  /*144e0*/  LDL.LU R7, [R1+0x58] ;  /* 0x0000580001077983 */ /* 0x000f680000300800 */
[----:B------:R0:W-:Y:S01]  /*144f0*/  STL [R1+0x298], R20 ;  /* 0x0002981401007387 */ /* 0x0001e20000100800 */
[----:B------:R-:W-:-:S03]  /*14500*/  ISETP.GE.AND P2, PT, R22, RZ, PT ;  /* 0x000000ff1600720c */ /* 0x000fc60003f46270 */
[----:B------:R-:W5:Y:S01]  /*14510*/  LDL R22, [R1+0x73ec] ;  /* 0x0073ec0001167983 */ /* 0x000f620000100800 */
[----:B------:R-:W-:-:S03]  /*14520*/  @!P0 IMAD.MOV R9, RZ, RZ, -R9 ;  /* 0x000000ffff098224 */ /* 0x000fc600078e0a09 */
[----:B0-----:R-:W5:Y:S04]  /*14530*/  LDL R20, [R1+0x73f0] ;  /* 0x0073f00001147983 */ /* 0x001f680000100800 */
[----:B------:R0:W-:Y:S01]  /*14540*/  STL [R1+0x294], R13 ;  /* 0x0002940d01007387 */ /* 0x0001e20000100800 */
[----:B------:R-:W-:-:S03]  /*14550*/  IMAD.MOV R12, RZ, RZ, -R12 ;  /* 0x000000ffff0c7224 */ /* 0x000fc600078e0a0c */
[----:B0-----:R-:W5:Y:S04]  /*14560*/  LDL R13, [R1+0x73f4] ;  /* 0x0073f400010d7983 */ /* 0x001f680000100800 */
        /* <DEDUP_REMOVED lines=8> */
[C---:B------:R-:W-:Y:S01]  /*145f0*/  ISETP.GT.U32.AND P3, PT, R29.reuse, R21, PT ;  /* 0x000000151d00720c */ /* 0x040fe20003f64070 */
[----:B------:R-:W-:Y:S01]  /*14600*/  @!P1 IMAD.MOV R25, RZ, RZ, -R25 ;  /* 0x000000ffff199224 */ /* 0x000fe200078e0a19 */
[C---:B------:R-:W-:Y:S02]  /*14610*/  ISETP.GT.U32.AND P5, PT, R29.reuse, R11, PT ;  /* 0x0000000b1d00720c */ /* 0x040fe40003fa4070 */
[----:B------:R-:W-:-:S09]  /*14620*/  ISETP.GT.U32.AND P4, PT, R29, R19, PT ;  /* 0x000000131d00720c */ /* 0x000fd20003f84070 */
[----:B------:R-:W-:Y:S01]  /*14630*/  @!P3 IMAD.IADD R21, R21, 0x1, -R29 ;  /* 0x000000011515b824 */ /* 0x000fe200078e0a1d */
[C---:B------:R-:W-:Y:S01]  /*14640*/  ISETP.GT.U32.AND P3, PT, R29.reuse, R8, PT ;  /* 0x000000081d00720c */ /* 0x040fe20003f64070 */
[----:B------:R-:W-:Y:S01]  /*14650*/  @!P2 IMAD.MOV R23, RZ, RZ, -R23 ;  /* 0x000000ffff17a224 */ /* 0x000fe200078e0a17 */
[C---:B------:R-:W-:Y:S02]  /*14660*/  ISETP.GT.U32.AND P0, PT, R29.reuse, R15, PT ;  /* 0x0000000f1d00720c */ /* 0x040fe40003f04070 */
[----:B------:R-:W-:Y:S01]  /*14670*/  ISETP.GT.U32.AND P1, PT, R29, R21, PT ;  /* 0x000000151d00720c */ /* 0x000fe20003f24070 */
[----:B------:R-:W-:-:S08]  /*14680*/  @!P5 IMAD.IADD R11, R11, 0x1, -R29 ;  /* 0x000000010b0bd824 */ /* 0x000fd000078e0a1d */
[--C-:B------:R-:W-:Y:S02]  /*14690*/  @!P3 IMAD.IADD R8, R8, 0x1, -R29.reuse ;  /* 0x000000010808b824 */ /* 0x100fe400078e0a1d */
[--C-:B------:R-:W-:Y:S02]  /*146a0*/  @!P4 IMAD.IADD R19, R19, 0x1, -R29.reuse ;  /* 0x000000011313c824 */ /* 0x100fe400078e0a1d */
[--C-:B------:R-:W-:Y:S02]  /*146b0*/  @!P1 IMAD.IADD R21, R21, 0x1, -R29.reuse ;  /* 0x0000000115159824 */ /* 0x100fe400078e0a1d */
[----:B------:R-:W-:Y:S01]  /*146c0*/  @!P0 IMAD.IADD R15, R15, 0x1, -R29 ;  /* 0x000000010f0f8824 */ /* 0x000fe200078e0a1d */
[----:B------:R-:W-:Y:S04]  /*146d0*/  STL [R1+0x288], R25 ;  /* 0x0002881901007387 */ /* 0x000fe80000100800 */
[----:B------:R0:W-:Y:S01]  /*146e0*/  STL [R1+0x284], R23 ;  /* 0x0002841701007387 */ /* 0x0001e20000100800 */
[----:B------:R-:W-:Y:S01]  /*146f0*/  ISETP.GT.U32.AND P6, PT, R29, R10, PT ;  /* 0x0000000a1d00720c */ /* 0x000fe20003fc4070 */
[----:B------:R-:W-:-:S12]  /*14700*/  IMAD.MOV.U32 R24, RZ, RZ, R19 ;  /* 0x000000ffff187224 */ /* 0x000fd800078e0013 */
[----:B------:R-:W-:Y:S01]  /*14710*/  @!P6 IMAD.IADD R10, R10, 0x1, -R29 ;  /* 0x000000010a0ae824 */ /* 0x000fe200078e0a1d */
[----:B---3--:R-:W-:-:S13]  /*14720*/  ISETP.GT.U32.AND P2, PT, R29, R18, PT ;  /* 0x000000121d00720c */ /* 0x008fda0003f44070 */
[----:B------:R-:W-:Y:S01]  /*14730*/  @!P2 IMAD.IADD R18, R18, 0x1, -R29 ;  /* 0x000000011212a824 */ /* 0x000fe200078e0a1d */
[C---:B--2---:R-:W-:Y:S02]  /*14740*/  ISETP.GT.U32.AND P3, PT, R29.reuse, R16, PT ;  /* 0x000000101d00720c */ /* 0x044fe40003f64070 */
[----:B----4-:R-:W-:-:S11]  /*14750*/  ISETP.GT.U32.AND P4, PT, R29, R14, PT ;  /* 0x0000000e1d00720c */ /* 0x010fd60003f84070 */
[--C-:B------:R-:W-:Y:S02]  /*14760*/  @!P3 IMAD.IADD R16, R16, 0x1, -R29.reuse ;  /* 0x000000011010b824 */ /* 0x100fe400078e0a1d */
[----:B------:R-:W-:Y:S01]  /*14770*/  @!P4 IMAD.IADD R14, R14, 0x1, -R29 ;  /* 0x000000010e0ec824 */ /* 0x000fe200078e0a1d */
[C---:B-----5:R-:W-:Y:S02]  /*14780*/  ISETP.GT.U32.AND P5, PT, R29.reuse, R6, PT ;  /* 0x000000061d00720c */ /* 0x060fe40003fa4070 */
[----:B------:R-:W-:Y:S02]  /*14790*/  ISETP.GT.U32.AND P0, PT, R29, R7, PT ;  /* 0x000000071d00720c */ /* 0x000fe40003f04070 */
[----:B------:R-:W-:Y:S02]  /*147a0*/  ISETP.GE.AND P1, PT, R22, RZ, PT ;  /* 0x000000ff1600720c */ /* 0x000fe40003f26270 */
[----:B------:R-:W-:-:S07]  /*147b0*/  ISETP.GE.AND P2, PT, R20, RZ, PT ;  /* 0x000000ff1400720c */ /* 0x000fce0003f46270 */
[--C-:B------:R-:W-:Y:S02]  /*147c0*/  @!P5 IMAD.IADD R6, R6, 0x1, -R29.reuse ;  /* 0x000000010606d824 */ /* 0x100fe400078e0a1d */
[----:B------:R-:W-:Y:S01]  /*147d0*/  @!P0 IMAD.IADD R7, R7, 0x1, -R29 ;  /* 0x0000000107078824 */ /* 0x000fe200078e0a1d */
[----:B------:R-:W-:Y:S02]  /*147e0*/  ISETP.GE.AND P3, PT, R13, RZ, PT ;  /* 0x000000ff0d00720c */ /* 0x000fe40003f66270 */
[----:B------:R-:W2:Y:S04]  /*147f0*/  LDL.LU R13, [R1+0xac] ;  /* 0x0000ac00010d7983 */ /* 0x000ea80000300800 */
[----:B0-----:R-:W3:Y:S01]  /*14800*/  LDL.LU R23, [R1+0xa8] ;  /* 0x0000a80001177983 */ /* 0x001ee20000300800 */
[----:B------:R-:W-:-:S02]  /*14810*/  @!P1 IMAD.MOV R8, RZ, RZ, -R8 ;  /* 0x000000ffff089224 */ /* 0x000fc400078e0a08 */
[----:B------:R-:W-:Y:S01]  /*14820*/  @!P2 IMAD.MOV R24, RZ, RZ, -R24 ;  /* 0x000000ffff18a224 */ /* 0x000fe200078e0a18 */
[----:B------:R-:W-:Y:S02]  /*14830*/  ISETP.GE.AND P4, PT, R17, RZ, PT ;  /* 0x000000ff1100720c */ /* 0x000fe40003f86270 */
[----:B------:R-:W-:Y:S02]  /*14840*/  ISETP.GE.AND P0, PT, R12, RZ, PT ;  /* 0x000000ff0c00720c */ /* 0x000fe40003f06270 */
[----:B------:R-:W-:Y:S02]  /*14850*/  ISETP.GE.AND P5, PT, R9, RZ, PT ;  /* 0x000000ff0900720c */ /* 0x000fe40003fa6270 */
[----:B------:R-:W4:Y:S04]  /*14860*/  LDL.LU R9, [R1+0xa4] ;  /* 0x0000a40001097983 */ /* 0x000f280000300800 */
[----:B------:R-:W5:Y:S04]  /*14870*/  LDL R20, [R1+0x73fc] ;  /* 0x0073fc0001147983 */ /* 0x000f680000100800 */
[----:B------:R-:W2:Y:S04]  /*14880*/  LDL.LU R22, [R1+0xa0] ;  /* 0x0000a00001167983 */ /* 0x000ea80000300800 */
[----:B------:R-:W2:Y:S04]  /*14890*/  LDL R17, [R1+0x74b4] ;  /* 0x0074b40001117983 */ /* 0x000ea80000100800 */
[----:B------:R-:W2:Y:S04]  /*148a0*/  LDL.LU R12, [R1+0x9c] ;  /* 0x00009c00010c7983 */ /* 0x000ea80000300800 */
[----:B------:R0:W-:Y:S01]  /*148b0*/  STL [R1+0x280], R8 ;  /* 0x0002800801007387 */ /* 0x0001e20000100800 */
[----:B------:R-:W-:-:S03]  /*148c0*/  @!P3 IMAD.MOV R11, RZ, RZ, -R11 ;  /* 0x000000ffff0bb224 */ /* 0x000fc600078e0a0b */
[----:B0-----:R-:W2:Y:S04]  /*148d0*/  LDL.LU R8, [R1+0x98] ;  /* 0x0000980001087983 */ /* 0x001ea80000300800 */
[----:B------:R-:W2:Y:S04]  /*148e0*/  LDL R19, [R1+0x7400] ;  /* 0x0074000001137983 */ /* 0x000ea80000100800 */
[----:B------:R0:W-:Y:S01]  /*148f0*/  STL [R1+0x27c], R24 ;  /* 0x00027c1801007387 */ /* 0x0001e20000100800 */
[----:B------:R-:W-:Y:S02]  /*14900*/  @!P5 IMAD.MOV R10, RZ, RZ, -R10 ;  /* 0x000000ffff0ad224 */ /* 0x000fe400078e0a0a */
[----:B0-----:R-:W-:-:S02]  /*14910*/  IMAD.MOV.U32 R24, RZ, RZ, R15 ;  /* 0x000000ffff187224 */ /* 0x001fc400078e000f */
[----:B------:R-:W2:Y:S02]  /*14920*/  LDL R15, [R1+0x7404] ;  /* 0x00740400010f7983 */ /* 0x000ea40000100800 */
[----:B------:R-:W-:Y:S02]  /*14930*/  @!P4 IMAD.MOV R24, RZ, RZ, -R24 ;  /* 0x000000ffff18c224 */ /* 0x000fe400078e0a18 */
[----:B------:R0:W-:Y:S01]  /*14940*/  STL [R1+0x278], R11 ;  /* 0x0002780b01007387 */ /* 0x0001e20000100800 */
[----:B------:R-:W-:-:S03]  /*14950*/  @!P0 IMAD.MOV R21, RZ, RZ, -R21 ;  /* 0x000000ffff158224 */ /* 0x000fc600078e0a15 */
        /* <DEDUP_REMOVED lines=19> */
[----:B------:R-:W-:Y:S01]  /*14a90*/  @!P5 IMAD.IADD R5, R5, 0x1, -R29 ;  /* 0x000000010505d824 */ /* 0x000fe200078e0a1d */
[----:B---3--:R-:W-:-:S13]  /*14aa0*/  ISETP.GT.U32.AND P2, PT, R29, R23, PT ;  /* 0x000000171d00720c */ /* 0x008fda0003f44070 */
[----:B------:R-:W-:Y:S01]  /*14ab0*/  @!P2 IMAD.IADD R23, R23, 0x1, -R29 ;  /* 0x000000011717a824 */ /* 0x000fe200078e0a1d */
[C---:B----4-:R-:W-:Y:S02]  /*14ac0*/  ISETP.GT.U32.AND P3, PT, R29.reuse, R9, PT ;  /* 0x000000091d00720c */ /* 0x050fe40003f64070 */
[----:B-----5:R-:W-:Y:S02]  /*14ad0*/  ISETP.GE.AND P1, PT, R20, RZ, PT ;  /* 0x000000ff1400720c */ /* 0x020fe40003f26270 */
[----:B------:R-:W3:Y:S01]  /*14ae0*/  LDL.LU R20, [R1+0x94] ;  /* 0x0000940001147983 */ /* 0x000ee20000300800 */
[C---:B--2---:R-:W-:Y:S02]  /*14af0*/  ISETP.GT.U32.AND P4, PT, R29.reuse, R22, PT ;  /* 0x000000161d00720c */ /* 0x044fe40003f84070 */
[----:B------:R-:W-:Y:S02]  /*14b00*/  IABS R17, R17 ;  /* 0x0000001100117213 */ /* 0x000fe40000000000 */
[----:B------:R-:W-:-:S03]  /*14b10*/  ISETP.GT.U32.AND P6, PT, R29, R12, PT ;  /* 0x0000000c1d00720c */ /* 0x000fc60003fc4070 */
[----:B------:R-:W-:-:S03]  /*14b20*/  IMAD.MOV.U32 R25, RZ, RZ, R17 ;  /* 0x000000ffff197224 */ /* 0x000fc600078e0011 */
[----:B------:R-:W-:-:S03]  /*14b30*/  @!P1 IMAD.MOV R18, RZ, RZ, -R18 ;  /* 0x000000ffff129224 */ /* 0x000fc600078e0a12 */
[--C-:B------:R-:W-:Y:S01]  /*14b40*/  @!P4 IMAD.IADD R22, R22, 0x1, -R29.reuse ;  /* 0x000000011616c824 */ /* 0x100fe200078e0a1d */
[----:B------:R-:W-:Y:S02]  /*14b50*/  ISETP.GE.AND P5, PT, R19, RZ, PT ;  /* 0x000000ff1300720c */ /* 0x000fe40003fa6270 */
[----:B------:R-:W2:Y:S04]  /*14b60*/  LDL.LU R19, [R1+0x90] ;  /* 0x0000900001137983 */ /* 0x000ea80000300800 */
[----:B------:R-:W4:Y:S01]  /*14b70*/  LDL.LU R17, [R1+0x8c] ;  /* 0x00008c0001117983 */ /* 0x000f220000300800 */
[----:B------:R-:W-:Y:S01]  /*14b80*/  ISETP.GE.AND P2, PT, R15, RZ, PT ;  /* 0x000000ff0f00720c */ /* 0x000fe20003f46270 */
[----:B------:R-:W-:-:S05]  /*14b90*/  @!P3 IMAD.IADD R9, R9, 0x1, -R29 ;  /* 0x000000010909b824 */ /* 0x000fca00078e0a1d */
[----:B------:R-:W-:Y:S02]  /*14ba0*/  @!P5 IMAD.MOV R16, RZ, RZ, -R16 ;  /* 0x000000ffff10d224 */ /* 0x000fe400078e0a10 */
[----:B------:R-:W-:-:S05]  /*14bb0*/  @!P6 IMAD.IADD R12, R12, 0x1, -R29 ;  /* 0x000000010c0ce824 */ /* 0x000fca00078e0a1d */
[----:B------:R-:W-:Y:S01]  /*14bc0*/  @!P2 IMAD.MOV R14, RZ, RZ, -R14 ;  /* 0x000000ffff0ea224 */ /* 0x000fe200078e0a0e */
[----:B------:R-:W-:Y:S02]  /*14bd0*/  ISETP.GE.AND P3, PT, R11, RZ, PT ;  /* 0x000000ff0b00720c */ /* 0x000fe40003f66270 */
[----:B------:R-:W-:Y:S02]  /*14be0*/  ISETP.GE.AND P4, PT, R10, RZ, PT ;  /* 0x000000ff0a00720c */ /* 0x000fe40003f86270 */
[----:B------:R-:W5:Y:S04]  /*14bf0*/  LDL.LU R10, [R1+0x88] ;  /* 0x00008800010a7983 */ /* 0x000f680000300800 */
[----:B------:R-:W5:Y:S04]  /*14c00*/  LDL.LU R11, [R1+0x84] ;  /* 0x00008400010b7983 */ /* 0x000f680000300800 */
[----:B------:R0:W-:Y:S01]  /*14c10*/  STL [R1+0x268], R18 ;  /* 0x0002681201007387 */ /* 0x0001e20000100800 */
[----:B------:R-:W-:-:S03]  /*14c20*/  ISETP.GE.AND P6, PT, R21, RZ, PT ;  /* 0x000000ff1500720c */ /* 0x000fc60003fc6270 */
[----:B------:R-:W5:Y:S04]  /*14c30*/  LDL R21, [R1+0x7414] ;  /* 0x0074140001157983 */ /* 0x000f680000100800 */
[----:B------:R1:W-:Y:S04]  /*14c40*/  STL [R1+0x264], R16 ;  /* 0x0002641001007387 */ /* 0x0003e80000100800 */
[----:B0-----:R-:W5:Y:S04]  /*14c50*/  LDL R18, [R1+0x7418] ;  /* 0x0074180001127983 */ /* 0x001f680000100800 */
[----:B-1----:R-:W5:Y:S04]  /*14c60*/  LDL R16, [R1+0x741c] ;  /* 0x00741c0001107983 */ /* 0x002f680000100800 */
[----:B------:R0:W-:Y:S01]  /*14c70*/  STL [R1+0x260], R14 ;  /* 0x0002600e01007387 */ /* 0x0001e20000100800 */
[----:B------:R-:W-:Y:S01]  /*14c80*/  ISETP.GT.U32.AND P0, PT, R29, R13, PT ;  /* 0x0000000d1d00720c */ /* 0x000fe20003f04070 */
[----:B------:R-:W-:-:S02]  /*14c90*/  @!P3 IMAD.MOV R6, RZ, RZ, -R6 ;  /* 0x000000ffff06b224 */ /* 0x000fc400078e0a06 */
[----:B------:R-:W-:Y:S01]  /*14ca0*/  IMAD.HI.U32 R15, R28, R25, RZ ;  /* 0x000000191c0f7227 */ /* 0x000fe200078e00ff */
[----:B------:R-:W5:Y:S03]  /*14cb0*/  LDL R24, [R1+0x7424] ;  /* 0x0074240001187983 */ /* 0x000f660000100800 */
[----:B0-----:R-:W-:Y:S02]  /*14cc0*/  IMAD.MOV.U32 R14, RZ, RZ, R7 ;  /* 0x000000ffff0e7224 */ /* 0x001fe400078e0007 */
[----:B------:R-:W5:Y:S04]  /*14cd0*/  LDL R7, [R1+0x7420] ;  /* 0x0074200001077983 */ /* 0x000f680000100800 */
[----:B------:R-:W-:Y:S01]  /*14ce0*/  @!P0 IMAD.IADD R13, R13, 0x1, -R29 ;  /* 0x000000010d0d8824 */ /* 0x000fe200078e0a1d */
[----:B------:R-:W-:Y:S01]  /*14cf0*/  ISETP.GT.U32.AND P0, PT, R29, R8, PT ;  /* 0x000000081d00720c */ /* 0x000fe20003f04070 */
[----:B------:R0:W-:Y:S01]  /*14d00*/  STL [R1+0x25c], R6 ;  /* 0x00025c0601007387 */ /* 0x0001e20000100800 */
[----:B------:R-:W-:-:S02]  /*14d10*/  @!P4 IMAD.MOV R14, RZ, RZ, -R14 ;  /* 0x000000ffff0ec224 */ /* 0x000fc400078e0a0e */
[----:B------:R-:W-:Y:S02]  /*14d20*/  IMAD.MOV R15, RZ, RZ, -R15 ;  /* 0x000000ffff0f7224 */ /* 0x000fe400078e0a0f */
[----:B0-----:R-:W-:Y:S01]  /*14d30*/  IMAD.MOV.U32 R6, RZ, RZ, R5 ;  /* 0x000000ffff067224 */ /* 0x001fe200078e0005 */
[----:B------:R0:W-:Y:S06]  /*14d40*/  STL [R1+0x258], R14 ;  /* 0x0002580e01007387 */ /* 0x0001ec0000100800 */
[----:B------:R-:W-:Y:S02]  /*14d50*/  @!P0 IMAD.IADD R8, R8, 0x1, -R29 ;  /* 0x0000000108088824 */ /* 0x000fe400078e0a1d */
[----:B------:R-:W-:Y:S01]  /*14d60*/  @!P6 IMAD.MOV R6, RZ, RZ, -R6 ;  /* 0x000000ffff06e224 */ /* 0x000fe200078e0a06 */
[C---:B------:R-:W-:Y:S01]  /*14d70*/  ISETP.GT.U32.AND P0, PT, R29.reuse, R13, PT ;  /* 0x0000000d1d00720c */ /* 0x040fe20003f04070 */
[C---:B------:R-:W-:Y:S01]  /*14d80*/  IMAD R5, R29.reuse, R15, R25 ;  /* 0x0000000f1d057224 */ /* 0x040fe200078e0219 */
[C---:B------:R-:W-:Y:S01]  /*14d90*/  ISETP.GT.U32.AND P1, PT, R29.reuse, R23, PT ;  /* 0x000000171d00720c */ /* 0x040fe20003f24070 */
[----:B0-----:R-:W5:Y:S04]  /*14da0*/  LDL R14, [R1+0x7428] ;  /* 0x00742800010e7983 */ /* 0x001f680000100800 */
[----:B------:R-:W5:Y:S04]  /*14db0*/  LDL.LU R25, [R1+0x76cc] ;  /* 0x0076cc0001197983 */ /* 0x000f680000300800 */
[----:B------:R-:W5:Y:S04]  /*14dc0*/  LDL.LU R15, [R1+0x76c8] ;  /* 0x0076c800010f7983 */ /* 0x000f680000300800 */
[----:B------:R0:W-:Y:S04]  /*14dd0*/  STL [R1+0x254], R6 ;  /* 0x0002540601007387 */ /* 0x0001e80000100800 */
[----:B0-----:R-:W5:Y:S01]  /*14de0*/  LDL.LU R6, [R1+0x76c4] ;  /* 0x0076c40001067983 */ /* 0x001f620000300800 */
[----:B------:R-:W-:Y:S01]  /*14df0*/  ISETP.GT.U32.AND P5, PT, R29, R8, PT ;  /* 0x000000081d00720c */ /* 0x000fe20003fa4070 */
[----:B------:R-:W-:-:S02]  /*14e00*/  @!P0 IMAD.IADD R13, R13, 0x1, -R29 ;  /* 0x000000010d0d8824 */ /* 0x000fc400078e0a1d */
[----:B------:R-:W-:-:S10]  /*14e10*/  @!P1 IMAD.IADD R23, R23, 0x1, -R29 ;  /* 0x0000000117179824 */ /* 0x000fd400078e0a1d */
[----:B------:R-:W-:Y:S01]  /*14e20*/  @!P5 IMAD.IADD R8, R8, 0x1, -R29 ;  /* 0x000000010808d824 */ /* 0x000fe200078e0a1d */
[----:B---3--:R-:W-:-:S13]  /*14e30*/  ISETP.GT.U32.AND P6, PT, R29, R20, PT ;  /* 0x000000141d00720c */ /* 0x008fda0003fc4070 */
[----:B------:R-:W-:Y:S01]  /*14e40*/  @!P6 IMAD.IADD R20, R20, 0x1, -R29 ;  /* 0x000000011414e824 */ /* 0x000fe200078e0a1d */
[C---:B--2---:R-:W-:Y:S02]  /*14e50*/  ISETP.GT.U32.AND P0, PT, R29.reuse, R19, PT ;  /* 0x000000131d00720c */ /* 0x044fe40003f04070 */
[----:B----4-:R-:W-:-:S11]  /*14e60*/  ISETP.GT.U32.AND P1, PT, R29, R17, PT ;  /* 0x000000111d00720c */ /* 0x010fd60003f24070 */
[--C-:B------:R-:W-:Y:S02]  /*14e70*/  @!P0 IMAD.IADD R19, R19, 0x1, -R29.reuse ;  /* 0x0000000113138824 */ /* 0x100fe400078e0a1d */
[----:B------:R-:W-:Y:S01]  /*14e80*/  @!P1 IMAD.IADD R17, R17, 0x1, -R29 ;  /* 0x0000000111119824 */ /* 0x000fe200078e0a1d */
[----:B-----5:R-:W-:Y:S02]  /*14e90*/  ISETP.GE.AND P5, PT, R21, RZ, PT ;  /* 0x000000ff1500720c */ /* 0x020fe40003fa6270 */
[----:B------:R-:W2:Y:S01]  /*14ea0*/  LDL.LU R21, [R1+0xb8] ;  /* 0x0000b80001157983 */ /* 0x000ea20000300800 */
[----:B------:R-:W-:Y:S02]  /*14eb0*/  ISETP.GE.AND P6, PT, R18, RZ, PT ;  /* 0x000000ff1200720c */ /* 0x000fe40003fc6270 */
[----:B------:R-:W-:Y:S02]  /*14ec0*/  ISETP.GE.AND P0, PT, R16, RZ, PT ;  /* 0x000000ff1000720c */ /* 0x000fe40003f06270 */
[----:B------:R-:W3:Y:S04]  /*14ed0*/  LDL.LU R16, [R1+0xb4] ;  /* 0x0000b40001107983 */ /* 0x000ee80000300800 */
[----:B------:R-:W4:Y:S01]  /*14ee0*/  LDL.LU R18, [R1+0xb0] ;  /* 0x0000b00001127983 */ /* 0x000f220000300800 */
[----:B------:R-:W-:-:S03]  /*14ef0*/  ISETP.GE.AND P1, PT, R7, RZ, PT ;  /* 0x000000ff0700720c */ /* 0x000fc60003f26270 */
[----:B------:R-:W5:Y:S01]  /*14f00*/  LDL R7, [R1+0x742c] ;  /* 0x00742c0001077983 */ /* 0x000f620000100800 */
[C---:B------:R-:W-:Y:S02]  /*14f10*/  ISETP.GT.U32.AND P2, PT, R29.reuse, R9, PT ;  /* 0x000000091d00720c */ /* 0x040fe40003f44070 */
[C---:B------:R-:W-:Y:S02]  /*14f20*/  ISETP.GT.U32.AND P3, PT, R29.reuse, R22, PT ;  /* 0x000000161d00720c */ /* 0x040fe40003f64070 */
[----:B------:R-:W-:-:S09]  /*14f30*/  ISETP.GT.U32.AND P4, PT, R29, R12, PT ;  /* 0x0000000c1d00720c */ /* 0x000fd20003f84070 */
[--C-:B------:R-:W-:Y:S01]  /*14f40*/  @!P2 IMAD.IADD R9, R9, 0x1, -R29.reuse ;  /* 0x000000010909a824 */ /* 0x100fe200078e0a1d */
[C---:B------:R-:W-:Y:S01]  /*14f50*/  ISETP.GT.U32.AND P2, PT, R29.reuse, R10, PT ;  /* 0x0000000a1d00720c */ /* 0x040fe20003f44070 */
[--C-:B------:R-:W-:Y:S01]  /*14f60*/  @!P3 IMAD.IADD R22, R22, 0x1, -R29.reuse ;  /* 0x000000011616b824 */ /* 0x100fe200078e0a1d */
[----:B------:R-:W-:Y:S01]  /*14f70*/  ISETP.GT.U32.AND P3, PT, R29, R11, PT ;  /* 0x0000000b1d00720c */ /* 0x000fe20003f64070 */
[----:B------:R-:W-:Y:S02]  /*14f80*/  @!P4 IMAD.IADD R12, R12, 0x1, -R29 ;  /* 0x000000010c0cc824 */ /* 0x000fe400078e0a1d */
[----:B------:R-:W-:-:S08]  /*14f90*/  @!P5 IMAD.MOV R13, RZ, RZ, -R13 ;  /* 0x000000ffff0dd224 */ /* 0x000fd000078e0a0d */
[--C-:B------:R-:W-:Y:S01]  /*14fa0*/  @!P2 IMAD.IADD R10, R10, 0x1, -R29.reuse ;  /* 0x000000010a0aa824 */ /* 0x100fe200078e0a1d */
[----:B------:R-:W-:Y:S01]  /*14fb0*/  ISETP.GE.AND P2, PT, R24, RZ, PT ;  /* 0x000000ff1800720c */ /* 0x000fe20003f46270 */
[----:B------:R-:W-:Y:S01]  /*14fc0*/  @!P3 IMAD.IADD R11, R11, 0x1, -R29 ;  /* 0x000000010b0bb824 */ /* 0x000fe200078e0a1d */
[----:B------:R-:W-:Y:S02]  /*14fd0*/  ISETP.GE.AND P3, PT, R14, RZ, PT ;  /* 0x000000ff0e00720c */ /* 0x000fe40003f66270 */
[----:B------:R-:W2:Y:S01]  /*14fe0*/  LDL R14, [R1+0x74b8] ;  /* 0x0074b800010e7983 */ /* 0x000ea20000100800 */
[----:B------:R-:W-:-:S03]  /*14ff0*/  ISETP.GT.U32.AND P4, PT, R29, R6, PT ;  /* 0x000000061d00720c */ /* 0x000fc60003f84070 */
[----:B------:R0:W-:Y:S01]  /*15000*/  STL [R1+0x250], R13 ;  /* 0x0002500d01007387 */ /* 0x0001e20000100800 */
[----:B------:R-:W-:Y:S02]  /*15010*/  @!P6 IMAD.MOV R23, RZ, RZ, -R23 ;  /* 0x000000ffff17e224 */ /* 0x000fe400078e0a17 */
[----:B------:R-:W-:Y:S02]  /*15020*/  @!P1 IMAD.MOV R22, RZ, RZ, -R22 ;  /* 0x000000ffff169224 */ /* 0x000fe400078e0a16 */
[----:B0-----:R-:W-:-:S05]  /*15030*/  IMAD.MOV.U32 R13, RZ, RZ, R9 ;  /* 0x000000ffff0d7224 */ /* 0x001fca00078e0009 */
[----:B------:R-:W-:Y:S01]  /*15040*/  @!P4 IMAD.IADD R6, R6, 0x1, -R29 ;  /* 0x000000010606c824 */ /* 0x000fe200078e0a1d */
[----:B------:R-:W-:Y:S01]  /*15050*/  ISETP.GT.U32.AND P4, PT, R29, R20, PT ;  /* 0x000000141d00720c */ /* 0x000fe20003f84070 */
[----:B------:R-:W-:Y:S01]  /*15060*/  @!P0 IMAD.MOV R13, RZ, RZ, -R13 ;  /* 0x000000ffff0d8224 */ /* 0x000fe200078e0a0d */
[----:B------:R-:W2:Y:S01]  /*15070*/  LDL R9, [R1+0x7430] ;  /* 0x0074300001097983 */ /* 0x000ea20000100800 */
[----:B------:R-:W-:-:S03]  /*15080*/  @!P2 IMAD.MOV R12, RZ, RZ, -R12 ;  /* 0x000000ffff0ca224 */ /* 0x000fc600078e0a0c */
[----:B------:R0:W-:Y:S01]  /*15090*/  STL [R1+0x24c], R23 ;  /* 0x00024c1701007387 */ /* 0x0001e20000100800 */
[----:B------:R-:W-:-:S03]  /*150a0*/  @!P3 IMAD.MOV R8, RZ, RZ, -R8 ;  /* 0x000000ffff08b224 */ /* 0x000fc600078e0a08 */
[----:B------:R-:W2:Y:S04]  /*150b0*/  LDL R24, [R1+0x7434] ;  /* 0x0074340001187983 */ /* 0x000ea80000100800 */
[----:B------:R1:W-:Y:S04]  /*150c0*/  STL [R1+0x248], R13 ;  /* 0x0002480d01007387 */ /* 0x0003e80000100800 */
[----:B0-----:R-:W2:Y:S01]  /*150d0*/  LDL R23, [R1+0x743c] ;  /* 0x00743c0001177983 */ /* 0x001ea20000100800 */
[----:B------:R-:W-:-:S03]  /*150e0*/  @!P4 IMAD.IADD R20, R20, 0x1, -R29 ;  /* 0x000000011414c824 */ /* 0x000fc600078e0a1d */
[----:B-1----:R-:W2:Y:S04]  /*150f0*/  LDL R13, [R1+0x7438] ;  /* 0x00743800010d7983 */ /* 0x002ea80000100800 */
[----:B------:R0:W-:Y:S04]  /*15100*/  STL [R1+0x244], R22 ;  /* 0x0002441601007387 */ /* 0x0001e80000100800 */
[----:B0-----:R-:W2:Y:S04]  /*15110*/  LDL R22, [R1+0x7440] ;  /* 0x0074400001167983 */ /* 0x001ea80000100800 */
[----:B------:R0:W-:Y:S04]  /*15120*/  STL [R1+0x240], R12 ;  /* 0x0002400c01007387 */ /* 0x0001e80000100800 */
[----:B0-----:R-:W2:Y:S04]  /*15130*/  LDL.LU R12, [R1+0x76c0] ;  /* 0x0076c000010c7983 */ /* 0x001ea80000300800 */
[----:B------:R0:W-:Y:S04]  /*15140*/  STL [R1+0x23c], R8 ;  /* 0x00023c0801007387 */ /* 0x0001e80000100800 */
[----:B0-----:R-:W2:Y:S01]  /*15150*/  LDL.LU R8, [R1+0x76bc] ;  /* 0x0076bc0001087983 */ /* 0x001ea20000300800 */
[----:B-----5:R-:W-:-:S03]  /*15160*/  ISETP.GE.AND P4, PT, R7, RZ, PT ;  /* 0x000000ff0700720c */ /* 0x020fc60003f86270 */
[----:B------:R-:W5:Y:S01]  /*15170*/  LDL.LU R7, [R1+0x76b8] ;  /* 0x0076b80001077983 */ /* 0x000f620000300800 */
[C---:B------:R-:W-:Y:S02]  /*15180*/  ISETP.GT.U32.AND P5, PT, R29.reuse, R19, PT ;  /* 0x000000131d00720c */ /* 0x040fe40003fa4070 */
[C---:B------:R-:W-:Y:S02]  /*15190*/  ISETP.GT.U32.AND P0, PT, R29.reuse, R17, PT ;  /* 0x000000111d00720c */ /* 0x040fe40003f04070 */
[C---:B------:R-:W-:Y:S02]  /*151a0*/  ISETP.GT.U32.AND P1, PT, R29.reuse, R10, PT ;  /* 0x0000000a1d00720c */ /* 0x040fe40003f24070 */
[C---:B------:R-:W-:Y:S02]  /*151b0*/  ISETP.GT.U32.AND P2, PT, R29.reuse, R11, PT ;  /* 0x0000000b1d00720c */ /* 0x040fe40003f44070 */
[----:B------:R-:W-:-:S05]  /*151c0*/  ISETP.GT.U32.AND P6, PT, R29, R6, PT ;  /* 0x000000061d00720c */ /* 0x000fca0003fc4070 */
[--C-:B------:R-:W-:Y:S01]  /*151d0*/  @!P5 IMAD.IADD R19, R19, 0x1, -R29.reuse ;  /* 0x000000011313d824 */ /* 0x100fe200078e0a1d */
[----:B---3--:R-:W-:Y:S01]  /*151e0*/  ISETP.GT.U32.AND P5, PT, R29, R16, PT ;  /* 0x000000101d00720c */ /* 0x008fe20003fa4070 */
[--C-:B------:R-:W-:Y:S01]  /*151f0*/  @!P0 IMAD.IADD R17, R17, 0x1, -R29.reuse ;  /* 0x0000000111118824 */ /* 0x100fe200078e0a1d */
[----:B----4-:R-:W-:Y:S01]  /*15200*/  ISETP.GT.U32.AND P0, PT, R29, R18, PT ;  /* 0x000000121d00720c */ /* 0x010fe20003f04070 */
[--C-:B------:R-:W-:Y:S02]  /*15210*/  @!P1 IMAD.IADD R10, R10, 0x1, -R29.reuse ;  /* 0x000000010a0a9824 */ /* 0x100fe400078e0a1d */
[--C-:B------:R-:W-:Y:S02]  /*15220*/  @!P2 IMAD.IADD R11, R11, 0x1, -R29.reuse ;  /* 0x000000010b0ba824 */ /* 0x100fe400078e0a1d */
[----:B------:R-:W-:-:S06]  /*15230*/  @!P6 IMAD.IADD R6, R6, 0x1, -R29 ;  /* 0x000000010606e824 */ /* 0x000fcc00078e0a1d */
[--C-:B------:R-:W-:Y:S02]  /*15240*/  @!P5 IMAD.IADD R16, R16, 0x1, -R29.reuse ;  /* 0x000000011010d824 */ /* 0x100fe400078e0a1d */
[----:B------:R-:W-:Y:S02]  /*15250*/  @!P0 IMAD.IADD R18, R18, 0x1, -R29 ;  /* 0x0000000112128824 */ /* 0x000fe400078e0a1d */
[----:B------:R-:W-:Y:S01]  /*15260*/  @!P4 IMAD.MOV R20, RZ, RZ, -R20 ;  /* 0x000000ffff14c224 */ /* 0x000fe200078e0a14 */
[----:B--2---:R-:W-:Y:S02]  /*15270*/  IABS R14, R14 ;  /* 0x0000000e000e7213 */ /* 0x004fe40000000000 */
[----:B------:R-:W-:Y:S02]  /*15280*/  ISETP.GE.AND P6, PT, R9, RZ, PT ;  /* 0x000000ff0900720c */ /* 0x000fe40003fc6270 */
[----:B------:R-:W2:Y:S01]  /*15290*/  LDL.LU R9, [R1+0x76b4] ;  /* 0x0076b40001097983 */ /* 0x000ea20000300800 */
[----:B------:R-:W-:-:S03]  /*152a0*/  ISETP.GE.AND P5, PT, R24, RZ, PT ;  /* 0x000000ff1800720c */ /* 0x000fc60003fa6270 */
[----:B------:R0:W-:Y:S07]  /*152b0*/  STL [R1+0x238], R20 ;  /* 0x0002381401007387 */ /* 0x0001ee0000100800 */
[----:B------:R-:W-:Y:S01]  /*152c0*/  @!P6 IMAD.MOV R19, RZ, RZ, -R19 ;  /* 0x000000ffff13e224 */ /* 0x000fe200078e0a13 */
[----:B------:R-:W3:Y:S04]  /*152d0*/  LDL R24, [R1+0x7444] ;  /* 0x0074440001187983 */ /* 0x000ee80000100800 */
[----:B0-----:R-:W4:Y:S01]  /*152e0*/  LDL R20, [R1+0x7448] ;  /* 0x0074480001147983 */ /* 0x001f220000100800 */
[----:B------:R-:W-:Y:S01]  /*152f0*/  ISETP.GE.AND P0, PT, R13, RZ, PT ;  /* 0x000000ff0d00720c */ /* 0x000fe20003f06270 */
[----:B------:R-:W-:-:S02]  /*15300*/  @!P5 IMAD.MOV R17, RZ, RZ, -R17 ;  /* 0x000000ffff11d224 */ /* 0x000fc400078e0a11 */
[----:B------:R0:W-:Y:S01]  /*15310*/  STL [R1+0x234], R19 ;  /* 0x0002341301007387 */ /* 0x0001e20000100800 */
[----:B------:R-:W-:-:S03]  /*15320*/  IMAD.HI.U32 R13, R28, R14, RZ ;  /* 0x0000000e1c0d7227 */ /* 0x000fc600078e00ff */
[----:B0-----:R-:W3:Y:S06]  /*15330*/  LDL R19, [R1+0x744c] ;  /* 0x00744c0001137983 */ /* 0x001eec0000100800 */
[----:B------:R-:W-:Y:S01]  /*15340*/  @!P0 IMAD.MOV R10, RZ, RZ, -R10 ;  /* 0x000000ffff0a8224 */ /* 0x000fe200078e0a0a */
[----:B------:R0:W-:Y:S01]  /*15350*/  STL [R1+0x230], R17 ;  /* 0x0002301101007387 */ /* 0x0001e20000100800 */
[----:B------:R-:W-:-:S03]  /*15360*/  IMAD.MOV R13, RZ, RZ, -R13 ;  /* 0x000000ffff0d7224 */ /* 0x000fc600078e0a0d */
[----:B0-----:R-:W3:Y:S01]  /*15370*/  LDL R17, [R1+0x7450] ;  /* 0x0074500001117983 */ /* 0x001ee20000100800 */
[----:B------:R-:W-:-:S13]  /*15380*/  ISETP.GT.U32.AND P2, PT, R29, R8, PT ;  /* 0x000000081d00720c */ /* 0x000fda0003f44070 */
[----:B------:R-:W-:Y:S01]  /*15390*/  @!P2 IMAD.IADD R8, R8, 0x1, -R29 ;  /* 0x000000010808a824 */ /* 0x000fe200078e0a1d */
[----:B------:R-:W-:Y:S02]  /*153a0*/  ISETP.GE.AND P2, PT, R22, RZ, PT ;  /* 0x000000ff1600720c */ /* 0x000fe40003f46270 */
[----:B------:R-:W4:Y:S01]  /*153b0*/  LDL R22, [R1+0x7458] ;  /* 0x0074580001167983 */ /* 0x000f220000100800 */
[----:B-----5:R-:W-:-:S13]  /*153c0*/  ISETP.GT.U32.AND P1, PT, R29, R7, PT ;  /* 0x000000071d00720c */ /* 0x020fda0003f24070 */
[----:B------:R-:W-:Y:S01]  /*153d0*/  @!P1 IMAD.IADD R7, R7, 0x1, -R29 ;  /* 0x0000000107079824 */ /* 0x000fe200078e0a1d */
[----:B------:R-:W-:Y:S02]  /*153e0*/  ISETP.GE.AND P1, PT, R23, RZ, PT ;  /* 0x000000ff1700720c */ /* 0x000fe40003f26270 */
[----:B------:R-:W5:Y:S04]  /*153f0*/  LDL R23, [R1+0x7454] ;  /* 0x0074540001177983 */ /* 0x000f680000100800 */
[----:B------:R0:W-:Y:S07]  /*15400*/  STL [R1+0x22c], R10 ;  /* 0x00022c0a01007387 */ /* 0x0001ee0000100800 */
[----:B------:R-:W-:-:S02]  /*15410*/  @!P1 IMAD.MOV R11, RZ, RZ, -R11 ;  /* 0x000000ffff0b9224 */ /* 0x000fc400078e0a0b */
[----:B0-----:R-:W-:-:S03]  /*15420*/  IMAD.MOV.U32 R10, RZ, RZ, R6 ;  /* 0x000000ffff0a7224 */ /* 0x001fc600078e0006 */
[----:B------:R0:W-:Y:S01]  /*15430*/  STL [R1+0x228], R11 ;  /* 0x0002280b01007387 */ /* 0x0001e20000100800 */
[----:B------:R-:W-:Y:S02]  /*15440*/  @!P2 IMAD.MOV R10, RZ, RZ, -R10 ;  /* 0x000000ffff0aa224 */ /* 0x000fe400078e0a0a */
[C---:B------:R-:W-:Y:S01]  /*15450*/  IMAD R6, R29.reuse, R13, R14 ;  /* 0x0000000d1d067224 */ /* 0x040fe200078e020e */
[----:B0-----:R-:W4:Y:S04]  /*15460*/  LDL.LU R11, [R1+0x76b0] ;  /* 0x0076b000010b7983 */ /* 0x001f280000300800 */
[----:B------:R-:W5:Y:S04]  /*15470*/  LDL.LU R14, [R1+0x76ac] ;  /* 0x0076ac00010e7983 */ /* 0x000f680000300800 */
[----:B------:R-:W5:Y:S04]  /*15480*/  LDL.LU R13, [R1+0x76a8] ;  /* 0x0076a800010d7983 */ /* 0x000f680000300800 */
[----:B------:R0:W-:Y:S04]  /*15490*/  STL [R1+0x224], R10 ;  /* 0x0002240a01007387 */ /* 0x0001e80000100800 */
[----:B0-----:R-:W5:Y:S01]  /*154a0*/  LDL.LU R10, [R1+0x76a4] ;  /* 0x0076a400010a7983 */ /* 0x001f620000300800 */
[----:B------:R-:W-:-:S13]  /*154b0*/  ISETP.GT.U32.AND P3, PT, R29, R21, PT ;  /* 0x000000151d00720c */ /* 0x000fda0003f64070 */
[----:B------:R-:W-:Y:S01]  /*154c0*/  @!P3 IMAD.IADD R21, R21, 0x1, -R29 ;  /* 0x000000011515b824 */ /* 0x000fe200078e0a1d */
[C---:B--2---:R-:W-:Y:S02]  /*154d0*/  ISETP.GT.U32.AND P3, PT, R29.reuse, R9, PT ;  /* 0x000000091d00720c */ /* 0x044fe40003f64070 */
[----:B------:R-:W-:-:S11]  /*154e0*/  ISETP.GT.U32.AND P4, PT, R29, R16, PT ;  /* 0x000000101d00720c */ /* 0x000fd60003f84070 */
[--C-:B------:R-:W-:Y:S01]  /*154f0*/  @!P3 IMAD.IADD R9, R9, 0x1, -R29.reuse ;  /* 0x000000010909b824 */ /* 0x100fe200078e0a1d */
[----:B------:R-:W-:Y:S01]  /*15500*/  ISETP.GT.U32.AND P3, PT, R29, R21, PT ;  /* 0x000000151d00720c */ /* 0x000fe20003f64070 */
[----:B------:R-:W-:-:S03]  /*15510*/  @!P4 IMAD.IADD R16, R16, 0x1, -R29 ;  /* 0x000000011010c824 */ /* 0x000fc600078e0a1d */
[C---:B------:R-:W-:Y:S02]  /*15520*/  ISETP.GT.U32.AND P1, PT, R29.reuse, R9, PT ;  /* 0x000000091d00720c */ /* 0x040fe40003f24070 */
[----:B------:R-:W-:-:S07]  /*15530*/  ISETP.GT.U32.AND P4, PT, R29, R12, PT ;  /* 0x0000000c1d00720c */ /* 0x000fce0003f84070 */
[----:B------:R-:W-:-:S04]  /*15540*/  @!P3 IMAD.IADD R21, R21, 0x1, -R29 ;  /* 0x000000011515b824 */ /* 0x000fc800078e0a1d */
[--C-:B------:R-:W-:Y:S01]  /*15550*/  @!P1 IMAD.IADD R9, R9, 0x1, -R29.reuse ;  /* 0x0000000109099824 */ /* 0x100fe200078e0a1d */
[----:B---3--:R-:W-:Y:S01]  /*15560*/  ISETP.GE.AND P1, PT, R24, RZ, PT ;  /* 0x000000ff1800720c */ /* 0x008fe20003f26270 */
[----:B------:R-:W-:Y:S01]  /*15570*/  @!P4 IMAD.IADD R12, R12, 0x1, -R29 ;  /* 0x000000010c0cc824 */ /* 0x000fe200078e0a1d */
[----:B------:R-:W2:Y:S01]  /*15580*/  LDL.LU R24, [R1+0x76a0] ;  /* 0x0076a00001187983 */ /* 0x000ea20000300800 */
[----:B------:R-:W-:Y:S02]  /*15590*/  ISETP.GE.AND P4, PT, R17, RZ, PT ;  /* 0x000000ff1100720c */ /* 0x000fe40003f86270 */
[C---:B----4-:R-:W-:Y:S02]  /*155a0*/  ISETP.GT.U32.AND P3, PT, R29.reuse, R11, PT ;  /* 0x0000000b1d00720c */ /* 0x050fe40003f64070 */
[----:B-----5:R-:W-:-:S11]  /*155b0*/  ISETP.GT.U32.AND P2, PT, R29, R10, PT ;  /* 0x0000000a1d00720c */ /* 0x020fd60003f44070 */
[--C-:B------:R-:W-:Y:S01]  /*155c0*/  @!P3 IMAD.IADD R11, R11, 0x1, -R29.reuse ;  /* 0x000000010b0bb824 */ /* 0x100fe200078e0a1d */
[----:B------:R-:W-:Y:S01]  /*155d0*/  ISETP.GE.AND P3, PT, R19, RZ, PT ;  /* 0x000000ff1300720c */ /* 0x000fe20003f66270 */
[----:B------:R-:W-:Y:S01]  /*155e0*/  @!P2 IMAD.IADD R10, R10, 0x1, -R29 ;  /* 0x000000010a0aa824 */ /* 0x000fe200078e0a1d */
[----:B------:R-:W-:Y:S02]  /*155f0*/  ISETP.GE.AND P2, PT, R20, RZ, PT ;  /* 0x000000ff1400720c */ /* 0x000fe40003f46270 */
[----:B------:R-:W3:Y:S04]  /*15600*/  LDL.LU R20, [R1+0x769c] ;  /* 0x00769c0001147983 */ /* 0x000ee80000300800 */
[----:B------:R-:W4:Y:S04]  /*15610*/  LDL.LU R19, [R1+0x7698] ;  /* 0x0076980001137983 */ /* 0x000f280000300800 */
[----:B------:R-:W5:Y:S01]  /*15620*/  LDL R17, [R1+0x745c] ;  /* 0x00745c0001117983 */ /* 0x000f620000100800 */
[----:B------:R-:W-:-:S02]  /*15630*/  ISETP.GT.U32.AND P5, PT, R29, R18, PT ;  /* 0x000000121d00720c */ /* 0x000fc40003fa4070 */
[C---:B------:R-:W-:Y:S02]  /*15640*/  ISETP.GT.U32.AND P0, PT, R29.reuse, R7, PT ;  /* 0x000000071d00720c */ /* 0x040fe40003f04070 */
[----:B------:R-:W-:Y:S01]  /*15650*/  ISETP.GT.U32.AND P6, PT, R29, R8, PT ;  /* 0x000000081d00720c */ /* 0x000fe20003fc4070 */
[----:B------:R-:W-:-:S08]  /*15660*/  @!P1 IMAD.MOV R21, RZ, RZ, -R21 ;  /* 0x000000ffff159224 */ /* 0x000fd000078e0a15 */
[--C-:B------:R-:W-:Y:S01]  /*15670*/  @!P5 IMAD.IADD R18, R18, 0x1, -R29.reuse ;  /* 0x000000011212d824 */ /* 0x100fe200078e0a1d */
[----:B------:R-:W-:Y:S01]  /*15680*/  ISETP.GT.U32.AND P5, PT, R29, R13, PT ;  /* 0x0000000d1d00720c */ /* 0x000fe20003fa4070 */
[--C-:B------:R-:W-:Y:S01]  /*15690*/  @!P0 IMAD.IADD R7, R7, 0x1, -R29.reuse ;  /* 0x0000000107078824 */ /* 0x100fe200078e0a1d */
[----:B------:R-:W-:Y:S01]  /*156a0*/  ISETP.GT.U32.AND P0, PT, R29, R14, PT ;  /* 0x0000000e1d00720c */ /* 0x000fe20003f04070 */
[----:B------:R-:W-:Y:S01]  /*156b0*/  @!P2 IMAD.MOV R16, RZ, RZ, -R16 ;  /* 0x000000ffff10a224 */ /* 0x000fe200078e0a10 */
[----:B------:R0:W-:Y:S01]  /*156c0*/  STL [R1+0x220], R21 ;  /* 0x0002201501007387 */ /* 0x0001e20000100800 */
[----:B------:R-:W-:Y:S02]  /*156d0*/  @!P3 IMAD.MOV R18, RZ, RZ, -R18 ;  /* 0x000000ffff12b224 */ /* 0x000fe400078e0a12 */
[----:B------:R-:W-:-:S06]  /*156e0*/  @!P6 IMAD.IADD R8, R8, 0x1, -R29 ;  /* 0x000000010808e824 */ /* 0x000fcc00078e0a1d */
[--C-:B------:R-:W-:Y:S01]  /*156f0*/  @!P5 IMAD.IADD R13, R13, 0x1, -R29.reuse ;  /* 0x000000010d0dd824 */ /* 0x100fe200078e0a1d */
[----:B0-----:R-:W2:Y:S01]  /*15700*/  LDL R21, [R1+0x7460] ;  /* 0x0074600001157983 */ /* 0x001ea20000100800 */
[----:B------:R-:W-:Y:S01]  /*15710*/  ISETP.GE.AND P5, PT, R23, RZ, PT ;  /* 0x000000ff1700720c */ /* 0x000fe20003fa6270 */
[----:B------:R-:W-:Y:S02]  /*15720*/  @!P0 IMAD.IADD R14, R14, 0x1, -R29 ;  /* 0x000000010e0e8824 */ /* 0x000fe400078e0a1d */
[----:B------:R0:W-:Y:S01]  /*15730*/  STL [R1+0x21c], R16 ;  /* 0x00021c1001007387 */ /* 0x0001e20000100800 */
[----:B------:R-:W-:Y:S02]  /*15740*/  ISETP.GE.AND P0, PT, R22, RZ, PT ;  /* 0x000000ff1600720c */ /* 0x000fe40003f06270 */
[----:B------:R-:W-:Y:S01]  /*15750*/  ISETP.GT.U32.AND P1, PT, R29, R10, PT ;  /* 0x0000000a1d00720c */ /* 0x000fe20003f24070 */
[----:B------:R-:W2:Y:S01]  /*15760*/  LDL R23, [R1+0x7464] ;  /* 0x0074640001177983 */ /* 0x000ea20000100800 */
[----:B0-----:R-:W-:-:S03]  /*15770*/  IMAD.MOV.U32 R16, RZ, RZ, R7 ;  /* 0x000000ffff107224 */ /* 0x001fc600078e0007 */
[----:B------:R-:W2:Y:S01]  /*15780*/  LDL R7, [R1+0x375c] ;  /* 0x00375c0001077983 */ /* 0x000ea20000100800 */
[----:B------:R-:W-:-:S03]  /*15790*/  @!P4 IMAD.MOV R16, RZ, RZ, -R16 ;  /* 0x000000ffff10c224 */ /* 0x000fc600078e0a10 */
[----:B------:R0:W-:Y:S04]  /*157a0*/  STL [R1+0x218], R18 ;  /* 0x0002181201007387 */ /* 0x0001e80000100800 */
[----:B------:R-:W2:Y:S01]  /*157b0*/  LDL R22, [R1+0x7470] ;  /* 0x0074700001167983 */ /* 0x000ea20000100800 */
[----:B0-----:R-:W-:-:S03]  /*157c0*/  IMAD.MOV.U32 R18, RZ, RZ, R8 ;  /* 0x000000ffff127224 */ /* 0x001fc600078e0008 */
[----:B------:R-:W2:Y:S04]  /*157d0*/  LDL R8, [R1+0x7468] ;  /* 0x0074680001087983 */ /* 0x000ea80000100800 */
[----:B------:R0:W-:Y:S01]  /*157e0*/  STL [R1+0x214], R16 ;  /* 0x0002141001007387 */ /* 0x0001e20000100800 */
[----:B------:R-:W-:Y:S02]  /*157f0*/  @!P5 IMAD.MOV R18, RZ, RZ, -R18 ;  /* 0x000000ffff12d224 */ /* 0x000fe400078e0a12 */
[----:B0-----:R-:W-:Y:S02]  /*15800*/  IMAD.MOV.U32 R16, RZ, RZ, R9 ;  /* 0x000000ffff107224 */ /* 0x001fe400078e0009 */
[----:B------:R-:W2:Y:S02]  /*15810*/  LDL R9, [R1+0x746c] ;  /* 0x00746c0001097983 */ /* 0x000ea40000100800 */
[----:B------:R-:W-:-:S02]  /*15820*/  @!P0 IMAD.MOV R16, RZ, RZ, -R16 ;  /* 0x000000ffff108224 */ /* 0x000fc400078e0a10 */
[----:B------:R0:W-:Y:S01]  /*15830*/  STL [R1+0x210], R18 ;  /* 0x0002101201007387 */ /* 0x0001e20000100800 */
[----:B------:R-:W-:-:S03]  /*15840*/  @!P1 IMAD.IADD R10, R10, 0x1, -R29 ;  /* 0x000000010a0a9824 */ /* 0x000fc600078e0a1d */
        /* <DEDUP_REMOVED lines=8> */
[----:B------:R-:W-:-:S07]  /*158d0*/  ISETP.GT.U32.AND P3, PT, R29, R12, PT ;  /* 0x0000000c1d00720c */ /* 0x000fce0003f64070 */
[--C-:B------:R-:W-:Y:S01]  /*158e0*/  @!P6 IMAD.IADD R15, R15, 0x1, -R29.reuse ;  /* 0x000000010f0fe824 */ /* 0x100fe200078e0a1d */
[----:B------:R-:W-:Y:S01]  /*158f0*/  ISETP.GT.U32.AND P6, PT, R29, R14, PT ;  /* 0x0000000e1d00720c */ /* 0x000fe20003fc4070 */
[--C-:B------:R-:W-:Y:S01]  /*15900*/  @!P4 IMAD.IADD R13, R13, 0x1, -R29.reuse ;  /* 0x000000010d0dc824 */ /* 0x100fe200078e0a1d */
[----:B----4-:R-:W-:Y:S01]  /*15910*/  ISETP.GT.U32.AND P4, PT, R29, R19, PT ;  /* 0x000000131d00720c */ /* 0x010fe20003f84070 */
[--C-:B------:R-:W-:Y:S01]  /*15920*/  @!P2 IMAD.IADD R11, R11, 0x1, -R29.reuse ;  /* 0x000000010b0ba824 */ /* 0x100fe200078e0a1d */
[----:B------:R-:W-:Y:S01]  /*15930*/  ISETP.GT.U32.AND P5, PT, R29, R15, PT ;  /* 0x0000000f1d00720c */ /* 0x000fe20003fa4070 */
[----:B------:R-:W-:-:S08]  /*15940*/  @!P3 IMAD.IADD R12, R12, 0x1, -R29 ;  /* 0x000000010c0cb824 */ /* 0x000fd000078e0a1d */
[--C-:B------:R-:W-:Y:S01]  /*15950*/  @!P6 IMAD.IADD R14, R14, 0x1, -R29.reuse ;  /* 0x000000010e0ee824 */ /* 0x100fe200078e0a1d */
[----:B---3--:R-:W-:Y:S01]  /*15960*/  ISETP.GT.U32.AND P6, PT, R29, R20, PT ;  /* 0x000000141d00720c */ /* 0x008fe20003fc4070 */
[--C-:B------:R-:W-:Y:S02]  /*15970*/  @!P4 IMAD.IADD R19, R19, 0x1, -R29.reuse ;  /* 0x000000011313c824 */ /* 0x100fe400078e0a1d */
[--C-:B------:R-:W-:Y:S01]  /*15980*/  @!P5 IMAD.IADD R15, R15, 0x1, -R29.reuse ;  /* 0x000000010f0fd824 */ /* 0x100fe200078e0a1d */
[----:B--2---:R-:W-:Y:S02]  /*15990*/  ISETP.GE.AND P5, PT, R21, RZ, PT ;  /* 0x000000ff1500720c */ /* 0x004fe40003fa6270 */
[----:B------:R-:W2:Y:S07]  /*159a0*/  LDL.LU R21, [R1+0x7688] ;  /* 0x0076880001157983 */ /* 0x000eae0000300800 */
[----:B------:R-:W-:-:S04]  /*159b0*/  @!P6 IMAD.IADD R20, R20, 0x1, -R29 ;  /* 0x000000011414e824 */ /* 0x000fc800078e0a1d */
[----:B------:R-:W-:Y:S01]  /*159c0*/  @!P5 IMAD.MOV R11, RZ, RZ, -R11 ;  /* 0x000000ffff0bd224 */ /* 0x000fe200078e0a0b */
[----:B------:R-:W-:Y:S01]  /*159d0*/  ISETP.GE.AND P6, PT, R22, RZ, PT ;  /* 0x000000ff1600720c */ /* 0x000fe20003fc6270 */
[----:B------:R-:W-:Y:S01]  /*159e0*/  IMAD.MOV.U32 R22, RZ, RZ, R14 ;  /* 0x000000ffff167224 */ /* 0x000fe200078e000e */
[----:B------:R-:W-:Y:S01]  /*159f0*/  ISETP.GE.AND P4, PT, R9, RZ, PT ;  /* 0x000000ff0900720c */ /* 0x000fe20003f86270 */
[----:B------:R-:W-:Y:S01]  /*15a00*/  IMAD.MOV.U32 R9, RZ, RZ, R10 ;  /* 0x000000ffff097224 */ /* 0x000fe200078e000a */
[----:B------:R-:W-:-:S03]  /*15a10*/  ISETP.GT.U32.AND P3, PT, R29, R18, PT ;  /* 0x000000121d00720c */ /* 0x000fc60003f64070 */
[----:B------:R-:W-:Y:S02]  /*15a20*/  @!P1 IMAD.MOV R9, RZ, RZ, -R9 ;  /* 0x000000ffff099224 */ /* 0x000fe400078e0a09 */
[----:B------:R-:W-:-:S08]  /*15a30*/  IMAD.MOV.U32 R10, RZ, RZ, R13 ;  /* 0x000000ffff0a7224 */ /* 0x000fd000078e000d */
[----:B------:R-:W-:Y:S01]  /*15a40*/  @!P3 IMAD.IADD R18, R18, 0x1, -R29 ;  /* 0x000000011212b824 */ /* 0x000fe200078e0a1d */
[----:B------:R-:W-:Y:S01]  /*15a50*/  ISETP.GE.AND P3, PT, R8, RZ, PT ;  /* 0x000000ff0800720c */ /* 0x000fe20003f66270 */
[----:B------:R-:W-:-:S12]  /*15a60*/  @!P4 IMAD.MOV R22, RZ, RZ, -R22 ;  /* 0x000000ffff16c224 */ /* 0x000fd800078e0a16 */
[----:B------:R-:W-:Y:S01]  /*15a70*/  @!P3 IMAD.MOV R10, RZ, RZ, -R10 ;  /* 0x000000ffff0ab224 */ /* 0x000fe200078e0a0a */
[----:B-----5:R-:W-:-:S13]  /*15a80*/  ISETP.GT.U32.AND P2, PT, R29, R17, PT ;  /* 0x000000111d00720c */ /* 0x020fda0003f44070 */
[----:B------:R-:W-:Y:S01]  /*15a90*/  @!P2 IMAD.IADD R17, R17, 0x1, -R29 ;  /* 0x000000011111a824 */ /* 0x000fe200078e0a1d */
[----:B------:R-:W-:Y:S02]  /*15aa0*/  ISETP.GE.AND P2, PT, R23, RZ, PT ;  /* 0x000000ff1700720c */ /* 0x000fe40003f46270 */
[----:B------:R-:W3:Y:S04]  /*15ab0*/  LDL.LU R23, [R1+0x7684] ;  /* 0x0076840001177983 */ /* 0x000ee80000300800 */
[----:B------:R0:W-:Y:S02]  /*15ac0*/  STL [R1+0x208], R9 ;  /* 0x0002080901007387 */ /* 0x0001e40000100800 */
[----:B0-----:R-:W-:Y:S02]  /*15ad0*/  IMAD.MOV.U32 R9, RZ, RZ, R12 ;  /* 0x000000ffff097224 */ /* 0x001fe400078e000c */
[----:B------:R-:W4:Y:S03]  /*15ae0*/  LDL R12, [R1+0x747c] ;  /* 0x00747c00010c7983 */ /* 0x000f260000100800 */
[----:B------:R-:W-:Y:S01]  /*15af0*/  @!P2 IMAD.MOV R9, RZ, RZ, -R9 ;  /* 0x000000ffff09a224 */ /* 0x000fe200078e0a09 */
[----:B------:R0:W-:Y:S04]  /*15b00*/  STL [R1+0x204], R11 ;  /* 0x0002040b01007387 */ /* 0x0001e80000100800 */
[----:B------:R-:W5:Y:S04]  /*15b10*/  LDL R13, [R1+0x7478] ;  /* 0x00747800010d7983 */ /* 0x000f680000100800 */
[----:B0-----:R-:W3:Y:S04]  /*15b20*/  LDL R11, [R1+0x7480] ;  /* 0x00748000010b7983 */ /* 0x001ee80000100800 */
[----:B------:R0:W-:Y:S04]  /*15b30*/  STL [R1+0x200], R9 ;  /* 0x0002000901007387 */ /* 0x0001e80000100800 */
[----:B------:R-:W3:Y:S04]  /*15b40*/  LDL R14, [R1+0x7474] ;  /* 0x00747400010e7983 */ /* 0x000ee80000100800 */
[----:B0-----:R-:W4:Y:S04]  /*15b50*/  LDL R9, [R1+0x7484] ;  /* 0x0074840001097983 */ /* 0x001f280000100800 */
[----:B------:R0:W-:Y:S04]  /*15b60*/  STL [R1+0x1fc], R10 ;  /* 0x0001fc0a01007387 */ /* 0x0001e80000100800 */
[----:B0-----:R-:W4:Y:S04]  /*15b70*/  LDL R10, [R1+0x7488] ;  /* 0x00748800010a7983 */ /* 0x001f280000100800 */
[----:B------:R0:W-:Y:S04]  /*15b80*/  STL [R1+0x1f8], R22 ;  /* 0x0001f81601007387 */ /* 0x0001e80000100800 */
[----:B0-----:R-:W4:Y:S01]  /*15b90*/  LDL.LU R22, [R1+0x7680] ;  /* 0x0076800001167983 */ /* 0x001f220000300800 */
[----:B------:R-:W-:Y:S01]  /*15ba0*/  ISETP.GT.U32.AND P4, PT, R29, R20, PT ;  /* 0x000000141d00720c */ /* 0x000fe20003f84070 */
[----:B------:R-:W-:-:S05]  /*15bb0*/  @!P6 IMAD.MOV R15, RZ, RZ, -R15 ;  /* 0x000000ffff0fe224 */ /* 0x000fca00078e0a0f */
[----:B------:R-:W-:Y:S07]  /*15bc0*/  STL [R1+0x1f4], R15 ;  /* 0x0001f40f01007387 */ /* 0x000fee0000100800 */
[----:B------:R-:W-:Y:S01]  /*15bd0*/  @!P4 IMAD.IADD R20, R20, 0x1, -R29 ;  /* 0x000000011414c824 */ /* 0x000fe200078e0a1d */
[C---:B------:R-:W-:Y:S02]  /*15be0*/  ISETP.GT.U32.AND P0, PT, R29.reuse, R16, PT ;  /* 0x000000101d00720c */ /* 0x040fe40003f04070 */
[----:B------:R-:W-:-:S11]  /*15bf0*/  ISETP.GT.U32.AND P1, PT, R29, R17, PT ;  /* 0x000000111d00720c */ /* 0x000fd60003f24070 */
[----:B------:R-:W-:Y:S01]  /*15c00*/  @!P0 IMAD.IADD R16, R16, 0x1, -R29 ;  /* 0x0000000110108824 */ /* 0x000fe200078e0a1d */
[C---:B--2---:R-:W-:Y:S02]  /*15c10*/  ISETP.GT.U32.AND P0, PT, R29.reuse, R21, PT ;  /* 0x000000151d00720c */ /* 0x044fe40003f04070 */
[----:B---3--:R-:W-:Y:S02]  /*15c20*/  ISETP.GE.AND P4, PT, R14, RZ, PT ;  /* 0x000000ff0e00720c */ /* 0x008fe40003f86270 */
[----:B------:R-:W2:Y:S01]  /*15c30*/  LDL R14, [R1+0x748c] ;  /* 0x00748c00010e7983 */ /* 0x000ea20000100800 */
[----:B----4-:R-:W-:-:S13]  /*15c40*/  ISETP.GT.U32.AND P6, PT, R29, R22, PT ;  /* 0x000000161d00720c */ /* 0x010fda0003fc4070 */
[--C-:B------:R-:W-:Y:S01]  /*15c50*/  @!P6 IMAD.IADD R22, R22, 0x1, -R29.reuse ;  /* 0x000000011616e824 */ /* 0x100fe200078e0a1d */
[----:B------:R-:W-:Y:S02]  /*15c60*/  ISETP.GE.AND P6, PT, R12, RZ, PT ;  /* 0x000000ff0c00720c */ /* 0x000fe40003fc6270 */
[----:B------:R-:W3:Y:S01]  /*15c70*/  LDL R12, [R1+0x7494] ;  /* 0x00749400010c7983 */ /* 0x000ee20000100800 */
[--C-:B------:R-:W-:Y:S01]  /*15c80*/  @!P0 IMAD.IADD R21, R21, 0x1, -R29.reuse ;  /* 0x0000000115158824 */ /* 0x100fe200078e0a1d */
[C---:B------:R-:W-:Y:S02]  /*15c90*/  ISETP.GT.U32.AND P0, PT, R29.reuse, R16, PT ;  /* 0x000000101d00720c */ /* 0x040fe40003f04070 */
[C---:B------:R-:W-:Y:S02]  /*15ca0*/  ISETP.GT.U32.AND P2, PT, R29.reuse, R18, PT ;  /* 0x000000121d00720c */ /* 0x040fe40003f44070 */
[----:B------:R-:W-:Y:S01]  /*15cb0*/  ISETP.GT.U32.AND P5, PT, R29, R21, PT ;  /* 0x000000151d00720c */ /* 0x000fe20003fa4070 */
[----:B------:R-:W-:Y:S01]  /*15cc0*/  @!P1 IMAD.IADD R17, R17, 0x1, -R29 ;  /* 0x0000000111119824 */ /* 0x000fe200078e0a1d */
[----:B------:R-:W-:-:S02]  /*15cd0*/  ISETP.GT.U32.AND P1, PT, R29, R24, PT ;  /* 0x000000181d00720c */ /* 0x000fc40003f24070 */
[----:B------:R-:W-:-:S05]  /*15ce0*/  IABS R7, R7 ;  /* 0x0000000700077213 */ /* 0x000fca0000000000 */
[--C-:B------:R-:W-:Y:S01]  /*15cf0*/  @!P0 IMAD.IADD R16, R16, 0x1, -R29.reuse ;  /* 0x0000000110108824 */ /* 0x100fe200078e0a1d */
[C---:B------:R-:W-:Y:S01]  /*15d00*/  ISETP.GT.U32.AND P0, PT, R29.reuse, R23, PT ;  /* 0x000000171d00720c */ /* 0x040fe20003f04070 */
[--C-:B------:R-:W-:Y:S01]  /*15d10*/  @!P2 IMAD.IADD R18, R18, 0x1, -R29.reuse ;  /* 0x000000011212a824 */ /* 0x100fe200078e0a1d */
[----:B------:R-:W-:Y:S01]  /*15d20*/  ISETP.GT.U32.AND P2, PT, R29, R25, PT ;  /* 0x000000191d00720c */ /* 0x000fe20003f44070 */
[----:B------:R-:W-:Y:S01]  /*15d30*/  @!P5 IMAD.IADD R21, R21, 0x1, -R29 ;  /* 0x000000011515d824 */ /* 0x000fe200078e0a1d */
[----:B-----5:R-:W-:Y:S01]  /*15d40*/  ISETP.GE.AND P5, PT, R13, RZ, PT ;  /* 0x000000ff0d00720c */ /* 0x020fe20003fa6270 */
[----:B------:R-:W-:Y:S01]  /*15d50*/  IMAD.HI.U32 R8, R28, R7, RZ ;  /* 0x000000071c087227 */ /* 0x000fe200078e00ff */
[----:B------:R-:W-:Y:S01]  /*15d60*/  ISETP.GT.U32.AND P3, PT, R29, R19, PT ;  /* 0x000000131d00720c */ /* 0x000fe20003f64070 */
[----:B------:R-:W4:Y:S02]  /*15d70*/  LDL R13, [R1+0x7490] ;  /* 0x00749000010d7983 */ /* 0x000f240000100800 */
[----:B------:R-:W-:-:S02]  /*15d80*/  IMAD.MOV R8, RZ, RZ, -R8 ;  /* 0x000000ffff087224 */ /* 0x000fc400078e0a08 */
[----:B------:R-:W-:Y:S01]  /*15d90*/  @!P1 IMAD.IADD R24, R24, 0x1, -R29 ;  /* 0x0000000118189824 */ /* 0x000fe200078e0a1d */
[----:B------:R-:W-:Y:S01]  /*15da0*/  ISETP.GE.AND P1, PT, R9, RZ, PT ;  /* 0x000000ff0900720c */ /* 0x000fe20003f26270 */
[----:B------:R-:W-:Y:S02]  /*15db0*/  IMAD.MOV.U32 R9, RZ, RZ, R16 ;  /* 0x000000ffff097224 */ /* 0x000fe400078e0010 */
[----:B------:R-:W-:Y:S02]  /*15dc0*/  IMAD R7, R29, R8, R7 ;  /* 0x000000081d077224 */ /* 0x000fe400078e0207 */
[----:B------:R-:W-:Y:S01]  /*15dd0*/  @!P0 IMAD.IADD R23, R23, 0x1, -R29 ;  /* 0x0000000117178824 */ /* 0x000fe200078e0a1d */
[----:B------:R-:W-:Y:S01]  /*15de0*/  ISETP.GE.AND P0, PT, R11, RZ, PT ;  /* 0x000000ff0b00720c */ /* 0x000fe20003f06270 */
[----:B------:R-:W-:Y:S02]  /*15df0*/  IMAD.MOV.U32 R8, RZ, RZ, R17 ;  /* 0x000000ffff087224 */ /* 0x000fe400078e0011 */
[----:B------:R-:W-:-:S02]  /*15e00*/  @!P4 IMAD.MOV R9, RZ, RZ, -R9 ;  /* 0x000000ffff09c224 */ /* 0x000fc400078e0a09 */
[----:B------:R-:W-:Y:S02]  /*15e10*/  IMAD.MOV.U32 R11, RZ, RZ, R18 ;  /* 0x000000ffff0b7224 */ /* 0x000fe400078e0012 */
[----:B------:R-:W-:Y:S01]  /*15e20*/  @!P2 IMAD.IADD R25, R25, 0x1, -R29 ;  /* 0x000000011919a824 */ /* 0x000fe200078e0a1d */
[----:B------:R-:W-:Y:S01]  /*15e30*/  ISETP.GE.AND P2, PT, R10, RZ, PT ;  /* 0x000000ff0a00720c */ /* 0x000fe20003f46270 */
[----:B------:R-:W-:Y:S01]  /*15e40*/  @!P5 IMAD.MOV R8, RZ, RZ, -R8 ;  /* 0x000000ffff08d224 */ /* 0x000fe200078e0a08 */
[----:B------:R-:W5:Y:S01]  /*15e50*/  LDL R10, [R1+0x7498] ;  /* 0x00749800010a7983 */ /* 0x000f620000100800 */
[----:B------:R-:W-:Y:S02]  /*15e60*/  @!P6 IMAD.MOV R11, RZ, RZ, -R11 ;  /* 0x000000ffff0be224 */ /* 0x000fe400078e0a0b */
[----:B------:R-:W-:Y:S01]  /*15e70*/  @!P3 IMAD.IADD R19, R19, 0x1, -R29 ;  /* 0x000000011313b824 */ /* 0x000fe200078e0a1d */
[----:B------:R0:W-:Y:S01]  /*15e80*/  STL [R1+0x1f0], R9 ;  /* 0x0001f00901007387 */ /* 0x0001e20000100800 */
[----:B------:R-:W-:-:S03]  /*15e90*/  ISETP.GT.U32.AND P3, PT, R29, R26, PT ;  /* 0x0000001a1d00720c */ /* 0x000fc60003f64070 */
[----:B0-----:R-:W5:Y:S04]  /*15ea0*/  LDL R9, [R1+0x749c] ;  /* 0x00749c0001097983 */ /* 0x001f680000100800 */
[----:B------:R0:W-:Y:S04]  /*15eb0*/  STL [R1+0x1ec], R8 ;  /* 0x0001ec0801007387 */ /* 0x0001e80000100800 */
[----:B------:R1:W-:Y:S01]  /*15ec0*/  STL [R1+0x1e8], R11 ;  /* 0x0001e80b01007387 */ /* 0x0003e20000100800 */
[----:B0-----:R-:W-:Y:S02]  /*15ed0*/  IMAD.MOV.U32 R8, RZ, RZ, R19 ;  /* 0x000000ffff087224 */ /* 0x001fe400078e0013 */
[----:B-1----:R-:W-:-:S02]  /*15ee0*/  IMAD.MOV.U32 R11, RZ, RZ, R20 ;  /* 0x000000ffff0b7224 */ /* 0x002fc400078e0014 */
[----:B------:R-:W-:Y:S02]  /*15ef0*/  @!P0 IMAD.MOV R8, RZ, RZ, -R8 ;  /* 0x000000ffff088224 */ /* 0x000fe400078e0a08 */
[----:B------:R-:W-:-:S03]  /*15f00*/  @!P1 IMAD.MOV R11, RZ, RZ, -R11 ;  /* 0x000000ffff0b9224 */ /* 0x000fc600078e0a0b */
[----:B------:R-:W-:Y:S01]  /*15f10*/  STL [R1+0x1e4], R8 ;  /* 0x0001e40801007387 */ /* 0x000fe20000100800 */
[----:B------:R-:W-:Y:S01]  /*15f20*/  @!P3 IMAD.IADD R26, R26, 0x1, -R29 ;  /* 0x000000011a1ab824 */ /* 0x000fe200078e0a1d */
[C---:B------:R-:W-:Y:S02]  /*15f30*/  ISETP.GT.U32.AND P3, PT, R29.reuse, R22, PT ;  /* 0x000000161d00720c */ /* 0x040fe40003f64070 */
[----:B------:R0:W-:Y:S01]  /*15f40*/  STL [R1+0x1e0], R11 ;  /* 0x0001e00b01007387 */ /* 0x0001e20000100800 */
[----:B------:R-:W-:-:S03]  /*15f50*/  ISETP.GT.U32.AND P6, PT, R29, R25, PT ;  /* 0x000000191d00720c */ /* 0x000fc60003fc4070 */
[----:B0-----:R-:W5:Y:S01]  /*15f60*/  LDL R11, [R1+0x74a0] ;  /* 0x0074a000010b7983 */ /* 0x001f620000100800 */
[----:B------:R-:W-:-:S04]  /*15f70*/  IMAD.MOV.U32 R8, RZ, RZ, R21 ;  /* 0x000000ffff087224 */ /* 0x000fc800078e0015 */
[----:B------:R-:W-:Y:S02]  /*15f80*/  @!P2 IMAD.MOV R8, RZ, RZ, -R8 ;  /* 0x000000ffff08a224 */ /* 0x000fe400078e0a08 */
[----:B------:R-:W-:-:S03]  /*15f90*/  @!P3 IMAD.IADD R22, R22, 0x1, -R29 ;  /* 0x000000011616b824 */ /* 0x000fc600078e0a1d */
[----:B------:R-:W-:Y:S01]  /*15fa0*/  @!P6 IMAD.IADD R25, R25, 0x1, -R29 ;  /* 0x000000011919e824 */ /* 0x000fe200078e0a1d */
[----:B------:R0:W-:Y:S01]  /*15fb0*/  STL [R1+0x1dc], R8 ;  /* 0x0001dc0801007387 */ /* 0x0001e20000100800 */
[----:B--2---:R-:W-:-:S03]  /*15fc0*/  ISETP.GE.AND P3, PT, R14, RZ, PT ;  /* 0x000000ff0e00720c */ /* 0x004fc60003f66270 */
[----:B------:R-:W2:Y:S01]  /*15fd0*/  LDL R14, [R1+0x74a4] ;  /* 0x0074a400010e7983 */ /* 0x000ea20000100800 */
[----:B---3--:R-:W-:-:S03]  /*15fe0*/  ISETP.GE.AND P6, PT, R12, RZ, PT ;  /* 0x000000ff0c00720c */ /* 0x008fc60003fc6270 */
[----:B------:R-:W3:Y:S01]  /*15ff0*/  LDL R12, [R1+0x74ac] ;  /* 0x0074ac00010c7983 */ /* 0x000ee20000100800 */
[C---:B------:R-:W-:Y:S02]  /*16000*/  ISETP.GT.U32.AND P5, PT, R29.reuse, R24, PT ;  /* 0x000000181d00720c */ /* 0x040fe40003fa4070 */
[C---:B------:R-:W-:Y:S02]  /*16010*/  ISETP.GT.U32.AND P4, PT, R29.reuse, R23, PT ;  /* 0x000000171d00720c */ /* 0x040fe40003f84070 */
[C---:B------:R-:W-:Y:S02]  /*16020*/  ISETP.GT.U32.AND P1, PT, R29.reuse, R27, PT ;  /* 0x0000001b1d00720c */ /* 0x040fe40003f24070 */
[----:B------:R-:W-:-:S07]  /*16030*/  ISETP.GT.U32.AND P0, PT, R29, R26, PT ;  /* 0x0000001a1d00720c */ /* 0x000fce0003f04070 */
[--C-:B------:R-:W-:Y:S02]  /*16040*/  @!P5 IMAD.IADD R24, R24, 0x1, -R29.reuse ;  /* 0x000000011818d824 */ /* 0x100fe400078e0a1d */
[--C-:B------:R-:W-:Y:S01]  /*16050*/  @!P4 IMAD.IADD R23, R23, 0x1, -R29.reuse ;  /* 0x000000011717c824 */ /* 0x100fe200078e0a1d */
[----:B----4-:R-:W-:Y:S01]  /*16060*/  ISETP.GE.AND P5, PT, R13, RZ, PT ;  /* 0x000000ff0d00720c */ /* 0x010fe20003fa6270 */
[--C-:B------:R-:W-:Y:S01]  /*16070*/  @!P1 IMAD.IADD R27, R27, 0x1, -R29.reuse ;  /* 0x000000011b1b9824 */ /* 0x100fe200078e0a1d */
[----:B------:R-:W-:Y:S01]  /*16080*/  ISETP.GT.U32.AND P4, PT, R29, R2, PT ;  /* 0x000000021d00720c */ /* 0x000fe20003f84070 */
[----:B------:R-:W4:Y:S01]  /*16090*/  LDL R13, [R1+0x74a8] ;  /* 0x0074a800010d7983 */ /* 0x000f220000100800 */
[----:B------:R-:W-:Y:S02]  /*160a0*/  @!P0 IMAD.IADD R26, R26, 0x1, -R29 ;  /* 0x000000011a1a8824 */ /* 0x000fe400078e0a1d */
[----:B0-----:R-:W-:Y:S02]  /*160b0*/  IMAD.MOV.U32 R8, RZ, RZ, R23 ;  /* 0x000000ffff087224 */ /* 0x001fe400078e0017 */
[----:B------:R-:W-:-:S05]  /*160c0*/  IMAD.MOV.U32 R16, RZ, RZ, R24 ;  /* 0x000000ffff107224 */ /* 0x000fca00078e0018 */
[----:B------:R-:W-:Y:S01]  /*160d0*/  @!P5 IMAD.MOV R8, RZ, RZ, -R8 ;  /* 0x000000ffff08d224 */ /* 0x000fe200078e0a08 */
[----:B-----5:R-:W-:Y:S02]  /*160e0*/  ISETP.GE.AND P0, PT, R10, RZ, PT ;  /* 0x000000ff0a00720c */ /* 0x020fe40003f06270 */
[----:B------:R-:W5:Y:S01]  /*160f0*/  LDL.LU R10, [R1+0x330] ;  /* 0x00033000010a7983 */ /* 0x000f620000300800 */
[----:B------:R-:W-:Y:S01]  /*16100*/  ISETP.GE.AND P1, PT, R9, RZ, PT ;  /* 0x000000ff0900720c */ /* 0x000fe20003f26270 */
[----:B------:R-:W-:-:S04]  /*16110*/  IMAD.MOV.U32 R9, RZ, RZ, R22 ;  /* 0x000000ffff097224 */ /* 0x000fc800078e0016 */
[----:B------:R-:W-:Y:S01]  /*16120*/  @!P3 IMAD.MOV R9, RZ, RZ, -R9 ;  /* 0x000000ffff09b224 */ /* 0x000fe200078e0a09 */
[----:B------:R-:W-:Y:S01]  /*16130*/  ISETP.GT.U32.AND P3, PT, R29, R27, PT ;  /* 0x0000001b1d00720c */ /* 0x000fe20003f64070 */
[----:B------:R-:W-:-:S03]  /*16140*/  IMAD.MOV.U32 R15, RZ, RZ, R25 ;  /* 0x000000ffff0f7224 */ /* 0x000fc600078e0019 */
[----:B------:R0:W-:Y:S01]  /*16150*/  STL [R1+0x1d8], R9 ;  /* 0x0001d80901007387 */ /* 0x0001e20000100800 */
[----:B------:R-:W-:Y:S02]  /*16160*/  @!P4 IMAD.IADD R2, R2, 0x1, -R29 ;  /* 0x000000010202c824 */ /* 0x000fe400078e0a1d */
[----:B------:R-:W-:Y:S02]  /*16170*/  @!P6 IMAD.MOV R16, RZ, RZ, -R16 ;  /* 0x000000ffff10e224 */ /* 0x000fe400078e0a10 */
[----:B------:R-:W-:Y:S01]  /*16180*/  @!P0 IMAD.MOV R15, RZ, RZ, -R15 ;  /* 0x000000ffff0f8224 */ /* 0x000fe200078e0a0f */
[----:B0-----:R-:W5:Y:S04]  /*16190*/  LDL.LU R9, [R1+0x338] ;  /* 0x0003380001097983 */ /* 0x001f680000300800 */
[----:B------:R0:W-:Y:S01]  /*161a0*/  STL [R1+0x1d4], R8 ;  /* 0x0001d40801007387 */ /* 0x0001e20000100800 */
[----:B------:R-:W-:Y:S01]  /*161b0*/  ISETP.GT.U32.AND P4, PT, R29, R2, PT ;  /* 0x000000021d00720c */ /* 0x000fe20003f84070 */
[----:B------:R-:W-:-:S02]  /*161c0*/  @!P3 IMAD.IADD R27, R27, 0x1, -R29 ;  /* 0x000000011b1bb824 */ /* 0x000fc400078e0a1d */
[----:B0-----:R-:W-:Y:S01]  /*161d0*/  IMAD.MOV.U32 R8, RZ, RZ, R26 ;  /* 0x000000ffff087224 */ /* 0x001fe200078e001a */
[----:B------:R-:W-:-:S03]  /*161e0*/  ISETP.GE.AND P6, PT, R11, RZ, PT ;  /* 0x000000ff0b00720c */ /* 0x000fc60003fc6270 */
[----:B------:R-:W-:Y:S01]  /*161f0*/  @!P1 IMAD.MOV R8, RZ, RZ, -R8 ;  /* 0x000000ffff089224 */ /* 0x000fe200078e0a08 */
[----:B------:R-:W5:Y:S04]  /*16200*/  LDL.LU R11, [R1+0x4a4] ;  /* 0x0004a400010b7983 */ /* 0x000f680000300800 */
[----:B------:R-:W-:Y:S04]  /*16210*/  STL [R1+0x1d0], R16 ;  /* 0x0001d01001007387 */ /* 0x000fe80000100800 */
[----:B------:R-:W-:Y:S04]  /*16220*/  STL [R1+0x1cc], R15 ;  /* 0x0001cc0f01007387 */ /* 0x000fe80000100800 */
[----:B------:R0:W-:Y:S01]  /*16230*/  STL [R1+0x1c8], R8 ;  /* 0x0001c80801007387 */ /* 0x0001e20000100800 */
[----:B------:R-:W-:-:S02]  /*16240*/  @!P4 IMAD.IADD R2, R2, 0x1, -R29 ;  /* 0x000000010202c824 */ /* 0x000fc400078e0a1d */
[----:B0-----:R-:W-:-:S04]  /*16250*/  IMAD.MOV.U32 R8, RZ, RZ, R27 ;  /* 0x000000ffff087224 */ /* 0x001fc800078e001b */
[----:B------:R-:W-:Y:S01]  /*16260*/  @!P6 IMAD.MOV R8, RZ, RZ, -R8 ;  /* 0x000000ffff08e224 */ /* 0x000fe200078e0a08 */
[----:B--2---:R-:W-:Y:S02]  /*16270*/  ISETP.GE.AND P0, PT, R14, RZ, PT ;  /* 0x000000ff0e00720c */ /* 0x004fe40003f06270 */
[----:B------:R-:W2:Y:S04]  /*16280*/  LDL R14, [R1+0x74b0] ;  /* 0x0074b000010e7983 */ /* 0x000ea80000100800 */
[----:B------:R-:W-:Y:S01]  /*16290*/  STL [R1+0x1c4], R8 ;  /* 0x0001c40801007387 */ /* 0x000fe20000100800 */
[----:B---3--:R-:W-:-:S03]  /*162a0*/  ISETP.GE.AND P4, PT, R12, RZ, PT ;  /* 0x000000ff0c00720c */ /* 0x008fc60003f86270 */
[----:B------:R-:W3:Y:S01]  /*162b0*/  LDL R12, [R1+0x74b4] ;  /* 0x0074b400010c7983 */ /* 0x000ee20000100800 */
[----:B------:R-:W-:-:S13]  /*162c0*/  ISETP.GT.U32.AND P2, PT, R29, R0, PT ;  /* 0x000000001d00720c */ /* 0x000fda0003f44070 */
[----:B------:R-:W-:Y:S01]  /*162d0*/  @!P2 IMAD.IADD R0, R0, 0x1, -R29 ;  /* 0x000000010000a824 */ /* 0x000fe200078e0a1d */
[----:B------:R-:W-:-:S04]  /*162e0*/  ISETP.GT.U32.AND P2, PT, R29, R3, PT ;  /* 0x000000031d00720c */ /* 0x000fc80003f44070 */
[C---:B------:R-:W-:Y:S02]  /*162f0*/  ISETP.GT.U32.AND P5, PT, R29.reuse, R0, PT ;  /* 0x000000001d00720c */ /* 0x040fe40003fa4070 */
[----:B------:R-:W-:-:S07]  /*16300*/  ISETP.GT.U32.AND P3, PT, R29, R5, PT ;  /* 0x000000051d00720c */ /* 0x000fce0003f64070 */
[----:B------:R-:W-:-:S04]  /*16310*/  @!P2 IMAD.IADD R3, R3, 0x1, -R29 ;  /* 0x000000010303a824 */ /* 0x000fc800078e0a1d */
[--C-:B------:R-:W-:Y:S01]  /*16320*/  @!P5 IMAD.IADD R0, R0, 0x1, -R29.reuse ;  /* 0x000000010000d824 */ /* 0x100fe200078e0a1d */
[----:B----4-:R-:W-:Y:S02]  /*16330*/  ISETP.GE.AND P5, PT, R13, RZ, PT ;  /* 0x000000ff0d00720c */ /* 0x010fe40003fa6270 */
[C---:B------:R-:W-:Y:S01]  /*16340*/  ISETP.GT.U32.AND P2, PT, R29.reuse, R3, PT ;  /* 0x000000031d00720c */ /* 0x040fe20003f44070 */
[----:B------:R-:W-:Y:S01]  /*16350*/  @!P0 IMAD.MOV R0, RZ, RZ, -R0 ;  /* 0x000000ffff008224 */ /* 0x000fe200078e0a00 */
[----:B------:R-:W-:Y:S01]  /*16360*/  ISETP.GT.U32.AND P1, PT, R29, R4, PT ;  /* 0x000000041d00720c */ /* 0x000fe20003f24070 */
[--C-:B------:R-:W-:Y:S01]  /*16370*/  @!P3 IMAD.IADD R5, R5, 0x1, -R29.reuse ;  /* 0x000000010505b824 */ /* 0x100fe200078e0a1d */
[----:B-----5:R-:W-:Y:S02]  /*16380*/  ISETP.GE.AND P6, PT, R10, RZ, PT ;  /* 0x000000ff0a00720c */ /* 0x020fe40003fc6270 */
[----:B------:R-:W-:Y:S02]  /*16390*/  IABS R13, R10 ;  /* 0x0000000a000d7213 */ /* 0x000fe40000000000 */
[----:B------:R-:W4:Y:S04]  /*163a0*/  LDL.LU R10, [R1+0x4a8] ;  /* 0x0004a800010a7983 */ /* 0x000f280000300800 */
[----:B------:R0:W-:Y:S01]  /*163b0*/  STL [R1+0x1c0], R0 ;  /* 0x0001c00001007387 */ /* 0x0001e20000100800 */
[----:B------:R-:W-:Y:S01]  /*163c0*/  ISETP.GT.U32.AND P0, PT, R29, R5, PT ;  /* 0x000000051d00720c */ /* 0x000fe20003f04070 */
[----:B------:R-:W-:-:S02]  /*163d0*/  @!P2 IMAD.IADD R3, R3, 0x1, -R29 ;  /* 0x000000010303a824 */ /* 0x000fc400078e0a1d */
[----:B0-----:R-:W-:-:S04]  /*163e0*/  IMAD.MOV.U32 R0, RZ, RZ, R2 ;  /* 0x000000ffff007224 */ /* 0x001fc800078e0002 */
[----:B------:R-:W-:Y:S01]  /*163f0*/  @!P5 IMAD.MOV R0, RZ, RZ, -R0 ;  /* 0x000000ffff00d224 */ /* 0x000fe200078e0a00 */
[----:B------:R-:W-:Y:S01]  /*16400*/  ISETP.GT.U32.AND P2, PT, R29, R6, PT ;  /* 0x000000061d00720c */ /* 0x000fe20003f44070 */
[----:B------:R-:W-:-:S03]  /*16410*/  @!P1 IMAD.IADD R4, R4, 0x1, -R29 ;  /* 0x0000000104049824 */ /* 0x000fc600078e0a1d */
[----:B------:R0:W-:Y:S02]  /*16420*/  STL [R1+0x1bc], R0 ;  /* 0x0001bc0001007387 */ /* 0x0001e40000100800 */
[----:B------:R-:W-:Y:S01]  /*16430*/  ISETP.GT.U32.AND P3, PT, R29, R4, PT ;  /* 0x000000041d00720c */ /* 0x000fe20003f64070 */
[----:B------:R-:W-:Y:S01]  /*16440*/  @!P0 IMAD.IADD R5, R5, 0x1, -R29 ;  /* 0x0000000105058824 */ /* 0x000fe200078e0a1d */
[----:B------:R-:W-:-:S05]  /*16450*/  IABS R8, R9 ;  /* 0x0000000900087213 */ /* 0x000fca0000000000 */
[----:B------:R-:W-:Y:S02]  /*16460*/  @!P2 IMAD.IADD R6, R6, 0x1, -R29 ;  /* 0x000000010606a824 */ /* 0x000fe400078e0a1d */
[----:B------:R-:W-:Y:S01]  /*16470*/  IMAD.HI.U32 R2, R28, R8, RZ ;  /* 0x000000081c027227 */ /* 0x000fe200078e00ff */
[----:B------:R-:W-:Y:S02]  /*16480*/  ISETP.GE.AND P5, PT, R11, RZ, PT ;  /* 0x000000ff0b00720c */ /* 0x000fe40003fa6270 */
[----:B0-----:R-:W-:Y:S02]  /*16490*/  IABS R0, R11 ;  /* 0x0000000b00007213 */ /* 0x001fe40000000000 */
[----:B------:R-:W5:Y:S04]  /*164a0*/  LDL R11, [R1+0x74b8] ;  /* 0x0074b800010b7983 */ /* 0x000f680000100800 */
[----:B------:R-:W5:Y:S04]  /*164b0*/  LDL.LU R21, [R1+0x4ac] ;  /* 0x0004ac0001157983 */ /* 0x000f680000300800 */
[----:B------:R-:W5:Y:S01]  /*164c0*/  LDL.LU R20, [R1+0x4b0] ;  /* 0x0004b00001147983 */ /* 0x000f620000300800 */
[----:B------:R-:W-:-:S02]  /*164d0*/  IMAD.MOV R2, RZ, RZ, -R2 ;  /* 0x000000ffff027224 */ /* 0x000fc400078e0a02 */
[----:B------:R-:W-:Y:S01]  /*164e0*/  @!P3 IMAD.IADD R4, R4, 0x1, -R29 ;  /* 0x000000010404b824 */ /* 0x000fe200078e0a1d */
[----:B--2---:R-:W-:-:S13]  /*164f0*/  ISETP.GE.AND P0, PT, R14, RZ, PT ;  /* 0x000000ff0e00720c */ /* 0x004fda0003f06270 */
[----:B------:R-:W-:Y:S01]  /*16500*/  @!P0 IMAD.MOV R4, RZ, RZ, -R4 ;  /* 0x000000ffff048224 */ /* 0x000fe200078e0a04 */
[----:B---3--:R-:W-:Y:S01]  /*16510*/  ISETP.GE.AND P2, PT, R12, RZ, PT ;  /* 0x000000ff0c00720c */ /* 0x008fe20003f46270 */
[----:B------:R-:W-:Y:S02]  /*16520*/  IMAD.MOV.U32 R12, RZ, RZ, R3 ;  /* 0x000000ffff0c7224 */ /* 0x000fe400078e0003 */
[----:B------:R-:W-:Y:S02]  /*16530*/  IMAD R3, R29, R2, R8 ;  /* 0x000000021d037224 */ /* 0x000fe400078e0208 */
[----:B------:R-:W-:Y:S02]  /*16540*/  @!P4 IMAD.MOV R12, RZ, RZ, -R12 ;  /* 0x000000ffff0cc224 */ /* 0x000fe400078e0a0c */
[----:B------:R-:W-:-:S03]  /*16550*/  IMAD.MOV.U32 R2, RZ, RZ, R5 ;  /* 0x000000ffff027224 */ /* 0x000fc600078e0005 */
[----:B------:R-:W-:Y:S03]  /*16560*/  STL [R1+0x1b8], R12 ;  /* 0x0001b80c01007387 */ /* 0x000fe60000100800 */
[----:B------:R-:W-:Y:S01]  /*16570*/  @!P2 IMAD.MOV R2, RZ, RZ, -R2 ;  /* 0x000000ffff02a224 */ /* 0x000fe200078e0a02 */
[----:B------:R-:W2:Y:S04]  /*16580*/  LDL.LU R23, [R1+0x4b4] ;  /* 0x0004b40001177983 */ /* 0x000ea80000300800 */
[----:B------:R-:W-:Y:S04]  /*16590*/  STL [R1+0x198], R4 ;  /* 0x0001980401007387 */ /* 0x000fe80000100800 */
[----:B------:R-:W3:Y:S04]  /*165a0*/  LDL R14, [R1+0x375c] ;  /* 0x00375c00010e7983 */ /* 0x000ee80000100800 */
[----:B------:R0:W-:Y:S04]  /*165b0*/  STL [R1+0x194], R2 ;  /* 0x0001940201007387 */ /* 0x0001e80000100800 */
[----:B------:R-:W2:Y:S04]  /*165c0*/  LDL.LU R17, [R1+0x4b8] ;  /* 0x0004b80001117983 */ /* 0x000ea80000300800 */
[----:B------:R-:W2:Y:S04]  /*165d0*/  LDL.LU R22, [R1+0x4bc] ;  /* 0x0004bc0001167983 */ /* 0x000ea80000300800 */
[----:B------:R-:W2:Y:S04]  /*165e0*/  LDL.LU R19, [R1+0x4c0] ;  /* 0x0004c00001137983 */ /* 0x000ea80000300800 */
[----:B------:R-:W2:Y:S01]  /*165f0*/  LDL.LU R16, [R1+0x4c4] ;  /* 0x0004c40001107983 */ /* 0x000ea20000300800 */
[----:B------:R-:W-:Y:S01]  /*16600*/  ISETP.GE.AND P1, PT, R9, RZ, PT ;  /* 0x000000ff0900720c */ /* 0x000fe20003f26270 */
[----:B------:R-:W-:Y:S01]  /*16610*/  IMAD.HI.U32 R9, R28, R13, RZ ;  /* 0x0000000d1c097227 */ /* 0x000fe200078e00ff */
[----:B------:R-:W-:-:S03]  /*16620*/  ISETP.GT.U32.AND P4, PT, R29, R6, PT ;  /* 0x000000061d00720c */ /* 0x000fc60003f84070 */
[----:B------:R-:W-:Y:S01]  /*16630*/  IMAD.MOV R9, RZ, RZ, -R9 ;  /* 0x000000ffff097224 */ /* 0x000fe200078e0a09 */
[----:B------:R-:W-:-:S03]  /*16640*/  ISETP.GT.U32.AND P3, PT, R29, R7, PT ;  /* 0x000000071d00720c */ /* 0x000fc60003f64070 */
[----:B------:R-:W-:-:S05]  /*16650*/  IMAD R13, R29, R9, R13 ;  /* 0x000000091d0d7224 */ /* 0x000fca00078e020d */
[C---:B------:R-:W-:Y:S01]  /*16660*/  ISETP.GT.U32.AND P0, PT, R29.reuse, R13, PT ;  /* 0x0000000d1d00720c */ /* 0x040fe20003f04070 */
[----:B------:R-:W-:Y:S01]  /*16670*/  @!P4 IMAD.IADD R6, R6, 0x1, -R29 ;  /* 0x000000010606c824 */ /* 0x000fe200078e0a1d */
[----:B------:R-:W-:-:S03]  /*16680*/  ISETP.GT.U32.AND P4, PT, R29, R3, PT ;  /* 0x000000031d00720c */ /* 0x000fc60003f84070 */
[----:B------:R-:W-:Y:S01]  /*16690*/  @!P3 IMAD.IADD R7, R7, 0x1, -R29 ;  /* 0x000000010707b824 */ /* 0x000fe200078e0a1d */
[----:B----4-:R-:W-:Y:S01]  /*166a0*/  IABS R8, R10 ;  /* 0x0000000a00087213 */ /* 0x010fe20000000000 */
[----:B------:R-:W-:-:S03]  /*166b0*/  IMAD.HI.U32 R9, R28, R0, RZ ;  /* 0x000000001c097227 */ /* 0x000fc600078e00ff */
[----:B------:R-:W-:-:S03]  /*166c0*/  ISETP.GT.U32.AND P3, PT, R29, R7, PT ;  /* 0x000000071d00720c */ /* 0x000fc60003f64070 */
[--C-:B------:R-:W-:Y:S02]  /*166d0*/  @!P0 IMAD.IADD R13, R13, 0x1, -R29.reuse ;  /* 0x000000010d0d8824 */ /* 0x100fe400078e0a1d */
[----:B------:R-:W-:Y:S02]  /*166e0*/  @!P4 IMAD.IADD R3, R3, 0x1, -R29 ;  /* 0x000000010303c824 */ /* 0x000fe400078e0a1d */
[----:B------:R-:W-:Y:S01]  /*166f0*/  IMAD.HI.U32 R5, R28, R8, RZ ;  /* 0x000000081c057227 */ /* 0x000fe200078e00ff */
[----:B------:R-:W-:-:S03]  /*16700*/  ISETP.GT.U32.AND P4, PT, R29, R13, PT ;  /* 0x0000000d1d00720c */ /* 0x000fc60003f84070 */
[----:B------:R-:W-:Y:S02]  /*16710*/  IMAD.MOV R9, RZ, RZ, -R9 ;  /* 0x000000ffff097224 */ /* 0x000fe400078e0a09 */
[----:B------:R-:W-:Y:S02]  /*16720*/  IMAD.MOV R5, RZ, RZ, -R5 ;  /* 0x000000ffff057224 */ /* 0x000fe400078e0a05 */
[C---:B------:R-:W-:Y:S02]  /*16730*/  IMAD R0, R29.reuse, R9, R0 ;  /* 0x000000091d007224 */ /* 0x040fe400078e0200 */
[----:B------:R-:W-:Y:S02]  /*16740*/  IMAD R8, R29, R5, R8 ;  /* 0x000000051d087224 */ /* 0x000fe400078e0208 */
[--C-:B------:R-:W-:Y:S01]  /*16750*/  @!P3 IMAD.IADD R7, R7, 0x1, -R29.reuse ;  /* 0x000000010707b824 */ /* 0x100fe200078e0a1d */
[----:B------:R-:W-:Y:S01]  /*16760*/  ISETP.GT.U32.AND P3, PT, R29, R0, PT ;  /* 0x000000001d00720c */ /* 0x000fe20003f64070 */
[----:B------:R-:W-:Y:S01]  /*16770*/  @!P4 IMAD.IADD R13, R13, 0x1, -R29 ;  /* 0x000000010d0dc824 */ /* 0x000fe200078e0a1d */
[----:B------:R-:W-:-:S02]  /*16780*/  ISETP.GT.U32.AND P4, PT, R29, R8, PT ;  /* 0x000000081d00720c */ /* 0x000fc40003f84070 */
[----:B-----5:R-:W-:Y:S02]  /*16790*/  ISETP.GE.AND P2, PT, R11, RZ, PT ;  /* 0x000000ff0b00720c */ /* 0x020fe40003f46270 */
[----:B0-----:R-:W-:-:S05]  /*167a0*/  IABS R2, R20 ;  /* 0x0000001400027213 */ /* 0x001fca0000000000 */
[----:B------:R-:W-:Y:S01]  /*167b0*/  IMAD.HI.U32 R5, R28, R2, RZ ;  /* 0x000000021c057227 */ /* 0x000fe200078e00ff */
[----:B------:R-:W-:-:S03]  /*167c0*/  IABS R4, R21 ;  /* 0x0000001500047213 */ /* 0x000fc60000000000 */
[----:B------:R-:W-:Y:S02]  /*167d0*/  IMAD.MOV R5, RZ, RZ, -R5 ;  /* 0x000000ffff057224 */ /* 0x000fe400078e0a05 */
[----:B------:R-:W-:Y:S02]  /*167e0*/  @!P3 IMAD.IADD R0, R0, 0x1, -R29 ;  /* 0x000000010000b824 */ /* 0x000fe400078e0a1d */
[C---:B------:R-:W-:Y:S01]  /*167f0*/  IMAD R2, R29.reuse, R5, R2 ;  /* 0x000000051d027224 */ /* 0x040fe200078e0202 */
[----:B------:R-:W-:Y:S01]  /*16800*/  ISETP.GT.U32.AND P3, PT, R29, R3, PT ;  /* 0x000000031d00720c */ /* 0x000fe20003f64070 */
[----:B------:R-:W-:-:S04]  /*16810*/  IMAD.HI.U32 R12, R28, R4, RZ ;  /* 0x000000041c0c7227 */ /* 0x000fc800078e00ff */
[----:B------:R-:W-:Y:S01]  /*16820*/  @!P4 IMAD.IADD R8, R8, 0x1, -R29 ;  /* 0x000000010808c824 */ /* 0x000fe200078e0a1d */
[C---:B------:R-:W-:Y:S01]  /*16830*/  ISETP.GT.U32.AND P4, PT, R29.reuse, R2, PT ;  /* 0x000000021d00720c */ /* 0x040fe20003f84070 */
[----:B------:R-:W-:Y:S01]  /*16840*/  @!P2 IMAD.MOV R6, RZ, RZ, -R6 ;  /* 0x000000ffff06a224 */ /* 0x000fe200078e0a06 */
[----:B------:R-:W-:Y:S01]  /*16850*/  ISETP.GT.U32.AND P2, PT, R29, R0, PT ;  /* 0x000000001d00720c */ /* 0x000fe20003f44070 */
[----:B------:R-:W-:Y:S01]  /*16860*/  IMAD.MOV R12, RZ, RZ, -R12 ;  /* 0x000000ffff0c7224 */ /* 0x000fe200078e0a0c */
[----:B------:R-:W-:-:S03]  /*16870*/  ISETP.GE.AND P0, PT, R10, RZ, PT ;  /* 0x000000ff0a00720c */ /* 0x000fc60003f06270 */
[----:B------:R-:W-:Y:S02]  /*16880*/  IMAD R12, R29, R12, R4 ;  /* 0x0000000c1d0c7224 */ /* 0x000fe400078e0204 */
[----:B------:R-:W-:-:S03]  /*16890*/  @!P3 IMAD.IADD R3, R3, 0x1, -R29 ;  /* 0x000000010303b824 */ /* 0x000fc600078e0a1d */
[C---:B------:R-:W-:Y:S01]  /*168a0*/  ISETP.GT.U32.AND P3, PT, R29.reuse, R12, PT ;  /* 0x0000000c1d00720c */ /* 0x040fe20003f64070 */
[--C-:B------:R-:W-:Y:S02]  /*168b0*/  @!P4 IMAD.IADD R2, R2, 0x1, -R29.reuse ;  /* 0x000000010202c824 */ /* 0x100fe400078e0a1d */
[----:B------:R-:W-:Y:S01]  /*168c0*/  @!P2 IMAD.IADD R0, R0, 0x1, -R29 ;  /* 0x000000010000a824 */ /* 0x000fe200078e0a1d */
[----:B------:R0:W-:Y:S01]  /*168d0*/  STL [R1+0x180], R6 ;  /* 0x0001800601007387 */ /* 0x0001e20000100800 */
[----:B------:R-:W-:Y:S01]  /*168e0*/  @!P6 IMAD.MOV R13, RZ, RZ, -R13 ;  /* 0x000000ffff0de224 */ /* 0x000fe200078e0a0d */
[----:B------:R-:W-:Y:S02]  /*168f0*/  ISETP.GT.U32.AND P6, PT, R29, R2, PT ;  /* 0x000000021d00720c */ /* 0x000fe40003fc4070 */
[----:B------:R-:W4:Y:S05]  /*16900*/  LDL.LU R18, [R1+0x4c8] ;  /* 0x0004c80001127983 */ /* 0x000f2a0000300800 */
[----:B------:R-:W-:-:S05]  /*16910*/  @!P3 IMAD.IADD R12, R12, 0x1, -R29 ;  /* 0x000000010c0cb824 */ /* 0x000fca00078e0a1d */
[----:B------:R-:W-:Y:S01]  /*16920*/  ISETP.GT.U32.AND P4, PT, R29, R12, PT ;  /* 0x0000000c1d00720c */ /* 0x000fe20003f84070 */
[----:B------:R-:W-:Y:S01]  /*16930*/  @!P6 IMAD.IADD R2, R2, 0x1, -R29 ;  /* 0x000000010202e824 */ /* 0x000fe200078e0a1d */
[----:B------:R-:W-:Y:S01]  /*16940*/  ISETP.GE.AND P3, PT, R21, RZ, PT ;  /* 0x000000ff1500720c */ /* 0x000fe20003f66270 */
[----:B------:R-:W-:Y:S02]  /*16950*/  @!P1 IMAD.MOV R3, RZ, RZ, -R3 ;  /* 0x000000ffff039224 */ /* 0x000fe400078e0a03 */
[----:B------:R-:W-:-:S08]  /*16960*/  @!P5 IMAD.MOV R0, RZ, RZ, -R0 ;  /* 0x000000ffff00d224 */ /* 0x000fd000078e0a00 */
[----:B------:R-:W-:Y:S01]  /*16970*/  @!P4 IMAD.IADD R12, R12, 0x1, -R29 ;  /* 0x000000010c0cc824 */ /* 0x000fe200078e0a1d */
[----:B------:R-:W-:-:S13]  /*16980*/  ISETP.GE.AND P4, PT, R20, RZ, PT ;  /* 0x000000ff1400720c */ /* 0x000fda0003f86270 */
[----:B------:R-:W-:Y:S01]  /*16990*/  @!P4 IMAD.MOV R2, RZ, RZ, -R2 ;  /* 0x000000ffff02c224 */ /* 0x000fe200078e0a02 */
[----:B---3--:R-:W-:Y:S02]  /*169a0*/  ISETP.GE.AND P2, PT, R14, RZ, PT ;  /* 0x000000ff0e00720c */ /* 0x008fe40003f46270 */
[----:B--2---:R-:W-:Y:S02]  /*169b0*/  IABS R10, R22 ;  /* 0x00000016000a7213 */ /* 0x004fe40000000000 */
[----:B------:R-:W-:-:S03]  /*169c0*/  IABS R4, R19 ;  /* 0x0000001300047213 */ /* 0x000fc60000000000 */
[----:B------:R-:W-:Y:S01]  /*169d0*/  IMAD.HI.U32 R9, R28, R10, RZ ;  /* 0x0000000a1c097227 */ /* 0x000fe200078e00ff */
[----:B------:R-:W-:-:S03]  /*169e0*/  IABS R5, R17 ;  /* 0x0000001100057213 */ /* 0x000fc60000000000 */
[----:B0-----:R-:W-:-:S04]  /*169f0*/  IMAD.HI.U32 R6, R28, R4, RZ ;  /* 0x000000041c067227 */ /* 0x001fc800078e00ff */
[----:B------:R-:W-:Y:S02]  /*16a00*/  IMAD.MOV R9, RZ, RZ, -R9 ;  /* 0x000000ffff097224 */ /* 0x000fe400078e0a09 */
[----:B------:R-:W-:Y:S02]  /*16a10*/  IMAD.MOV R6, RZ, RZ, -R6 ;  /* 0x000000ffff067224 */ /* 0x000fe400078e0a06 */
[----:B------:R-:W-:Y:S02]  /*16a20*/  IMAD R10, R29, R9, R10 ;  /* 0x000000091d0a7224 */ /* 0x000fe400078e020a */
[----:B------:R-:W-:Y:S02]  /*16a30*/  IMAD.MOV.U32 R9, RZ, RZ, R7 ;  /* 0x000000ffff097224 */ /* 0x000fe400078e0007 */
[----:B------:R-:W-:-:S04]  /*16a40*/  IMAD.HI.U32 R14, R28, R5, RZ ;  /* 0x000000051c0e7227 */ /* 0x000fc800078e00ff */
[C---:B------:R-:W-:Y:S02]  /*16a50*/  IMAD R4, R29.reuse, R6, R4 ;  /* 0x000000061d047224 */ /* 0x040fe400078e0204 */
[----:B------:R-:W-:Y:S02]  /*16a60*/  @!P2 IMAD.MOV R9, RZ, RZ, -R9 ;  /* 0x000000ffff09a224 */ /* 0x000fe400078e0a09 */
[----:B------:R-:W-:Y:S01]  /*16a70*/  IMAD.MOV R14, RZ, RZ, -R14 ;  /* 0x000000ffff0e7224 */ /* 0x000fe200078e0a0e */
[C---:B------:R-:W-:Y:S02]  /*16a80*/  ISETP.GT.U32.AND P6, PT, R29.reuse, R4, PT ;  /* 0x000000041d00720c */ /* 0x040fe40003fc4070 */
[----:B------:R-:W-:Y:S01]  /*16a90*/  STL [R1+0x764c], R9 ;  /* 0x00764c0901007387 */ /* 0x000fe20000100800 */
[----:B------:R-:W-:-:S03]  /*16aa0*/  IMAD R5, R29, R14, R5 ;  /* 0x0000000e1d057224 */ /* 0x000fc600078e0205 */
[----:B------:R-:W-:Y:S04]  /*16ab0*/  STL [R1+0x178], R13 ;  /* 0x0001780d01007387 */ /* 0x000fe80000100800 */
[----:B------:R-:W2:Y:S01]  /*16ac0*/  LDL.LU R21, [R1+0x4cc] ;  /* 0x0004cc0001157983 */ /* 0x000ea20000300800 */
[C---:B------:R-:W-:Y:S02]  /*16ad0*/  ISETP.GT.U32.AND P2, PT, R29.reuse, R8, PT ;  /* 0x000000081d00720c */ /* 0x040fe40003f44070 */
[----:B------:R-:W-:Y:S01]  /*16ae0*/  ISETP.GT.U32.AND P5, PT, R29, R5, PT ;  /* 0x000000051d00720c */ /* 0x000fe20003fa4070 */
[----:B------:R0:W-:Y:S01]  /*16af0*/  STL [R1+0x174], R3 ;  /* 0x0001740301007387 */ /* 0x0001e20000100800 */
[----:B------:R-:W-:-:S03]  /*16b00*/  @!P6 IMAD.IADD R4, R4, 0x1, -R29 ;  /* 0x000000010404e824 */ /* 0x000fc600078e0a1d */
[----:B------:R4:W-:Y:S04]  /*16b10*/  STL [R1+0x16c], R0 ;  /* 0x00016c0001007387 */ /* 0x0009e80000100800 */
[----:B------:R-:W3:Y:S01]  /*16b20*/  LDL.LU R20, [R1+0x4d0] ;  /* 0x0004d00001147983 */ /* 0x000ee20000300800 */
[----:B------:R-:W-:Y:S01]  /*16b30*/  ISETP.GT.U32.AND P6, PT, R29, R4, PT ;  /* 0x000000041d00720c */ /* 0x000fe20003fc4070 */
[--C-:B------:R-:W-:Y:S02]  /*16b40*/  @!P2 IMAD.IADD R8, R8, 0x1, -R29.reuse ;  /* 0x000000010808a824 */ /* 0x100fe400078e0a1d */
[----:B------:R-:W-:Y:S01]  /*16b50*/  @!P5 IMAD.IADD R5, R5, 0x1, -R29 ;  /* 0x000000010505d824 */ /* 0x000fe200078e0a1d */
[----:B------:R-:W-:Y:S01]  /*16b60*/  ISETP.GE.AND P5, PT, R17, RZ, PT ;  /* 0x000000ff1100720c */ /* 0x000fe20003fa6270 */
[----:B------:R-:W-:Y:S01]  /*16b70*/  IMAD.MOV.U32 R7, RZ, RZ, R12 ;  /* 0x000000ffff077224 */ /* 0x000fe200078e000c */
[----:B------:R-:W5:Y:S01]  /*16b80*/  LDL.LU R17, [R1+0x4d4] ;  /* 0x0004d40001117983 */ /* 0x000f620000300800 */
[----:B------:R-:W-:-:S02]  /*16b90*/  @!P0 IMAD.MOV R8, RZ, RZ, -R8 ;  /* 0x000000ffff088224 */ /* 0x000fc400078e0a08 */
[----:B------:R-:W-:Y:S01]  /*16ba0*/  @!P3 IMAD.MOV R7, RZ, RZ, -R7 ;  /* 0x000000ffff07b224 */ /* 0x000fe200078e0a07 */
[----:B------:R-:W-:Y:S02]  /*16bb0*/  IABS R6, R16 ;  /* 0x0000001000067213 */ /* 0x000fe40000000000 */
[----:B------:R-:W-:Y:S01]  /*16bc0*/  STL [R1+0x168], R8 ;  /* 0x0001680801007387 */ /* 0x000fe20000100800 */
[----:B------:R-:W-:Y:S01]  /*16bd0*/  @!P6 IMAD.IADD R4, R4, 0x1, -R29 ;  /* 0x000000010404e824 */ /* 0x000fe200078e0a1d */
[----:B------:R-:W-:Y:S02]  /*16be0*/  ISETP.GE.AND P6, PT, R16, RZ, PT ;  /* 0x000000ff1000720c */ /* 0x000fe40003fc6270 */
[----:B------:R-:W-:Y:S04]  /*16bf0*/  STL [R1+0x150], R7 ;  /* 0x0001500701007387 */ /* 0x000fe80000100800 */
[----:B------:R-:W-:Y:S04]  /*16c00*/  STL [R1+0x13c], R2 ;  /* 0x00013c0201007387 */ /* 0x000fe80000100800 */
[----:B------:R-:W5:Y:S01]  /*16c10*/  LDL.LU R16, [R1+0x4d8] ;  /* 0x0004d80001107983 */ /* 0x000f620000300800 */
[----:B------:R-:W-:-:S05]  /*16c20*/  IABS R11, R23 ;  /* 0x00000017000b7213 */ /* 0x000fca0000000000 */
[----:B------:R-:W-:-:S04]  /*16c30*/  IMAD.HI.U32 R15, R28, R11, RZ ;  /* 0x0000000b1c0f7227 */ /* 0x000fc800078e00ff */
[----:B------:R-:W-:-:S04]  /*16c40*/  IMAD.MOV R15, RZ, RZ, -R15 ;  /* 0x000000ffff0f7224 */ /* 0x000fc800078e0a0f */
[C---:B------:R-:W-:Y:S01]  /*16c50*/  IMAD R11, R29.reuse, R15, R11 ;  /* 0x0000000f1d0b7224 */ /* 0x040fe200078e020b */
[----:B------:R-:W-:-:S04]  /*16c60*/  ISETP.GT.U32.AND P2, PT, R29, R10, PT ;  /* 0x0000000a1d00720c */ /* 0x000fc80003f44070 */
[----:B------:R-:W-:Y:S01]  /*16c70*/  ISETP.GT.U32.AND P1, PT, R29, R11, PT ;  /* 0x0000000b1d00720c */ /* 0x000fe20003f24070 */
[----:B0-----:R-:W-:-:S08]  /*16c80*/  IMAD.HI.U32 R3, R28, R6, RZ ;  /* 0x000000061c037227 */ /* 0x001fd000078e00ff */
[----:B------:R-:W-:-:S04]  /*16c90*/  @!P2 IMAD.IADD R10, R10, 0x1, -R29 ;  /* 0x000000010a0aa824 */ /* 0x000fc800078e0a1d */
[----:B------:R-:W-:-:S05]  /*16ca0*/  @!P1 IMAD.IADD R11, R11, 0x1, -R29 ;  /* 0x000000010b0b9824 */ /* 0x000fca00078e0a1d */
[----:B------:R-:W-:Y:S01]  /*16cb0*/  ISETP.GT.U32.AND P2, PT, R29, R11, PT ;  /* 0x0000000b1d00720c */ /* 0x000fe20003f44070 */
[----:B------:R-:W-:-:S04]  /*16cc0*/  IMAD.MOV R3, RZ, RZ, -R3 ;  /* 0x000000ffff037224 */ /* 0x000fc800078e0a03 */
[----:B------:R-:W-:Y:S01]  /*16cd0*/  IMAD R3, R29, R3, R6 ;  /* 0x000000031d037224 */ /* 0x000fe200078e0206 */
[----:B------:R-:W-:-:S07]  /*16ce0*/  ISETP.GE.AND P1, PT, R23, RZ, PT ;  /* 0x000000ff1700720c */ /* 0x000fce0003f26270 */
[----:B------:R-:W-:Y:S01]  /*16cf0*/  @!P2 IMAD.IADD R11, R11, 0x1, -R29 ;  /* 0x000000010b0ba824 */ /* 0x000fe200078e0a1d */
[C---:B------:R-:W-:Y:S02]  /*16d00*/  ISETP.GT.U32.AND P2, PT, R29.reuse, R3, PT ;  /* 0x000000031d00720c */ /* 0x040fe40003f44070 */
[----:B----4-:R-:W-:Y:S02]  /*16d10*/  IABS R0, R18 ;  /* 0x0000001200007213 */ /* 0x010fe40000000000 */
[C---:B------:R-:W-:Y:S01]  /*16d20*/  ISETP.GT.U32.AND P0, PT, R29.reuse, R5, PT ;  /* 0x000000051d00720c */ /* 0x040fe20003f04070 */
[----:B------:R-:W-:Y:S01]  /*16d30*/  IMAD.MOV.U32 R9, RZ, RZ, R11 ;  /* 0x000000ffff097224 */ /* 0x000fe200078e000b */
[----:B------:R-:W-:Y:S01]  /*16d40*/  ISETP.GT.U32.AND P3, PT, R29, R10, PT ;  /* 0x0000000a1d00720c */ /* 0x000fe20003f64070 */
[----:B------:R-:W-:-:S04]  /*16d50*/  IMAD.HI.U32 R6, R28, R0, RZ ;  /* 0x000000001c067227 */ /* 0x000fc800078e00ff */
[----:B------:R-:W-:Y:S02]  /*16d60*/  IMAD.MOV R6, RZ, RZ, -R6 ;  /* 0x000000ffff067224 */ /* 0x000fe400078e0a06 */
[----:B------:R-:W-:Y:S02]  /*16d70*/  @!P2 IMAD.IADD R3, R3, 0x1, -R29 ;  /* 0x000000010303a824 */ /* 0x000fe400078e0a1d */
[----:B------:R-:W-:Y:S01]  /*16d80*/  @!P1 IMAD.MOV R9, RZ, RZ, -R9 ;  /* 0x000000ffff099224 */ /* 0x000fe200078e0a09 */
[----:B------:R-:W-:Y:S01]  /*16d90*/  ISETP.GE.AND P4, PT, R22, RZ, PT ;  /* 0x000000ff1600720c */ /* 0x000fe20003f86270 */
[C---:B------:R-:W-:Y:S01]  /*16da0*/  IMAD R0, R29.reuse, R6, R0 ;  /* 0x000000061d007224 */ /* 0x040fe200078e0200 */
[----:B------:R-:W-:Y:S01]  /*16db0*/  ISETP.GT.U32.AND P1, PT, R29, R3, PT ;  /* 0x000000031d00720c */ /* 0x000fe20003f24070 */
[--C-:B------:R-:W-:Y:S01]  /*16dc0*/  @!P0 IMAD.IADD R5, R5, 0x1, -R29.reuse ;  /* 0x0000000105058824 */ /* 0x100fe200078e0a1d */
[----:B------:R-:W-:Y:S01]  /*16dd0*/  ISETP.GE.AND P0, PT, R19, RZ, PT ;  /* 0x000000ff1300720c */ /* 0x000fe20003f06270 */
[----:B------:R-:W-:Y:S01]  /*16de0*/  @!P3 IMAD.IADD R10, R10, 0x1, -R29 ;  /* 0x000000010a0ab824 */ /* 0x000fe200078e0a1d */
[----:B------:R-:W4:Y:S01]  /*16df0*/  LDL.LU R19, [R1+0x4dc] ;  /* 0x0004dc0001137983 */ /* 0x000f220000300800 */
[----:B------:R-:W-:Y:S01]  /*16e00*/  ISETP.GE.AND P2, PT, R18, RZ, PT ;  /* 0x000000ff1200720c */ /* 0x000fe20003f46270 */
[----:B------:R-:W-:-:S02]  /*16e10*/  IMAD.MOV.U32 R12, RZ, RZ, R5 ;  /* 0x000000ffff0c7224 */ /* 0x000fc400078e0005 */
[----:B------:R0:W-:Y:S04]  /*16e20*/  STL [R1+0x12c], R9 ;  /* 0x00012c0901007387 */ /* 0x0001e80000100800 */
[----:B------:R-:W4:Y:S01]  /*16e30*/  LDL.LU R18, [R1+0x4e0] ;  /* 0x0004e00001127983 */ /* 0x000f220000300800 */
[----:B------:R-:W-:Y:S02]  /*16e40*/  @!P1 IMAD.IADD R3, R3, 0x1, -R29 ;  /* 0x0000000103039824 */ /* 0x000fe400078e0a1d */
[----:B------:R-:W-:Y:S02]  /*16e50*/  @!P5 IMAD.MOV R12, RZ, RZ, -R12 ;  /* 0x000000ffff0cd224 */ /* 0x000fe400078e0a0c */
[----:B0-----:R-:W-:Y:S02]  /*16e60*/  IMAD.MOV.U32 R9, RZ, RZ, R10 ;  /* 0x000000ffff097224 */ /* 0x001fe400078e000a */
[----:B------:R-:W-:-:S02]  /*16e70*/  @!P6 IMAD.MOV R3, RZ, RZ, -R3 ;  /* 0x000000ffff03e224 */ /* 0x000fc400078e0a03 */
[----:B------:R-:W-:Y:S01]  /*16e80*/  @!P4 IMAD.MOV R9, RZ, RZ, -R9 ;  /* 0x000000ffff09c224 */ /* 0x000fe200078e0a09 */
[----:B------:R-:W-:Y:S04]  /*16e90*/  STL [R1+0xfc], R12 ;  /* 0x0000fc0c01007387 */ /* 0x000fe80000100800 */
[----:B------:R-:W-:Y:S01]  /*16ea0*/  STL [R1+0xf8], R9 ;  /* 0x0000f80901007387 */ /* 0x000fe20000100800 */
[----:B--2---:R-:W-:-:S05]  /*16eb0*/  IABS R8, R21 ;  /* 0x0000001500087213 */ /* 0x004fca0000000000 */
[----:B------:R-:W-:-:S04]  /*16ec0*/  IMAD.HI.U32 R7, R28, R8, RZ ;  /* 0x000000081c077227 */ /* 0x000fc800078e00ff */
[----:B------:R-:W-:Y:S01]  /*16ed0*/  IMAD.MOV R7, RZ, RZ, -R7 ;  /* 0x000000ffff077224 */ /* 0x000fe200078e0a07 */
[----:B---3--:R-:W-:-:S03]  /*16ee0*/  IABS R6, R20 ;  /* 0x0000001400067213 */ /* 0x008fc60000000000 */
[----:B------:R-:W-:Y:S02]  /*16ef0*/  IMAD R8, R29, R7, R8 ;  /* 0x000000071d087224 */ /* 0x000fe400078e0208 */
[----:B------:R-:W-:Y:S01]  /*16f00*/  IMAD.HI.U32 R7, R28, R6, RZ ;  /* 0x000000061c077227 */ /* 0x000fe200078e00ff */
[----:B-----5:R-:W-:-:S03]  /*16f10*/  IABS R2, R17 ;  /* 0x0000001100027213 */ /* 0x020fc60000000000 */
[----:B------:R-:W-:Y:S02]  /*16f20*/  IMAD.MOV R5, RZ, RZ, -R7 ;  /* 0x000000ffff057224 */ /* 0x000fe400078e0a07 */
[----:B------:R-:W-:Y:S02]  /*16f30*/  IMAD.MOV.U32 R7, RZ, RZ, R4 ;  /* 0x000000ffff077224 */ /* 0x000fe400078e0004 */
[----:B------:R-:W-:-:S04]  /*16f40*/  IMAD.HI.U32 R4, R28, R2, RZ ;  /* 0x000000021c047227 */ /* 0x000fc800078e00ff */
[----:B------:R-:W-:Y:S02]  /*16f50*/  @!P0 IMAD.MOV R7, RZ, RZ, -R7 ;  /* 0x000000ffff078224 */ /* 0x000fe400078e0a07 */
[----:B------:R-:W-:Y:S02]  /*16f60*/  IMAD R6, R29, R5, R6 ;  /* 0x000000051d067224 */ /* 0x000fe400078e0206 */
[----:B------:R-:W-:Y:S01]  /*16f70*/  IMAD.MOV R5, RZ, RZ, -R4 ;  /* 0x000000ffff057224 */ /* 0x000fe200078e0a04 */
[----:B------:R0:W-:Y:S01]  /*16f80*/  STL [R1+0xf4], R7 ;  /* 0x0000f40701007387 */ /* 0x0001e20000100800 */
[----:B------:R-:W-:-:S03]  /*16f90*/  IABS R4, R16 ;  /* 0x0000001000047213 */ /* 0x000fc60000000000 */
[----:B------:R1:W-:Y:S01]  /*16fa0*/  STL [R1+0xc4], R3 ;  /* 0x0000c40301007387 */ /* 0x0003e20000100800 */
[----:B------:R-:W-:-:S03]  /*16fb0*/  ISETP.GE.AND P6, PT, R16, RZ, PT ;  /* 0x000000ff1000720c */ /* 0x000fc60003fc6270 */
[----:B------:R-:W2:Y:S01]  /*16fc0*/  LDL.LU R16, [R1+0x4e4] ;  /* 0x0004e40001107983 */ /* 0x000ea20000300800 */
[----:B------:R-:W-:-:S13]  /*16fd0*/  ISETP.GT.U32.AND P3, PT, R29, R0, PT ;  /* 0x000000001d00720c */ /* 0x000fda0003f64070 */
[----:B------:R-:W-:-:S05]  /*16fe0*/  @!P3 IMAD.IADD R0, R0, 0x1, -R29 ;  /* 0x000000010000b824 */ /* 0x000fca00078e0a1d */
[----:B------:R-:W-:Y:S02]  /*16ff0*/  ISETP.GT.U32.AND P5, PT, R29, R0, PT ;  /* 0x000000001d00720c */ /* 0x000fe40003fa4070 */
[----:B------:R-:W-:Y:S02]  /*17000*/  ISETP.GE.AND P1, PT, R17, RZ, PT ;  /* 0x000000ff1100720c */ /* 0x000fe40003f26270 */
[----:B------:R-:W3:Y:S01]  /*17010*/  LDL.LU R17, [R1+0x4e8] ;  /* 0x0004e80001117983 */ /* 0x000ee20000300800 */
[----:B------:R-:W-:-:S08]  /*17020*/  ISETP.GT.U32.AND P3, PT, R29, R8, PT ;  /* 0x000000081d00720c */ /* 0x000fd00003f64070 */
[----:B------:R-:W-:Y:S01]  /*17030*/  @!P5 IMAD.IADD R0, R0, 0x1, -R29 ;  /* 0x000000010000d824 */ /* 0x000fe200078e0a1d */
[----:B------:R-:W-:-:S04]  /*17040*/  ISETP.GT.U32.AND P5, PT, R29, R6, PT ;  /* 0x000000061d00720c */ /* 0x000fc80003fa4070 */
[----:B------:R-:W-:Y:S02]  /*17050*/  @!P3 IMAD.IADD R8, R8, 0x1, -R29 ;  /* 0x000000010808b824 */ /* 0x000fe400078e0a1d */
[----:B0-----:R-:W-:-:S03]  /*17060*/  IMAD.MOV.U32 R7, RZ, RZ, R0 ;  /* 0x000000ffff077224 */ /* 0x001fc600078e0000 */
[----:B------:R-:W-:-:S04]  /*17070*/  ISETP.GT.U32.AND P3, PT, R29, R8, PT ;  /* 0x000000081d00720c */ /* 0x000fc80003f64070 */
[----:B------:R-:W-:Y:S01]  /*17080*/  @!P5 IMAD.IADD R6, R6, 0x1, -R29 ;  /* 0x000000010606d824 */ /* 0x000fe200078e0a1d */
[----:B------:R-:W-:Y:S01]  /*17090*/  ISETP.GE.AND P4, PT, R21, RZ, PT ;  /* 0x000000ff1500720c */ /* 0x000fe20003f86270 */
[----:B------:R-:W-:-:S03]  /*170a0*/  @!P2 IMAD.MOV R7, RZ, RZ, -R7 ;  /* 0x000000ffff07a224 */ /* 0x000fc600078e0a07 */
[C---:B------:R-:W-:Y:S01]  /*170b0*/  ISETP.GT.U32.AND P5, PT, R29.reuse, R6, PT ;  /* 0x000000061d00720c */ /* 0x040fe20003fa4070 */
[----:B-1----:R-:W-:Y:S01]  /*170c0*/  IMAD.HI.U32 R3, R28, R4, RZ ;  /* 0x000000041c037227 */ /* 0x002fe200078e00ff */
[----:B------:R-:W-:Y:S01]  /*170d0*/  ISETP.GE.AND P0, PT, R20, RZ, PT ;  /* 0x000000ff1400720c */ /* 0x000fe20003f06270 */
[----:B------:R4:W-:Y:S02]  /*170e0*/  STL [R1+0xc0], R7 ;  /* 0x0000c00701007387 */ /* 0x0009e40000100800 */
[----:B------:R-:W-:Y:S02]  /*170f0*/  IMAD.MOV R3, RZ, RZ, -R3 ;  /* 0x000000ffff037224 */ /* 0x000fe400078e0a03 */
[----:B------:R-:W-:Y:S02]  /*17100*/  @!P3 IMAD.IADD R8, R8, 0x1, -R29 ;  /* 0x000000010808b824 */ /* 0x000fe400078e0a1d */
[----:B------:R-:W-:Y:S02]  /*17110*/  IMAD R4, R29, R3, R4 ;  /* 0x000000031d047224 */ /* 0x000fe400078e0204 */
[----:B------:R-:W-:-:S02]  /*17120*/  @!P4 IMAD.MOV R8, RZ, RZ, -R8 ;  /* 0x000000ffff08c224 */ /* 0x000fc400078e0a08 */
[----:B------:R-:W-:Y:S01]  /*17130*/  @!P5 IMAD.IADD R6, R6, 0x1, -R29 ;  /* 0x000000010606d824 */ /* 0x000fe200078e0a1d */
[----:B----4-:R-:W-:-:S03]  /*17140*/  IABS R7, R18 ;  /* 0x0000001200077213 */ /* 0x010fc60000000000 */
[----:B------:R-:W-:Y:S02]  /*17150*/  @!P0 IMAD.MOV R6, RZ, RZ, -R6 ;  /* 0x000000ffff068224 */ /* 0x000fe400078e0a06 */
[----:B------:R-:W-:Y:S01]  /*17160*/  IMAD.HI.U32 R3, R28, R7, RZ ;  /* 0x000000071c037227 */ /* 0x000fe200078e00ff */
[----:B------:R-:W-:-:S03]  /*17170*/  IABS R0, R19 ;  /* 0x0000001300007213 */ /* 0x000fc60000000000 */
[----:B------:R-:W-:Y:S01]  /*17180*/  IMAD.MOV R3, RZ, RZ, -R3 ;  /* 0x000000ffff037224 */ /* 0x000fe200078e0a03 */
[----:B------:R-:W-:Y:S01]  /*17190*/  ISETP.GE.AND P3, PT, R19, RZ, PT ;  /* 0x000000ff1300720c */ /* 0x000fe20003f66270 */
[----:B------:R-:W-:Y:S02]  /*171a0*/  STL [R1+0x84], R8 ;  /* 0x0000840801007387 */ /* 0x000fe40000100800 */
[C---:B------:R-:W-:Y:S02]  /*171b0*/  IMAD R7, R29.reuse, R3, R7 ;  /* 0x000000031d077224 */ /* 0x040fe400078e0207 */
[----:B------:R-:W4:Y:S04]  /*171c0*/  LDL.LU R19, [R1+0x4ec] ;  /* 0x0004ec0001137983 */ /* 0x000f280000300800 */
[----:B------:R0:W-:Y:S01]  /*171d0*/  STL [R1+0x7c], R6 ;  /* 0x00007c0601007387 */ /* 0x0001e20000100800 */
[----:B------:R-:W-:Y:S01]  /*171e0*/  IMAD R2, R29, R5, R2 ;  /* 0x000000051d027224 */ /* 0x000fe200078e0202 */
[----:B--2---:R-:W-:-:S02]  /*171f0*/  ISETP.GE.AND P0, PT, R16, RZ, PT ;  /* 0x000000ff1000720c */ /* 0x004fc40003f06270 */
[----:B------:R-:W-:Y:S02]  /*17200*/  IABS R3, R16 ;  /* 0x0000001000037213 */ /* 0x000fe40000000000 */
[----:B------:R-:W2:Y:S01]  /*17210*/  LDL.LU R16, [R1+0x4f0] ;  /* 0x0004f00001107983 */ /* 0x000ea20000300800 */
[C---:B------:R-:W-:Y:S02]  /*17220*/  ISETP.GT.U32.AND P2, PT, R29.reuse, R2, PT ;  /* 0x000000021d00720c */ /* 0x040fe40003f44070 */
[----:B------:R-:W-:-:S11]  /*17230*/  ISETP.GT.U32.AND P4, PT, R29, R4, PT ;  /* 0x000000041d00720c */ /* 0x000fd60003f84070 */
[----:B------:R-:W-:-:S05]  /*17240*/  @!P2 IMAD.IADD R2, R2, 0x1, -R29 ;  /* 0x000000010202a824 */ /* 0x000fca00078e0a1d */
[----:B------:R-:W-:Y:S01]  /*17250*/  ISETP.GT.U32.AND P2, PT, R29, R2, PT ;  /* 0x000000021d00720c */ /* 0x000fe20003f44070 */
[----:B------:R-:W-:Y:S02]  /*17260*/  @!P4 IMAD.IADD R4, R4, 0x1, -R29 ;  /* 0x000000010404c824 */ /* 0x000fe400078e0a1d */
[----:B------:R-:W-:-:S03]  /*17270*/  IMAD.HI.U32 R5, R28, R0, RZ ;  /* 0x000000001c057227 */ /* 0x000fc600078e00ff */
[----:B------:R-:W-:-:S07]  /*17280*/  ISETP.GT.U32.AND P4, PT, R29, R4, PT ;  /* 0x000000041d00720c */ /* 0x000fce0003f84070 */
[----:B------:R-:W-:-:S04]  /*17290*/  @!P2 IMAD.IADD R2, R2, 0x1, -R29 ;  /* 0x000000010202a824 */ /* 0x000fc800078e0a1d */
[----:B0-----:R-:W-:Y:S02]  /*172a0*/  IMAD.MOV.U32 R6, RZ, RZ, R2 ;  /* 0x000000ffff067224 */ /* 0x001fe400078e0002 */
[----:B------:R-:W-:Y:S02]  /*172b0*/  IMAD.MOV R5, RZ, RZ, -R5 ;  /* 0x000000ffff057224 */ /* 0x000fe400078e0a05 */
[----:B------:R-:W-:Y:S01]  /*172c0*/  @!P1 IMAD.MOV R6, RZ, RZ, -R6 ;  /* 0x000000ffff069224 */ /* 0x000fe200078e0a06 */
[----:B------:R-:W-:Y:S01]  /*172d0*/  ISETP.GE.AND P5, PT, R18, RZ, PT ;  /* 0x000000ff1200720c */ /* 0x000fe20003fa6270 */
[----:B------:R-:W-:-:S03]  /*172e0*/  IMAD R0, R29, R5, R0 ;  /* 0x000000051d007224 */ /* 0x000fc600078e0200 */
[----:B------:R0:W-:Y:S01]  /*172f0*/  STL [R1+0x74], R6 ;  /* 0x0000740601007387 */ /* 0x0001e20000100800 */
[----:B------:R-:W-:-:S03]  /*17300*/  @!P4 IMAD.IADD R4, R4, 0x1, -R29 ;  /* 0x000000010404c824 */ /* 0x000fc600078e0a1d */
[----:B------:R-:W5:Y:S01]  /*17310*/  LDL.LU R18, [R1+0x4f4] ;  /* 0x0004f40001127983 */ /* 0x000f620000300800 */
[----:B---3--:R-:W-:Y:S02]  /*17320*/  IABS R5, R17 ;  /* 0x0000001100057213 */ /* 0x008fe40000000000 */
[----:B------:R-:W-:Y:S02]  /*17330*/  ISETP.GE.AND P4, PT, R17, RZ, PT ;  /* 0x000000ff1100720c */ /* 0x000fe40003f86270 */
[----:B------:R-:W3:Y:S01]  /*17340*/  LDL.LU R17, [R1+0x4f8] ;  /* 0x0004f80001117983 */ /* 0x000ee20000300800 */
[C---:B------:R-:W-:Y:S02]  /*17350*/  ISETP.GT.U32.AND P2, PT, R29.reuse, R0, PT ;  /* 0x000000001d00720c */ /* 0x040fe40003f44070 */
[----:B------:R-:W-:-:S11]  /*17360*/  ISETP.GT.U32.AND P1, PT, R29, R7, PT ;  /* 0x000000071d00720c */ /* 0x000fd60003f24070 */
[----:B------:R-:W-:-:S05]  /*17370*/  @!P2 IMAD.IADD R0, R0, 0x1, -R29 ;  /* 0x000000010000a824 */ /* 0x000fca00078e0a1d */
[----:B------:R-:W-:Y:S01]  /*17380*/  ISETP.GT.U32.AND P2, PT, R29, R0, PT ;  /* 0x000000001d00720c */ /* 0x000fe20003f44070 */
[----:B------:R-:W-:-:S05]  /*17390*/  @!P1 IMAD.IADD R7, R7, 0x1, -R29 ;  /* 0x0000000107079824 */ /* 0x000fca00078e0a1d */
[----:B------:R-:W-:Y:S01]  /*173a0*/  ISETP.GT.U32.AND P1, PT, R29, R7, PT ;  /* 0x000000071d00720c */ /* 0x000fe20003f24070 */
[----:B------:R-:W-:-:S06]  /*173b0*/  @!P6 IMAD.MOV R4, RZ, RZ, -R4 ;  /* 0x000000ffff04e224 */ /* 0x000fcc00078e0a04 */
[----:B------:R-:W-:-:S04]  /*173c0*/  @!P2 IMAD.IADD R0, R0, 0x1, -R29 ;  /* 0x000000010000a824 */ /* 0x000fc800078e0a1d */
[----:B------:R-:W-:Y:S01]  /*173d0*/  IMAD.MOV.U32 R8, RZ, RZ, R0 ;  /* 0x000000ffff087224 */ /* 0x000fe200078e0000 */
[----:B------:R1:W-:Y:S03]  /*173e0*/  STL [R1+0x2c], R4 ;  /* 0x00002c0401007387 */ /* 0x0003e60000100800 */
[----:B------:R-:W-:Y:S01]  /*173f0*/  @!P3 IMAD.MOV R8, RZ, RZ, -R8 ;  /* 0x000000ffff08b224 */ /* 0x000fe200078e0a08 */
[----:B------:R-:W3:Y:S01]  /*17400*/  LDL.LU R20, [R1+0x4fc] ;  /* 0x0004fc0001147983 */ /* 0x000ee20000300800 */
[----:B------:R-:W-:-:S03]  /*17410*/  @!P1 IMAD.IADD R7, R7, 0x1, -R29 ;  /* 0x0000000107079824 */ /* 0x000fc600078e0a1d */
[----:B------:R-:W-:Y:S01]  /*17420*/  STL [R1+0x28], R8 ;  /* 0x0000280801007387 */ /* 0x000fe20000100800 */
[----:B0-----:R-:W-:Y:S01]  /*17430*/  IMAD.HI.U32 R6, R28, R5, RZ ;  /* 0x000000051c067227 */ /* 0x001fe200078e00ff */
[----:B--2---:R-:W-:Y:S02]  /*17440*/  ISETP.GE.AND P1, PT, R16, RZ, PT ;  /* 0x000000ff1000720c */ /* 0x004fe40003f26270 */
[----:B-1----:R-:W-:Y:S02]  /*17450*/  IABS R4, R16 ;  /* 0x0000001000047213 */ /* 0x002fe40000000000 */
[----:B------:R-:W2:Y:S01]  /*17460*/  LDL.LU R16, [R1+0x500] ;  /* 0x0005000001107983 */ /* 0x000ea20000300800 */
[----:B------:R-:W-:Y:S02]  /*17470*/  IMAD.MOV R6, RZ, RZ, -R6 ;  /* 0x000000ffff067224 */ /* 0x000fe400078e0a06 */
[----:B------:R-:W-:-:S04]  /*17480*/  IMAD.HI.U32 R2, R28, R3, RZ ;  /* 0x000000031c027227 */ /* 0x000fc800078e00ff */
[----:B------:R-:W-:Y:S02]  /*17490*/  IMAD R5, R29, R6, R5 ;  /* 0x000000061d057224 */ /* 0x000fe400078e0205 */
[----:B------:R-:W-:-:S03]  /*174a0*/  IMAD.MOV R2, RZ, RZ, -R2 ;  /* 0x000000ffff027224 */ /* 0x000fc600078e0a02 */
[C---:B------:R-:W-:Y:S01]  /*174b0*/  ISETP.GT.U32.AND P6, PT, R29.reuse, R5, PT ;  /* 0x000000051d00720c */ /* 0x040fe20003fc4070 */
[----:B------:R-:W-:Y:S01]  /*174c0*/  IMAD R3, R29, R2, R3 ;  /* 0x000000021d037224 */ /* 0x000fe200078e0203 */
[----:B----4-:R-:W-:-:S04]  /*174d0*/  IABS R2, R19 ;  /* 0x0000001300027213 */ /* 0x010fc80000000000 */
[----:B------:R-:W-:Y:S01]  /*174e0*/  ISETP.GT.U32.AND P2, PT, R29, R3, PT ;  /* 0x000000031d00720c */ /* 0x000fe20003f44070 */
[----:B------:R-:W-:-:S06]  /*174f0*/  IMAD.HI.U32 R0, R28, R2, RZ ;  /* 0x000000021c007227 */ /* 0x000fcc00078e00ff */
[----:B------:R-:W-:Y:S02]  /*17500*/  @!P6 IMAD.IADD R5, R5, 0x1, -R29 ;  /* 0x000000010505e824 */ /* 0x000fe400078e0a1d */
[----:B------:R-:W-:Y:S02]  /*17510*/  IMAD.MOV R0, RZ, RZ, -R0 ;  /* 0x000000ffff007224 */ /* 0x000fe400078e0a00 */
[----:B------:R-:W-:Y:S01]  /*17520*/  IMAD.HI.U32 R6, R28, R4, RZ ;  /* 0x000000041c067227 */ /* 0x000fe200078e00ff */
[----:B------:R-:W-:-:S03]  /*17530*/  ISETP.GT.U32.AND P6, PT, R29, R5, PT ;  /* 0x000000051d00720c */ /* 0x000fc60003fc4070 */
[----:B------:R-:W-:Y:S02]  /*17540*/  @!P2 IMAD.IADD R3, R3, 0x1, -R29 ;  /* 0x000000010303a824 */ /* 0x000fe400078e0a1d */
[C---:B------:R-:W-:Y:S02]  /*17550*/  IMAD R2, R29.reuse, R0, R2 ;  /* 0x000000001d027224 */ /* 0x040fe400078e0202 */
[----:B------:R-:W-:Y:S01]  /*17560*/  IMAD.MOV R6, RZ, RZ, -R6 ;  /* 0x000000ffff067224 */ /* 0x000fe200078e0a06 */
[C---:B------:R-:W-:Y:S01]  /*17570*/  ISETP.GT.U32.AND P2, PT, R29.reuse, R3, PT ;  /* 0x000000031d00720c */ /* 0x040fe20003f44070 */
[----:B------:R-:W-:Y:S01]  /*17580*/  @!P5 IMAD.MOV R7, RZ, RZ, -R7 ;  /* 0x000000ffff07d224 */ /* 0x000fe200078e0a07 */
[C---:B------:R-:W-:Y:S01]  /*17590*/  ISETP.GT.U32.AND P5, PT, R29.reuse, R2, PT ;  /* 0x000000021d00720c */ /* 0x040fe20003fa4070 */
[----:B------:R-:W-:Y:S02]  /*175a0*/  IMAD R4, R29, R6, R4 ;  /* 0x000000061d047224 */ /* 0x000fe400078e0204 */
[----:B------:R-:W-:-:S03]  /*175b0*/  @!P6 IMAD.IADD R5, R5, 0x1, -R29 ;  /* 0x000000010505e824 */ /* 0x000fc600078e0a1d */
[----:B------:R-:W-:Y:S02]  /*175c0*/  ISETP.GT.U32.AND P6, PT, R29, R4, PT ;  /* 0x000000041d00720c */ /* 0x000fe40003fc4070 */
[----:B-----5:R-:W-:Y:S01]  /*175d0*/  IABS R0, R18 ;  /* 0x0000001200007213 */ /* 0x020fe20000000000 */
[----:B------:R0:W-:Y:S01]  /*175e0*/  STL [R1+0x24], R7 ;  /* 0x0000240701007387 */ /* 0x0001e20000100800 */
[----:B---3--:R-:W-:Y:S01]  /*175f0*/  IABS R11, R17 ;  /* 0x00000011000b7213 */ /* 0x008fe20000000000 */
[--C-:B------:R-:W-:Y:S01]  /*17600*/  @!P2 IMAD.IADD R3, R3, 0x1, -R29.reuse ;  /* 0x000000010303a824 */ /* 0x100fe200078e0a1d */
[----:B------:R-:W-:Y:S01]  /*17610*/  ISETP.GE.AND P2, PT, R18, RZ, PT ;  /* 0x000000ff1200720c */ /* 0x000fe20003f46270 */
[----:B------:R-:W-:Y:S01]  /*17620*/  @!P5 IMAD.IADD R2, R2, 0x1, -R29 ;  /* 0x000000010202d824 */ /* 0x000fe200078e0a1d */
[----:B------:R-:W3:Y:S01]  /*17630*/  LDL.LU R18, [R1+0x504] ;  /* 0x0005040001127983 */ /* 0x000ee20000300800 */
[----:B------:R-:W-:-:S04]  /*17640*/  IMAD.HI.U32 R6, R28, R11, RZ ;  /* 0x0000000b1c067227 */ /* 0x000fc800078e00ff */
[----:B0-----:R-:W-:-:S04]  /*17650*/  IMAD.HI.U32 R7, R28, R0, RZ ;  /* 0x000000001c077227 */ /* 0x001fc800078e00ff */
[----:B------:R-:W-:Y:S01]  /*17660*/  @!P6 IMAD.IADD R4, R4, 0x1, -R29 ;  /* 0x000000010404e824 */ /* 0x000fe200078e0a1d */
[C---:B------:R-:W-:Y:S01]  /*17670*/  ISETP.GT.U32.AND P6, PT, R29.reuse, R2, PT ;  /* 0x000000021d00720c */ /* 0x040fe20003fc4070 */
[----:B------:R-:W-:Y:S02]  /*17680*/  IMAD.MOV R7, RZ, RZ, -R7 ;  /* 0x000000ffff077224 */ /* 0x000fe400078e0a07 */
[----:B------:R-:W-:Y:S02]  /*17690*/  IMAD.MOV R6, RZ, RZ, -R6 ;  /* 0x000000ffff067224 */ /* 0x000fe400078e0a06 */
[C---:B------:R-:W-:Y:S02]  /*176a0*/  IMAD R0, R29.reuse, R7, R0 ;  /* 0x000000071d007224 */ /* 0x040fe400078e0200 */
[C---:B------:R-:W-:Y:S02]  /*176b0*/  IMAD R11, R29.reuse, R6, R11 ;  /* 0x000000061d0b7224 */ /* 0x040fe400078e020b */
[----:B------:R-:W-:Y:S01]  /*176c0*/  @!P4 IMAD.MOV R5, RZ, RZ, -R5 ;  /* 0x000000ffff05c224 */ /* 0x000fe200078e0a05 */
[----:B------:R-:W-:Y:S01]  /*176d0*/  ISETP.GT.U32.AND P4, PT, R29, R0, PT ;  /* 0x000000001d00720c */ /* 0x000fe20003f84070 */
[----:B------:R-:W-:-:S02]  /*176e0*/  IMAD.MOV.U32 R8, RZ, RZ, R3 ;  /* 0x000000ffff087224 */ /* 0x000fc400078e0003 */
[--C-:B------:R-:W-:Y:S01]  /*176f0*/  @!P6 IMAD.IADD R2, R2, 0x1, -R29.reuse ;  /* 0x000000010202e824 */ /* 0x100fe200078e0a1d */
[C---:B------:R-:W-:Y:S01]  /*17700*/  ISETP.GT.U32.AND P6, PT, R29.reuse, R11, PT ;  /* 0x0000000b1d00720c */ /* 0x040fe20003fc4070 */
[----:B------:R-:W-:Y:S01]  /*17710*/  @!P0 IMAD.MOV R8, RZ, RZ, -R8 ;  /* 0x000000ffff088224 */ /* 0x000fe200078e0a08 */
[----:B------:R-:W-:Y:S02]  /*17720*/  ISETP.GT.U32.AND P0, PT, R29, R4, PT ;  /* 0x000000041d00720c */ /* 0x000fe40003f04070 */
[----:B------:R-:W-:Y:S02]  /*17730*/  ISETP.GE.AND P3, PT, R19, RZ, PT ;  /* 0x000000ff1300720c */ /* 0x000fe40003f66270 */
[----:B------:R-:W-:Y:S02]  /*17740*/  ISETP.GE.AND P5, PT, R17, RZ, PT ;  /* 0x000000ff1100720c */ /* 0x000fe40003fa6270 */
[----:B------:R-:W4:Y:S01]  /*17750*/  LDL.LU R17, [R1+0x508] ;  /* 0x0005080001117983 */ /* 0x000f220000300800 */
[----:B------:R-:W-:-:S04]  /*17760*/  @!P4 IMAD.IADD R0, R0, 0x1, -R29 ;  /* 0x000000010000c824 */ /* 0x000fc800078e0a1d */
[--C-:B------:R-:W-:Y:S01]  /*17770*/  @!P6 IMAD.IADD R11, R11, 0x1, -R29.reuse ;  /* 0x000000010b0be824 */ /* 0x100fe200078e0a1d */
[----:B------:R-:W-:Y:S01]  /*17780*/  ISETP.GT.U32.AND P6, PT, R29, R0, PT ;  /* 0x000000001d00720c */ /* 0x000fe20003fc4070 */
[----:B------:R-:W-:Y:S02]  /*17790*/  @!P0 IMAD.IADD R4, R4, 0x1, -R29 ;  /* 0x0000000104048824 */ /* 0x000fe400078e0a1d */
[----:B------:R-:W-:Y:S01]  /*177a0*/  @!P3 IMAD.MOV R2, RZ, RZ, -R2 ;  /* 0x000000ffff02b224 */ /* 0x000fe200078e0a02 */
[----:B------:R-:W-:Y:S01]  /*177b0*/  STL [R1+0x20], R8 ;  /* 0x0000200801007387 */ /* 0x000fe20000100800 */
[----:B------:R-:W-:-:S03]  /*177c0*/  @!P1 IMAD.MOV R4, RZ, RZ, -R4 ;  /* 0x000000ffff049224 */ /* 0x000fc600078e0a04 */
[----:B------:R-:W5:Y:S04]  /*177d0*/  LDL.LU R19, [R1+0x50c] ;  /* 0x00050c0001137983 */ /* 0x000f680000300800 */
[----:B------:R-:W-:Y:S01]  /*177e0*/  STL [R1+0x1c], R5 ;  /* 0x00001c0501007387 */ /* 0x000fe20000100800 */
[----:B------:R-:W-:-:S03]  /*177f0*/  @!P6 IMAD.IADD R0, R0, 0x1, -R29 ;  /* 0x000000010000e824 */ /* 0x000fc600078e0a1d */
[----:B------:R4:W-:Y:S04]  /*17800*/  STL [R1+0x18], R2 ;  /* 0x0000180201007387 */ /* 0x0009e80000100800 */
[----:B------:R0:W-:Y:S01]  /*17810*/  STL [R1+0x4], R4 ;  /* 0x0000040401007387 */ /* 0x0001e20000100800 */
[----:B--2---:R-:W-:Y:S02]  /*17820*/  IABS R13, R16 ;  /* 0x00000010000d7213 */ /* 0x004fe40000000000 */
[----:B------:R-:W-:Y:S02]  /*17830*/  ISETP.GE.AND P6, PT, R16, RZ, PT ;  /* 0x000000ff1000720c */ /* 0x000fe40003fc6270 */
[----:B------:R-:W2:Y:S01]  /*17840*/  LDL.LU R16, [R1+0x510] ;  /* 0x0005100001107983 */ /* 0x000ea20000300800 */
[----:B------:R-:W-:-:S05]  /*17850*/  IABS R12, R20 ;  /* 0x00000014000c7213 */ /* 0x000fca0000000000 */
[----:B------:R-:W-:-:S04]  /*17860*/  IMAD.HI.U32 R3, R28, R12, RZ ;  /* 0x0000000c1c037227 */ /* 0x000fc800078e00ff */
[----:B------:R-:W-:-:S04]  /*17870*/  IMAD.MOV R3, RZ, RZ, -R3 ;  /* 0x000000ffff037224 */ /* 0x000fc800078e0a03 */
[----:B------:R-:W-:-:S05]  /*17880*/  IMAD R12, R29, R3, R12 ;  /* 0x000000031d0c7224 */ /* 0x000fca00078e020c */
[----:B------:R-:W-:Y:S01]  /*17890*/  ISETP.GT.U32.AND P0, PT, R29, R12, PT ;  /* 0x0000000c1d00720c */ /* 0x000fe20003f04070 */
[----:B------:R-:W-:-:S04]  /*178a0*/  IMAD.HI.U32 R3, R28, R13, RZ ;  /* 0x0000000d1c037227 */ /* 0x000fc800078e00ff */
[----:B------:R-:W-:-:S04]  /*178b0*/  IMAD.MOV R3, RZ, RZ, -R3 ;  /* 0x000000ffff037224 */ /* 0x000fc800078e0a03 */
[----:B------:R-:W-:-:S04]  /*178c0*/  IMAD R13, R29, R3, R13 ;  /* 0x000000031d0d7224 */ /* 0x000fc800078e020d */
[----:B------:R-:W-:Y:S01]  /*178d0*/  @!P0 IMAD.IADD R12, R12, 0x1, -R29 ;  /* 0x000000010c0c8824 */ /* 0x000fe200078e0a1d */
[----:B------:R-:W-:-:S04]  /*178e0*/  ISETP.GT.U32.AND P0, PT, R29, R11, PT ;  /* 0x0000000b1d00720c */ /* 0x000fc80003f04070 */
[----:B------:R-:W-:Y:S02]  /*178f0*/  ISETP.GT.U32.AND P3, PT, R29, R12, PT ;  /* 0x0000000c1d00720c */ /* 0x000fe40003f64070 */
[----:B---3--:R-:W-:-:S05]  /*17900*/  IABS R14, R18 ;  /* 0x00000012000e7213 */ /* 0x008fca0000000000 */
[----:B------:R-:W-:-:S04]  /*17910*/  IMAD.HI.U32 R3, R28, R14, RZ ;  /* 0x0000000e1c037227 */ /* 0x000fc800078e00ff */
[----:B------:R-:W-:Y:S01]  /*17920*/  IMAD.MOV R3, RZ, RZ, -R3 ;  /* 0x000000ffff037224 */ /* 0x000fe200078e0a03 */
[----:B------:R-:W-:-:S03]  /*17930*/  ISETP.GT.U32.AND P1, PT, R29, R13, PT ;  /* 0x0000000d1d00720c */ /* 0x000fc60003f24070 */
[----:B------:R-:W-:Y:S02]  /*17940*/  IMAD R14, R29, R3, R14 ;  /* 0x000000031d0e7224 */ /* 0x000fe400078e020e */
[--C-:B------:R-:W-:Y:S02]  /*17950*/  @!P0 IMAD.IADD R11, R11, 0x1, -R29.reuse ;  /* 0x000000010b0b8824 */ /* 0x100fe400078e0a1d */
[--C-:B------:R-:W-:Y:S01]  /*17960*/  @!P3 IMAD.IADD R12, R12, 0x1, -R29.reuse ;  /* 0x000000010c0cb824 */ /* 0x100fe200078e0a1d */
[----:B------:R-:W-:Y:S02]  /*17970*/  ISETP.GT.U32.AND P0, PT, R29, R14, PT ;  /* 0x0000000e1d00720c */ /* 0x000fe40003f04070 */
[----:B------:R-:W-:Y:S02]  /*17980*/  ISETP.GE.AND P3, PT, R18, RZ, PT ;  /* 0x000000ff1200720c */ /* 0x000fe40003f66270 */
[----:B------:R-:W3:Y:S01]  /*17990*/  LDL.LU R18, [R1+0x514] ;  /* 0x0005140001127983 */ /* 0x000ee20000300800 */
[----:B------:R-:W-:Y:S01]  /*179a0*/  @!P1 IMAD.IADD R13, R13, 0x1, -R29 ;  /* 0x000000010d0d9824 */ /* 0x000fe200078e0a1d */
[----:B------:R-:W-:-:S02]  /*179b0*/  ISETP.GE.AND P4, PT, R20, RZ, PT ;  /* 0x000000ff1400720c */ /* 0x000fc40003f86270 */
[----:B----4-:R-:W-:Y:S02]  /*179c0*/  IABS R2, R17 ;  /* 0x0000001100027213 */ /* 0x010fe40000000000 */
[----:B------:R-:W-:Y:S02]  /*179d0*/  ISETP.GE.AND P1, PT, R17, RZ, PT ;  /* 0x000000ff1100720c */ /* 0x000fe40003f26270 */
[----:B------:R-:W4:Y:S01]  /*179e0*/  LDL.LU R17, [R1+0x518] ;  /* 0x0005180001117983 */ /* 0x000f220000300800 */
[----:B------:R-:W-:Y:S01]  /*179f0*/  @!P0 IMAD.IADD R14, R14, 0x1, -R29 ;  /* 0x000000010e0e8824 */ /* 0x000fe200078e0a1d */
[----:B------:R-:W-:Y:S01]  /*17a00*/  ISETP.GT.U32.AND P0, PT, R29, R13, PT ;  /* 0x0000000d1d00720c */ /* 0x000fe20003f04070 */
[----:B0-----:R-:W-:Y:S02]  /*17a10*/  IMAD.MOV.U32 R4, RZ, RZ, R0 ;  /* 0x000000ffff047224 */ /* 0x001fe400078e0000 */
[----:B------:R-:W-:Y:S02]  /*17a20*/  @!P5 IMAD.MOV R11, RZ, RZ, -R11 ;  /* 0x000000ffff0bd224 */ /* 0x000fe400078e0a0b */
[----:B------:R-:W-:-:S02]  /*17a30*/  @!P2 IMAD.MOV R4, RZ, RZ, -R4 ;  /* 0x000000ffff04a224 */ /* 0x000fc400078e0a04 */
[----:B------:R-:W-:-:S03]  /*17a40*/  @!P4 IMAD.MOV R12, RZ, RZ, -R12 ;  /* 0x000000ffff0cc224 */ /* 0x000fc600078e0a0c */
[----:B------:R0:W-:Y:S03]  /*17a50*/  STL [R1], R4 ;  /* 0x0000000401007387 */ /* 0x0001e60000100800 */
[----:B------:R-:W-:Y:S01]  /*17a60*/  @!P0 IMAD.IADD R13, R13, 0x1, -R29 ;  /* 0x000000010d0d8824 */ /* 0x000fe200078e0a1d */
[----:B------:R-:W-:Y:S04]  /*17a70*/  STL [R1+0x75fc], R11 ;  /* 0x0075fc0b01007387 */ /* 0x000fe80000100800 */
[----:B------:R-:W-:Y:S01]  /*17a80*/  STL [R1+0x7600], R12 ;  /* 0x0076000c01007387 */ /* 0x000fe20000100800 */
[----:B------:R-:W-:Y:S01]  /*17a90*/  ISETP.GT.U32.AND P2, PT, R29, R14, PT ;  /* 0x0000000e1d00720c */ /* 0x000fe20003f44070 */
[----:B------:R-:W-:Y:S01]  /*17aa0*/  @!P6 IMAD.MOV R13, RZ, RZ, -R13 ;  /* 0x000000ffff0de224 */ /* 0x000fe200078e0a0d */
[----:B-----5:R-:W-:-:S11]  /*17ab0*/  IABS R7, R19 ;  /* 0x0000001300077213 */ /* 0x020fd60000000000 */
[----:B------:R-:W-:-:S04]  /*17ac0*/  @!P2 IMAD.IADD R14, R14, 0x1, -R29 ;  /* 0x000000010e0ea824 */ /* 0x000fc800078e0a1d */
[----:B------:R-:W-:Y:S01]  /*17ad0*/  @!P3 IMAD.MOV R14, RZ, RZ, -R14 ;  /* 0x000000ffff0eb224 */ /* 0x000fe200078e0a0e */
[----:B------:R-:W-:Y:S02]  /*17ae0*/  ISETP.GE.AND P5, PT, R19, RZ, PT ;  /* 0x000000ff1300720c */ /* 0x000fe40003fa6270 */
[----:B--2---:R-:W-:Y:S02]  /*17af0*/  ISETP.GE.AND P0, PT, R16, RZ, PT ;  /* 0x000000ff1000720c */ /* 0x004fe40003f06270 */
[----:B------:R-:W-:Y:S02]  /*17b00*/  IABS R10, R16 ;  /* 0x00000010000a7213 */ /* 0x000fe40000000000 */
[----:B------:R-:W2:Y:S04]  /*17b10*/  LDL.LU R16, [R1+0x51c] ;  /* 0x00051c0001107983 */ /* 0x000ea80000300800 */
[----:B------:R-:W5:Y:S04]  /*17b20*/  LDL.LU R24, [R1+0x520] ;  /* 0x0005200001187983 */ /* 0x000f680000300800 */
[----:B------:R-:W5:Y:S04]  /*17b30*/  LDL.LU R23, [R1+0x524] ;  /* 0x0005240001177983 */ /* 0x000f680000300800 */
[----:B------:R-:W5:Y:S04]  /*17b40*/  LDL.LU R22, [R1+0x528] ;  /* 0x0005280001167983 */ /* 0x000f680000300800 */
[----:B------:R-:W-:Y:S04]  /*17b50*/  STL [R1+0x7604], R13 ;  /* 0x0076040d01007387 */ /* 0x000fe80000100800 */
[----:B------:R-:W-:Y:S04]  /*17b60*/  STL [R1+0x7608], R14 ;  /* 0x0076080e01007387 */ /* 0x000fe80000100800 */
[----:B------:R-:W5:Y:S04]  /*17b70*/  LDL.LU R20, [R1+0x52c] ;  /* 0x00052c0001147983 */ /* 0x000f680000300800 */
[----:B------:R-:W5:Y:S01]  /*17b80*/  LDL.LU R19, [R1+0x530] ;  /* 0x0005300001137983 */ /* 0x000f620000300800 */
[----:B------:R-:W-:-:S03]  /*17b90*/  IMAD.HI.U32 R3, R28, R2, RZ ;  /* 0x000000021c037227 */ /* 0x000fc600078e00ff */
[----:B------:R-:W5:Y:S01]  /*17ba0*/  LDL.LU R25, [R1+0x534] ;  /* 0x0005340001197983 */ /* 0x000f620000300800 */
[----:B------:R-:W-:-:S04]  /*17bb0*/  IMAD.MOV R3, RZ, RZ, -R3 ;  /* 0x000000ffff037224 */ /* 0x000fc800078e0a03 */
[----:B------:R-:W-:Y:S02]  /*17bc0*/  IMAD R2, R29, R3, R2 ;  /* 0x000000031d027224 */ /* 0x000fe400078e0202 */
[----:B------:R-:W-:-:S03]  /*17bd0*/  IMAD.HI.U32 R0, R28, R7, RZ ;  /* 0x000000071c007227 */ /* 0x000fc600078e00ff */
[----:B------:R-:W-:Y:S01]  /*17be0*/  ISETP.GT.U32.AND P4, PT, R29, R2, PT ;  /* 0x000000021d00720c */ /* 0x000fe20003f84070 */
[----:B------:R-:W-:-:S04]  /*17bf0*/  IMAD.MOV R0, RZ, RZ, -R0 ;  /* 0x000000ffff007224 */ /* 0x000fc800078e0a00 */
[----:B------:R-:W-:-:S08]  /*17c00*/  IMAD R7, R29, R0, R7 ;  /* 0x000000001d077224 */ /* 0x000fd000078e0207 */
[----:B------:R-:W-:Y:S01]  /*17c10*/  @!P4 IMAD.IADD R2, R2, 0x1, -R29 ;  /* 0x000000010202c824 */ /* 0x000fe200078e0a1d */
[----:B------:R-:W-:-:S04]  /*17c20*/  ISETP.GT.U32.AND P4, PT, R29, R7, PT ;  /* 0x000000071d00720c */ /* 0x000fc80003f84070 */
[----:B------:R-:W-:Y:S01]  /*17c30*/  ISETP.GT.U32.AND P6, PT, R29, R2, PT ;  /* 0x000000021d00720c */ /* 0x000fe20003fc4070 */
[----:B------:R-:W-:-:S04]  /*17c40*/  IMAD.HI.U32 R6, R28, R10, RZ ;  /* 0x0000000a1c067227 */ /* 0x000fc800078e00ff */
[----:B------:R-:W-:Y:S01]  /*17c50*/  IMAD.MOV R6, RZ, RZ, -R6 ;  /* 0x000000ffff067224 */ /* 0x000fe200078e0a06 */
[----:B---3--:R-:W-:-:S03]  /*17c60*/  IABS R0, R18 ;  /* 0x0000001200007213 */ /* 0x008fc60000000000 */
[----:B------:R-:W-:Y:S02]  /*17c70*/  @!P4 IMAD.IADD R7, R7, 0x1, -R29 ;  /* 0x000000010707c824 */ /* 0x000fe400078e0a1d */
[C---:B------:R-:W-:Y:S02]  /*17c80*/  IMAD R10, R29.reuse, R6, R10 ;  /* 0x000000061d0a7224 */ /* 0x040fe400078e020a */
[----:B------:R-:W-:Y:S01]  /*17c90*/  IMAD.HI.U32 R5, R28, R0, RZ ;  /* 0x000000001c057227 */ /* 0x000fe200078e00ff */
[----:B------:R-:W-:-:S03]  /*17ca0*/  ISETP.GT.U32.AND P4, PT, R29, R7, PT ;  /* 0x000000071d00720c */ /* 0x000fc60003f84070 */
[----:B------:R-:W-:Y:S02]  /*17cb0*/  @!P6 IMAD.IADD R2, R2, 0x1, -R29 ;  /* 0x000000010202e824 */ /* 0x000fe400078e0a1d */
[----:B------:R-:W-:Y:S01]  /*17cc0*/  IMAD.MOV R5, RZ, RZ, -R5 ;  /* 0x000000ffff057224 */ /* 0x000fe200078e0a05 */
[----:B----4-:R-:W-:Y:S01]  /*17cd0*/  IABS R3, R17 ;  /* 0x0000001100037213 */ /* 0x010fe20000000000 */
[----:B------:R-:W-:Y:S01]  /*17ce0*/  @!P1 IMAD.MOV R2, RZ, RZ, -R2 ;  /* 0x000000ffff029224 */ /* 0x000fe200078e0a02 */
[C---:B------:R-:W-:Y:S01]  /*17cf0*/  ISETP.GT.U32.AND P1, PT, R29.reuse, R10, PT ;  /* 0x0000000a1d00720c */ /* 0x040fe20003f24070 */
[----:B------:R-:W-:Y:S02]  /*17d00*/  IMAD R0, R29, R5, R0 ;  /* 0x000000051d007224 */ /* 0x000fe400078e0200 */
[----:B0-----:R-:W-:-:S04]  /*17d10*/  IMAD.HI.U32 R4, R28, R3, RZ ;  /* 0x000000031c047227 */ /* 0x001fc800078e00ff */
[----:B------:R-:W-:Y:S02]  /*17d20*/  IMAD.MOV R4, RZ, RZ, -R4 ;  /* 0x000000ffff047224 */ /* 0x000fe400078e0a04 */
[----:B------:R-:W-:Y:S01]  /*17d30*/  @!P4 IMAD.IADD R7, R7, 0x1, -R29 ;  /* 0x000000010707c824 */ /* 0x000fe200078e0a1d */
[C---:B------:R-:W-:Y:S01]  /*17d40*/  ISETP.GT.U32.AND P4, PT, R29.reuse, R0, PT ;  /* 0x000000001d00720c */ /* 0x040fe20003f84070 */
[----:B------:R-:W-:Y:S02]  /*17d50*/  IMAD R3, R29, R4, R3 ;  /* 0x000000041d037224 */ /* 0x000fe400078e0203 */
[----:B------:R-:W-:-:S03]  /*17d60*/  @!P1 IMAD.IADD R10, R10, 0x1, -R29 ;  /* 0x000000010a0a9824 */ /* 0x000fc600078e0a1d */
[----:B------:R-:W-:-:S07]  /*17d70*/  ISETP.GT.U32.AND P1, PT, R29, R3, PT ;  /* 0x000000031d00720c */ /* 0x000fce0003f24070 */
[----:B------:R-:W-:Y:S01]  /*17d80*/  @!P4 IMAD.IADD R0, R0, 0x1, -R29 ;  /* 0x000000010000c824 */ /* 0x000fe200078e0a1d */
[----:B------:R-:W-:-:S05]  /*17d90*/  ISETP.GT.U32.AND P4, PT, R29, R10, PT ;  /* 0x0000000a1d00720c */ /* 0x000fca0003f84070 */
[----:B------:R-:W-:Y:S01]  /*17da0*/  @!P1 IMAD.IADD R3, R3, 0x1, -R29 ;  /* 0x0000000103039824 */ /* 0x000fe200078e0a1d */
[----:B------:R-:W-:Y:S01]  /*17db0*/  ISETP.GT.U32.AND P1, PT, R29, R0, PT ;  /* 0x000000001d00720c */ /* 0x000fe20003f24070 */
[----:B------:R-:W-:-:S06]  /*17dc0*/  @!P5 IMAD.MOV R7, RZ, RZ, -R7 ;  /* 0x000000ffff07d224 */ /* 0x000fcc00078e0a07 */
[----:B------:R-:W-:Y:S01]  /*17dd0*/  @!P4 IMAD.IADD R10, R10, 0x1, -R29 ;  /* 0x000000010a0ac824 */ /* 0x000fe200078e0a1d */
[----:B------:R-:W-:-:S03]  /*17de0*/  ISETP.GT.U32.AND P5, PT, R29, R3, PT ;  /* 0x000000031d00720c */ /* 0x000fc60003fa4070 */
[----:B------:R-:W-:Y:S02]  /*17df0*/  @!P0 IMAD.MOV R10, RZ, RZ, -R10 ;  /* 0x000000ffff0a8224 */ /* 0x000fe400078e0a0a */
[----:B------:R-:W-:Y:S01]  /*17e00*/  @!P1 IMAD.IADD R0, R0, 0x1, -R29 ;  /* 0x0000000100009824 */ /* 0x000fe200078e0a1d */
[----:B------:R-:W-:Y:S01]  /*17e10*/  ISETP.GE.AND P3, PT, R17, RZ, PT ;  /* 0x000000ff1100720c */ /* 0x000fe20003f66270 */
[----:B------:R-:W-:Y:S01]  /*17e20*/  STL [R1+0x760c], R2 ;  /* 0x00760c0201007387 */ /* 0x000fe20000100800 */
[----:B------:R-:W-:-:S03]  /*17e30*/  ISETP.GE.AND P2, PT, R18, RZ, PT ;  /* 0x000000ff1200720c */ /* 0x000fc60003f46270 */
[----:B------:R-:W-:Y:S02]  /*17e40*/  STL [R1+0x7610], R7 ;  /* 0x0076100701007387 */ /* 0x000fe40000100800 */
[----:B------:R-:W-:Y:S02]  /*17e50*/  @!P5 IMAD.IADD R3, R3, 0x1, -R29 ;  /* 0x000000010303d824 */ /* 0x000fe400078e0a1d */
[----:B------:R-:W-:Y:S04]  /*17e60*/  STL [R1+0x7614], R10 ;  /* 0x0076140a01007387 */ /* 0x000fe80000100800 */
[----:B------:R-:W-:Y:S02]  /*17e70*/  @!P3 IMAD.MOV R3, RZ, RZ, -R3 ;  /* 0x000000ffff03b224 */ /* 0x000fe400078e0a03 */
[----:B------:R-:W-:Y:S01]  /*17e80*/  @!P2 IMAD.MOV R0, RZ, RZ, -R0 ;  /* 0x000000ffff00a224 */ /* 0x000fe200078e0a00 */
[----:B--2---:R-:W-:-:S02]  /*17e90*/  IABS R4, R16 ;  /* 0x0000001000047213 */ /* 0x004fc40000000000 */
[----:B------:R-:W-:Y:S02]  /*17ea0*/  ISETP.GE.AND P6, PT, R16, RZ, PT ;  /* 0x000000ff1000720c */ /* 0x000fe40003fc6270 */
[----:B-----5:R-:W-:Y:S01]  /*17eb0*/  IABS R5, R24 ;  /* 0x0000001800057213 */ /* 0x020fe20000000000 */
[----:B------:R-:W-:Y:S01]  /*17ec0*/  IMAD.HI.U32 R16, R28, R4, RZ ;  /* 0x000000041c107227 */ /* 0x000fe200078e00ff */
[----:B------:R-:W-:-:S03]  /*17ed0*/  IABS R6, R23 ;  /* 0x0000001700067213 */ /* 0x000fc60000000000 */
[----:B------:R-:W-:Y:S02]  /*17ee0*/  IMAD.MOV R16, RZ, RZ, -R16 ;  /* 0x000000ffff107224 */ /* 0x000fe400078e0a10 */
[----:B------:R-:W-:-:S04]  /*17ef0*/  IMAD.HI.U32 R15, R28, R5, RZ ;  /* 0x000000051c0f7227 */ /* 0x000fc800078e00ff */
[----:B------:R-:W-:Y:S02]  /*17f00*/  IMAD R4, R29, R16, R4 ;  /* 0x000000101d047224 */ /* 0x000fe400078e0204 */
[----:B------:R-:W-:Y:S02]  /*17f10*/  IMAD.MOV R15, RZ, RZ, -R15 ;  /* 0x000000ffff0f7224 */ /* 0x000fe400078e0a0f */
[----:B------:R-:W-:Y:S01]  /*17f20*/  IMAD.HI.U32 R16, R28, R6, RZ ;  /* 0x000000061c107227 */ /* 0x000fe200078e00ff */
[----:B------:R-:W-:-:S03]  /*17f30*/  IABS R8, R22 ;  /* 0x0000001600087213 */ /* 0x000fc60000000000 */
[C---:B------:R-:W-:Y:S02]  /*17f40*/  IMAD R5, R29.reuse, R15, R5 ;  /* 0x0000000f1d057224 */ /* 0x040fe400078e0205 */
[----:B------:R-:W-:Y:S01]  /*17f50*/  IMAD.MOV R16, RZ, RZ, -R16 ;  /* 0x000000ffff107224 */ /* 0x000fe200078e0a10 */
[C---:B------:R-:W-:Y:S01]  /*17f60*/  ISETP.GT.U32.AND P4, PT, R29.reuse, R4, PT ;  /* 0x000000041d00720c */ /* 0x040fe20003f84070 */
[----:B------:R-:W-:Y:S01]  /*17f70*/  IMAD.HI.U32 R15, R28, R8, RZ ;  /* 0x000000081c0f7227 */ /* 0x000fe200078e00ff */
[----:B------:R-:W-:-:S03]  /*17f80*/  ISETP.GT.U32.AND P0, PT, R29, R5, PT ;  /* 0x000000051d00720c */ /* 0x000fc60003f04070 */
[----:B------:R-:W-:Y:S02]  /*17f90*/  IMAD R6, R29, R16, R6 ;  /* 0x000000101d067224 */ /* 0x000fe400078e0206 */
[----:B------:R-:W-:-:S03]  /*17fa0*/  IMAD.MOV R15, RZ, RZ, -R15 ;  /* 0x000000ffff0f7224 */ /* 0x000fc600078e0a0f */
[C---:B------:R-:W-:Y:S01]  /*17fb0*/  ISETP.GT.U32.AND P1, PT, R29.reuse, R6, PT ;  /* 0x000000061d00720c */ /* 0x040fe20003f24070 */
[----:B------:R-:W-:Y:S01]  /*17fc0*/  IMAD R8, R29, R15, R8 ;  /* 0x0000000f1d087224 */ /* 0x000fe200078e0208 */
[----:B------:R-:W-:Y:S01]  /*17fd0*/  IABS R17, R20 ;  /* 0x0000001400117213 */ /* 0x000fe20000000000 */
[--C-:B------:R-:W-:Y:S01]  /*17fe0*/  @!P4 IMAD.IADD R4, R4, 0x1, -R29.reuse ;  /* 0x000000010404c824 */ /* 0x100fe200078e0a1d */
[----:B------:R-:W-:Y:S01]  /*17ff0*/  IABS R18, R19 ;  /* 0x0000001300127213 */ /* 0x000fe20000000000 */
[----:B------:R-:W-:Y:S01]  /*18000*/  @!P0 IMAD.IADD R5, R5, 0x1, -R29 ;  /* 0x0000000105058824 */ /* 0x000fe200078e0a1d */
[----:B------:R-:W-:Y:S02]  /*18010*/  ISETP.GT.U32.AND P5, PT, R29, R8, PT ;  /* 0x000000081d00720c */ /* 0x000fe40003fa4070 */
[----:B------:R-:W-:Y:S02]  /*18020*/  ISETP.GE.AND P4, PT, R24, RZ, PT ;  /* 0x000000ff1800720c */ /* 0x000fe40003f86270 */
[----:B------:R-:W2:Y:S01]  /*18030*/  LDL.LU R24, [R1+0x538] ;  /* 0x0005380001187983 */ /* 0x000ea20000300800 */
[----:B------:R-:W-:-:S04]  /*18040*/  IMAD.HI.U32 R16, R28, R17, RZ ;  /* 0x000000111c107227 */ /* 0x000fc800078e00ff */
[----:B------:R-:W-:Y:S01]  /*18050*/  @!P1 IMAD.IADD R6, R6, 0x1, -R29 ;  /* 0x0000000106069824 */ /* 0x000fe200078e0a1d */
[----:B------:R-:W-:Y:S01]  /*18060*/  ISETP.GT.U32.AND P1, PT, R29, R5, PT ;  /* 0x000000051d00720c */ /* 0x000fe20003f24070 */
[----:B------:R-:W-:-:S04]  /*18070*/  IMAD.HI.U32 R15, R28, R18, RZ ;  /* 0x000000121c0f7227 */ /* 0x000fc800078e00ff */
[----:B------:R-:W-:Y:S02]  /*18080*/  IMAD.MOV R16, RZ, RZ, -R16 ;  /* 0x000000ffff107224 */ /* 0x000fe400078e0a10 */
[----:B------:R-:W-:Y:S01]  /*18090*/  IMAD.MOV R15, RZ, RZ, -R15 ;  /* 0x000000ffff0f7224 */ /* 0x000fe200078e0a0f */
[C---:B------:R-:W-:Y:S01]  /*180a0*/  ISETP.GT.U32.AND P0, PT, R29.reuse, R4, PT ;  /* 0x000000041d00720c */ /* 0x040fe20003f04070 */
[C---:B------:R-:W-:Y:S02]  /*180b0*/  IMAD R17, R29.reuse, R16, R17 ;  /* 0x000000101d117224 */ /* 0x040fe400078e0211 */
[--C-:B------:R-:W-:Y:S01]  /*180c0*/  @!P5 IMAD.IADD R8, R8, 0x1, -R29.reuse ;  /* 0x000000010808d824 */ /* 0x100fe200078e0a1d */
[C---:B------:R-:W-:Y:S01]  /*180d0*/  ISETP.GT.U32.AND P5, PT, R29.reuse, R6, PT ;  /* 0x000000061d00720c */ /* 0x040fe20003fa4070 */
[C---:B------:R-:W-:Y:S01]  /*180e0*/  IMAD R18, R29.reuse, R15, R18 ;  /* 0x0000000f1d127224 */ /* 0x040fe200078e0212 */
[----:B------:R-:W-:Y:S01]  /*180f0*/  ISETP.GT.U32.AND P3, PT, R29, R17, PT ;  /* 0x000000111d00720c */ /* 0x000fe20003f64070 */
[----:B------:R-:W-:-:S03]  /*18100*/  @!P1 IMAD.IADD R5, R5, 0x1, -R29 ;  /* 0x0000000105059824 */ /* 0x000fc600078e0a1d */
[C---:B------:R-:W-:Y:S02]  /*18110*/  ISETP.GT.U32.AND P1, PT, R29.reuse, R18, PT ;  /* 0x000000121d00720c */ /* 0x040fe40003f24070 */
[----:B------:R-:W-:Y:S01]  /*18120*/  ISETP.GT.U32.AND P2, PT, R29, R8, PT ;  /* 0x000000081d00720c */ /* 0x000fe20003f44070 */
[----:B------:R-:W-:Y:S01]  /*18130*/  @!P0 IMAD.IADD R4, R4, 0x1, -R29 ;  /* 0x0000000104048824 */ /* 0x000fe200078e0a1d */
[----:B------:R-:W-:-:S03]  /*18140*/  ISETP.GE.AND P0, PT, R23, RZ, PT ;  /* 0x000000ff1700720c */ /* 0x000fc60003f06270 */
[--C-:B------:R-:W-:Y:S01]  /*18150*/  @!P5 IMAD.IADD R6, R6, 0x1, -R29.reuse ;  /* 0x000000010606d824 */ /* 0x100fe200078e0a1d */
[----:B------:R-:W-:Y:S01]  /*18160*/  ISETP.GE.AND P5, PT, R22, RZ, PT ;  /* 0x000000ff1600720c */ /* 0x000fe20003fa6270 */
[----:B------:R-:W-:Y:S01]  /*18170*/  STL [R1+0x7618], R0 ;  /* 0x0076180001007387 */ /* 0x000fe20000100800 */
[--C-:B------:R-:W-:Y:S01]  /*18180*/  @!P3 IMAD.IADD R17, R17, 0x1, -R29.reuse ;  /* 0x000000011111b824 */ /* 0x100fe200078e0a1d */
[----:B------:R-:W-:Y:S02]  /*18190*/  ISETP.GE.AND P3, PT, R20, RZ, PT ;  /* 0x000000ff1400720c */ /* 0x000fe40003f66270 */
[----:B------:R-:W-:Y:S01]  /*181a0*/  STL [R1+0x761c], R3 ;  /* 0x00761c0301007387 */ /* 0x000fe20000100800 */
[--C-:B------:R-:W-:Y:S01]  /*181b0*/  @!P1 IMAD.IADD R18, R18, 0x1, -R29.reuse ;  /* 0x0000000112129824 */ /* 0x100fe200078e0a1d */
[----:B------:R-:W-:Y:S02]  /*181c0*/  ISETP.GE.AND P1, PT, R19, RZ, PT ;  /* 0x000000ff1300720c */ /* 0x000fe40003f26270 */
[----:B------:R-:W3:Y:S04]  /*181d0*/  LDL.LU R20, [R1+0x53c] ;  /* 0x00053c0001147983 */ /* 0x000ee80000300800 */
[----:B------:R-:W4:Y:S01]  /*181e0*/  LDL.LU R23, [R1+0x540] ;  /* 0x0005400001177983 */ /* 0x000f220000300800 */
[----:B------:R-:W-:-:S03]  /*181f0*/  @!P2 IMAD.IADD R8, R8, 0x1, -R29 ;  /* 0x000000010808a824 */ /* 0x000fc600078e0a1d */
[----:B------:R-:W5:Y:S01]  /*18200*/  LDL R19, [R1+0x548] ;  /* 0x0005480001137983 */ /* 0x000f620000100800 */
[----:B------:R-:W-:-:S03]  /*18210*/  @!P6 IMAD.MOV R4, RZ, RZ, -R4 ;  /* 0x000000ffff04e224 */ /* 0x000fc600078e0a04 */
[----:B------:R-:W5:Y:S01]  /*18220*/  LDL.LU R9, [R1+0x544] ;  /* 0x0005440001097983 */ /* 0x000f620000300800 */
[----:B------:R-:W-:Y:S02]  /*18230*/  @!P4 IMAD.MOV R5, RZ, RZ, -R5 ;  /* 0x000000ffff05c224 */ /* 0x000fe400078e0a05 */
[----:B------:R-:W-:Y:S02]  /*18240*/  @!P0 IMAD.MOV R6, RZ, RZ, -R6 ;  /* 0x000000ffff068224 */ /* 0x000fe400078e0a06 */
[----:B------:R-:W-:Y:S01]  /*18250*/  @!P5 IMAD.MOV R8, RZ, RZ, -R8 ;  /* 0x000000ffff08d224 */ /* 0x000fe200078e0a08 */
[----:B------:R0:W-:Y:S04]  /*18260*/  STL [R1+0x7620], R4 ;  /* 0x0076200401007387 */ /* 0x0001e80000100800 */
[----:B------:R-:W-:Y:S04]  /*18270*/  STL [R1+0x7624], R5 ;  /* 0x0076240501007387 */ /* 0x000fe80000100800 */
[----:B------:R-:W-:Y:S01]  /*18280*/  STL [R1+0x7628], R6 ;  /* 0x0076280601007387 */ /* 0x000fe20000100800 */
[----:B------:R-:W-:Y:S01]  /*18290*/  IABS R21, R25 ;  /* 0x0000001900157213 */ /* 0x000fe20000000000 */
[----:B0-----:R-:W0:Y:S02]  /*182a0*/  LDC R4, c[0x0][0x3ac] ;  /* 0x0000eb00ff047b82 */ /* 0x001e240000000800 */
[----:B------:R1:W-:Y:S04]  /*182b0*/  STL [R1+0x762c], R8 ;  /* 0x00762c0801007387 */ /* 0x0003e80000100800 */
[----:B-1----:R-:W5:Y:S04]  /*182c0*/  LDL.LU R8, [R1+0x54c] ;  /* 0x00054c0001087983 */ /* 0x002f680000300800 */
[----:B------:R-:W5:Y:S04]  /*182d0*/  LDL.LU R6, [R1+0x550] ;  /* 0x0005500001067983 */ /* 0x000f680000300800 */
[----:B------:R-:W5:Y:S01]  /*182e0*/  LDL.LU R12, [R1+0x554] ;  /* 0x00055400010c7983 */ /* 0x000f620000300800 */
[----:B------:R-:W-:-:S03]  /*182f0*/  IMAD.HI.U32 R15, R28, R21, RZ ;  /* 0x000000151c0f7227 */ /* 0x000fc600078e00ff */
[----:B------:R-:W5:Y:S01]  /*18300*/  LDL.LU R5, [R1+0x558] ;  /* 0x0005580001057983 */ /* 0x000f620000300800 */
[----:B------:R-:W-:-:S04]  /*18310*/  IMAD.MOV R15, RZ, RZ, -R15 ;  /* 0x000000ffff0f7224 */ /* 0x000fc800078e0a0f */
[----:B------:R-:W-:-:S05]  /*18320*/  IMAD R21, R29, R15, R21 ;  /* 0x0000000f1d157224 */ /* 0x000fca00078e0215 */
[----:B------:R-:W-:-:S13]  /*18330*/  ISETP.GT.U32.AND P2, PT, R29, R21, PT ;  /* 0x000000151d00720c */ /* 0x000fda0003f44070 */
[----:B------:R-:W-:Y:S01]  /*18340*/  @!P2 IMAD.IADD R21, R21, 0x1, -R29 ;  /* 0x000000011515a824 */ /* 0x000fe200078e0a1d */
[C---:B------:R-:W-:Y:S02]  /*18350*/  ISETP.GT.U32.AND P2, PT, R29.reuse, R17, PT ;  /* 0x000000111d00720c */ /* 0x040fe40003f44070 */
[C---:B------:R-:W-:Y:S02]  /*18360*/  ISETP.GT.U32.AND P6, PT, R29.reuse, R18, PT ;  /* 0x000000121d00720c */ /* 0x040fe40003fc4070 */
[----:B------:R-:W-:-:S09]  /*18370*/  ISETP.GT.U32.AND P4, PT, R29, R21, PT ;  /* 0x000000151d00720c */ /* 0x000fd20003f84070 */
[--C-:B------:R-:W-:Y:S02]  /*18380*/  @!P2 IMAD.IADD R17, R17, 0x1, -R29.reuse ;  /* 0x000000011111a824 */ /* 0x100fe400078e0a1d */
[--C-:B------:R-:W-:Y:S01]  /*18390*/  @!P6 IMAD.IADD R18, R18, 0x1, -R29.reuse ;  /* 0x000000011212e824 */ /* 0x100fe200078e0a1d */
[----:B------:R-:W-:Y:S01]  /*183a0*/  ISETP.GE.AND P0, PT, R25, RZ, PT ;  /* 0x000000ff1900720c */ /* 0x000fe20003f06270 */
[----:B------:R-:W-:Y:S02]  /*183b0*/  @!P4 IMAD.IADD R21, R21, 0x1, -R29 ;  /* 0x000000011515c824 */ /* 0x000fe400078e0a1d */
[----:B------:R-:W-:Y:S02]  /*183c0*/  @!P3 IMAD.MOV R17, RZ, RZ, -R17 ;  /* 0x000000ffff11b224 */ /* 0x000fe400078e0a11 */
[----:B------:R-:W-:-:S03]  /*183d0*/  @!P1 IMAD.MOV R18, RZ, RZ, -R18 ;  /* 0x000000ffff129224 */ /* 0x000fc600078e0a12 */
[----:B------:R1:W-:Y:S05]  /*183e0*/  STL [R1+0x7630], R17 ;  /* 0x0076301101007387 */ /* 0x0003ea0000100800 */
[----:B------:R-:W-:Y:S01]  /*183f0*/  @!P0 IMAD.MOV R21, RZ, RZ, -R21 ;  /* 0x000000ffff158224 */ /* 0x000fe200078e0a15 */
[----:B-1----:R-:W5:Y:S04]  /*18400*/  LDL.LU R17, [R1+0x548] ;  /* 0x0005480001117983 */ /* 0x002f680000300800 */
[----:B------:R-:W-:Y:S04]  /*18410*/  STL [R1+0x7634], R18 ;  /* 0x0076341201007387 */ /* 0x000fe80000100800 */
[----:B------:R-:W-:Y:S01]  /*18420*/  STL [R1+0x7638], R21 ;  /* 0x0076381501007387 */ /* 0x000fe20000100800 */
[----:B--2---:R-:W-:-:S05]  /*18430*/  IABS R22, R24 ;  /* 0x0000001800167213 */ /* 0x004fca0000000000 */
[----:B------:R-:W-:-:S04]  /*18440*/  IMAD.HI.U32 R15, R28, R22, RZ ;  /* 0x000000161c0f7227 */ /* 0x000fc800078e00ff */
[----:B------:R-:W-:-:S04]  /*18450*/  IMAD.MOV R15, RZ, RZ, -R15 ;  /* 0x000000ffff0f7224 */ /* 0x000fc800078e0a0f */
[----:B------:R-:W-:-:S05]  /*18460*/  IMAD R22, R29, R15, R22 ;  /* 0x0000000f1d167224 */ /* 0x000fca00078e0216 */
[----:B------:R-:W-:Y:S02]  /*18470*/  ISETP.GT.U32.AND P2, PT, R29, R22, PT ;  /* 0x000000161d00720c */ /* 0x000fe40003f44070 */
[----:B------:R-:W-:-:S11]  /*18480*/  ISETP.GE.AND P5, PT, R24, RZ, PT ;  /* 0x000000ff1800720c */ /* 0x000fd60003fa6270 */
[----:B------:R-:W-:-:S05]  /*18490*/  @!P2 IMAD.IADD R22, R22, 0x1, -R29 ;  /* 0x000000011616a824 */ /* 0x000fca00078e0a1d */
[----:B------:R-:W-:Y:S02]  /*184a0*/  ISETP.GT.U32.AND P2, PT, R29, R22, PT ;  /* 0x000000161d00720c */ /* 0x000fe40003f44070 */
[----:B---3--:R-:W-:Y:S02]  /*184b0*/  ISETP.GE.AND P6, PT, R20, RZ, PT ;  /* 0x000000ff1400720c */ /* 0x008fe40003fc6270 */
[----:B------:R-:W-:Y:S02]  /*184c0*/  IABS R20, R20 ;  /* 0x0000001400147213 */ /* 0x000fe40000000000 */
[----:B----4-:R-:W-:Y:S02]  /*184d0*/  ISETP.GE.AND P4, PT, R23, RZ, PT ;  /* 0x000000ff1700720c */ /* 0x010fe40003f86270 */
[----:B------:R-:W-:Y:S01]  /*184e0*/  IABS R25, R23 ;  /* 0x0000001700197213 */ /* 0x000fe20000000000 */
[----:B------:R-:W-:Y:S01]  /*184f0*/  IMAD.HI.U32 R23, R28, R20, RZ ;  /* 0x000000141c177227 */ /* 0x000fe200078e00ff */
[----:B-----5:R-:W-:-:S03]  /*18500*/  IABS R16, R9 ;  /* 0x0000000900107213 */ /* 0x020fc60000000000 */
[----:B------:R-:W-:Y:S01]  /*18510*/  IMAD.MOV R23, RZ, RZ, -R23 ;  /* 0x000000ffff177224 */ /* 0x000fe200078e0a17 */
[----:B------:R-:W-:Y:S01]  /*18520*/  IABS R26, R19 ;  /* 0x00000013001a7213 */ /* 0x000fe20000000000 */
[----:B------:R-:W-:-:S04]  /*18530*/  IMAD.HI.U32 R15, R28, R16, RZ ;  /* 0x000000101c0f7227 */ /* 0x000fc800078e00ff */
[----:B------:R-:W-:-:S04]  /*18540*/  IMAD.HI.U32 R19, R28, R25, RZ ;  /* 0x000000191c137227 */ /* 0x000fc800078e00ff */
[----:B------:R-:W-:Y:S02]  /*18550*/  IMAD.MOV R15, RZ, RZ, -R15 ;  /* 0x000000ffff0f7224 */ /* 0x000fe400078e0a0f */
[----:B------:R-:W-:Y:S02]  /*18560*/  IMAD R23, R29, R23, R20 ;  /* 0x000000171d177224 */ /* 0x000fe400078e0214 */
[----:B------:R-:W-:Y:S02]  /*18570*/  IMAD.MOV R19, RZ, RZ, -R19 ;  /* 0x000000ffff137224 */ /* 0x000fe400078e0a13 */
[----:B------:R-:W-:-:S04]  /*18580*/  IMAD.HI.U32 R24, R28, R26, RZ ;  /* 0x0000001a1c187227 */ /* 0x000fc800078e00ff */
[C---:B------:R-:W-:Y:S02]  /*18590*/  IMAD R16, R29.reuse, R15, R16 ;  /* 0x0000000f1d107224 */ /* 0x040fe400078e0210 */
[----:B------:R-:W-:Y:S01]  /*185a0*/  @!P2 IMAD.IADD R22, R22, 0x1, -R29 ;  /* 0x000000011616a824 */ /* 0x000fe200078e0a1d */
[----:B------:R-:W-:Y:S02]  /*185b0*/  IABS R15, R8 ;  /* 0x00000008000f7213 */ /* 0x000fe40000000000 */
[----:B------:R-:W-:Y:S01]  /*185c0*/  IABS R20, R6 ;  /* 0x0000000600147213 */ /* 0x000fe20000000000 */
[----:B------:R-:W-:Y:S02]  /*185d0*/  IMAD R25, R29, R19, R25 ;  /* 0x000000131d197224 */ /* 0x000fe400078e0219 */
[----:B------:R-:W-:Y:S01]  /*185e0*/  IMAD.MOV R24, RZ, RZ, -R24 ;  /* 0x000000ffff187224 */ /* 0x000fe200078e0a18 */
[----:B------:R-:W-:Y:S01]  /*185f0*/  IABS R19, R12 ;  /* 0x0000000c00137213 */ /* 0x000fe20000000000 */
[----:B------:R-:W-:-:S04]  /*18600*/  IMAD.HI.U32 R0, R28, R20, RZ ;  /* 0x000000141c007227 */ /* 0x000fc800078e00ff */
[----:B------:R-:W-:-:S04]  /*18610*/  IMAD.HI.U32 R27, R28, R15, RZ ;  /* 0x0000000f1c1b7227 */ /* 0x000fc800078e00ff */
[----:B------:R-:W-:Y:S02]  /*18620*/  @!P5 IMAD.MOV R22, RZ, RZ, -R22 ;  /* 0x000000ffff16d224 */ /* 0x000fe400078e0a16 */
[C---:B------:R-:W-:Y:S02]  /*18630*/  IMAD R26, R29.reuse, R24, R26 ;  /* 0x000000181d1a7224 */ /* 0x040fe400078e021a */
[----:B------:R-:W-:Y:S02]  /*18640*/  IMAD.MOV R2, RZ, RZ, -R0 ;  /* 0x000000ffff027224 */ /* 0x000fe400078e0a00 */
[----:B------:R-:W-:Y:S02]  /*18650*/  IMAD.MOV R27, RZ, RZ, -R27 ;  /* 0x000000ffff1b7224 */ /* 0x000fe400078e0a1b */
[----:B------:R-:W-:Y:S01]  /*18660*/  IMAD.HI.U32 R0, R28, R19, RZ ;  /* 0x000000131c007227 */ /* 0x000fe200078e00ff */
[----:B------:R-:W-:Y:S01]  /*18670*/  STL [R1+0x763c], R22 ;  /* 0x00763c1601007387 */ /* 0x000fe20000100800 */
[----:B------:R-:W-:-:S02]  /*18680*/  ISETP.GT.U32.AND P0, PT, R29, R26, PT ;  /* 0x0000001a1d00720c */ /* 0x000fc40003f04070 */
[----:B------:R-:W-:Y:S01]  /*18690*/  IMAD R15, R29, R27, R15 ;  /* 0x0000001b1d0f7224 */ /* 0x000fe200078e020f */
[----:B------:R-:W2:Y:S01]  /*186a0*/  LDL.LU R11, [R1+0xec] ;  /* 0x0000ec00010b7983 */ /* 0x000ea20000300800 */
[----:B------:R-:W-:-:S03]  /*186b0*/  IMAD.MOV R27, RZ, RZ, -R0 ;  /* 0x000000ffff1b7224 */ /* 0x000fc600078e0a00 */
[----:B------:R-:W3:Y:S04]  /*186c0*/  LDL.LU R3, [R1+0x18c] ;  /* 0x00018c0001037983 */ /* 0x000ee80000300800 */
[----:B------:R-:W4:Y:S01]  /*186d0*/  LDL.LU R0, [R1+0x14c] ;  /* 0x00014c0001007983 */ /* 0x000f220000300800 */
[----:B------:R-:W-:-:S03]  /*186e0*/  IMAD R20, R29, R2, R20 ;  /* 0x000000021d147224 */ /* 0x000fc600078e0214 */
[----:B------:R-:W5:Y:S04]  /*186f0*/  LDL.LU R10, [R1+0x148] ;  /* 0x00014800010a7983 */ /* 0x000f680000300800 */
[----:B------:R-:W5:Y:S04]  /*18700*/  LDL.LU R7, [R1+0x144] ;  /* 0x0001440001077983 */ /* 0x000f680000300800 */
[----:B------:R-:W5:Y:S01]  /*18710*/  LDL.LU R2, [R1+0x140] ;  /* 0x0001400001027983 */ /* 0x000f620000300800 */
[----:B------:R-:W-:-:S03]  /*18720*/  @!P0 IMAD.IADD R26, R26, 0x1, -R29 ;  /* 0x000000011a1a8824 */ /* 0x000fc600078e0a1d */
[----:B------:R-:W5:Y:S01]  /*18730*/  LDL.LU R14, [R1+0x138] ;  /* 0x00013800010e7983 */ /* 0x000f620000300800 */
[----:B------:R-:W-:-:S03]  /*18740*/  ISETP.GE.AND P0, PT, R9, RZ, PT ;  /* 0x000000ff0900720c */ /* 0x000fc60003f06270 */
[----:B------:R-:W5:Y:S04]  /*18750*/  LDL.LU R13, [R1+0x134] ;  /* 0x00013400010d7983 */ /* 0x000f680000300800 */
[----:B------:R-:W5:Y:S01]  /*18760*/  LDL.LU R9, [R1+0x130] ;  /* 0x0001300001097983 */ /* 0x000f620000300800 */
[----:B------:R-:W-:-:S13]  /*18770*/  ISETP.GT.U32.AND P2, PT, R29, R23, PT ;  /* 0x000000171d00720c */ /* 0x000fda0003f44070 */
[----:B------:R-:W-:Y:S01]  /*18780*/  @!P2 IMAD.IADD R23, R23, 0x1, -R29 ;  /* 0x000000011717a824 */ /* 0x000fe200078e0a1d */
[----:B------:R-:W-:-:S13]  /*18790*/  ISETP.GT.U32.AND P2, PT, R29, R25, PT ;  /* 0x000000191d00720c */ /* 0x000fda0003f44070 */
[----:B------:R-:W-:Y:S01]  /*187a0*/  @!P2 IMAD.IADD R25, R25, 0x1, -R29 ;  /* 0x000000011919a824 */ /* 0x000fe200078e0a1d */
[----:B------:R-:W-:-:S04]  /*187b0*/  ISETP.GT.U32.AND P2, PT, R29, R23, PT ;  /* 0x000000171d00720c */ /* 0x000fc80003f44070 */
[C---:B------:R-:W-:Y:S01]  /*187c0*/  ISETP.GT.U32.AND P3, PT, R29.reuse, R25, PT ;  /* 0x000000191d00720c */ /* 0x040fe20003f64070 */
[----:B------:R-:W-:-:S08]  /*187d0*/  IMAD R19, R29, R27, R19 ;  /* 0x0000001b1d137224 */ /* 0x000fd000078e0213 */
[----:B------:R-:W-:Y:S01]  /*187e0*/  @!P2 IMAD.IADD R23, R23, 0x1, -R29 ;  /* 0x000000011717a824 */ /* 0x000fe200078e0a1d */
[----:B------:R-:W-:-:S03]  /*187f0*/  ISETP.GT.U32.AND P2, PT, R29, R20, PT ;  /* 0x000000141d00720c */ /* 0x000fc60003f44070 */
[----:B------:R-:W-:Y:S01]  /*18800*/  @!P3 IMAD.IADD R25, R25, 0x1, -R29 ;  /* 0x000000011919b824 */ /* 0x000fe200078e0a1d */
[----:B------:R-:W-:-:S09]  /*18810*/  ISETP.GT.U32.AND P3, PT, R29, R19, PT ;  /* 0x000000131d00720c */ /* 0x000fd20003f64070 */
[----:B------:R-:W-:-:S04]  /*18820*/  @!P2 IMAD.IADD R20, R20, 0x1, -R29 ;  /* 0x000000011414a824 */ /* 0x000fc800078e0a1d */
[----:B------:R-:W-:Y:S01]  /*18830*/  @!P3 IMAD.IADD R19, R19, 0x1, -R29 ;  /* 0x000000011313b824 */ /* 0x000fe200078e0a1d */
[C---:B------:R-:W-:Y:S02]  /*18840*/  ISETP.GT.U32.AND P3, PT, R29.reuse, R20, PT ;  /* 0x000000141d00720c */ /* 0x040fe40003f64070 */
[----:B------:R-:W-:Y:S02]  /*18850*/  IABS R24, R5 ;  /* 0x0000000500187213 */ /* 0x000fe40000000000 */
[----:B------:R-:W-:-:S03]  /*18860*/  ISETP.GT.U32.AND P1, PT, R29, R16, PT ;  /* 0x000000101d00720c */ /* 0x000fc60003f24070 */
[----:B------:R-:W-:-:S04]  /*18870*/  IMAD.HI.U32 R28, R28, R24, RZ ;  /* 0x000000181c1c7227 */ /* 0x000fc800078e00ff */
[----:B------:R-:W-:Y:S02]  /*18880*/  IMAD.MOV R28, RZ, RZ, -R28 ;  /* 0x000000ffff1c7224 */ /* 0x000fe400078e0a1c */
[--C-:B------:R-:W-:Y:S01]  /*18890*/  @!P3 IMAD.IADD R20, R20, 0x1, -R29.reuse ;  /* 0x000000011414b824 */ /* 0x100fe200078e0a1d */
[----:B------:R-:W-:Y:S02]  /*188a0*/  ISETP.GE.AND P3, PT, R12, RZ, PT ;  /* 0x000000ff0c00720c */ /* 0x000fe40003f66270 */
[----:B------:R-:W1:Y:S01]  /*188b0*/  S2R R12, SR_TID.X ;  /* 0x00000000000c7919 */ /* 0x000e620000002100 */
[C---:B------:R-:W-:Y:S01]  /*188c0*/  IMAD R24, R29.reuse, R28, R24 ;  /* 0x0000001c1d187224 */ /* 0x040fe200078e0218 */
[----:B------:R-:W-:Y:S01]  /*188d0*/  ISETP.GT.U32.AND P5, PT, R29, R15, PT ;  /* 0x0000000f1d00720c */ /* 0x000fe20003fa4070 */
[----:B------:R-:W-:-:S03]  /*188e0*/  @!P1 IMAD.IADD R16, R16, 0x1, -R29 ;  /* 0x0000000110109824 */ /* 0x000fc600078e0a1d */
[C---:B------:R-:W-:Y:S01]  /*188f0*/  ISETP.GT.U32.AND P1, PT, R29.reuse, R24, PT ;  /* 0x000000181d00720c */ /* 0x040fe20003f24070 */
[----:B------:R-:W-:Y:S01]  /*18900*/  @!P6 IMAD.MOV R23, RZ, RZ, -R23 ;  /* 0x000000ffff17e224 */ /* 0x000fe200078e0a17 */
[C---:B------:R-:W-:Y:S01]  /*18910*/  ISETP.GT.U32.AND P6, PT, R29.reuse, R16, PT ;  /* 0x000000101d00720c */ /* 0x040fe20003fc4070 */
[----:B------:R-:W-:Y:S01]  /*18920*/  @!P4 IMAD.MOV R25, RZ, RZ, -R25 ;  /* 0x000000ffff19c224 */ /* 0x000fe200078e0a19 */
[----:B------:R-:W-:-:S05]  /*18930*/  ISETP.GT.U32.AND P4, PT, R29, R19, PT ;  /* 0x000000131d00720c */ /* 0x000fca0003f84070 */
[----:B------:R-:W-:-:S04]  /*18940*/  @!P5 IMAD.IADD R15, R15, 0x1, -R29 ;  /* 0x000000010f0fd824 */ /* 0x000fc800078e0a1d */
[--C-:B------:R-:W-:Y:S01]  /*18950*/  @!P1 IMAD.IADD R24, R24, 0x1, -R29.reuse ;  /* 0x0000000118189824 */ /* 0x100fe200078e0a1d */
[C---:B------:R-:W-:Y:S02]  /*18960*/  ISETP.GT.U32.AND P5, PT, R29.reuse, R26, PT ;  /* 0x0000001a1d00720c */ /* 0x040fe40003fa4070 */
[C---:B------:R-:W-:Y:S02]  /*18970*/  ISETP.GT.U32.AND P2, PT, R29.reuse, R15, PT ;  /* 0x0000000f1d00720c */ /* 0x040fe40003f44070 */
[----:B------:R-:W-:Y:S01]  /*18980*/  ISETP.GT.U32.AND P1, PT, R29, R24, PT ;  /* 0x000000181d00720c */ /* 0x000fe20003f24070 */
[----:B------:R-:W-:Y:S01]  /*18990*/  @!P6 IMAD.IADD R16, R16, 0x1, -R29 ;  /* 0x000000011010e824 */ /* 0x000fe200078e0a1d */
[----:B-1----:R-:W-:-:S07]  /*189a0*/  LOP3.LUT R12, R12, 0x3f, RZ, 0xc0, !PT ;  /* 0x0000003f0c0c7812 */ /* 0x002fce00078ec0ff */
[--C-:B------:R-:W-:Y:S02]  /*189b0*/  @!P5 IMAD.IADD R26, R26, 0x1, -R29.reuse ;  /* 0x000000011a1ad824 */ /* 0x100fe400078e0a1d */
[--C-:B------:R-:W-:Y:S02]  /*189c0*/  @!P2 IMAD.IADD R15, R15, 0x1, -R29.reuse ;  /* 0x000000010f0fa824 */ /* 0x100fe400078e0a1d */
[----:B0-----:R-:W-:Y:S02]  /*189d0*/  IMAD R12, R12, R4, RZ ;  /* 0x000000040c0c7224 */ /* 0x001fe400078e02ff */
[--C-:B------:R-:W-:Y:S02]  /*189e0*/  @!P4 IMAD.IADD R19, R19, 0x1, -R29.reuse ;  /* 0x000000011313c824 */ /* 0x100fe400078e0a1d */
[----:B------:R-:W-:Y:S02]  /*189f0*/  @!P1 IMAD.IADD R24, R24, 0x1, -R29 ;  /* 0x0000000118189824 */ /* 0x000fe400078e0a1d */
[----:B------:R-:W-:Y:S01]  /*18a00*/  @!P0 IMAD.MOV R16, RZ, RZ, -R16 ;  /* 0x000000ffff108224 */ /* 0x000fe200078e0a10 */
[----:B------:R-:W-:Y:S04]  /*18a10*/  STL [R1+0x7640], R23 ;  /* 0x0076401701007387 */ /* 0x000fe80000100800 */
[----:B------:R-:W-:Y:S04]  /*18a20*/  STL [R1+0x7644], R25 ;  /* 0x0076441901007387 */ /* 0x000fe80000100800 */
[----:B------:R-:W-:Y:S01]  /*18a30*/  STL [R1+0x7648], R16 ;  /* 0x0076481001007387 */ /* 0x000fe20000100800 */
[----:B------:R-:W-:-:S02]  /*18a40*/  ISETP.GE.AND P5, PT, R8, RZ, PT ;  /* 0x000000ff0800720c */ /* 0x000fc40003fa6270 */
[----:B------:R-:W-:Y:S02]  /*18a50*/  ISETP.GE.AND P2, PT, R6, RZ, PT ;  /* 0x000000ff0600720c */ /* 0x000fe40003f46270 */
[----:B------:R-:W-:Y:S02]  /*18a60*/  ISETP.GE.AND P4, PT, R5, RZ, PT ;  /* 0x000000ff0500720c */ /* 0x000fe40003f86270 */
[----:B--2---:R-:W-:Y:S02]  /*18a70*/  ISETP.NE.AND P0, PT, R11, RZ, PT ;  /* 0x000000ff0b00720c */ /* 0x004fe40003f05270 */
[----:B------:R-:W-:Y:S01]  /*18a80*/  LOP3.LUT R29, RZ, R11, RZ, 0x33, !PT ;  /* 0x0000000bff1d7212 */ /* 0x000fe200078e33ff */
[----:B------:R-:W-:Y:S02]  /*18a90*/  IMAD R11, R4, 0x40, R12 ;  /* 0x00000040040b7824 */ /* 0x000fe400078e020c */
[----:B---3--:R-:W-:Y:S02]  /*18aa0*/  IMAD R4, R3, UR66, RZ ;  /* 0x0000004203047c24 */ /* 0x008fe4000f8e02ff */
[----:B----4-:R-:W-:-:S03]  /*18ab0*/  IMAD R0, R0, UR66, RZ ;  /* 0x0000004200007c24 */ /* 0x010fc6000f8e02ff */
[----:B------:R0:W-:Y:S01]  /*18ac0*/  STL [R1+0x1a8], R4 ;  /* 0x0001a80401007387 */ /* 0x0001e20000100800 */
[----:B-----5:R-:W-:-:S03]  /*18ad0*/  IMAD R3, R10, UR66, RZ ;  /* 0x000000420a037c24 */ /* 0x020fc6000f8e02ff */
[----:B------:R1:W-:Y:S04]  /*18ae0*/  STL [R1+0x1a4], R0 ;  /* 0x0001a40001007387 */ /* 0x0003e80000100800 */
[----:B------:R2:W-:Y:S01]  /*18af0*/  STL [R1+0x1a0], R3 ;  /* 0x0001a00301007387 */ /* 0x0005e20000100800 */
[----:B0-----:R-:W-:Y:S02]  /*18b00*/  IMAD R4, R7, UR66, RZ ;  /* 0x0000004207047c24 */ /* 0x001fe4000f8e02ff */
[----:B-1----:R-:W-:-:S03]  /*18b10*/  IMAD R0, R2, UR66, RZ ;  /* 0x0000004202007c24 */ /* 0x002fc6000f8e02ff */
[----:B------:R-:W-:Y:S01]  /*18b20*/  STL [R1+0x19c], R4 ;  /* 0x00019c0401007387 */ /* 0x000fe20000100800 */
[----:B--2---:R-:W-:-:S03]  /*18b30*/  IMAD R3, R14, UR66, RZ ;  /* 0x000000420e037c24 */ /* 0x004fc6000f8e02ff */
[----:B------:R0:W-:Y:S01]  /*18b40*/  STL [R1+0x190], R0 ;  /* 0x0001900001007387 */ /* 0x0001e20000100800 */
[----:B------:R-:W-:-:S03]  /*18b50*/  IMAD R2, R13, UR66, RZ ;  /* 0x000000420d027c24 */ /* 0x000fc6000f8e02ff */
[----:B------:R1:W-:Y:S04]  /*18b60*/  STL [R1+0x18c], R3 ;  /* 0x00018c0301007387 */ /* 0x0003e80000100800 */
[----:B------:R-:W2:Y:S01]  /*18b70*/  LDL.LU R8, [R1+0x118] ;  /* 0x0001180001087983 */ /* 0x000ea20000300800 */
[----:B0-----:R-:W-:Y:S01]  /*18b80*/  IMAD R0, R9, UR66, RZ ;  /* 0x0000004209007c24 */ /* 0x001fe2000f8e02ff */
[----:B------:R-:W-:Y:S02]  /*18b90*/  ISETP.GE.AND P6, PT, R17, RZ, PT ;  /* 0x000000ff1100720c */ /* 0x000fe40003fc6270 */
[----:B------:R-:W-:Y:S01]  /*18ba0*/  STL [R1+0x330], R2 ;  /* 0x0003300201007387 */ /* 0x000fe20000100800 */
[----:B------:R-:W-:Y:S01]  /*18bb0*/  IADD3 R27, P1, PT, R12, UR26, RZ ;  /* 0x0000001a0c1b7c10 */ /* 0x000fe2000ff3e0ff */
[----:B------:R-:W-:Y:S01]  /*18bc0*/  @!P5 IMAD.MOV R15, RZ, RZ, -R15 ;  /* 0x000000ffff0fd224 */ /* 0x000fe200078e0a0f */
[----:B------:R-:W-:Y:S01]  /*18bd0*/  UIMAD UR51, UR51, 0x6e, URZ ;  /* 0x0000006e333378a4 */ /* 0x000fe2000f8e02ff */
[----:B------:R-:W3:Y:S01]  /*18be0*/  LDL.LU R6, [R1+0x10c] ;  /* 0x00010c0001067983 */ /* 0x000ee20000300800 */
[----:B------:R-:W-:Y:S01]  /*18bf0*/  @!P2 IMAD.MOV R20, RZ, RZ, -R20 ;  /* 0x000000ffff14a224 */ /* 0x000fe200078e0a14 */
[----:B------:R-:W-:-:S02]  /*18c00*/  UIMAD UR53, UR53, 0x6d, URZ ;  /* 0x0000006d353578a4 */ /* 0x000fc4000f8e02ff */
[----:B------:R0:W-:Y:S01]  /*18c10*/  STL [R1+0x338], R0 ;  /* 0x0003380001007387 */ /* 0x0001e20000100800 */
[----:B------:R-:W-:Y:S01]  /*18c20*/  @!P3 IMAD.MOV R19, RZ, RZ, -R19 ;  /* 0x000000ffff13b224 */ /* 0x000fe200078e0a13 */
[----:B------:R-:W-:Y:S02]  /*18c30*/  UIMAD UR55, UR55, 0x6c, URZ ;  /* 0x0000006c373778a4 */ /* 0x000fe4000f8e02ff */
[----:B------:R-:W4:Y:S01]  /*18c40*/  LDL.LU R5, [R1+0x110] ;  /* 0x0001100001057983 */ /* 0x000f220000300800 */
[----:B------:R-:W-:Y:S01]  /*18c50*/  @!P4 IMAD.MOV R24, RZ, RZ, -R24 ;  /* 0x000000ffff18c224 */ /* 0x000fe200078e0a18 */
[----:B------:R-:W-:Y:S02]  /*18c60*/  UIMAD UR57, UR57, 0x6b, URZ ;  /* 0x0000006b393978a4 */ /* 0x000fe4000f8e02ff */
[----:B------:R-:W5:Y:S01]  /*18c70*/  LDL.LU R4, [R1+0x114] ;  /* 0x0001140001047983 */ /* 0x000f620000300800 */
[----:B------:R-:W-:Y:S02]  /*18c80*/  UIMAD UR59, UR59, 0x6a, URZ ;  /* 0x0000006a3b3b78a4 */ /* 0x000fe4000f8e02ff */
[----:B------:R-:W-:Y:S01]  /*18c90*/  UIMAD UR61, UR61, 0x69, URZ ;  /* 0x000000693d3d78a4 */ /* 0x000fe2000f8e02ff */
[----:B-1----:R-:W5:Y:S01]  /*18ca0*/  LDL.LU R3, [R1+0x11c] ;  /* 0x00011c0001037983 */ /* 0x002f620000300800 */
[----:B------:R-:W-:-:S02]  /*18cb0*/  UIMAD UR63, UR63, 0x68, URZ ;  /* 0x000000683f3f78a4 */ /* 0x000fc4000f8e02ff */
[----:B------:R-:W-:Y:S01]  /*18cc0*/  UIMAD UR65, UR65, 0x67, URZ ;  /* 0x00000067414178a4 */ /* 0x000fe2000f8e02ff */
[----:B0-----:R-:W5:Y:S01]  /*18cd0*/  LDL.LU R0, [R1+0x120] ;  /* 0x0001200001007983 */ /* 0x001f620000300800 */
[----:B------:R-:W-:Y:S02]  /*18ce0*/  UIMAD UR67, UR67, 0x66, URZ ;  /* 0x00000066434378a4 */ /* 0x000fe4000f8e02ff */
[----:B------:R-:W-:Y:S01]  /*18cf0*/  UIMAD UR69, UR69, 0x65, URZ ;  /* 0x00000065454578a4 */ /* 0x000fe2000f8e02ff */
[----:B------:R-:W5:Y:S01]  /*18d00*/  LDL.LU R10, [R1+0x124] ;  /* 0x00012400010a7983 */ /* 0x000f620000300800 */
[----:B------:R-:W-:Y:S02]  /*18d10*/  UIMAD UR70, UR70, 0x64, URZ ;  /* 0x00000064464678a4 */ /* 0x000fe4000f8e02ff */
[----:B------:R-:W-:Y:S01]  /*18d20*/  UIMAD UR72, UR72, 0x63, URZ ;  /* 0x00000063484878a4 */ /* 0x000fe2000f8e02ff */
[----:B------:R-:W5:Y:S01]  /*18d30*/  LDL.LU R7, [R1+0x128] ;  /* 0x0001280001077983 */ /* 0x000f620000300800 */
[----:B------:R-:W-:-:S02]  /*18d40*/  UIMAD UR73, UR73, 0x62, URZ ;  /* 0x00000062494978a4 */ /* 0x000fc4000f8e02ff */
[----:B------:R-:W-:Y:S01]  /*18d50*/  UIMAD UR75, UR75, 0x61, URZ ;  /* 0x000000614b4b78a4 */ /* 0x000fe2000f8e02ff */
[----:B------:R-:W5:Y:S01]  /*18d60*/  LDL.LU R2, [R1+0x4a0] ;  /* 0x0004a00001027983 */ /* 0x000f620000300800 */
[----:B------:R-:W-:Y:S02]  /*18d70*/  UIMAD UR16, UR16, 0x60, URZ ;  /* 0x00000060101078a4 */ /* 0x000fe4000f8e02ff */
[----:B------:R-:W-:Y:S01]  /*18d80*/  UIMAD UR17, UR17, 0x5f, URZ ;  /* 0x0000005f111178a4 */ /* 0x000fe2000f8e02ff */
[----:B------:R-:W5:Y:S01]  /*18d90*/  LDL.LU R14, [R1+0x49c] ;  /* 0x00049c00010e7983 */ /* 0x000f620000300800 */
[----:B------:R-:W-:Y:S01]  /*18da0*/  @!P6 IMAD.MOV R26, RZ, RZ, -R26 ;  /* 0x000000ffff1ae224 */ /* 0x000fe200078e0a1a */
[----:B------:R-:W-:Y:S01]  /*18db0*/  IADD3 R28, P6, PT, R11, UR26, RZ ;  /* 0x0000001a0b1c7c10 */ /* 0x000fe2000ffde0ff */
[----:B------:R-:W-:Y:S01]  /*18dc0*/  UIMAD UR18, UR18, 0x5e, URZ ;  /* 0x0000005e121278a4 */ /* 0x000fe2000f8e02ff */
[----:B------:R-:W5:Y:S01]  /*18dd0*/  LDL.LU R13, [R1+0x498] ;  /* 0x00049800010d7983 */ /* 0x000f620000300800 */
[----:B------:R-:W-:-:S02]  /*18de0*/  UIMAD UR19, UR19, 0x5d, URZ ;  /* 0x0000005d131378a4 */ /* 0x000fc4000f8e02ff */
[----:B------:R-:W-:Y:S01]  /*18df0*/  UIMAD UR20, UR20, 0x5c, URZ ;  /* 0x0000005c141478a4 */ /* 0x000fe2000f8e02ff */
[----:B------:R-:W5:Y:S01]  /*18e00*/  LDL.LU R9, [R1+0x494] ;  /* 0x0004940001097983 */ /* 0x000f620000300800 */
[----:B------:R-:W-:Y:S02]  /*18e10*/  UIMAD UR21, UR21, 0x5b, URZ ;  /* 0x0000005b151578a4 */ /* 0x000fe4000f8e02ff */
[----:B------:R-:W-:Y:S01]  /*18e20*/  UIMAD UR22, UR22, 0x5a, URZ ;  /* 0x0000005a161678a4 */ /* 0x000fe2000f8e02ff */
[----:B------:R-:W-:Y:S01]  /*18e30*/  STL [R1+0x7650], R26 ;  /* 0x0076501a01007387 */ /* 0x000fe20000100800 */
[----:B------:R-:W-:Y:S02]  /*18e40*/  UIMAD UR23, UR23, 0x59, URZ ;  /* 0x00000059171778a4 */ /* 0x000fe4000f8e02ff */
[----:B------:R-:W-:Y:S01]  /*18e50*/  UIMAD UR28, UR28, 0x58, URZ ;  /* 0x000000581c1c78a4 */ /* 0x000fe2000f8e02ff */
[----:B------:R-:W-:Y:S01]  /*18e60*/  STL [R1+0x7500], R27 ;  /* 0x0075001b01007387 */ /* 0x000fe20000100800 */
[----:B------:R-:W-:-:S02]  /*18e70*/  UIMAD UR29, UR29, 0x57, URZ ;  /* 0x000000571d1d78a4 */ /* 0x000fc4000f8e02ff */
[----:B------:R-:W-:Y:S01]  /*18e80*/  UIMAD UR30, UR30, 0x56, URZ ;  /* 0x000000561e1e78a4 */ /* 0x000fe2000f8e02ff */
[----:B------:R-:W5:Y:S01]  /*18e90*/  LDL.LU R12, [R1+0x490] ;  /* 0x00049000010c7983 */ /* 0x000f620000300800 */
[----:B------:R-:W-:Y:S02]  /*18ea0*/  UIMAD UR31, UR31, 0x55, URZ ;  /* 0x000000551f1f78a4 */ /* 0x000fe4000f8e02ff */
[----:B------:R-:W-:Y:S01]  /*18eb0*/  UIMAD UR32, UR32, 0x54, URZ ;  /* 0x00000054202078a4 */ /* 0x000fe2000f8e02ff */
[----:B------:R-:W5:Y:S01]  /*18ec0*/  LDL.LU R11, [R1+0x460] ;  /* 0x00046000010b7983 */ /* 0x000f620000300800 */
[----:B------:R-:W-:Y:S02]  /*18ed0*/  UIMAD UR33, UR33, 0x53, URZ ;  /* 0x00000053212178a4 */ /* 0x000fe4000f8e02ff */
[----:B------:R-:W-:Y:S01]  /*18ee0*/  UIMAD UR34, UR34, 0x52, URZ ;  /* 0x00000052222278a4 */ /* 0x000fe2000f8e02ff */
[----:B------:R-:W-:Y:S01]  /*18ef0*/  STL [R1+0x7504], R28 ;  /* 0x0075041c01007387 */ /* 0x000fe20000100800 */
[----:B------:R-:W-:-:S02]  /*18f00*/  UIMAD UR35, UR35, 0x51, URZ ;  /* 0x00000051232378a4 */ /* 0x000fc4000f8e02ff */
[----:B------:R-:W-:Y:S01]  /*18f10*/  UIMAD UR36, UR36, 0x50, URZ ;  /* 0x00000050242478a4 */ /* 0x000fe2000f8e02ff */
[----:B------:R2:W-:Y:S01]  /*18f20*/  STL [R1+0x7654], R15 ;  /* 0x0076540f01007387 */ /* 0x0005e20000100800 */
        /* <DEDUP_REMOVED lines=8> */
[----:B------:R-:W-:Y:S01]  /*18fb0*/  STL [R1+0x7660], R24 ;  /* 0x0076601801007387 */ /* 0x000fe20000100800 */
[----:B------:R-:W-:Y:S02]  /*18fc0*/  UIMAD UR43, UR43, 0x49, URZ ;  /* 0x000000492b2b78a4 */ /* 0x000fe4000f8e02ff */
[----:B------:R-:W-:Y:S02]  /*18fd0*/  UIMAD UR44, UR44, 0x48, URZ ;  /* 0x000000482c2c78a4 */ /* 0x000fe4000f8e02ff */
[----:B------:R-:W-:Y:S02]  /*18fe0*/  UIMAD UR45, UR45, 0x47, URZ ;  /* 0x000000472d2d78a4 */ /* 0x000fe4000f8e02ff */
[----:B------:R-:W-:Y:S02]  /*18ff0*/  UIMAD UR46, UR46, 0x46, URZ ;  /* 0x000000462e2e78a4 */ /* 0x000fe4000f8e02ff */
[----:B------:R-:W-:-:S02]  /*19000*/  UIMAD UR47, UR47, 0x45, URZ ;  /* 0x000000452f2f78a4 */ /* 0x000fc4000f8e02ff */
[----:B------:R-:W-:Y:S02]  /*19010*/  UIMAD UR7, UR7, 0x44, URZ ;  /* 0x00000044070778a4 */ /* 0x000fe4000f8e02ff */
[----:B------:R-:W-:Y:S02]  /*19020*/  UIMAD UR8, UR8, 0x42, URZ ;  /* 0x00000042080878a4 */ /* 0x000fe4000f8e02ff */
[----:B------:R-:W-:Y:S02]  /*19030*/  UIMAD UR9, UR9, 0x41, URZ ;  /* 0x00000041090978a4 */ /* 0x000fe4000f8e02ff */
[----:B------:R-:W-:Y:S02]  /*19040*/  USHF.L.U32 UR10, UR10, 0x6, URZ ;  /* 0x000000060a0a7899 */ /* 0x000fe400080006ff */
[----:B------:R-:W-:Y:S02]  /*19050*/  UIMAD UR11, UR11, 0x3f, URZ ;  /* 0x0000003f0b0b78a4 */ /* 0x000fe4000f8e02ff */
[----:B------:R-:W-:-:S02]  /*19060*/  UIMAD UR12, UR12, 0x3e, URZ ;  /* 0x0000003e0c0c78a4 */ /* 0x000fc4000f8e02ff */
[----:B------:R-:W-:Y:S02]  /*19070*/  UIMAD UR13, UR13, 0x3d, URZ ;  /* 0x0000003d0d0d78a4 */ /* 0x000fe4000f8e02ff */
        /* <DEDUP_REMOVED lines=13> */
[----:B------:R-:W-:Y:S01]  /*19150*/  UIMAD UR62, UR62, 0x2f, URZ ;  /* 0x0000002f3e3e78a4 */ /* 0x000fe2000f8e02ff */
[----:B------:R-:W0:Y:S01]  /*19160*/  LDCU UR66, c[0x0][0x3a8] ;  /* 0x00007500ff4277ac */ /* 0x000e220008000800 */
[----:B------:R-:W1:Y:S01]  /*19170*/  LDCU UR26, c[0x0][0x3a8] ;  /* 0x00007500ff1a77ac */ /* 0x000e620008000800 */
[C---:B--2---:R-:W-:Y:S02]  /*19180*/  SEL R15, R29.reuse, R8, !P0 ;  /* 0x000000081d0f7207 */ /* 0x044fe40004000000 */
[----:B---3--:R-:W-:-:S03]  /*19190*/  SEL R8, R29, R6, !P0 ;  /* 0x000000061d087207 */ /* 0x008fc60004000000 */
[----:B------:R-:W-:Y:S01]  /*191a0*/  STL [R1+0x14c], R15 ;  /* 0x00014c0f01007387 */ /* 0x000fe20000100800 */
[----:B----4-:R-:W-:-:S03]  /*191b0*/  SEL R6, R29, R5, !P0 ;  /* 0x000000051d067207 */ /* 0x010fc60004000000 */
[----:B------:R-:W-:Y:S01]  /*191c0*/  STL [R1+0x148], R8 ;  /* 0x0001480801007387 */ /* 0x000fe20000100800 */
[----:B-----5:R-:W-:-:S03]  /*191d0*/  SEL R5, R29, R4, !P0 ;  /* 0x000000041d057207 */ /* 0x020fc60004000000 */
[----:B------:R-:W-:Y:S01]  /*191e0*/  STL [R1+0x144], R6 ;  /* 0x0001440601007387 */ /* 0x000fe20000100800 */
[----:B------:R-:W-:-:S03]  /*191f0*/  SEL R4, R29, R3, !P0 ;  /* 0x000000031d047207 */ /* 0x000fc60004000000 */
[----:B------:R-:W-:Y:S01]  /*19200*/  STL [R1+0x140], R5 ;  /* 0x0001400501007387 */ /* 0x000fe20000100800 */
[----:B------:R-:W-:-:S03]  /*19210*/  SEL R0, R29, R0, !P0 ;  /* 0x000000001d007207 */ /* 0x000fc60004000000 */
[----:B------:R2:W-:Y:S01]  /*19220*/  STL [R1+0x138], R4 ;  /* 0x0001380401007387 */ /* 0x0005e20000100800 */
[----:B------:R-:W-:-:S03]  /*19230*/  SEL R3, R29, R10, !P0 ;  /* 0x0000000a1d037207 */ /* 0x000fc60004000000 */
[----:B------:R3:W-:Y:S04]  /*19240*/  STL [R1+0x134], R0 ;  /* 0x0001340001007387 */ /* 0x0007e80000100800 */
[----:B------:R4:W-:Y:S01]  /*19250*/  STL [R1+0x130], R3 ;  /* 0x0001300301007387 */ /* 0x0009e20000100800 */
[C---:B--2---:R-:W-:Y:S02]  /*19260*/  SEL R4, R29.reuse, R7, !P0 ;  /* 0x000000071d047207 */ /* 0x044fe40004000000 */
[----:B---3--:R-:W-:-:S03]  /*19270*/  SEL R0, R29, R2, !P0 ;  /* 0x000000021d007207 */ /* 0x008fc60004000000 */
[----:B------:R-:W-:Y:S01]  /*19280*/  STL [R1+0x128], R4 ;  /* 0x0001280401007387 */ /* 0x000fe20000100800 */
[----:B----4-:R-:W-:-:S03]  /*19290*/  SEL R3, R29, R14, !P0 ;  /* 0x0000000e1d037207 */ /* 0x010fc60004000000 */
[----:B------:R2:W-:Y:S04]  /*192a0*/  STL [R1+0x124], R0 ;  /* 0x0001240001007387 */ /* 0x0005e80000100800 */
[----:B------:R-:W-:Y:S04]  /*192b0*/  STL [R1+0x120], R3 ;  /* 0x0001200301007387 */ /* 0x000fe80000100800 */
[----:B------:R-:W3:Y:S01]  /*192c0*/  LDL.LU R24, [R1+0x48c] ;  /* 0x00048c0001187983 */ /* 0x000ee20000300800 */
[C---:B------:R-:W-:Y:S02]  /*192d0*/  SEL R2, R29.reuse, R13, !P0 ;  /* 0x0000000d1d027207 */ /* 0x040fe40004000000 */
[----:B--2---:R-:W-:-:S03]  /*192e0*/  SEL R0, R29, R9, !P0 ;  /* 0x000000091d007207 */ /* 0x004fc60004000000 */
[----:B------:R-:W-:Y:S04]  /*192f0*/  STL [R1+0x11c], R2 ;  /* 0x00011c0201007387 */ /* 0x000fe80000100800 */
[----:B---3--:R2:W-:Y:S04]  /*19300*/  STL [R1+0x767c], R24 ;  /* 0x00767c1801007387 */ /* 0x0085e80000100800 */
[----:B------:R3:W-:Y:S04]  /*19310*/  STL [R1+0x118], R0 ;  /* 0x0001180001007387 */ /* 0x0007e80000100800 */
[----:B--2---:R-:W2:Y:S04]  /*19320*/  LDL.LU R24, [R1+0x470] ;  /* 0x0004700001187983 */ /* 0x004ea80000300800 */
[----:B------:R-:W4:Y:S04]  /*19330*/  LDL.LU R19, [R1+0x474] ;  /* 0x0004740001137983 */ /* 0x000f280000300800 */
[----:B------:R-:W5:Y:S04]  /*19340*/  LDL.LU R20, [R1+0x478] ;  /* 0x0004780001147983 */ /* 0x000f680000300800 */
[----:B------:R-:W4:Y:S04]  /*19350*/  LDL.LU R15, [R1+0x47c] ;  /* 0x00047c00010f7983 */ /* 0x000f280000300800 */
[----:B------:R-:W4:Y:S01]  /*19360*/  LDL.LU R28, [R1+0x480] ;  /* 0x00048000011c7983 */ /* 0x000f220000300800 */
[----:B------:R-:W-:-:S03]  /*19370*/  SEL R2, R29, R12, !P0 ;  /* 0x0000000c1d027207 */ /* 0x000fc60004000000 */
[----:B------:R-:W5:Y:S04]  /*19380*/  LDL.LU R27, [R1+0x484] ;  /* 0x00048400011b7983 */ /* 0x000f680000300800 */
[----:B------:R-:W5:Y:S01]  /*19390*/  LDL.LU R26, [R1+0x488] ;  /* 0x00048800011a7983 */ /* 0x000f620000300800 */
[----:B---3--:R-:W-:-:S03]  /*193a0*/  SEL R0, R29, R11, !P0 ;  /* 0x0000000b1d007207 */ /* 0x008fc60004000000 */
[----:B------:R-:W3:Y:S04]  /*193b0*/  LDL.LU R16, [R1+0x468] ;  /* 0x0004680001107983 */ /* 0x000ee80000300800 */
[----:B------:R-:W5:Y:S04]  /*193c0*/  LDL.LU R25, [R1+0x46c] ;  /* 0x00046c0001197983 */ /* 0x000f680000300800 */
[----:B------:R-:W5:Y:S04]  /*193d0*/  LDL.LU R23, [R1+0x464] ;  /* 0x0004640001177983 */ /* 0x000f680000300800 */
[----:B------:R-:W5:Y:S04]  /*193e0*/  LDL.LU R13, [R1+0x45c] ;  /* 0x00045c00010d7983 */ /* 0x000f680000300800 */
[----:B------:R-:W5:Y:S04]  /*193f0*/  LDL.LU R9, [R1+0x3fc] ;  /* 0x0003fc0001097983 */ /* 0x000f680000300800 */
[----:B------:R-:W5:Y:S04]  /*19400*/  LDL.LU R22, [R1+0x400] ;  /* 0x0004000001167983 */ /* 0x000f680000300800 */
[----:B------:R-:W-:Y:S04]  /*19410*/  STL [R1+0x114], R2 ;  /* 0x0001140201007387 */ /* 0x000fe80000100800 */
[----:B------:R-:W5:Y:S04]  /*19420*/  LDL.LU R21, [R1+0x428] ;  /* 0x0004280001157983 */ /* 0x000f680000300800 */
[----:B------:R0:W-:Y:S04]  /*19430*/  STL [R1+0x110], R0 ;  /* 0x0001100001007387 */ /* 0x0001e80000100800 */
[----:B------:R-:W5:Y:S04]  /*19440*/  LDL.LU R18, [R1+0x448] ;  /* 0x0004480001127983 */ /* 0x000f680000300800 */
[----:B------:R-:W5:Y:S04]  /*19450*/  LDL.LU R17, [R1+0x44c] ;  /* 0x00044c0001117983 */ /* 0x000f680000300800 */
[----:B------:R-:W5:Y:S04]  /*19460*/  LDL.LU R8, [R1+0x450] ;  /* 0x0004500001087983 */ /* 0x000f680000300800 */
[----:B------:R-:W5:Y:S04]  /*19470*/  LDL.LU R6, [R1+0x454] ;  /* 0x0004540001067983 */ /* 0x000f680000300800 */
[----:B------:R-:W5:Y:S04]  /*19480*/  LDL.LU R5, [R1+0x458] ;  /* 0x0004580001057983 */ /* 0x000f680000300800 */
[----:B------:R-:W5:Y:S04]  /*19490*/  LDL.LU R4, [R1+0x440] ;  /* 0x0004400001047983 */ /* 0x000f680000300800 */
[----:B------:R-:W5:Y:S04]  /*194a0*/  LDL.LU R3, [R1+0x444] ;  /* 0x0004440001037983 */ /* 0x000f680000300800 */
[----:B0-----:R-:W5:Y:S04]  /*194b0*/  LDL.LU R0, [R1+0x43c] ;  /* 0x00043c0001007983 */ /* 0x001f680000300800 */
[----:B------:R-:W5:Y:S04]  /*194c0*/  LDL.LU R10, [R1+0x438] ;  /* 0x00043800010a7983 */ /* 0x000f680000300800 */
[----:B------:R-:W5:Y:S04]  /*194d0*/  LDL.LU R7, [R1+0x434] ;  /* 0x0004340001077983 */ /* 0x000f680000300800 */
[----:B------:R-:W5:Y:S04]  /*194e0*/  LDL.LU R2, [R1+0x430] ;  /* 0x0004300001027983 */ /* 0x000f680000300800 */
[----:B------:R-:W5:Y:S04]  /*194f0*/  LDL.LU R14, [R1+0x42c] ;  /* 0x00042c00010e7983 */ /* 0x000f680000300800 */
[----:B------:R-:W5:Y:S04]  /*19500*/  LDL.LU R12, [R1+0x414] ;  /* 0x00041400010c7983 */ /* 0x000f680000300800 */
[----:B------:R-:W5:Y:S01]  /*19510*/  LDL.LU R11, [R1+0x418] ;  /* 0x00041800010b7983 */ /* 0x000f620000300800 */
[----:B--2---:R-:W-:-:S05]  /*19520*/  SEL R24, R29, R24, !P0 ;  /* 0x000000181d187207 */ /* 0x004fca0004000000 */
[----:B------:R0:W-:Y:S04]  /*19530*/  STL [R1+0x10c], R24 ;  /* 0x00010c1801007387 */ /* 0x0001e80000100800 */
[----:B0-----:R-:W2:Y:S01]  /*19540*/  LDL.LU R24, [R1+0x767c] ;  /* 0x00767c0001187983 */ /* 0x001ea20000300800 */
[C---:B----4-:R-:W-:Y:S02]  /*19550*/  SEL R19, R29.reuse, R19, !P0 ;  /* 0x000000131d137207 */ /* 0x050fe40004000000 */
[C---:B---3--:R-:W-:Y:S02]  /*19560*/  SEL R16, R29.reuse, R16, !P0 ;  /* 0x000000101d107207 */ /* 0x048fe40004000000 */
[C---:B-----5:R-:W-:Y:S02]  /*19570*/  SEL R18, R29.reuse, R18, !P0 ;  /* 0x000000121d127207 */ /* 0x060fe40004000000 */
[----:B------:R-:W-:-:S02]  /*19580*/  SEL R0, R29, R0, !P0 ;  /* 0x000000001d007207 */ /* 0x000fc40004000000 */
[----:B--2---:R-:W-:-:S05]  /*19590*/  SEL R24, R29, R24, !P0 ;  /* 0x000000181d187207 */ /* 0x004fca0004000000 */
[----:B------:R0:W-:Y:S04]  /*195a0*/  STL [R1+0x108], R24 ;  /* 0x0001081801007387 */ /* 0x0001e80000100800 */
[----:B------:R2:W-:Y:S01]  /*195b0*/  STL [R1+0x104], R19 ;  /* 0x0001041301007387 */ /* 0x0005e20000100800 */
[C---:B0-----:R-:W-:Y:S02]  /*195c0*/  SEL R24, R29.reuse, R20, !P0 ;  /* 0x000000141d187207 */ /* 0x041fe40004000000 */
[----:B--2---:R-:W-:-:S03]  /*195d0*/  SEL R19, R29, R15, !P0 ;  /* 0x0000000f1d137207 */ /* 0x004fc60004000000 */
[----:B------:R-:W-:Y:S01]  /*195e0*/  STL [R1+0x100], R24 ;  /* 0x0001001801007387 */ /* 0x000fe20000100800 */
[C---:B------:R-:W-:Y:S02]  /*195f0*/  SEL R20, R29.reuse, R28, !P0 ;  /* 0x0000001c1d147207 */ /* 0x040fe40004000000 */
[C---:B------:R-:W-:Y:S01]  /*19600*/  SEL R15, R29.reuse, R27, !P0 ;  /* 0x0000001b1d0f7207 */ /* 0x040fe20004000000 */
[----:B------:R0:W-:Y:S04]  /*19610*/  STL [R1+0xf0], R19 ;  /* 0x0000f01301007387 */ /* 0x0001e80000100800 */
[----:B------:R-:W-:Y:S01]  /*19620*/  STL [R1+0xec], R20 ;  /* 0x0000ec1401007387 */ /* 0x000fe20000100800 */
[----:B0-----:R-:W-:-:S03]  /*19630*/  SEL R19, R29, R26, !P0 ;  /* 0x0000001a1d137207 */ /* 0x001fc60004000000 */
[----:B------:R0:W-:Y:S04]  /*19640*/  STL [R1+0xe8], R15 ;  /* 0x0000e80f01007387 */ /* 0x0001e80000100800 */
[----:B------:R2:W-:Y:S01]  /*19650*/  STL [R1+0xe4], R19 ;  /* 0x0000e41301007387 */ /* 0x0005e20000100800 */
[----:B0-----:R-:W-:-:S03]  /*19660*/  SEL R15, R29, R25, !P0 ;  /* 0x000000191d0f7207 */ /* 0x001fc60004000000 */
[----:B------:R0:W-:Y:S01]  /*19670*/  STL [R1+0xe0], R16 ;  /* 0x0000e01001007387 */ /* 0x0001e20000100800 */
[----:B--2---:R-:W-:-:S03]  /*19680*/  SEL R19, R29, R23, !P0 ;  /* 0x000000171d137207 */ /* 0x004fc60004000000 */
[----:B------:R2:W-:Y:S01]  /*19690*/  STL [R1+0xdc], R15 ;  /* 0x0000dc0f01007387 */ /* 0x0005e20000100800 */
[----:B0-----:R-:W-:-:S03]  /*196a0*/  SEL R16, R29, R13, !P0 ;  /* 0x0000000d1d107207 */ /* 0x001fc60004000000 */
[----:B------:R-:W-:Y:S01]  /*196b0*/  STL [R1+0xd8], R19 ;  /* 0x0000d81301007387 */ /* 0x000fe20000100800 */
[----:B--2---:R-:W-:-:S03]  /*196c0*/  SEL R15, R29, R9, !P0 ;  /* 0x000000091d0f7207 */ /* 0x004fc60004000000 */
[----:B------:R-:W2:Y:S04]  /*196d0*/  LDL.LU R13, [R1+0x41c] ;  /* 0x00041c00010d7983 */ /* 0x000ea80000300800 */
[----:B------:R0:W-:Y:S04]  /*196e0*/  STL [R1+0xd4], R16 ;  /* 0x0000d41001007387 */ /* 0x0001e80000100800 */
[----:B------:R-:W3:Y:S04]  /*196f0*/  LDL.LU R9, [R1+0x420] ;  /* 0x0004200001097983 */ /* 0x000ee80000300800 */
[----:B------:R4:W-:Y:S01]  /*19700*/  STL [R1+0xd0], R15 ;  /* 0x0000d00f01007387 */ /* 0x0009e20000100800 */
[----:B0-----:R-:W-:-:S02]  /*19710*/  SEL R16, R29, R22, !P0 ;  /* 0x000000161d107207 */ /* 0x001fc40004000000 */
[----:B----4-:R-:W-:-:S03]  /*19720*/  SEL R15, R29, R21, !P0 ;  /* 0x000000151d0f7207 */ /* 0x010fc60004000000 */
[----:B------:R0:W-:Y:S04]  /*19730*/  STL [R1+0xcc], R16 ;  /* 0x0000cc1001007387 */ /* 0x0001e80000100800 */
[----:B------:R4:W-:Y:S01]  /*19740*/  STL [R1+0xc8], R15 ;  /* 0x0000c80f01007387 */ /* 0x0009e20000100800 */
[----:B0-----:R-:W-:-:S03]  /*19750*/  SEL R16, R29, R17, !P0 ;  /* 0x000000111d107207 */ /* 0x001fc60004000000 */
[----:B------:R-:W-:Y:S01]  /*19760*/  STL [R1+0xbc], R18 ;  /* 0x0000bc1201007387 */ /* 0x000fe20000100800 */
[C---:B----4-:R-:W-:Y:S02]  /*19770*/  SEL R15, R29.reuse, R8, !P0 ;  /* 0x000000081d0f7207 */ /* 0x050fe40004000000 */
[C---:B------:R-:W-:Y:S02]  /*19780*/  SEL R8, R29.reuse, R6, !P0 ;  /* 0x000000061d087207 */ /* 0x040fe40004000000 */
[C---:B------:R-:W-:Y:S01]  /*19790*/  SEL R6, R29.reuse, R5, !P0 ;  /* 0x000000051d067207 */ /* 0x040fe20004000000 */
[----:B------:R-:W-:Y:S01]  /*197a0*/  STL [R1+0xb8], R16 ;  /* 0x0000b81001007387 */ /* 0x000fe20000100800 */
[C---:B------:R-:W-:Y:S02]  /*197b0*/  SEL R5, R29.reuse, R4, !P0 ;  /* 0x000000041d057207 */ /* 0x040fe40004000000 */
[C---:B------:R-:W-:Y:S01]  /*197c0*/  SEL R4, R29.reuse, R3, !P0 ;  /* 0x000000031d047207 */ /* 0x040fe20004000000 */
[----:B------:R-:W-:Y:S01]  /*197d0*/  STL [R1+0xb4], R15 ;  /* 0x0000b40f01007387 */ /* 0x000fe20000100800 */
[----:B------:R-:W-:-:S03]  /*197e0*/  SEL R3, R29, R10, !P0 ;  /* 0x0000000a1d037207 */ /* 0x000fc60004000000 */
[----:B------:R-:W-:Y:S04]  /*197f0*/  STL [R1+0xb0], R8 ;  /* 0x0000b00801007387 */ /* 0x000fe80000100800 */
[----:B------:R-:W-:Y:S04]  /*19800*/  STL [R1+0xac], R6 ;  /* 0x0000ac0601007387 */ /* 0x000fe80000100800 */
[----:B------:R-:W-:Y:S04]  /*19810*/  STL [R1+0xa8], R5 ;  /* 0x0000a80501007387 */ /* 0x000fe80000100800 */
[----:B------:R0:W-:Y:S04]  /*19820*/  STL [R1+0xa4], R4 ;  /* 0x0000a40401007387 */ /* 0x0001e80000100800 */
[----:B------:R4:W-:Y:S04]  /*19830*/  STL [R1+0xa0], R0 ;  /* 0x0000a00001007387 */ /* 0x0009e80000100800 */
[----:B------:R5:W-:Y:S01]  /*19840*/  STL [R1+0x9c], R3 ;  /* 0x00009c0301007387 */ /* 0x000be20000100800 */
[----:B0-----:R-:W-:-:S02]  /*19850*/  SEL R4, R29, R7, !P0 ;  /* 0x000000071d047207 */ /* 0x001fc40004000000 */
[----:B----4-:R-:W-:-:S03]  /*19860*/  SEL R0, R29, R2, !P0 ;  /* 0x000000021d007207 */ /* 0x010fc60004000000 */
[----:B------:R-:W-:Y:S01]  /*19870*/  STL [R1+0x98], R4 ;  /* 0x0000980401007387 */ /* 0x000fe20000100800 */
[----:B-----5:R-:W-:-:S03]  /*19880*/  SEL R3, R29, R14, !P0 ;  /* 0x0000000e1d037207 */ /* 0x020fc60004000000 */
[----:B------:R0:W-:Y:S04]  /*19890*/  STL [R1+0x94], R0 ;  /* 0x0000940001007387 */ /* 0x0001e80000100800 */
[----:B------:R-:W-:Y:S04]  /*198a0*/  STL [R1+0x90], R3 ;  /* 0x0000900301007387 */ /* 0x000fe80000100800 */
[----:B------:R-:W4:Y:S01]  /*198b0*/  LDL.LU R24, [R1+0x410] ;  /* 0x0004100001187983 */ /* 0x000f220000300800 */
[C---:B------:R-:W-:Y:S02]  /*198c0*/  SEL R2, R29.reuse, R12, !P0 ;  /* 0x0000000c1d027207 */ /* 0x040fe40004000000 */
[----:B0-----:R-:W-:-:S03]  /*198d0*/  SEL R0, R29, R11, !P0 ;  /* 0x0000000b1d007207 */ /* 0x001fc60004000000 */
[----:B------:R-:W-:Y:S04]  /*198e0*/  STL [R1+0x8c], R2 ;  /* 0x00008c0201007387 */ /* 0x000fe80000100800 */
[----:B----4-:R0:W-:Y:S04]  /*198f0*/  STL [R1+0x7678], R24 ;  /* 0x0076781801007387 */ /* 0x0101e80000100800 */
[----:B------:R3:W-:Y:S04]  /*19900*/  STL [R1+0x88], R0 ;  /* 0x0000880001007387 */ /* 0x0007e80000100800 */
[----:B0-----:R-:W4:Y:S04]  /*19910*/  LDL.LU R24, [R1+0x424] ;  /* 0x0004240001187983 */ /* 0x001f280000300800 */
[----:B------:R-:W5:Y:S04]  /*19920*/  LDL.LU R19, [R1+0x40c] ;  /* 0x00040c0001137983 */ /* 0x000f680000300800 */
[----:B------:R-:W5:Y:S04]  /*19930*/  LDL.LU R20, [R1+0x408] ;  /* 0x0004080001147983 */ /* 0x000f680000300800 */
[----:B------:R-:W5:Y:S01]  /*19940*/  LDL.LU R15, [R1+0x404] ;  /* 0x00040400010f7983 */ /* 0x000f620000300800 */
[----:B--2---:R-:W-:-:S03]  /*19950*/  SEL R2, R29, R13, !P0 ;  /* 0x0000000d1d027207 */ /* 0x004fc60004000000 */
[----:B------:R-:W2:Y:S04]  /*19960*/  LDL.LU R28, [R1+0x3f8] ;  /* 0x0003f800011c7983 */ /* 0x000ea80000300800 */
[----:B------:R-:W2:Y:S01]  /*19970*/  LDL.LU R27, [R1+0x3f4] ;  /* 0x0003f400011b7983 */ /* 0x000ea20000300800 */
[----:B---3--:R-:W-:-:S03]  /*19980*/  SEL R0, R29, R9, !P0 ;  /* 0x000000091d007207 */ /* 0x008fc60004000000 */
[----:B------:R-:W3:Y:S04]  /*19990*/  LDL.LU R26, [R1+0x3f0] ;  /* 0x0003f000011a7983 */ /* 0x000ee80000300800 */
[----:B------:R-:W2:Y:S04]  /*199a0*/  LDL.LU R16, [R1+0x3ec] ;  /* 0x0003ec0001107983 */ /* 0x000ea80000300800 */
[----:B------:R-:W2:Y:S04]  /*199b0*/  LDL.LU R25, [R1+0x3e8] ;  /* 0x0003e80001197983 */ /* 0x000ea80000300800 */
[----:B------:R-:W2:Y:S04]  /*199c0*/  LDL.LU R12, [R1+0x3e4] ;  /* 0x0003e400010c7983 */ /* 0x000ea80000300800 */
[----:B------:R-:W2:Y:S04]  /*199d0*/  LDL.LU R11, [R1+0x3e0] ;  /* 0x0003e000010b7983 */ /* 0x000ea80000300800 */
[----:B------:R-:W2:Y:S04]  /*199e0*/  LDL.LU R23, [R1+0x154] ;  /* 0x0001540001177983 */ /* 0x000ea80000300800 */
[----:B------:R-:W-:Y:S04]  /*199f0*/  STL [R1+0x80], R2 ;  /* 0x0000800201007387 */ /* 0x000fe80000100800 */
[----:B------:R-:W2:Y:S04]  /*19a00*/  LDL.LU R22, [R1+0x3dc] ;  /* 0x0003dc0001167983 */ /* 0x000ea80000300800 */
[----:B------:R0:W-:Y:S04]  /*19a10*/  STL [R1+0x78], R0 ;  /* 0x0000780001007387 */ /* 0x0001e80000100800 */
[----:B------:R-:W2:Y:S04]  /*19a20*/  LDL.LU R21, [R1+0x3c8] ;  /* 0x0003c80001157983 */ /* 0x000ea80000300800 */
[----:B------:R-:W2:Y:S04]  /*19a30*/  LDL.LU R18, [R1+0x3d8] ;  /* 0x0003d80001127983 */ /* 0x000ea80000300800 */
[----:B------:R-:W3:Y:S04]  /*19a40*/  LDL.LU R17, [R1+0x3cc] ;  /* 0x0003cc0001117983 */ /* 0x000ee80000300800 */
[----:B------:R-:W3:Y:S04]  /*19a50*/  LDL.LU R8, [R1+0x3d4] ;  /* 0x0003d40001087983 */ /* 0x000ee80000300800 */
[----:B------:R-:W3:Y:S04]  /*19a60*/  LDL.LU R6, [R1+0x3d0] ;  /* 0x0003d00001067983 */ /* 0x000ee80000300800 */
[----:B------:R-:W3:Y:S04]  /*19a70*/  LDL.LU R5, [R1+0x15c] ;  /* 0x00015c0001057983 */ /* 0x000ee80000300800 */
[----:B------:R-:W3:Y:S04]  /*19a80*/  LDL.LU R4, [R1+0x160] ;  /* 0x0001600001047983 */ /* 0x000ee80000300800 */
[----:B------:R-:W3:Y:S04]  /*19a90*/  LDL.LU R3, [R1+0x164] ;  /* 0x0001640001037983 */ /* 0x000ee80000300800 */
[----:B0-----:R-:W3:Y:S04]  /*19aa0*/  LDL.LU R0, [R1+0x3c4] ;  /* 0x0003c40001007983 */ /* 0x001ee80000300800 */
[----:B------:R-:W5:Y:S04]  /*19ab0*/  LDL.LU R10, [R1+0x3c0] ;  /* 0x0003c000010a7983 */ /* 0x000f680000300800 */
[----:B------:R-:W5:Y:S04]  /*19ac0*/  LDL.LU R7, [R1+0x3bc] ;  /* 0x0003bc0001077983 */ /* 0x000f680000300800 */
[----:B------:R-:W5:Y:S04]  /*19ad0*/  LDL.LU R2, [R1+0x170] ;  /* 0x0001700001027983 */ /* 0x000f680000300800 */
[----:B------:R-:W5:Y:S04]  /*19ae0*/  LDL.LU R14, [R1+0x17c] ;  /* 0x00017c00010e7983 */ /* 0x000f680000300800 */
[----:B------:R-:W5:Y:S04]  /*19af0*/  LDL.LU R13, [R1+0x184] ;  /* 0x00018400010d7983 */ /* 0x000f680000300800 */
[----:B------:R-:W5:Y:S01]  /*19b00*/  LDL.LU R9, [R1+0x188] ;  /* 0x0001880001097983 */ /* 0x000f620000300800 */
[----:B----4-:R-:W-:-:S05]  /*19b10*/  SEL R24, R29, R24, !P0 ;  /* 0x000000181d187207 */ /* 0x010fca0004000000 */
[----:B------:R0:W-:Y:S04]  /*19b20*/  STL [R1+0x70], R24 ;  /* 0x0000701801007387 */ /* 0x0001e80000100800 */
[----:B0-----:R-:W4:Y:S01]  /*19b30*/  LDL.LU R24, [R1+0x7678] ;  /* 0x0076780001187983 */ /* 0x001f220000300800 */
[C---:B--2---:R-:W-:Y:S02]  /*19b40*/  SEL R18, R29.reuse, R18, !P0 ;  /* 0x000000121d127207 */ /* 0x044fe40004000000 */
[C---:B---3--:R-:W-:Y:S02]  /*19b50*/  SEL R0, R29.reuse, R0, !P0 ;  /* 0x000000001d007207 */ /* 0x048fe40004000000 */
[----:B----4-:R-:W-:-:S05]  /*19b60*/  SEL R24, R29, R24, !P0 ;  /* 0x000000181d187207 */ /* 0x010fca0004000000 */
[----:B------:R5:W-:Y:S02]  /*19b70*/  STL [R1+0x6c], R24 ;  /* 0x00006c1801007387 */ /* 0x000be40000100800 */
[C---:B-----5:R-:W-:Y:S02]  /*19b80*/  SEL R24, R29.reuse, R19, !P0 ;  /* 0x000000131d187207 */ /* 0x060fe40004000000 */
[C---:B------:R-:W-:Y:S02]  /*19b90*/  SEL R19, R29.reuse, R20, !P0 ;  /* 0x000000141d137207 */ /* 0x040fe40004000000 */
[C---:B------:R-:W-:Y:S01]  /*19ba0*/  SEL R20, R29.reuse, R15, !P0 ;  /* 0x0000000f1d147207 */ /* 0x040fe20004000000 */
[----:B------:R-:W-:Y:S01]  /*19bb0*/  STL [R1+0x68], R24 ;  /* 0x0000681801007387 */ /* 0x000fe20000100800 */
[----:B------:R-:W-:-:S03]  /*19bc0*/  SEL R15, R29, R28, !P0 ;  /* 0x0000001c1d0f7207 */ /* 0x000fc60004000000 */
        /* <DEDUP_REMOVED lines=8> */
[C---:B------:R-:W-:Y:S02]  /*19c50*/  SEL R16, R29.reuse, R12, !P0 ;  /* 0x0000000c1d107207 */ /* 0x040fe40004000000 */
[C---:B--2---:R-:W-:Y:S01]  /*19c60*/  SEL R19, R29.reuse, R25, !P0 ;  /* 0x000000191d137207 */ /* 0x044fe20004000000 */
[----:B------:R0:W-:Y:S04]  /*19c70*/  STL [R1+0x50], R15 ;  /* 0x0000500f01007387 */ /* 0x0001e80000100800 */
[----:B------:R2:W-:Y:S04]  /*19c80*/  STL [R1+0x4c], R19 ;  /* 0x00004c1301007387 */ /* 0x0005e80000100800 */
[----:B------:R-:W3:Y:S01]  /*19c90*/  LDL.LU R12, [R1+0x1ac] ;  /* 0x0001ac00010c7983 */ /* 0x000ee20000300800 */
[----:B0-----:R-:W-:-:S03]  /*19ca0*/  SEL R15, R29, R11, !P0 ;  /* 0x0000000b1d0f7207 */ /* 0x001fc60004000000 */
[----:B------:R0:W-:Y:S01]  /*19cb0*/  STL [R1+0x48], R16 ;  /* 0x0000481001007387 */ /* 0x0001e20000100800 */
[----:B--2---:R-:W-:-:S03]  /*19cc0*/  SEL R19, R29, R23, !P0 ;  /* 0x000000171d137207 */ /* 0x004fc60004000000 */
[----:B------:R-:W2:Y:S04]  /*19cd0*/  LDL.LU R11, [R1+0x1b0] ;  /* 0x0001b000010b7983 */ /* 0x000ea80000300800 */
[----:B------:R4:W-:Y:S01]  /*19ce0*/  STL [R1+0x44], R15 ;  /* 0x0000440f01007387 */ /* 0x0009e20000100800 */
[----:B0-----:R-:W-:-:S03]  /*19cf0*/  SEL R16, R29, R22, !P0 ;  /* 0x000000161d107207 */ /* 0x001fc60004000000 */
[----:B------:R-:W-:Y:S01]  /*19d00*/  STL [R1+0x40], R19 ;  /* 0x0000401301007387 */ /* 0x000fe20000100800 */
        /* <DEDUP_REMOVED lines=33> */
[----:B------:R-:W5:Y:S01]  /*19f20*/  LDL.LU R20, [R1+0x340] ;  /* 0x0003400001147983 */ /* 0x000f620000300800 */
[----:B---3--:R-:W-:-:S03]  /*19f30*/  SEL R2, R29, R12, !P0 ;  /* 0x0000000c1d027207 */ /* 0x008fc60004000000 */
[----:B------:R-:W3:Y:S04]  /*19f40*/  LDL.LU R15, [R1+0x344] ;  /* 0x00034400010f7983 */ /* 0x000ee80000300800 */
[----:B------:R-:W3:Y:S01]  /*19f50*/  LDL.LU R28, [R1+0x34c] ;  /* 0x00034c00011c7983 */ /* 0x000ee20000300800 */
[----:B--2---:R-:W-:-:S03]  /*19f60*/  SEL R0, R29, R11, !P0 ;  /* 0x0000000b1d007207 */ /* 0x004fc60004000000 */
[----:B------:R-:W2:Y:S04]  /*19f70*/  LDL.LU R27, [R1+0x3b8] ;  /* 0x0003b800011b7983 */ /* 0x000ea80000300800 */
        /* <DEDUP_REMOVED lines=17> */
[----:B0-----:R-:W2:Y:S04]  /*1a090*/  LDL.LU R0, [R1+0x378] ;  /* 0x0003780001007983 */ /* 0x001ea80000300800 */
[----:B------:R-:W2:Y:S04]  /*1a0a0*/  LDL.LU R10, [R1+0x374] ;  /* 0x00037400010a7983 */ /* 0x000ea80000300800 */
[----:B------:R-:W2:Y:S04]  /*1a0b0*/  LDL.LU R7, [R1+0x368] ;  /* 0x0003680001077983 */ /* 0x000ea80000300800 */
[----:B------:R-:W2:Y:S04]  /*1a0c0*/  LDL.LU R2, [R1+0x364] ;  /* 0x0003640001027983 */ /* 0x000ea80000300800 */
[----:B------:R-:W2:Y:S04]  /*1a0d0*/  LDL.LU R14, [R1+0x360] ;  /* 0x00036000010e7983 */ /* 0x000ea80000300800 */
[----:B------:R-:W2:Y:S04]  /*1a0e0*/  LDL.LU R12, [R1+0x35c] ;  /* 0x00035c00010c7983 */ /* 0x000ea80000300800 */
[----:B------:R-:W2:Y:S01]  /*1a0f0*/  LDL.LU R11, [R1+0x358] ;  /* 0x00035800010b7983 */ /* 0x000ea20000300800 */
[----:B----4-:R-:W-:-:S05]  /*1a100*/  SEL R24, R29, R24, !P0 ;  /* 0x000000181d187207 */ /* 0x010fca0004000000 */
[----:B------:R0:W-:Y:S04]  /*1a110*/  STL [R1+0x1b4], R24 ;  /* 0x0001b41801007387 */ /* 0x0001e80000100800 */
[----:B0-----:R-:W4:Y:S01]  /*1a120*/  LDL.LU R24, [R1+0x7674] ;  /* 0x0076740001187983 */ /* 0x001f220000300800 */
[C---:B-----5:R-:W-:Y:S02]  /*1a130*/  SEL R19, R29.reuse, R19, !P0 ;  /* 0x000000131d137207 */ /* 0x060fe40004000000 */
[C---:B------:R-:W-:Y:S02]  /*1a140*/  SEL R20, R29.reuse, R20, !P0 ;  /* 0x000000141d147207 */ /* 0x040fe40004000000 */
[C---:B---3--:R-:W-:Y:S02]  /*1a150*/  SEL R15, R29.reuse, R15, !P0 ;  /* 0x0000000f1d0f7207 */ /* 0x048fe40004000000 */
[----:B--2---:R-:W-:-:S02]  /*1a160*/  SEL R18, R29, R18, !P0 ;  /* 0x000000121d127207 */ /* 0x004fc40004000000 */
[C---:B------:R-:W-:Y:S02]  /*1a170*/  SEL R0, R29.reuse, R0, !P0 ;  /* 0x000000001d007207 */ /* 0x040fe40004000000 */
[----:B----4-:R-:W-:-:S05]  /*1a180*/  SEL R24, R29, R24, !P0 ;  /* 0x000000181d187207 */ /* 0x010fca0004000000 */
[----:B------:R-:W-:Y:S04]  /*1a190*/  STL [R1+0x32c], R24 ;  /* 0x00032c1801007387 */ /* 0x000fe80000100800 */
        /* <DEDUP_REMOVED lines=9> */
[----:B------:R0:W-:Y:S01]  /*1a230*/  STL [R1+0x410], R15 ;  /* 0x0004100f01007387 */ /* 0x0001e20000100800 */
[----:B------:R-:W-:-:S03]  /*1a240*/  SEL R16, R29, R13, !P0 ;  /* 0x0000000d1d107207 */ /* 0x000fc60004000000 */
[----:B------:R2:W-:Y:S04]  /*1a250*/  STL [R1+0x570], R19 ;  /* 0x0005701301007387 */ /* 0x0005e80000100800 */
[----:B------:R-:W3:Y:S01]  /*1a260*/  LDL.LU R13, [R1+0x36c] ;  /* 0x00036c00010d7983 */ /* 0x000ee20000300800 */
[----:B0-----:R-:W-:-:S03]  /*1a270*/  SEL R15, R29, R9, !P0 ;  /* 0x000000091d0f7207 */ /* 0x001fc60004000000 */
[----:B------:R0:W-:Y:S04]  /*1a280*/  STL [R1+0x584], R16 ;  /* 0x0005841001007387 */ /* 0x0001e80000100800 */
[----:B------:R-:W4:Y:S04]  /*1a290*/  LDL.LU R9, [R1+0x370] ;  /* 0x0003700001097983 */ /* 0x000f280000300800 */
[----:B------:R5:W-:Y:S01]  /*1a2a0*/  STL [R1+0x580], R15 ;  /* 0x0005800f01007387 */ /* 0x000be20000100800 */
[C---:B--2---:R-:W-:Y:S02]  /*1a2b0*/  SEL R19, R29.reuse, R23, !P0 ;  /* 0x000000171d137207 */ /* 0x044fe40004000000 */
[----:B0-----:R-:W-:-:S02]  /*1a2c0*/  SEL R16, R29, R22, !P0 ;  /* 0x000000161d107207 */ /* 0x001fc40004000000 */
[----:B-----5:R-:W-:-:S05]  /*1a2d0*/  SEL R15, R29, R25, !P0 ;  /* 0x000000191d0f7207 */ /* 0x020fca0004000000 */
[----:B------:R0:W-:Y:S04]  /*1a2e0*/  STL [R1+0x57c], R15 ;  /* 0x00057c0f01007387 */ /* 0x0001e80000100800 */
[----:B------:R-:W-:Y:S01]  /*1a2f0*/  STL [R1+0x578], R19 ;  /* 0x0005781301007387 */ /* 0x000fe20000100800 */
[----:B0-----:R-:W-:-:S03]  /*1a300*/  SEL R15, R29, R21, !P0 ;  /* 0x000000151d0f7207 */ /* 0x001fc60004000000 */
[----:B------:R0:W-:Y:S04]  /*1a310*/  STL [R1+0x574], R16 ;  /* 0x0005741001007387 */ /* 0x0001e80000100800 */
[----:B------:R2:W-:Y:S01]  /*1a320*/  STL [R1+0x56c], R15 ;  /* 0x00056c0f01007387 */ /* 0x0005e20000100800 */
[----:B0-----:R-:W-:-:S03]  /*1a330*/  SEL R16, R29, R17, !P0 ;  /* 0x000000111d107207 */ /* 0x001fc60004000000 */
[----:B------:R-:W-:Y:S01]  /*1a340*/  STL [R1+0x568], R18 ;  /* 0x0005681201007387 */ /* 0x000fe20000100800 */
[C---:B--2---:R-:W-:Y:S02]  /*1a350*/  SEL R15, R29.reuse, R8, !P0 ;  /* 0x000000081d0f7207 */ /* 0x044fe40004000000 */
        /* <DEDUP_REMOVED lines=14> */
[----:B--2---:R-:W-:-:S03]  /*1a440*/  SEL R0, R29, R2, !P0 ;  /* 0x000000021d007207 */ /* 0x004fc60004000000 */
[----:B------:R-:W-:Y:S01]  /*1a450*/  STL [R1+0x440], R4 ;  /* 0x0004400401007387 */ /* 0x000fe20000100800 */
[----:B-----5:R-:W-:-:S03]  /*1a460*/  SEL R3, R29, R14, !P0 ;  /* 0x0000000e1d037207 */ /* 0x020fc60004000000 */
[----:B------:R0:W-:Y:S04]  /*1a470*/  STL [R1+0x43c], R0 ;  /* 0x00043c0001007387 */ /* 0x0001e80000100800 */
[----:B------:R-:W-:Y:S04]  /*1a480*/  STL [R1+0x438], R3 ;  /* 0x0004380301007387 */ /* 0x000fe80000100800 */
[----:B------:R-:W2:Y:S01]  /*1a490*/  LDL.LU R24, [R1+0x350] ;  /* 0x0003500001187983 */ /* 0x000ea20000300800 */
[C---:B------:R-:W-:Y:S02]  /*1a4a0*/  SEL R2, R29.reuse, R12, !P0 ;  /* 0x0000000c1d027207 */ /* 0x040fe40004000000 */
[----:B0-----:R-:W-:-:S03]  /*1a4b0*/  SEL R0, R29, R11, !P0 ;  /* 0x0000000b1d007207 */ /* 0x001fc60004000000 */
[----:B------:R-:W-:Y:S04]  /*1a4c0*/  STL [R1+0x434], R2 ;  /* 0x0004340201007387 */ /* 0x000fe80000100800 */
[----:B--2---:R0:W-:Y:S04]  /*1a4d0*/  STL [R1+0x7670], R24 ;  /* 0x0076701801007387 */ /* 0x0041e80000100800 */
[----:B------:R4:W-:Y:S04]  /*1a4e0*/  STL [R1+0x430], R0 ;  /* 0x0004300001007387 */ /* 0x0009e80000100800 */
[----:B0-----:R-:W2:Y:S04]  /*1a4f0*/  LDL.LU R24, [R1+0x354] ;  /* 0x0003540001187983 */ /* 0x001ea80000300800 */
[----:B------:R-:W5:Y:S01]  /*1a500*/  LDL.LU R19, [R1+0x348] ;  /* 0x0003480001137983 */ /* 0x000f620000300800 */
[----:B---3--:R-:W-:-:S03]  /*1a510*/  SEL R2, R29, R13, !P0 ;  /* 0x0000000d1d027207 */ /* 0x008fc60004000000 */
[----:B------:R-:W3:Y:S04]  /*1a520*/  LDL.LU R20, [R1+0x33c] ;  /* 0x00033c0001147983 */ /* 0x000ee80000300800 */
[----:B------:R-:W3:Y:S01]  /*1a530*/  LDL.LU R15, [R1+0x328] ;  /* 0x00032800010f7983 */ /* 0x000ee20000300800 */
[----:B----4-:R-:W-:-:S03]  /*1a540*/  SEL R0, R29, R9, !P0 ;  /* 0x000000091d007207 */ /* 0x010fc60004000000 */
[----:B------:R-:W4:Y:S04]  /*1a550*/  LDL.LU R28, [R1+0x324] ;  /* 0x00032400011c7983 */ /* 0x000f280000300800 */
[----:B------:R-:W3:Y:S04]  /*1a560*/  LDL.LU R27, [R1+0x320] ;  /* 0x00032000011b7983 */ /* 0x000ee80000300800 */
[----:B------:R-:W3:Y:S04]  /*1a570*/  LDL.LU R26, [R1+0x31c] ;  /* 0x00031c00011a7983 */ /* 0x000ee80000300800 */
[----:B------:R-:W3:Y:S04]  /*1a580*/  LDL.LU R12, [R1+0x318] ;  /* 0x00031800010c7983 */ /* 0x000ee80000300800 */
[----:B------:R-:W3:Y:S04]  /*1a590*/  LDL.LU R11, [R1+0x314] ;  /* 0x00031400010b7983 */ /* 0x000ee80000300800 */
[----:B------:R-:W3:Y:S04]  /*1a5a0*/  LDL.LU R16, [R1+0x310] ;  /* 0x0003100001107983 */ /* 0x000ee80000300800 */
[----:B------:R-:W-:Y:S04]  /*1a5b0*/  STL [R1+0x42c], R2 ;  /* 0x00042c0201007387 */ /* 0x000fe80000100800 */
[----:B------:R-:W4:Y:S04]  /*1a5c0*/  LDL.LU R25, [R1+0x30c] ;  /* 0x00030c0001197983 */ /* 0x000f280000300800 */
[----:B------:R0:W-:Y:S04]  /*1a5d0*/  STL [R1+0x428], R0 ;  /* 0x0004280001007387 */ /* 0x0001e80000100800 */
[----:B------:R-:W4:Y:S04]  /*1a5e0*/  LDL.LU R23, [R1+0x308] ;  /* 0x0003080001177983 */ /* 0x000f280000300800 */
        /* <DEDUP_REMOVED lines=9> */
[----:B0-----:R-:W4:Y:S04]  /*1a680*/  LDL.LU R0, [R1+0x2e0] ;  /* 0x0002e00001007983 */ /* 0x001f280000300800 */
[----:B------:R-:W4:Y:S04]  /*1a690*/  LDL.LU R10, [R1+0x2dc] ;  /* 0x0002dc00010a7983 */ /* 0x000f280000300800 */
[----:B------:R-:W4:Y:S04]  /*1a6a0*/  LDL.LU R7, [R1+0x2d8] ;  /* 0x0002d80001077983 */ /* 0x000f280000300800 */
[----:B------:R-:W4:Y:S04]  /*1a6b0*/  LDL.LU R2, [R1+0x2d4] ;  /* 0x0002d40001027983 */ /* 0x000f280000300800 */
[----:B------:R-:W4:Y:S04]  /*1a6c0*/  LDL.LU R14, [R1+0x2d0] ;  /* 0x0002d000010e7983 */ /* 0x000f280000300800 */
[----:B------:R-:W4:Y:S04]  /*1a6d0*/  LDL.LU R13, [R1+0x2cc] ;  /* 0x0002cc00010d7983 */ /* 0x000f280000300800 */
[----:B------:R-:W4:Y:S01]  /*1a6e0*/  LDL.LU R9, [R1+0x2c8] ;  /* 0x0002c80001097983 */ /* 0x000f220000300800 */
[----:B--2---:R-:W-:-:S05]  /*1a6f0*/  SEL R24, R29, R24, !P0 ;  /* 0x000000181d187207 */ /* 0x004fca0004000000 */
[----:B------:R0:W-:Y:S04]  /*1a700*/  STL [R1+0x424], R24 ;  /* 0x0004241801007387 */ /* 0x0001e80000100800 */
[----:B0-----:R-:W2:Y:S01]  /*1a710*/  LDL.LU R24, [R1+0x7670] ;  /* 0x0076700001187983 */ /* 0x001ea20000300800 */
[C---:B-----5:R-:W-:Y:S02]  /*1a720*/  SEL R19, R29.reuse, R19, !P0 ;  /* 0x000000131d137207 */ /* 0x060fe40004000000 */
[C---:B---3--:R-:W-:Y:S02]  /*1a730*/  SEL R16, R29.reuse, R16, !P0 ;  /* 0x000000101d107207 */ /* 0x048fe40004000000 */
[C---:B----4-:R-:W-:Y:S02]  /*1a740*/  SEL R18, R29.reuse, R18, !P0 ;  /* 0x000000121d127207 */ /* 0x050fe40004000000 */
[----:B------:R-:W-:-:S02]  /*1a750*/  SEL R0, R29, R0, !P0 ;  /* 0x000000001d007207 */ /* 0x000fc40004000000 */
[----:B--2---:R-:W-:-:S05]  /*1a760*/  SEL R24, R29, R24, !P0 ;  /* 0x000000181d187207 */ /* 0x004fca0004000000 */
[----:B------:R0:W-:Y:S04]  /*1a770*/  STL [R1+0x420], R24 ;  /* 0x0004201801007387 */ /* 0x0001e80000100800 */
[----:B------:R2:W-:Y:S01]  /*1a780*/  STL [R1+0x41c], R19 ;  /* 0x00041c1301007387 */ /* 0x0005e20000100800 */
[C---:B0-----:R-:W-:Y:S02]  /*1a790*/  SEL R24, R29.reuse, R20, !P0 ;  /* 0x000000141d187207 */ /* 0x041fe40004000000 */
[C---:B------:R-:W-:Y:S02]  /*1a7a0*/  SEL R20, R29.reuse, R15, !P0 ;  /* 0x0000000f1d147207 */ /* 0x040fe40004000000 */
[C---:B--2---:R-:W-:Y:S01]  /*1a7b0*/  SEL R19, R29.reuse, R28, !P0 ;  /* 0x0000001c1d137207 */ /* 0x044fe20004000000 */
[----:B------:R-:W-:Y:S01]  /*1a7c0*/  STL [R1+0x418], R24 ;  /* 0x0004181801007387 */ /* 0x000fe20000100800 */
[----:B------:R-:W-:-:S03]  /*1a7d0*/  SEL R15, R29, R27, !P0 ;  /* 0x0000001b1d0f7207 */ /* 0x000fc60004000000 */
[----:B------:R0:W-:Y:S04]  /*1a7e0*/  STL [R1+0x414], R20 ;  /* 0x0004141401007387 */ /* 0x0001e80000100800 */
[----:B------:R2:W-:Y:S01]  /*1a7f0*/  STL [R1+0x40c], R19 ;  /* 0x00040c1301007387 */ /* 0x0005e20000100800 */
[----:B0-----:R-:W-:-:S03]  /*1a800*/  SEL R20, R29, R26, !P0 ;  /* 0x0000001a1d147207 */ /* 0x001fc60004000000 */
[----:B------:R0:W-:Y:S01]  /*1a810*/  STL [R1+0x404], R15 ;  /* 0x0004040f01007387 */ /* 0x0001e20000100800 */
[----:B--2---:R-:W-:-:S03]  /*1a820*/  SEL R19, R29, R12, !P0 ;  /* 0x0000000c1d137207 */ /* 0x004fc60004000000 */
[----:B------:R-:W-:Y:S04]  /*1a830*/  STL [R1+0x400], R20 ;  /* 0x0004001401007387 */ /* 0x000fe80000100800 */
[----:B------:R-:W2:Y:S01]  /*1a840*/  LDL.LU R12, [R1+0x2c4] ;  /* 0x0002c400010c7983 */ /* 0x000ea20000300800 */
[----:B0-----:R-:W-:-:S03]  /*1a850*/  SEL R15, R29, R11, !P0 ;  /* 0x0000000b1d0f7207 */ /* 0x001fc60004000000 */
[----:B------:R0:W-:Y:S04]  /*1a860*/  STL [R1+0x3fc], R19 ;  /* 0x0003fc1301007387 */ /* 0x0001e80000100800 */
[----:B------:R-:W3:Y:S04]  /*1a870*/  LDL.LU R11, [R1+0x2c0] ;  /* 0x0002c000010b7983 */ /* 0x000ee80000300800 */
[----:B------:R4:W-:Y:S01]  /*1a880*/  STL [R1+0x3f8], R15 ;  /* 0x0003f80f01007387 */ /* 0x0009e20000100800 */
[----:B0-----:R-:W-:-:S03]  /*1a890*/  SEL R19, R29, R23, !P0 ;  /* 0x000000171d137207 */ /* 0x001fc60004000000 */
[----:B------:R0:W-:Y:S01]  /*1a8a0*/  STL [R1+0x3f4], R16 ;  /* 0x0003f41001007387 */ /* 0x0001e20000100800 */
[C---:B----4-:R-:W-:Y:S02]  /*1a8b0*/  SEL R15, R29.reuse, R25, !P0 ;  /* 0x000000191d0f7207 */ /* 0x050fe40004000000 */
[----:B0-----:R-:W-:-:S03]  /*1a8c0*/  SEL R16, R29, R22, !P0 ;  /* 0x000000161d107207 */ /* 0x001fc60004000000 */
[----:B------:R0:W-:Y:S04]  /*1a8d0*/  STL [R1+0x3f0], R15 ;  /* 0x0003f00f01007387 */ /* 0x0001e80000100800 */
[----:B------:R-:W-:Y:S01]  /*1a8e0*/  STL [R1+0x3ec], R19 ;  /* 0x0003ec1301007387 */ /* 0x000fe20000100800 */
[----:B0-----:R-:W-:-:S03]  /*1a8f0*/  SEL R15, R29, R21, !P0 ;  /* 0x000000151d0f7207 */ /* 0x001fc60004000000 */
        /* <DEDUP_REMOVED lines=30> */
[----:B0-----:R-:W4:Y:S01]  /*1aae0*/  LDL.LU R24, [R1+0x2bc] ;  /* 0x0002bc0001187983 */ /* 0x001f220000300800 */
[----:B--2---:R-:W-:-:S03]  /*1aaf0*/  SEL R2, R29, R12, !P0 ;  /* 0x0000000c1d027207 */ /* 0x004fc60004000000 */
[----:B------:R-:W2:Y:S04]  /*1ab00*/  LDL.LU R19, [R1+0x2b4] ;  /* 0x0002b40001137983 */ /* 0x000ea80000300800 */
[----:B------:R-:W5:Y:S01]  /*1ab10*/  LDL.LU R20, [R1+0x2b0] ;  /* 0x0002b00001147983 */ /* 0x000f620000300800 */
        /* <DEDUP_REMOVED lines=10> */
[----:B------:R-:W3:Y:S04]  /*1abc0*/  LDL.LU R25, [R1+0x290] ;  /* 0x0002900001197983 */ /* 0x000ee80000300800 */
        /* <DEDUP_REMOVED lines=10> */
[----:B0-----:R-:W3:Y:S04]  /*1ac70*/  LDL.LU R0, [R1+0x264] ;  /* 0x0002640001007983 */ /* 0x001ee80000300800 */
[----:B------:R-:W3:Y:S04]  /*1ac80*/  LDL.LU R10, [R1+0x260] ;  /* 0x00026000010a7983 */ /* 0x000ee80000300800 */
[----:B------:R-:W3:Y:S04]  /*1ac90*/  LDL.LU R7, [R1+0x25c] ;  /* 0x00025c0001077983 */ /* 0x000ee80000300800 */
[----:B------:R-:W3:Y:S04]  /*1aca0*/  LDL.LU R2, [R1+0x258] ;  /* 0x0002580001027983 */ /* 0x000ee80000300800 */
[----:B------:R-:W3:Y:S04]  /*1acb0*/  LDL.LU R14, [R1+0x254] ;  /* 0x00025400010e7983 */ /* 0x000ee80000300800 */
[----:B------:R-:W3:Y:S04]  /*1acc0*/  LDL.LU R12, [R1+0x250] ;  /* 0x00025000010c7983 */ /* 0x000ee80000300800 */
[----:B------:R-:W3:Y:S01]  /*1acd0*/  LDL.LU R11, [R1+0x24c] ;  /* 0x00024c00010b7983 */ /* 0x000ee20000300800 */
[----:B----4-:R-:W-:-:S05]  /*1ace0*/  SEL R24, R29, R24, !P0 ;  /* 0x000000181d187207 */ /* 0x010fca0004000000 */
[----:B------:R0:W-:Y:S04]  /*1acf0*/  STL [R1+0x3a0], R24 ;  /* 0x0003a01801007387 */ /* 0x0001e80000100800 */
[----:B0-----:R-:W4:Y:S01]  /*1ad00*/  LDL.LU R24, [R1+0x766c] ;  /* 0x00766c0001187983 */ /* 0x001f220000300800 */
[C---:B-----5:R-:W-:Y:S02]  /*1ad10*/  SEL R20, R29.reuse, R20, !P0 ;  /* 0x000000141d147207 */ /* 0x060fe40004000000 */
[C---:B--2---:R-:W-:Y:S02]  /*1ad20*/  SEL R16, R29.reuse, R16, !P0 ;  /* 0x000000101d107207 */ /* 0x044fe40004000000 */
[C---:B---3--:R-:W-:Y:S02]  /*1ad30*/  SEL R18, R29.reuse, R18, !P0 ;  /* 0x000000121d127207 */ /* 0x048fe40004000000 */
[----:B------:R-:W-:-:S02]  /*1ad40*/  SEL R0, R29, R0, !P0 ;  /* 0x000000001d007207 */ /* 0x000fc40004000000 */
[----:B----4-:R-:W-:-:S05]  /*1ad50*/  SEL R24, R29, R24, !P0 ;  /* 0x000000181d187207 */ /* 0x010fca0004000000 */
[----:B------:R0:W-:Y:S02]  /*1ad60*/  STL [R1+0x39c], R24 ;  /* 0x00039c1801007387 */ /* 0x0001e40000100800 */
[C---:B0-----:R-:W-:Y:S02]  /*1ad70*/  SEL R24, R29.reuse, R19, !P0 ;  /* 0x000000131d187207 */ /* 0x041fe40004000000 */
[C---:B------:R-:W-:Y:S02]  /*1ad80*/  SEL R19, R29.reuse, R15, !P0 ;  /* 0x0000000f1d137207 */ /* 0x040fe40004000000 */
[C---:B------:R-:W-:Y:S01]  /*1ad90*/  SEL R15, R29.reuse, R28, !P0 ;  /* 0x0000001c1d0f7207 */ /* 0x040fe20004000000 */
[----:B------:R-:W-:Y:S04]  /*1ada0*/  STL [R1+0x398], R24 ;  /* 0x0003981801007387 */ /* 0x000fe80000100800 */
        /* <DEDUP_REMOVED lines=11> */
[----:B0-----:R-:W-:-:S05]  /*1ae60*/  SEL R19, R29, R26, !P0 ;  /* 0x0000001a1d137207 */ /* 0x001fca0004000000 */
[----:B------:R0:W-:Y:S01]  /*1ae70*/  STL [R1+0x37c], R19 ;  /* 0x00037c1301007387 */ /* 0x0001e20000100800 */
[----:B----4-:R-:W-:-:S03]  /*1ae80*/  SEL R15, R29, R25, !P0 ;  /* 0x000000191d0f7207 */ /* 0x010fc60004000000 */
[----:B------:R4:W-:Y:S04]  /*1ae90*/  STL [R1+0x378], R16 ;  /* 0x0003781001007387 */ /* 0x0009e80000100800 */
[----:B------:R5:W-:Y:S01]  /*1aea0*/  STL [R1+0x374], R15 ;  /* 0x0003740f01007387 */ /* 0x000be20000100800 */
[C---:B0-----:R-:W-:Y:S02]  /*1aeb0*/  SEL R19, R29.reuse, R23, !P0 ;  /* 0x000000171d137207 */ /* 0x041fe40004000000 */
[----:B----4-:R-:W-:-:S03]  /*1aec0*/  SEL R16, R29, R22, !P0 ;  /* 0x000000161d107207 */ /* 0x010fc60004000000 */
[----:B------:R-:W-:Y:S01]  /*1aed0*/  STL [R1+0x370], R19 ;  /* 0x0003701301007387 */ /* 0x000fe20000100800 */
[----:B-----5:R-:W-:-:S03]  /*1aee0*/  SEL R15, R29, R21, !P0 ;  /* 0x000000151d0f7207 */ /* 0x020fc60004000000 */
        /* <DEDUP_REMOVED lines=32> */
[----:B------:R-:W2:Y:S01]  /*1b0f0*/  LDL.LU R19, [R1+0x238] ;  /* 0x0002380001137983 */ /* 0x000ea20000300800 */
[----:B---3--:R-:W-:-:S03]  /*1b100*/  SEL R0, R29, R9, !P0 ;  /* 0x000000091d007207 */ /* 0x008fc60004000000 */
[----:B------:R-:W3:Y:S04]  /*1b110*/  LDL.LU R20, [R1+0x234] ;  /* 0x0002340001147983 */ /* 0x000ee80000300800 */
[----:B------:R-:W5:Y:S04]  /*1b120*/  LDL.LU R15, [R1+0x230] ;  /* 0x00023000010f7983 */ /* 0x000f680000300800 */
        /* <DEDUP_REMOVED lines=49> */
[----:B----4-:R-:W-:-:S05]  /*1b440*/  SEL R15, R29, R27, !P0 ;  /* 0x0000001b1d0f7207 */ /* 0x010fca0004000000 */
[----:B------:R0:W-:Y:S04]  /*1b450*/  STL [R1+0x2e8], R15 ;  /* 0x0002e80f01007387 */ /* 0x0001e80000100800 */
[----:B------:R4:W-:Y:S01]  /*1b460*/  STL [R1+0x2e4], R19 ;  /* 0x0002e41301007387 */ /* 0x0009e20000100800 */
[----:B0-----:R-:W-:-:S03]  /*1b470*/  SEL R15, R29, R25, !P0 ;  /* 0x000000191d0f7207 */ /* 0x001fc60004000000 */
[----:B------:R0:W-:Y:S01]  /*1b480*/  STL [R1+0x2e0], R16 ;  /* 0x0002e01001007387 */ /* 0x0001e20000100800 */
[----:B----4-:R-:W-:-:S03]  /*1b490*/  SEL R19, R29, R23, !P0 ;  /* 0x000000171d137207 */ /* 0x010fc60004000000 */
        /* <DEDUP_REMOVED lines=65> */
[----:B------:R-:W5:Y:S01]  /*1b8b0*/  LDL.LU R27, [R1] ;  /* 0x00000000011b7983 */ /* 0x000f620000300800 */
[----:B----4-:R-:W-:-:S05]  /*1b8c0*/  SEL R24, R29, R24, !P0 ;  /* 0x000000181d187207 */ /* 0x010fca0004000000 */
[----:B------:R0:W-:Y:S04]  /*1b8d0*/  STL [R1+0x28c], R24 ;  /* 0x00028c1801007387 */ /* 0x0001e80000100800 */
[----:B0-----:R-:W4:Y:S01]  /*1b8e0*/  LDL.LU R24, [R1+0x7664] ;  /* 0x0076640001187983 */ /* 0x001f220000300800 */
[C---:B--2---:R-:W-:Y:S02]  /*1b8f0*/  SEL R19, R29.reuse, R19, !P0 ;  /* 0x000000131d137207 */ /* 0x044fe40004000000 */
[C---:B---3--:R-:W-:Y:S02]  /*1b900*/  SEL R20, R29.reuse, R20, !P0 ;  /* 0x000000141d147207 */ /* 0x048fe40004000000 */
[C---:B-----5:R-:W-:Y:S02]  /*1b910*/  SEL R15, R29.reuse, R15, !P0 ;  /* 0x0000000f1d0f7207 */ /* 0x060fe40004000000 */
[----:B------:R-:W-:-:S02]  /*1b920*/  SEL R26, R29, R26, !P0 ;  /* 0x0000001a1d1a7207 */ /* 0x000fc40004000000 */
[C---:B------:R-:W-:Y:S02]  /*1b930*/  SEL R9, R29.reuse, R9, !P0 ;  /* 0x000000091d097207 */ /* 0x040fe40004000000 */
[----:B----4-:R-:W-:-:S05]  /*1b940*/  SEL R24, R29, R24, !P0 ;  /* 0x000000181d187207 */ /* 0x010fca0004000000 */
[----:B------:R0:W-:Y:S04]  /*1b950*/  STL [R1+0x288], R24 ;  /* 0x0002881801007387 */ /* 0x0001e80000100800 */
[----:B0-----:R-:W2:Y:S04]  /*1b960*/  LDL.LU R24, [R1+0x7660] ;  /* 0x0076600001187983 */ /* 0x001ea80000300800 */
[----:B------:R0:W-:Y:S04]  /*1b970*/  STL [R1+0x284], R19 ;  /* 0x0002841301007387 */ /* 0x0001e80000100800 */
[----:B0-----:R-:W3:Y:S04]  /*1b980*/  LDL.LU R19, [R1+0x765c] ;  /* 0x00765c0001137983 */ /* 0x001ee80000300800 */
[----:B------:R0:W-:Y:S04]  /*1b990*/  STL [R1+0x280], R20 ;  /* 0x0002801401007387 */ /* 0x0001e80000100800 */
[----:B0-----:R-:W4:Y:S04]  /*1b9a0*/  LDL.LU R20, [R1+0x7658] ;  /* 0x0076580001147983 */ /* 0x001f280000300800 */
[----:B------:R0:W-:Y:S04]  /*1b9b0*/  STL [R1+0x27c], R15 ;  /* 0x00027c0f01007387 */ /* 0x0001e80000100800 */
[----:B0-----:R-:W5:Y:S04]  /*1b9c0*/  LDL.LU R15, [R1+0x7654] ;  /* 0x00765400010f7983 */ /* 0x001f680000300800 */
[----:B------:R0:W-:Y:S04]  /*1b9d0*/  STL [R1+0x278], R26 ;  /* 0x0002781a01007387 */ /* 0x0001e80000100800 */
[----:B0-----:R-:W2:Y:S04]  /*1b9e0*/  LDL.LU R26, [R1+0x7650] ;  /* 0x00765000011a7983 */ /* 0x001ea80000300800 */
[----:B------:R0:W-:Y:S04]  /*1b9f0*/  STL [R1+0x274], R9 ;  /* 0x0002740901007387 */ /* 0x0001e80000100800 */
[----:B0-----:R-:W2:Y:S01]  /*1ba00*/  LDL.LU R9, [R1+0x764c] ;  /* 0x00764c0001097983 */ /* 0x001ea20000300800 */
[----:B------:R-:W-:-:S02]  /*1ba10*/  SEL R16, R29, R16, !P0 ;  /* 0x000000101d107207 */ /* 0x000fc40004000000 */
[C---:B------:R-:W-:Y:S02]  /*1ba20*/  SEL R25, R29.reuse, R25, !P0 ;  /* 0x000000191d197207 */ /* 0x040fe40004000000 */
[C---:B------:R-:W-:Y:S02]  /*1ba30*/  SEL R23, R29.reuse, R23, !P0 ;  /* 0x000000171d177207 */ /* 0x040fe40004000000 */
[C---:B------:R-:W-:Y:S02]  /*1ba40*/  SEL R22, R29.reuse, R22, !P0 ;  /* 0x000000161d167207 */ /* 0x040fe40004000000 */
[C---:B------:R-:W-:Y:S02]  /*1ba50*/  SEL R21, R29.reuse, R21, !P0 ;  /* 0x000000151d157207 */ /* 0x040fe40004000000 */
[C---:B------:R-:W-:Y:S02]  /*1ba60*/  SEL R18, R29.reuse, R18, !P0 ;  /* 0x000000121d127207 */ /* 0x040fe40004000000 */
        /* <DEDUP_REMOVED lines=14> */
[----:B--2---:R-:W-:-:S05]  /*1bb50*/  SEL R9, R29, R9, !P0 ;  /* 0x000000091d097207 */ /* 0x004fca0004000000 */
[----:B------:R0:W-:Y:S04]  /*1bb60*/  STL [R1+0x250], R9 ;  /* 0x0002500901007387 */ /* 0x0001e80000100800 */
[----:B0-----:R-:W2:Y:S04]  /*1bb70*/  LDL.LU R9, [R1+0x18] ;  /* 0x0000180001097983 */ /* 0x001ea80000300800 */
[----:B------:R0:W-:Y:S04]  /*1bb80*/  STL [R1+0x270], R16 ;  /* 0x0002701001007387 */ /* 0x0001e80000100800 */
[----:B0-----:R-:W3:Y:S04]  /*1bb90*/  LDL.LU R16, [R1+0x7648] ;  /* 0x0076480001107983 */ /* 0x001ee80000300800 */
[----:B------:R0:W-:Y:S04]  /*1bba0*/  STL [R1+0x26c], R25 ;  /* 0x00026c1901007387 */ /* 0x0001e80000100800 */
[----:B0-----:R-:W3:Y:S04]  /*1bbb0*/  LDL.LU R25, [R1+0x7644] ;  /* 0x0076440001197983 */ /* 0x001ee80000300800 */
[----:B------:R0:W-:Y:S04]  /*1bbc0*/  STL [R1+0x268], R23 ;  /* 0x0002681701007387 */ /* 0x0001e80000100800 */
[----:B0-----:R-:W4:Y:S04]  /*1bbd0*/  LDL.LU R23, [R1+0x7640] ;  /* 0x0076400001177983 */ /* 0x001f280000300800 */
        /* <DEDUP_REMOVED lines=27> */
[----:B0-----:R-:W5:Y:S04]  /*1bd90*/  LDL.LU R14, [R1+0x7608] ;  /* 0x00760800010e7983 */ /* 0x001f680000300800 */
[----:B------:R0:W-:Y:S04]  /*1bda0*/  STL [R1+0x228], R13 ;  /* 0x0002280d01007387 */ /* 0x0001e80000100800 */
[----:B0-----:R-:W5:Y:S04]  /*1bdb0*/  LDL.LU R13, [R1+0x7604] ;  /* 0x00760400010d7983 */ /* 0x001f680000300800 */
[----:B------:R0:W-:Y:S04]  /*1bdc0*/  STL [R1+0x224], R12 ;  /* 0x0002240c01007387 */ /* 0x0001e80000100800 */
[----:B0-----:R-:W5:Y:S04]  /*1bdd0*/  LDL.LU R12, [R1+0x7600] ;  /* 0x00760000010c7983 */ /* 0x001f680000300800 */
[----:B------:R0:W-:Y:S04]  /*1bde0*/  STL [R1+0x220], R11 ;  /* 0x0002200b01007387 */ /* 0x0001e80000100800 */
[----:B0-----:R-:W5:Y:S01]  /*1bdf0*/  LDL.LU R11, [R1+0x75fc] ;  /* 0x0075fc00010b7983 */ /* 0x001f620000300800 */
[----:B------:R-:W-:-:S02]  /*1be00*/  SEL R28, R29, R28, !P0 ;  /* 0x0000001c1d1c7207 */ /* 0x000fc40004000000 */
[----:B--2---:R-:W-:-:S05]  /*1be10*/  SEL R9, R29, R9, !P0 ;  /* 0x000000091d097207 */ /* 0x004fca0004000000 */
[----:B------:R0:W-:Y:S04]  /*1be20*/  STL [R1+0x21c], R9 ;  /* 0x00021c0901007387 */ /* 0x0001e80000100800 */
[----:B------:R3:W-:Y:S01]  /*1be30*/  STL [R1+0x218], R28 ;  /* 0x0002181c01007387 */ /* 0x0007e20000100800 */
[----:B0-----:R-:W-:-:S05]  /*1be40*/  SEL R9, R29, R27, !P0 ;  /* 0x0000001b1d097207 */ /* 0x001fca0004000000 */
[----:B------:R5:W-:Y:S01]  /*1be50*/  STL [R1+0x214], R9 ;  /* 0x0002140901007387 */ /* 0x000be20000100800 */
[C---:B---3--:R-:W-:Y:S02]  /*1be60*/  SEL R28, R29.reuse, R25, !P0 ;  /* 0x000000191d1c7207 */ /* 0x048fe40004000000 */
[C---:B----4-:R-:W-:Y:S02]  /*1be70*/  SEL R2, R29.reuse, R2, !P0 ;  /* 0x000000021d027207 */ /* 0x050fe40004000000 */
[C---:B-----5:R-:W-:Y:S02]  /*1be80*/  SEL R9, R29.reuse, R13, !P0 ;  /* 0x0000000d1d097207 */ /* 0x060fe40004000000 */
[C---:B------:R-:W-:Y:S02]  /*1be90*/  SEL R12, R29.reuse, R12, !P0 ;  /* 0x0000000c1d0c7207 */ /* 0x040fe40004000000 */
[----:B------:R-:W-:-:S05]  /*1bea0*/  SEL R11, R29, R11, !P0 ;  /* 0x0000000b1d0b7207 */ /* 0x000fca0004000000 */
[----:B------:R0:W-:Y:S04]  /*1beb0*/  STL [R1+0x210], R11 ;  /* 0x0002100b01007387 */ /* 0x0001e80000100800 */
[----:B------:R-:W-:Y:S01]  /*1bec0*/  STL [R1+0x20c], R12 ;  /* 0x00020c0c01007387 */ /* 0x000fe20000100800 */
[----:B0-----:R-:W-:-:S03]  /*1bed0*/  SEL R11, R29, R14, !P0 ;  /* 0x0000000e1d0b7207 */ /* 0x001fc60004000000 */
[----:B------:R0:W-:Y:S04]  /*1bee0*/  STL [R1+0x208], R9 ;  /* 0x0002080901007387 */ /* 0x0001e80000100800 */
[----:B------:R-:W-:Y:S04]  /*1bef0*/  STL [R1+0x204], R11 ;  /* 0x0002040b01007387 */ /* 0x000fe80000100800 */
[----:B------:R2:W-:Y:S01]  /*1bf00*/  STL [R1+0x200], R2 ;  /* 0x0002000201007387 */ /* 0x0005e20000100800 */
[C---:B0-----:R-:W-:Y:S02]  /*1bf10*/  SEL R9, R29.reuse, R7, !P0 ;  /* 0x000000071d097207 */ /* 0x041fe40004000000 */
[----:B------:R-:W-:-:S03]  /*1bf20*/  SEL R7, R29, R10, !P0 ;  /* 0x0000000a1d077207 */ /* 0x000fc60004000000 */
[----:B------:R-:W-:Y:S01]  /*1bf30*/  STL [R1+0x1fc], R9 ;  /* 0x0001fc0901007387 */ /* 0x000fe20000100800 */
[----:B--2---:R-:W-:-:S03]  /*1bf40*/  SEL R2, R29, R0, !P0 ;  /* 0x000000001d027207 */ /* 0x004fc60004000000 */
[----:B------:R-:W-:Y:S01]  /*1bf50*/  STL [R1+0x1f8], R7 ;  /* 0x0001f80701007387 */ /* 0x000fe20000100800 */
[----:B------:R-:W-:-:S03]  /*1bf60*/  SEL R0, R29, R3, !P0 ;  /* 0x000000031d007207 */ /* 0x000fc60004000000 */
[----:B------:R-:W2:Y:S04]  /*1bf70*/  LDL.LU R13, [R1+0x1a8] ;  /* 0x0001a800010d7983 */ /* 0x000ea80000300800 */
[----:B------:R0:W-:Y:S04]  /*1bf80*/  STL [R1+0x1f4], R2 ;  /* 0x0001f40201007387 */ /* 0x0001e80000100800 */
[----:B------:R-:W3:Y:S04]  /*1bf90*/  LDL.LU R14, [R1+0x1a4] ;  /* 0x0001a400010e7983 */ /* 0x000ee80000300800 */
[----:B------:R4:W-:Y:S01]  /*1bfa0*/  STL [R1+0x1f0], R0 ;  /* 0x0001f00001007387 */ /* 0x0009e20000100800 */
[----:B0-----:R-:W-:-:S03]  /*1bfb0*/  SEL R2, R29, R5, !P0 ;  /* 0x000000051d027207 */ /* 0x001fc60004000000 */
[----:B------:R-:W5:Y:S04]  /*1bfc0*/  LDL.LU R7, [R1+0x1a0] ;  /* 0x0001a00001077983 */ /* 0x000f680000300800 */
[----:B------:R-:W5:Y:S01]  /*1bfd0*/  LDL.LU R3, [R1+0x19c] ;  /* 0x00019c0001037983 */ /* 0x000f620000300800 */
[C---:B----4-:R-:W-:Y:S02]  /*1bfe0*/  SEL R0, R29.reuse, R4, !P0 ;  /* 0x000000041d007207 */ /* 0x050fe40004000000 */
[----:B------:R-:W-:-:S03]  /*1bff0*/  SEL R4, R29, R8, !P0 ;  /* 0x000000081d047207 */ /* 0x000fc60004000000 */
[----:B------:R0:W-:Y:S04]  /*1c000*/  STL [R1+0x1ec], R0 ;  /* 0x0001ec0001007387 */ /* 0x0001e80000100800 */
[----:B------:R-:W4:Y:S01]  /*1c010*/  LDL.LU R9, [R1+0x18c] ;  /* 0x00018c0001097983 */ /* 0x000f220000300800 */
[----:B0-----:R-:W-:-:S03]  /*1c020*/  SEL R0, R29, R6, !P0 ;  /* 0x000000061d007207 */ /* 0x001fc60004000000 */
[----:B------:R0:W-:Y:S04]  /*1c030*/  STL [R1+0x1e8], R2 ;  /* 0x0001e80201007387 */ /* 0x0001e80000100800 */
[----:B------:R1:W-:Y:S01]  /*1c040*/  STL [R1+0x1e4], R0 ;  /* 0x0001e40001007387 */ /* 0x0003e20000100800 */
[----:B0-----:R-:W-:-:S03]  /*1c050*/  SEL R2, R29, R17, !P0 ;  /* 0x000000111d027207 */ /* 0x001fc60004000000 */
[----:B------:R0:W-:Y:S01]  /*1c060*/  STL [R1+0x1e0], R4 ;  /* 0x0001e00401007387 */ /* 0x0001e20000100800 */
[----:B-1----:R-:W-:-:S03]  /*1c070*/  SEL R0, R29, R18, !P0 ;  /* 0x000000121d007207 */ /* 0x002fc60004000000 */
[----:B------:R1:W-:Y:S01]  /*1c080*/  STL [R1+0x1dc], R2 ;  /* 0x0001dc0201007387 */ /* 0x0003e20000100800 */
[----:B0-----:R-:W-:-:S03]  /*1c090*/  SEL R4, R29, R21, !P0 ;  /* 0x000000151d047207 */ /* 0x001fc60004000000 */
[----:B------:R0:W-:Y:S01]  /*1c0a0*/  STL [R1+0x1d8], R0 ;  /* 0x0001d80001007387 */ /* 0x0001e20000100800 */
[----:B-1----:R-:W-:-:S03]  /*1c0b0*/  SEL R2, R29, R22, !P0 ;  /* 0x000000161d027207 */ /* 0x002fc60004000000 */
[----:B------:R-:W-:Y:S01]  /*1c0c0*/  STL [R1+0x1d4], R4 ;  /* 0x0001d40401007387 */ /* 0x000fe20000100800 */
[----:B0-----:R-:W-:-:S03]  /*1c0d0*/  SEL R0, R29, R23, !P0 ;  /* 0x000000171d007207 */ /* 0x001fc60004000000 */
[----:B------:R-:W4:Y:S04]  /*1c0e0*/  LDL.LU R23, [R1+0x330] ;  /* 0x0003300001177983 */ /* 0x000f280000300800 */
[----:B------:R0:W-:Y:S04]  /*1c0f0*/  STL [R1+0x1d0], R2 ;  /* 0x0001d00201007387 */ /* 0x0001e80000100800 */
[----:B------:R-:W4:Y:S04]  /*1c100*/  LDL.LU R10, [R1+0x338] ;  /* 0x00033800010a7983 */ /* 0x000f280000300800 */
[----:B------:R1:W-:Y:S01]  /*1c110*/  STL [R1+0x1cc], R0 ;  /* 0x0001cc0001007387 */ /* 0x0003e20000100800 */
[----:B0-----:R-:W0:Y:S03]  /*1c120*/  LDC R2, c[0x0][0x3ac] ;  /* 0x0000eb00ff027b82 */ /* 0x001e260000000800 */
[----:B------:R-:W4:Y:S01]  /*1c130*/  LDL.LU R25, [R1+0x190] ;  /* 0x0001900001197983 */ /* 0x000f220000300800 */
[----:B------:R-:W0:Y:S01]  /*1c140*/  S2R R11, SR_TID.X ;  /* 0x00000000000b7919 */ /* 0x000e220000002100 */
[----:B------:R-:W-:-:S02]  /*1c150*/  SEL R27, R29, R16, !P0 ;  /* 0x000000101d1b7207 */ /* 0x000fc40004000000 */
[C---:B-1----:R-:W-:Y:S01]  /*1c160*/  SEL R0, R29.reuse, R26, !P0 ;  /* 0x0000001a1d007207 */ /* 0x042fe20004000000 */
[----:B------:R-:W-:Y:S01]  /*1c170*/  STL [R1+0x75ec], R28 ;  /* 0x0075ec1c01007387 */ /* 0x000fe20000100800 */
[C---:B------:R-:W-:Y:S02]  /*1c180*/  SEL R5, R29.reuse, R15, !P0 ;  /* 0x0000000f1d057207 */ /* 0x040fe40004000000 */
[C---:B------:R-:W-:Y:S01]  /*1c190*/  SEL R4, R29.reuse, R20, !P0 ;  /* 0x000000141d047207 */ /* 0x040fe20004000000 */
[----:B------:R-:W-:Y:S04]  /*1c1a0*/  STL [R1+0x75f0], R27 ;  /* 0x0075f01b01007387 */ /* 0x000fe80000100800 */
[----:B------:R1:W-:Y:S04]  /*1c1b0*/  STL [R1+0x1c0], R0 ;  /* 0x0001c00001007387 */ /* 0x0003e80000100800 */
[----:B------:R-:W-:Y:S01]  /*1c1c0*/  STL [R1+0x1bc], R5 ;  /* 0x0001bc0501007387 */ /* 0x000fe20000100800 */
[----:B-1----:R-:W-:-:S02]  /*1c1d0*/  SEL R0, R29, R19, !P0 ;  /* 0x000000131d007207 */ /* 0x002fc40004000000 */
[----:B0-----:R-:W-:-:S05]  /*1c1e0*/  LOP3.LUT R11, R11, 0x3f, RZ, 0xc0, !PT ;  /* 0x0000003f0b0b7812 */ /* 0x001fca00078ec0ff */
[CC--:B------:R-:W-:Y:S02]  /*1c1f0*/  IMAD R12, R11.reuse, R2.reuse, RZ ;  /* 0x000000020b0c7224 */ /* 0x0c0fe400078e02ff */
[----:B------:R-:W-:Y:S01]  /*1c200*/  IMAD R11, R11, R2, RZ ;  /* 0x000000020b0b7224 */ /* 0x000fe200078e02ff */
[----:B------:R-:W-:Y:S03]  /*1c210*/  STL [R1+0x1b8], R4 ;  /* 0x0001b80401007387 */ /* 0x000fe60000100800 */
[----:B------:R-:W-:Y:S01]  /*1c220*/  IMAD R11, R2, 0x40, R11 ;  /* 0x00000040020b7824 */ /* 0x000fe200078e020b */
[----:B------:R0:W-:Y:S01]  /*1c230*/  STL [R1+0x198], R0 ;  /* 0x0001980001007387 */ /* 0x0001e20000100800 */
[----:B------:R-:W-:-:S05]  /*1c240*/  LEA.HI.X.SX32 R2, R12, UR27, 0x1, P1 ;  /* 0x0000001b0c027c11 */ /* 0x000fca00088f0eff */
[----:B------:R-:W-:Y:S01]  /*1c250*/  STL [R1+0x74f8], R2 ;  /* 0x0074f80201007387 */ /* 0x000fe20000100800 */
[----:B0-----:R-:W-:-:S05]  /*1c260*/  SEL R0, R29, R24, !P0 ;  /* 0x000000181d007207 */ /* 0x001fca0004000000 */
[----:B------:R0:W-:Y:S02]  /*1c270*/  STL [R1+0x194], R0 ;  /* 0x0001940001007387 */ /* 0x0001e40000100800 */
[----:B0-----:R-:W-:Y:S01]  /*1c280*/  LEA.HI.X.SX32 R0, R11, UR27, 0x1, P6 ;  /* 0x0000001b0b007c11 */ /* 0x001fe2000b0f0eff */
[----:B------:R-:W-:Y:S02]  /*1c290*/  UIMAD UR66, UR66, 0x2e, URZ ;  /* 0x0000002e424278a4 */ /* 0x000fe4000f8e02ff */
[----:B------:R-:W-:Y:S02]  /*1c2a0*/  UIMAD UR26, UR26, 0x2d, URZ ;  /* 0x0000002d1a1a78a4 */ /* 0x000fe4000f8e02ff */
[----:B------:R3:W-:Y:S01]  /*1c2b0*/  STL [R1+0x74fc], R0 ;  /* 0x0074fc0001007387 */ /* 0x0007e20000100800 */
[----:B------:R-:W0:Y:S01]  /*1c2c0*/  LDCU UR27, c[0x0][0x3a8] ;  /* 0x00007500ff1b77ac */ /* 0x000e220008000800 */
[----:B--2---:R-:W-:-:S05]  /*1c2d0*/  IADD3 R4, P4, PT, R13, UR24, RZ ;  /* 0x000000180d047c10 */ /* 0x004fca000ff9e0ff */
[----:B------:R-:W-:Y:S01]  /*1c2e0*/  STL [R1+0x39cc], R4 ;  /* 0x0039cc0401007387 */ /* 0x000fe20000100800 */
[----:B---3--:R-:W-:-:S03]  /*1c2f0*/  IADD3 R0, P5, PT, R14, UR24, RZ ;  /* 0x000000180e007c10 */ /* 0x008fc6000ffbe0ff */
[----:B------:R-:W2:Y:S01]  /*1c300*/  LDL.LU R11, [R1+0x14c] ;  /* 0x00014c00010b7983 */ /* 0x000ea20000300800 */
[----:B-----5:R-:W-:-:S03]  /*1c310*/  IADD3 R2, P3, PT, R7, UR24, RZ ;  /* 0x0000001807027c10 */ /* 0x020fc6000ff7e0ff */
[----:B------:R1:W-:Y:S04]  /*1c320*/  STL [R1+0x39d0], R0 ;  /* 0x0039d00001007387 */ /* 0x0003e80000100800 */
[----:B------:R-:W-:Y:S04]  /*1c330*/  STL [R1+0x39d4], R2 ;  /* 0x0039d40201007387 */ /* 0x000fe80000100800 */
[----:B------:R-:W3:Y:S01]  /*1c340*/  LDL.LU R12, [R1+0x148] ;  /* 0x00014800010c7983 */ /* 0x000ee20000300800 */
[----:B-1----:R-:W-:-:S05]  /*1c350*/  IADD3 R0, P2, PT, R3, UR24, RZ ;  /* 0x0000001803007c10 */ /* 0x002fca000ff5e0ff */
[----:B------:R4:W-:Y:S02]  /*1c360*/  STL [R1+0x39d8], R0 ;  /* 0x0039d80001007387 */ /* 0x0009e40000100800 */
[----:B----4-:R-:W-:Y:S02]  /*1c370*/  IADD3 R0, P0, PT, R9, UR24, RZ ;  /* 0x0000001809007c10 */ /* 0x010fe4000ff1e0ff */
[----:B------:R-:W-:-:S05]  /*1c380*/  IADD3 R2, P1, PT, R25, UR24, RZ ;  /* 0x0000001819027c10 */ /* 0x000fca000ff3e0ff */
[----:B------:R1:W-:Y:S02]  /*1c390*/  STL [R1+0x39dc], R2 ;  /* 0x0039dc0201007387 */ /* 0x0003e40000100800 */
[----:B-1----:R-:W-:Y:S02]  /*1c3a0*/  LEA.HI.X.SX32 R2, R13, UR25, 0x1, P4 ;  /* 0x000000190d027c11 */ /* 0x002fe4000a0f0eff */
[----:B------:R-:W4:Y:S04]  /*1c3b0*/  LDL.LU R13, [R1+0x144] ;  /* 0x00014400010d7983 */ /* 0x000f280000300800 */
[----:B------:R1:W-:Y:S04]  /*1c3c0*/  STL [R1+0x39e0], R0 ;  /* 0x0039e00001007387 */ /* 0x0003e80000100800 */
[----:B------:R-:W-:Y:S04]  /*1c3d0*/  STL [R1+0x39c4], R2 ;  /* 0x0039c40201007387 */ /* 0x000fe80000100800 */
[----:B------:R-:W5:Y:S01]  /*1c3e0*/  LDL.LU R22, [R1+0x140] ;  /* 0x0001400001167983 */ /* 0x000f620000300800 */
[----:B-1----:R-:W-:-:S03]  /*1c3f0*/  IADD3 R0, P4, PT, R23, UR24, RZ ;  /* 0x0000001817007c10 */ /* 0x002fc6000ff9e0ff */
[----:B------:R-:W5:Y:S04]  /*1c400*/  LDL.LU R4, [R1+0x138] ;  /* 0x0001380001047983 */ /* 0x000f680000300800 */
[----:B------:R1:W-:Y:S04]  /*1c410*/  STL [R1+0x39c8], R0 ;  /* 0x0039c80001007387 */ /* 0x0003e80000100800 */
[----:B------:R-:W5:Y:S04]  /*1c420*/  LDL.LU R21, [R1+0x134] ;  /* 0x0001340001157983 */ /* 0x000f680000300800 */
[----:B------:R-:W5:Y:S01]  /*1c430*/  LDL.LU R18, [R1+0x130] ;  /* 0x0001300001127983 */ /* 0x000f620000300800 */
[----:B-1----:R-:W-:-:S05]  /*1c440*/  LEA.HI.X.SX32 R0, R14, UR25, 0x1, P5 ;  /* 0x000000190e007c11 */ /* 0x002fca000a8f0eff */
[----:B------:R1:W-:Y:S04]  /*1c450*/  STL [R1+0x39bc], R0 ;  /* 0x0039bc0001007387 */ /* 0x0003e80000100800 */
[----:B------:R-:W5:Y:S04]  /*1c460*/  LDL.LU R17, [R1+0x128] ;  /* 0x0001280001117983 */ /* 0x000f680000300800 */
[----:B------:R-:W5:Y:S04]  /*1c470*/  LDL.LU R8, [R1+0x124] ;  /* 0x0001240001087983 */ /* 0x000f680000300800 */
[----:B------:R-:W5:Y:S04]  /*1c480*/  LDL.LU R6, [R1+0x120] ;  /* 0x0001200001067983 */ /* 0x000f680000300800 */
[----:B------:R-:W5:Y:S04]  /*1c490*/  LDL.LU R5, [R1+0x11c] ;  /* 0x00011c0001057983 */ /* 0x000f680000300800 */
[----:B------:R-:W5:Y:S01]  /*1c4a0*/  LDL.LU R14, [R1+0x118] ;  /* 0x00011800010e7983 */ /* 0x000f620000300800 */
[----:B-1----:R-:W-:Y:S01]  /*1c4b0*/  IADD3 R0, P5, PT, R10, UR24, RZ ;  /* 0x000000180a007c10 */ /* 0x002fe2000ffbe0ff */
[----:B0-----:R-:W-:Y:S01]  /*1c4c0*/  UIMAD UR27, UR27, 0x2c, URZ ;  /* 0x0000002c1b1b78a4 */ /* 0x001fe2000f8e02ff */
[----:B------:R-:W-:Y:S01]  /*1c4d0*/  LEA.HI.X.SX32 R2, R7, UR25, 0x1, P3 ;  /* 0x0000001907027c11 */ /* 0x000fe200098f0eff */
[----:B------:R-:W0:Y:S02]  /*1c4e0*/  LDCU UR24, c[0x0][0x3a8] ;  /* 0x00007500ff1877ac */ /* 0x000e240008000800 */
[----:B------:R1:W-:Y:S04]  /*1c4f0*/  STL [R1+0x39c0], R0 ;  /* 0x0039c00001007387 */ /* 0x0003e80000100800 */
[----:B------:R-:W5:Y:S04]  /*1c500*/  LDL.LU R7, [R1+0x114] ;  /* 0x0001140001077983 */ /* 0x000f680000300800 */
[----:B------:R0:W-:Y:S01]  /*1c510*/  STL [R1+0x39b8], R2 ;  /* 0x0039b80201007387 */ /* 0x0001e20000100800 */
[----:B-1----:R-:W-:-:S03]  /*1c520*/  LEA.HI.X.SX32 R0, R3, UR25, 0x1, P2 ;  /* 0x0000001903007c11 */ /* 0x002fc600090f0eff */
[----:B------:R-:W5:Y:S04]  /*1c530*/  LDL.LU R3, [R1+0x110] ;  /* 0x0001100001037983 */ /* 0x000f680000300800 */
[----:B------:R1:W-:Y:S01]  /*1c540*/  STL [R1+0x39b4], R0 ;  /* 0x0039b40001007387 */ /* 0x0003e20000100800 */
[----:B0-----:R-:W-:Y:S02]  /*1c550*/  LEA.HI.X.SX32 R2, R25, UR25, 0x1, P1 ;  /* 0x0000001919027c11 */ /* 0x001fe400088f0eff */
[----:B-1----:R-:W-:Y:S02]  /*1c560*/  LEA.HI.X.SX32 R0, R9, UR25, 0x1, P0 ;  /* 0x0000001909007c11 */ /* 0x002fe400080f0eff */
[----:B------:R-:W5:Y:S04]  /*1c570*/  LDL.LU R9, [R1+0x10c] ;  /* 0x00010c0001097983 */ /* 0x000f680000300800 */
[----:B------:R0:W-:Y:S04]  /*1c580*/  STL [R1+0x39b0], R2 ;  /* 0x0039b00201007387 */ /* 0x0001e80000100800 */
[----:B------:R1:W-:Y:S01]  /*1c590*/  STL [R1+0x39a4], R0 ;  /* 0x0039a40001007387 */ /* 0x0003e20000100800 */
[----:B0-----:R-:W-:-:S02]  /*1c5a0*/  LEA.HI.X.SX32 R2, R23, UR25, 0x1, P4 ;  /* 0x0000001917027c11 */ /* 0x001fc4000a0f0eff */
[----:B-1----:R-:W-:Y:S02]  /*1c5b0*/  LEA.HI.X.SX32 R0, R10, UR25, 0x1, P5 ;  /* 0x000000190a007c11 */ /* 0x002fe4000a8f0eff */
[----:B------:R-:W5:Y:S04]  /*1c5c0*/  LDL.LU R10, [R1+0x108] ;  /* 0x00010800010a7983 */ /* 0x000f680000300800 */
[----:B------:R-:W-:Y:S04]  /*1c5d0*/  STL [R1+0x39a8], R2 ;  /* 0x0039a80201007387 */ /* 0x000fe80000100800 */
[----:B------:R2:W-:Y:S02]  /*1c5e0*/  STL [R1+0x39ac], R0 ;  /* 0x0039ac0001007387 */ /* 0x0005e40000100800 */
[----:B--2---:R-:W-:-:S02]  /*1c5f0*/  IMAD R0, R11, UR77, RZ ;  /* 0x0000004d0b007c24 */ /* 0x004fc4000f8e02ff */
[----:B------:R-:W2:Y:S04]  /*1c600*/  LDL.LU R11, [R1+0x104] ;  /* 0x00010400010b7983 */ /* 0x000ea80000300800 */
[----:B------:R4:W-:Y:S01]  /*1c610*/  STL [R1+0x75f4], R0 ;  /* 0x0075f40001007387 */ /* 0x0009e20000100800 */
[----:B---3--:R-:W-:-:S03]  /*1c620*/  IMAD R2, R12, UR77, RZ ;  /* 0x0000004d0c027c24 */ /* 0x008fc6000f8e02ff */
[----:B------:R-:W3:Y:S04]  /*1c630*/  LDL.LU R12, [R1+0x100] ;  /* 0x00010000010c7983 */ /* 0x000ee80000300800 */
[----:B------:R5:W-:Y:S01]  /*1c640*/  STL [R1+0x75f8], R2 ;  /* 0x0075f80201007387 */ /* 0x000be20000100800 */
[----:B----4-:R-:W-:-:S03]  /*1c650*/  IMAD R0, R13, UR77, RZ ;  /* 0x0000004d0d007c24 */ /* 0x010fc6000f8e02ff */
[----:B------:R-:W4:Y:S04]  /*1c660*/  LDL.LU R13, [R1+0xf0] ;  /* 0x0000f000010d7983 */ /* 0x000f280000300800 */
[----:B------:R0:W-:Y:S01]  /*1c670*/  STL [R1+0x548], R0 ;  /* 0x0005480001007387 */ /* 0x0001e20000100800 */
[----:B-----5:R-:W-:Y:S02]  /*1c680*/  IMAD R2, R22, UR77, RZ ;  /* 0x0000004d16027c24 */ /* 0x020fe4000f8e02ff */
[----:B0-----:R-:W-:Y:S02]  /*1c690*/  IMAD R0, R4, UR77, RZ ;  /* 0x0000004d04007c24 */ /* 0x001fe4000f8e02ff */
[----:B------:R-:W5:Y:S04]  /*1c6a0*/  LDL.LU R4, [R1+0xec] ;  /* 0x0000ec0001047983 */ /* 0x000f680000300800 */
[----:B------:R0:W-:Y:S01]  /*1c6b0*/  STL [R1+0x544], R2 ;  /* 0x0005440201007387 */ /* 0x0001e20000100800 */
[----:B------:R-:W-:-:S03]  /*1c6c0*/  IMAD R15, R21, UR77, RZ ;  /* 0x0000004d150f7c24 */ /* 0x000fc6000f8e02ff */
[----:B------:R1:W-:Y:S01]  /*1c6d0*/  STL [R1+0x540], R0 ;  /* 0x0005400001007387 */ /* 0x0003e20000100800 */
[----:B0-----:R-:W-:-:S03]  /*1c6e0*/  IMAD R2, R18, UR77, RZ ;  /* 0x0000004d12027c24 */ /* 0x001fc6000f8e02ff */
[----:B------:R-:W-:Y:S04]  /*1c6f0*/  STL [R1+0x53c], R15 ;  /* 0x00053c0f01007387 */ /* 0x000fe80000100800 */
[----:B------:R0:W-:Y:S01]  /*1c700*/  STL [R1+0x538], R2 ;  /* 0x0005380201007387 */ /* 0x0001e20000100800 */
[----:B-1----:R-:W-:Y:S02]  /*1c710*/  IMAD R0, R17, UR77, RZ ;  /* 0x0000004d11007c24 */ /* 0x002fe4000f8e02ff */
[----:B------:R-:W-:-:S03]  /*1c720*/  IMAD R8, R8, UR77, RZ ;  /* 0x0000004d08087c24 */ /* 0x000fc6000f8e02ff */
[----:B------:R1:W-:Y:S01]  /*1c730*/  STL [R1+0x534], R0 ;  /* 0x0005340001007387 */ /* 0x0003e20000100800 */
[----:B0-----:R-:W-:-:S03]  /*1c740*/  IMAD R2, R6, UR77, RZ ;  /* 0x0000004d06027c24 */ /* 0x001fc6000f8e02ff */
[----:B------:R-:W-:Y:S04]  /*1c750*/  STL [R1+0x530], R8 ;  /* 0x0005300801007387 */ /* 0x000fe80000100800 */
[----:B------:R-:W5:Y:S01]  /*1c760*/  LDL.LU R26, [R1+0xe8] ;  /* 0x0000e800011a7983 */ /* 0x000f620000300800 */
[----:B-1----:R-:W-:-:S03]  /*1c770*/  IMAD R0, R5, UR77, RZ ;  /* 0x0000004d05007c24 */ /* 0x002fc6000f8e02ff */
[----:B------:R-:W-:Y:S04]  /*1c780*/  STL [R1+0x52c], R2 ;  /* 0x00052c0201007387 */ /* 0x000fe80000100800 */
[----:B------:R-:W5:Y:S04]  /*1c790*/  LDL.LU R5, [R1+0xe4] ;  /* 0x0000e40001057983 */ /* 0x000f680000300800 */
[----:B------:R0:W-:Y:S02]  /*1c7a0*/  STL [R1+0x528], R0 ;  /* 0x0005280001007387 */ /* 0x0001e40000100800 */
[----:B0-----:R-:W-:-:S02]  /*1c7b0*/  IMAD R0, R14, UR77, RZ ;  /* 0x0000004d0e007c24 */ /* 0x001fc4000f8e02ff */
[----:B------:R-:W5:Y:S01]  /*1c7c0*/  LDL.LU R14, [R1+0xe0] ;  /* 0x0000e000010e7983 */ /* 0x000f620000300800 */
[----:B------:R-:W-:-:S03]  /*1c7d0*/  IMAD R2, R7, UR77, RZ ;  /* 0x0000004d07027c24 */ /* 0x000fc6000f8e02ff */
[----:B------:R0:W-:Y:S04]  /*1c7e0*/  STL [R1+0x524], R0 ;  /* 0x0005240001007387 */ /* 0x0001e80000100800 */
[----:B------:R-:W5:Y:S04]  /*1c7f0*/  LDL.LU R7, [R1+0xdc] ;  /* 0x0000dc0001077983 */ /* 0x000f680000300800 */
[----:B------:R-:W-:Y:S01]  /*1c800*/  STL [R1+0x520], R2 ;  /* 0x0005200201007387 */ /* 0x000fe20000100800 */
[----:B0-----:R-:W-:-:S03]  /*1c810*/  IMAD R0, R3, UR77, RZ ;  /* 0x0000004d03007c24 */ /* 0x001fc6000f8e02ff */
[----:B------:R-:W5:Y:S04]  /*1c820*/  LDL.LU R27, [R1+0xd8] ;  /* 0x0000d800011b7983 */ /* 0x000f680000300800 */
[----:B------:R-:W5:Y:S04]  /*1c830*/  LDL.LU R3, [R1+0xd4] ;  /* 0x0000d40001037983 */ /* 0x000f680000300800 */
[----:B------:R0:W-:Y:S04]  /*1c840*/  STL [R1+0x51c], R0 ;  /* 0x00051c0001007387 */ /* 0x0001e80000100800 */
[----:B------:R-:W5:Y:S01]  /*1c850*/  LDL.LU R16, [R1+0xd0] ;  /* 0x0000d00001107983 */ /* 0x000f620000300800 */
[----:B0-----:R-:W-:-:S03]  /*1c860*/  IMAD R0, R9, UR77, RZ ;  /* 0x0000004d09007c24 */ /* 0x001fc6000f8e02ff */
[----:B------:R-:W5:Y:S04]  /*1c870*/  LDL.LU R9, [R1+0xcc] ;  /* 0x0000cc0001097983 */ /* 0x000f680000300800 */
[----:B------:R0:W-:Y:S04]  /*1c880*/  STL [R1+0x518], R0 ;  /* 0x0005180001007387 */ /* 0x0001e80000100800 */
[----:B------:R-:W5:Y:S01]  /*1c890*/  LDL.LU R28, [R1+0xc8] ;  /* 0x0000c800011c7983 */ /* 0x000f620000300800 */
[----:B0-----:R-:W-:-:S03]  /*1c8a0*/  IMAD R0, R10, UR77, RZ ;  /* 0x0000004d0a007c24 */ /* 0x001fc6000f8e02ff */
[----:B------:R-:W5:Y:S04]  /*1c8b0*/  LDL.LU R10, [R1+0xbc] ;  /* 0x0000bc00010a7983 */ /* 0x000f680000300800 */
[----:B------:R2:W-:Y:S04]  /*1c8c0*/  STL [R1+0x514], R0 ;  /* 0x0005140001007387 */ /* 0x0005e80000100800 */
[----:B------:R-:W5:Y:S01]  /*1c8d0*/  LDL.LU R25, [R1+0xb8] ;  /* 0x0000b80001197983 */ /* 0x000f620000300800 */
[----:B--2---:R-:W-:-:S03]  /*1c8e0*/  IMAD R0, R11, UR77, RZ ;  /* 0x0000004d0b007c24 */ /* 0x004fc6000f8e02ff */
[----:B------:R-:W2:Y:S04]  /*1c8f0*/  LDL.LU R11, [R1+0xb4] ;  /* 0x0000b400010b7983 */ /* 0x000ea80000300800 */
[----:B------:R3:W-:Y:S04]  /*1c900*/  STL [R1+0x510], R0 ;  /* 0x0005100001007387 */ /* 0x0007e80000100800 */
[----:B------:R-:W2:Y:S01]  /*1c910*/  LDL.LU R23, [R1+0xb0] ;  /* 0x0000b00001177983 */ /* 0x000ea20000300800 */
[----:B---3--:R-:W-:-:S03]  /*1c920*/  IMAD R0, R12, UR77, RZ ;  /* 0x0000004d0c007c24 */ /* 0x008fc6000f8e02ff */
[----:B------:R-:W3:Y:S04]  /*1c930*/  LDL.LU R12, [R1+0xac] ;  /* 0x0000ac00010c7983 */ /* 0x000ee80000300800 */
[----:B------:R4:W-:Y:S04]  /*1c940*/  STL [R1+0x50c], R0 ;  /* 0x00050c0001007387 */ /* 0x0009e80000100800 */
[----:B------:R-:W3:Y:S01]  /*1c950*/  LDL.LU R22, [R1+0xa8] ;  /* 0x0000a80001167983 */ /* 0x000ee20000300800 */
[----:B----4-:R-:W-:-:S03]  /*1c960*/  IMAD R0, R13, UR77, RZ ;  /* 0x0000004d0d007c24 */ /* 0x010fc6000f8e02ff */
[----:B------:R-:W4:Y:S04]  /*1c970*/  LDL.LU R13, [R1+0xa4] ;  /* 0x0000a400010d7983 */ /* 0x000f280000300800 */
[----:B------:R5:W-:Y:S04]  /*1c980*/  STL [R1+0x508], R0 ;  /* 0x0005080001007387 */ /* 0x000be80000100800 */
[----:B------:R-:W4:Y:S04]  /*1c990*/  LDL.LU R21, [R1+0xa0] ;  /* 0x0000a00001157983 */ /* 0x000f280000300800 */
[----:B------:R-:W4:Y:S01]  /*1c9a0*/  LDL.LU R18, [R1+0x9c] ;  /* 0x00009c0001127983 */ /* 0x000f220000300800 */
[----:B-----5:R-:W-:-:S05]  /*1c9b0*/  IMAD R0, R4, UR77, RZ ;  /* 0x0000004d04007c24 */ /* 0x020fca000f8e02ff */
[----:B------:R0:W-:Y:S04]  /*1c9c0*/  STL [R1+0x504], R0 ;  /* 0x0005040001007387 */ /* 0x0001e80000100800 */
[----:B------:R-:W5:Y:S04]  /*1c9d0*/  LDL.LU R17, [R1+0x98] ;  /* 0x0000980001117983 */ /* 0x000f680000300800 */
[----:B------:R-:W5:Y:S04]  /*1c9e0*/  LDL.LU R8, [R1+0x94] ;  /* 0x0000940001087983 */ /* 0x000f680000300800 */
[----:B------:R-:W5:Y:S04]  /*1c9f0*/  LDL.LU R6, [R1+0x90] ;  /* 0x0000900001067983 */ /* 0x000f680000300800 */
[----:B------:R-:W5:Y:S01]  /*1ca00*/  LDL.LU R4, [R1+0x8c] ;  /* 0x00008c0001047983 */ /* 0x000f620000300800 */
[----:B------:R-:W-:-:S02]  /*1ca10*/  IMAD R2, R26, UR77, RZ ;  /* 0x0000004d1a027c24 */ /* 0x000fc4000f8e02ff */
[----:B0-----:R-:W-:Y:S02]  /*1ca20*/  IMAD R0, R5, UR77, RZ ;  /* 0x0000004d05007c24 */ /* 0x001fe4000f8e02ff */
[----:B------:R-:W5:Y:S04]  /*1ca30*/  LDL.LU R5, [R1+0x88] ;  /* 0x0000880001057983 */ /* 0x000f680000300800 */
[----:B------:R0:W-:Y:S04]  /*1ca40*/  STL [R1+0x500], R2 ;  /* 0x0005000201007387 */ /* 0x0001e80000100800 */
[----:B------:R1:W-:Y:S01]  /*1ca50*/  STL [R1+0x4fc], R0 ;  /* 0x0004fc0001007387 */ /* 0x0003e20000100800 */
[----:B0-----:R-:W-:-:S03]  /*1ca60*/  IMAD R2, R14, UR77, RZ ;  /* 0x0000004d0e027c24 */ /* 0x001fc6000f8e02ff */
[----:B------:R-:W5:Y:S04]  /*1ca70*/  LDL.LU R14, [R1+0x80] ;  /* 0x00008000010e7983 */ /* 0x000f680000300800 */
[----:B------:R0:W-:Y:S01]  /*1ca80*/  STL [R1+0x4f8], R2 ;  /* 0x0004f80201007387 */ /* 0x0001e20000100800 */
[----:B-1----:R-:W-:-:S03]  /*1ca90*/  IMAD R0, R7, UR77, RZ ;  /* 0x0000004d07007c24 */ /* 0x002fc6000f8e02ff */
[----:B------:R-:W5:Y:S04]  /*1caa0*/  LDL.LU R7, [R1+0x78] ;  /* 0x0000780001077983 */ /* 0x000f680000300800 */
[----:B------:R1:W-:Y:S01]  /*1cab0*/  STL [R1+0x4f4], R0 ;  /* 0x0004f40001007387 */ /* 0x0003e20000100800 */
[----:B0-----:R-:W-:Y:S02]  /*1cac0*/  IMAD R2, R27, UR77, RZ ;  /* 0x0000004d1b027c24 */ /* 0x001fe4000f8e02ff */
[----:B-1----:R-:W-:Y:S02]  /*1cad0*/  IMAD R0, R3, UR77, RZ ;  /* 0x0000004d03007c24 */ /* 0x002fe4000f8e02ff */
[----:B------:R-:W5:Y:S04]  /*1cae0*/  LDL.LU R3, [R1+0x70] ;  /* 0x0000700001037983 */ /* 0x000f680000300800 */
[----:B------:R0:W-:Y:S04]  /*1caf0*/  STL [R1+0x4f0], R2 ;  /* 0x0004f00201007387 */ /* 0x0001e80000100800 */
[----:B------:R1:W-:Y:S01]  /*1cb00*/  STL [R1+0x4ec], R0 ;  /* 0x0004ec0001007387 */ /* 0x0003e20000100800 */
[----:B0-----:R-:W-:-:S02]  /*1cb10*/  IMAD R2, R16, UR77, RZ ;  /* 0x0000004d10027c24 */ /* 0x001fc4000f8e02ff */
        /* <DEDUP_REMOVED lines=10> */
[----:B--2---:R-:W-:Y:S02]  /*1cbc0*/  IMAD R0, R11, UR77, RZ ;  /* 0x0000004d0b007c24 */ /* 0x004fe4000f8e02ff */
[----:B------:R-:W2:Y:S04]  /*1cbd0*/  LDL.LU R11, [R1+0x64] ;  /* 0x00006400010b7983 */ /* 0x000ea80000300800 */
[----:B------:R0:W-:Y:S04]  /*1cbe0*/  STL [R1+0x4d8], R2 ;  /* 0x0004d80201007387 */ /* 0x0001e80000100800 */
[----:B------:R3:W-:Y:S01]  /*1cbf0*/  STL [R1+0x4d4], R0 ;  /* 0x0004d40001007387 */ /* 0x0007e20000100800 */
[----:B0-----:R-:W-:-:S02]  /*1cc00*/  IMAD R2, R23, UR77, RZ ;  /* 0x0000004d17027c24 */ /* 0x001fc4000f8e02ff */
[----:B---3--:R-:W-:Y:S02]  /*1cc10*/  IMAD R0, R12, UR77, RZ ;  /* 0x0000004d0c007c24 */ /* 0x008fe4000f8e02ff */
[----:B------:R-:W3:Y:S04]  /*1cc20*/  LDL.LU R12, [R1+0x60] ;  /* 0x00006000010c7983 */ /* 0x000ee80000300800 */
[----:B------:R0:W-:Y:S04]  /*1cc30*/  STL [R1+0x4d0], R2 ;  /* 0x0004d00201007387 */ /* 0x0001e80000100800 */
[----:B------:R4:W-:Y:S01]  /*1cc40*/  STL [R1+0x4cc], R0 ;  /* 0x0004cc0001007387 */ /* 0x0009e20000100800 */
[----:B0-----:R-:W-:-:S02]  /*1cc50*/  IMAD R2, R22, UR77, RZ ;  /* 0x0000004d16027c24 */ /* 0x001fc4000f8e02ff */
[----:B----4-:R-:W-:Y:S02]  /*1cc60*/  IMAD R0, R13, UR77, RZ ;  /* 0x0000004d0d007c24 */ /* 0x010fe4000f8e02ff */
[----:B------:R-:W4:Y:S04]  /*1cc70*/  LDL.LU R13, [R1+0x5c] ;  /* 0x00005c00010d7983 */ /* 0x000f280000300800 */
[----:B------:R0:W-:Y:S01]  /*1cc80*/  STL [R1+0x4c8], R2 ;  /* 0x0004c80201007387 */ /* 0x0001e20000100800 */
[----:B------:R-:W-:-:S03]  /*1cc90*/  IMAD R15, R21, UR77, RZ ;  /* 0x0000004d150f7c24 */ /* 0x000fc6000f8e02ff */
[----:B------:R5:W-:Y:S01]  /*1cca0*/  STL [R1+0x4c4], R0 ;  /* 0x0004c40001007387 */ /* 0x000be20000100800 */
[----:B0-----:R-:W-:-:S03]  /*1ccb0*/  IMAD R2, R18, UR77, RZ ;  /* 0x0000004d12027c24 */ /* 0x001fc6000f8e02ff */
[----:B------:R-:W-:Y:S04]  /*1ccc0*/  STL [R1+0x4c0], R15 ;  /* 0x0004c00f01007387 */ /* 0x000fe80000100800 */
[----:B------:R0:W-:Y:S01]  /*1ccd0*/  STL [R1+0x4bc], R2 ;  /* 0x0004bc0201007387 */ /* 0x0001e20000100800 */
[----:B-----5:R-:W-:Y:S02]  /*1cce0*/  IMAD R0, R17, UR77, RZ ;  /* 0x0000004d11007c24 */ /* 0x020fe4000f8e02ff */
        /* <DEDUP_REMOVED lines=10> */
[----:B------:R-:W5:Y:S04]  /*1cd90*/  LDL.LU R5, [R1+0x50] ;  /* 0x0000500001057983 */ /* 0x000f680000300800 */
[----:B------:R0:W-:Y:S01]  /*1cda0*/  STL [R1+0x4a8], R0 ;  /* 0x0004a80001007387 */ /* 0x0001e20000100800 */
[----:B------:R-:W-:-:S03]  /*1cdb0*/  IMAD R2, R14, UR77, RZ ;  /* 0x0000004d0e027c24 */ /* 0x000fc6000f8e02ff */
[----:B------:R-:W5:Y:S04]  /*1cdc0*/  LDL.LU R14, [R1+0x4c] ;  /* 0x00004c00010e7983 */ /* 0x000f680000300800 */
[----:B------:R-:W-:Y:S01]  /*1cdd0*/  STL [R1+0x4a4], R2 ;  /* 0x0004a40201007387 */ /* 0x000fe20000100800 */
[----:B0-----:R-:W-:-:S03]  /*1cde0*/  IMAD R0, R7, UR77, RZ ;  /* 0x0000004d07007c24 */ /* 0x001fc6000f8e02ff */
[----:B------:R-:W5:Y:S04]  /*1cdf0*/  LDL.LU R27, [R1+0x48] ;  /* 0x00004800011b7983 */ /* 0x000f680000300800 */
[----:B------:R-:W5:Y:S04]  /*1ce00*/  LDL.LU R7, [R1+0x44] ;  /* 0x0000440001077983 */ /* 0x000f680000300800 */
[----:B------:R0:W-:Y:S04]  /*1ce10*/  STL [R1+0x4a0], R0 ;  /* 0x0004a00001007387 */ /* 0x0001e80000100800 */
[----:B------:R-:W5:Y:S04]  /*1ce20*/  LDL.LU R16, [R1+0x40] ;  /* 0x0000400001107983 */ /* 0x000f680000300800 */
[----:B------:R-:W5:Y:S01]  /*1ce30*/  LDL.LU R8, [R1+0x3c] ;  /* 0x00003c0001087983 */ /* 0x000f620000300800 */
[----:B0-----:R-:W-:-:S05]  /*1ce40*/  IMAD R0, R3, UR77, RZ ;  /* 0x0000004d03007c24 */ /* 0x001fca000f8e02ff */
        /* <DEDUP_REMOVED lines=17> */
[----:B------:R-:W3:Y:S04]  /*1cf60*/  LDL.LU R21, [R1+0x15c] ;  /* 0x00015c0001157983 */ /* 0x000ee80000300800 */
[----:B------:R-:W3:Y:S01]  /*1cf70*/  LDL.LU R18, [R1+0x160] ;  /* 0x0001600001127983 */ /* 0x000ee20000300800 */
[----:B----4-:R-:W-:-:S05]  /*1cf80*/  IMAD R0, R13, UR77, RZ ;  /* 0x0000004d0d007c24 */ /* 0x010fca000f8e02ff */
[----:B------:R0:W-:Y:S04]  /*1cf90*/  STL [R1+0x488], R0 ;  /* 0x0004880001007387 */ /* 0x0001e80000100800 */
[----:B------:R-:W4:Y:S04]  /*1cfa0*/  LDL.LU R17, [R1+0x164] ;  /* 0x0001640001117983 */ /* 0x000f280000300800 */
[----:B------:R-:W4:Y:S04]  /*1cfb0*/  LDL.LU R6, [R1+0x170] ;  /* 0x0001700001067983 */ /* 0x000f280000300800 */
[----:B------:R-:W4:Y:S04]  /*1cfc0*/  LDL.LU R3, [R1+0x17c] ;  /* 0x00017c0001037983 */ /* 0x000f280000300800 */
[----:B------:R-:W4:Y:S01]  /*1cfd0*/  LDL.LU R13, [R1+0x184] ;  /* 0x00018400010d7983 */ /* 0x000f220000300800 */
[----:B-----5:R-:W-:-:S02]  /*1cfe0*/  IMAD R2, R26, UR77, RZ ;  /* 0x0000004d1a027c24 */ /* 0x020fc4000f8e02ff */
        /* <DEDUP_REMOVED lines=41> */
[----:B-1----:R-:W-:-:S03]  /*1d280*/  IMAD R0, R18, UR77, RZ ;  /* 0x0000004d12007c24 */ /* 0x002fc6000f8e02ff */
[----:B------:R0:W-:Y:S04]  /*1d290*/  STL [R1+0x10], R2 ;  /* 0x0000100201007387 */ /* 0x0001e80000100800 */
[----:B------:R1:W-:Y:S01]  /*1d2a0*/  STL [R1+0xc], R0 ;  /* 0x00000c0001007387 */ /* 0x0003e20000100800 */
[----:B----4-:R-:W-:Y:S02]  /*1d2b0*/  IMAD R15, R17, UR77, RZ ;  /* 0x0000004d110f7c24 */ /* 0x010fe4000f8e02ff */
[----:B0-----:R-:W-:-:S03]  /*1d2c0*/  IMAD R2, R6, UR77, RZ ;  /* 0x0000004d06027c24 */ /* 0x001fc6000f8e02ff */
[----:B------:R-:W-:Y:S01]  /*1d2d0*/  STL [R1+0x8], R15 ;  /* 0x0000080f01007387 */ /* 0x000fe20000100800 */
[----:B-1----:R-:W-:-:S03]  /*1d2e0*/  IMAD R0, R3, UR77, RZ ;  /* 0x0000004d03007c24 */ /* 0x002fc6000f8e02ff */
[----:B------:R-:W-:Y:S01]  /*1d2f0*/  STL [R1+0x4], R2 ;  /* 0x0000040201007387 */ /* 0x000fe20000100800 */
[----:B------:R-:W-:-:S03]  /*1d300*/  IMAD R3, R13, UR77, RZ ;  /* 0x0000004d0d037c24 */ /* 0x000fc6000f8e02ff */
[----:B------:R-:W4:Y:S04]  /*1d310*/  LDL.LU R13, [R1+0x408] ;  /* 0x00040800010d7983 */ /* 0x000f280000300800 */
[----:B------:R-:W-:Y:S04]  /*1d320*/  STL [R1], R0 ;  /* 0x0000000001007387 */ /* 0x000fe80000100800 */
[----:B------:R-:W-:Y:S01]  /*1d330*/  STL [R1+0x7530], R3 ;  /* 0x0075300301007387 */ /* 0x000fe20000100800 */
[----:B-----5:R-:W-:-:S05]  /*1d340*/  IMAD R4, R4, UR77, RZ ;  /* 0x0000004d04047c24 */ /* 0x020fca000f8e02ff */
[----:B------:R-:W-:Y:S01]  /*1d350*/  STL [R1+0x7534], R4 ;  /* 0x0075340401007387 */ /* 0x000fe20000100800 */
[----:B------:R-:W-:-:S05]  /*1d360*/  IMAD R5, R5, UR77, RZ ;  /* 0x0000004d05057c24 */ /* 0x000fca000f8e02ff */
[----:B------:R-:W-:Y:S01]  /*1d370*/  STL [R1+0x7538], R5 ;  /* 0x0075380501007387 */ /* 0x000fe20000100800 */
[----:B------:R-:W-:-:S03]  /*1d380*/  IMAD R6, R14, UR77, RZ ;  /* 0x0000004d0e067c24 */ /* 0x000fc6000f8e02ff */
[----:B------:R-:W5:Y:S04]  /*1d390*/  LDL.LU R14, [R1+0x410] ;  /* 0x00041000010e7983 */ /* 0x000f680000300800 */
[----:B------:R0:W-:Y:S04]  /*1d3a0*/  STL [R1+0x753c], R6 ;  /* 0x00753c0601007387 */ /* 0x0001e80000100800 */
[----:B------:R-:W5:Y:S01]  /*1d3b0*/  LDL.LU R27, [R1+0x570] ;  /* 0x00057000011b7983 */ /* 0x000f620000300800 */
[----:B------:R-:W-:-:S05]  /*1d3c0*/  IMAD R7, R7, UR77, RZ ;  /* 0x0000004d07077c24 */ /* 0x000fca000f8e02ff */
[----:B------:R1:W-:Y:S04]  /*1d3d0*/  STL [R1+0x7540], R7 ;  /* 0x0075400701007387 */ /* 0x0003e80000100800 */
[----:B------:R-:W5:Y:S01]  /*1d3e0*/  LDL.LU R16, [R1+0x584] ;  /* 0x0005840001107983 */ /* 0x000f620000300800 */
[----:B------:R-:W-:-:S05]  /*1d3f0*/  IMAD R8, R8, UR77, RZ ;  /* 0x0000004d08087c24 */ /* 0x000fca000f8e02ff */
[----:B------:R-:W-:Y:S04]  /*1d400*/  STL [R1+0x7544], R8 ;  /* 0x0075440801007387 */ /* 0x000fe80000100800 */
[----:B------:R-:W5:Y:S01]  /*1d410*/  LDL.LU R17, [R1+0x580] ;  /* 0x0005800001117983 */ /* 0x000f620000300800 */
[----:B------:R-:W-:-:S05]  /*1d420*/  IMAD R9, R9, UR77, RZ ;  /* 0x0000004d09097c24 */ /* 0x000fca000f8e02ff */
[----:B------:R-:W-:Y:S04]  /*1d430*/  STL [R1+0x7548], R9 ;  /* 0x0075480901007387 */ /* 0x000fe80000100800 */
[----:B------:R-:W5:Y:S01]  /*1d440*/  LDL.LU R18, [R1+0x57c] ;  /* 0x00057c0001127983 */ /* 0x000f620000300800 */
[----:B------:R-:W-:-:S05]  /*1d450*/  IMAD R10, R10, UR77, RZ ;  /* 0x0000004d0a0a7c24 */ /* 0x000fca000f8e02ff */
[----:B------:R-:W-:Y:S04]  /*1d460*/  STL [R1+0x754c], R10 ;  /* 0x00754c0a01007387 */ /* 0x000fe80000100800 */
[----:B------:R-:W5:Y:S01]  /*1d470*/  LDL.LU R28, [R1+0x578] ;  /* 0x00057800011c7983 */ /* 0x000f620000300800 */
[----:B--2---:R-:W-:-:S05]  /*1d480*/  IMAD R11, R11, UR77, RZ ;  /* 0x0000004d0b0b7c24 */ /* 0x004fca000f8e02ff */
[----:B------:R-:W-:Y:S04]  /*1d490*/  STL [R1+0x7550], R11 ;  /* 0x0075500b01007387 */ /* 0x000fe80000100800 */
[----:B0-----:R-:W1:Y:S04]  /*1d4a0*/  LDL.LU R6, [R1+0x574] ;  /* 0x0005740001067983 */ /* 0x001e680000300800 */
[----:B------:R-:W2:Y:S04]  /*1d4b0*/  LDL.LU R5, [R1+0x56c] ;  /* 0x00056c0001057983 */ /* 0x000ea80000300800 */
[----:B------:R-:W2:Y:S01]  /*1d4c0*/  LDL.LU R23, [R1+0x568] ;  /* 0x0005680001177983 */ /* 0x000ea20000300800 */
[----:B---3--:R-:W-:-:S03]  /*1d4d0*/  IMAD R12, R12, UR77, RZ ;  /* 0x0000004d0c0c7c24 */ /* 0x008fc6000f8e02ff */
[----:B------:R-:W3:Y:S04]  /*1d4e0*/  LDL.LU R4, [R1+0x564] ;  /* 0x0005640001047983 */ /* 0x000ee80000300800 */
[----:B------:R-:W3:Y:S04]  /*1d4f0*/  LDL.LU R21, [R1+0x560] ;  /* 0x0005600001157983 */ /* 0x000ee80000300800 */
[----:B------:R-:W-:Y:S04]  /*1d500*/  STL [R1+0x7554], R12 ;  /* 0x0075540c01007387 */ /* 0x000fe80000100800 */
[----:B------:R-:W3:Y:S04]  /*1d510*/  LDL.LU R3, [R1+0x55c] ;  /* 0x00055c0001037983 */ /* 0x000ee80000300800 */
[----:B------:R-:W3:Y:S04]  /*1d520*/  LDL.LU R2, [R1+0x558] ;  /* 0x0005580001027983 */ /* 0x000ee80000300800 */
[----:B------:R-:W3:Y:S04]  /*1d530*/  LDL.LU R22, [R1+0x550] ;  /* 0x0005500001167983 */ /* 0x000ee80000300800 */
[----:B------:R-:W3:Y:S04]  /*1d540*/  LDL.LU R0, [R1+0x450] ;  /* 0x0004500001007983 */ /* 0x000ee80000300800 */
[----:B------:R-:W3:Y:S04]  /*1d550*/  LDL.LU R29, [R1+0x448] ;  /* 0x00044800011d7983 */ /* 0x000ee80000300800 */
[----:B------:R-:W3:Y:S01]  /*1d560*/  LDL.LU R25, [R1+0x444] ;  /* 0x0004440001197983 */ /* 0x000ee20000300800 */
[----:B----4-:R-:W-:-:S05]  /*1d570*/  IMAD R13, R13, UR77, RZ ;  /* 0x0000004d0d0d7c24 */ /* 0x010fca000f8e02ff */
[----:B------:R-:W-:Y:S04]  /*1d580*/  STL [R1+0x7558], R13 ;  /* 0x0075580d01007387 */ /* 0x000fe80000100800 */
[----:B------:R-:W4:Y:S01]  /*1d590*/  LDL.LU R24, [R1+0x440] ;  /* 0x0004400001187983 */ /* 0x000f220000300800 */
[----:B-----5:R-:W-:-:S05]  /*1d5a0*/  IMAD R14, R14, UR77, RZ ;  /* 0x0000004d0e0e7c24 */ /* 0x020fca000f8e02ff */
[----:B------:R-:W-:Y:S01]  /*1d5b0*/  STL [R1+0x755c], R14 ;  /* 0x00755c0e01007387 */ /* 0x000fe20000100800 */
[----:B------:R-:W-:-:S03]  /*1d5c0*/  IMAD R15, R27, UR77, RZ ;  /* 0x0000004d1b0f7c24 */ /* 0x000fc6000f8e02ff */
[----:B------:R-:W5:Y:S04]  /*1d5d0*/  LDL.LU R27, [R1+0x43c] ;  /* 0x00043c00011b7983 */ /* 0x000f680000300800 */
[----:B------:R-:W-:Y:S01]  /*1d5e0*/  STL [R1+0x7560], R15 ;  /* 0x0075600f01007387 */ /* 0x000fe20000100800 */
[----:B------:R-:W-:-:S05]  /*1d5f0*/  IMAD R16, R16, UR77, RZ ;  /* 0x0000004d10107c24 */ /* 0x000fca000f8e02ff */
[----:B------:R-:W-:Y:S04]  /*1d600*/  STL [R1+0x7564], R16 ;  /* 0x0075641001007387 */ /* 0x000fe80000100800 */
[----:B------:R-:W5:Y:S01]  /*1d610*/  LDL.LU R20, [R1+0x438] ;  /* 0x0004380001147983 */ /* 0x000f620000300800 */
[----:B------:R-:W-:-:S05]  /*1d620*/  IMAD R17, R17, UR77, RZ ;  /* 0x0000004d11117c24 */ /* 0x000fca000f8e02ff */
[----:B------:R-:W-:Y:S04]  /*1d630*/  STL [R1+0x7568], R17 ;  /* 0x0075681101007387 */ /* 0x000fe80000100800 */
[----:B------:R-:W5:Y:S01]  /*1d640*/  LDL.LU R26, [R1+0x434] ;  /* 0x00043400011a7983 */ /* 0x000f620000300800 */
[----:B------:R-:W-:-:S05]  /*1d650*/  IMAD R18, R18, UR77, RZ ;  /* 0x0000004d12127c24 */ /* 0x000fca000f8e02ff */
[----:B------:R-:W-:Y:S01]  /*1d660*/  STL [R1+0x756c], R18 ;  /* 0x00756c1201007387 */ /* 0x000fe20000100800 */
[----:B------:R-:W-:-:S03]  /*1d670*/  IMAD R19, R28, UR77, RZ ;  /* 0x0000004d1c137c24 */ /* 0x000fc6000f8e02ff */
[----:B------:R-:W5:Y:S04]  /*1d680*/  LDL.LU R28, [R1+0x430] ;  /* 0x00043000011c7983 */ /* 0x000f680000300800 */
[----:B------:R-:W-:Y:S01]  /*1d690*/  STL [R1+0x7570], R19 ;  /* 0x0075701301007387 */ /* 0x000fe20000100800 */
[----:B-1----:R-:W-:Y:S02]  /*1d6a0*/  IMAD R7, R6, UR77, RZ ;  /* 0x0000004d06077c24 */ /* 0x002fe4000f8e02ff */
[----:B--2---:R-:W-:-:S03]  /*1d6b0*/  IMAD R6, R5, UR77, RZ ;  /* 0x0000004d05067c24 */ /* 0x004fc6000f8e02ff */
[----:B------:R-:W-:Y:S01]  /*1d6c0*/  STL [R1+0x570], R7 ;  /* 0x0005700701007387 */ /* 0x000fe20000100800 */
[----:B------:R-:W-:-:S03]  /*1d6d0*/  IMAD R5, R23, UR77, RZ ;  /* 0x0000004d17057c24 */ /* 0x000fc6000f8e02ff */
[----:B------:R-:W2:Y:S01]  /*1d6e0*/  LDL.LU R23, [R1+0x42c] ;  /* 0x00042c0001177983 */ /* 0x000ea20000300800 */
[----:B---3--:R-:W-:-:S03]  /*1d6f0*/  IMAD R4, R4, UR77, RZ ;  /* 0x0000004d04047c24 */ /* 0x008fc6000f8e02ff */
[----:B------:R-:W-:Y:S04]  /*1d700*/  STL [R1+0x56c], R6 ;  /* 0x00056c0601007387 */ /* 0x000fe80000100800 */
[----:B------:R0:W-:Y:S02]  /*1d710*/  STL [R1+0x568], R5 ;  /* 0x0005680501007387 */ /* 0x0001e40000100800 */
[----:B0-----:R-:W-:Y:S02]  /*1d720*/  IMAD R5, R21, UR77, RZ ;  /* 0x0000004d15057c24 */ /* 0x001fe4000f8e02ff */
[----:B------:R-:W3:Y:S04]  /*1d730*/  LDL.LU R21, [R1+0x428] ;  /* 0x0004280001157983 */ /* 0x000ee80000300800 */
[----:B------:R0:W-:Y:S04]  /*1d740*/  STL [R1+0x564], R4 ;  /* 0x0005640401007387 */ /* 0x0001e80000100800 */
[----:B------:R-:W-:Y:S01]  /*1d750*/  STL [R1+0x57c], R5 ;  /* 0x00057c0501007387 */ /* 0x000fe20000100800 */
[----:B0-----:R-:W-:-:S02]  /*1d760*/  IMAD R4, R3, UR77, RZ ;  /* 0x0000004d03047c24 */ /* 0x001fc4000f8e02ff */
[----:B------:R-:W-:Y:S02]  /*1d770*/  IMAD R3, R2, UR77, RZ ;  /* 0x0000004d02037c24 */ /* 0x000fe4000f8e02ff */
[----:B------:R-:W-:Y:S01]  /*1d780*/  IMAD R2, R22, UR77, RZ ;  /* 0x0000004d16027c24 */ /* 0x000fe2000f8e02ff */
[----:B------:R-:W-:Y:S04]  /*1d790*/  STL [R1+0x584], R4 ;  /* 0x0005840401007387 */ /* 0x000fe80000100800 */
[----:B------:R-:W3:Y:S04]  /*1d7a0*/  LDL.LU R22, [R1+0x424] ;  /* 0x0004240001167983 */ /* 0x000ee80000300800 */
[----:B------:R0:W-:Y:S04]  /*1d7b0*/  STL [R1+0x590], R3 ;  /* 0x0005900301007387 */ /* 0x0001e80000100800 */
[----:B------:R1:W-:Y:S01]  /*1d7c0*/  STL [R1+0x598], R2 ;  /* 0x0005980201007387 */ /* 0x0003e20000100800 */
[----:B0-----:R-:W-:-:S02]  /*1d7d0*/  IMAD R3, R0, UR77, RZ ;  /* 0x0000004d00037c24 */ /* 0x001fc4000f8e02ff */
[----:B------:R-:W-:Y:S02]  /*1d7e0*/  IMAD R0, R29, UR77, RZ ;  /* 0x0000004d1d007c24 */ /* 0x000fe4000f8e02ff */
[----:B-1----:R-:W-:Y:S01]  /*1d7f0*/  IMAD R2, R25, UR77, RZ ;  /* 0x0000004d19027c24 */ /* 0x002fe2000f8e02ff */
[----:B------:R-:W-:Y:S04]  /*1d800*/  STL [R1+0x5a4], R3 ;  /* 0x0005a40301007387 */ /* 0x000fe80000100800 */
[----:B------:R-:W3:Y:S04]  /*1d810*/  LDL.LU R25, [R1+0x420] ;  /* 0x0004200001197983 */ /* 0x000ee80000300800 */
[----:B------:R4:W-:Y:S04]  /*1d820*/  STL [R1+0x5b0], R0 ;  /* 0x0005b00001007387 */ /* 0x0009e80000100800 */
[----:B------:R-:W-:Y:S04]  /*1d830*/  STL [R1+0x5b8], R2 ;  /* 0x0005b80201007387 */ /* 0x000fe80000100800 */
[----:B------:R-:W3:Y:S04]  /*1d840*/  LDL.LU R13, [R1+0x41c] ;  /* 0x00041c00010d7983 */ /* 0x000ee80000300800 */
[----:B------:R-:W3:Y:S01]  /*1d850*/  LDL.LU R12, [R1+0x418] ;  /* 0x00041800010c7983 */ /* 0x000ee20000300800 */
[----:B----4-:R-:W-:-:S05]  /*1d860*/  IMAD R0, R24, UR77, RZ ;  /* 0x0000004d18007c24 */ /* 0x010fca000f8e02ff */
[----:B------:R5:W-:Y:S04]  /*1d870*/  STL [R1+0x5c4], R0 ;  /* 0x0005c40001007387 */ /* 0x000be80000100800 */
[----:B------:R-:W4:Y:S04]  /*1d880*/  LDL.LU R24, [R1+0x414] ;  /* 0x0004140001187983 */ /* 0x000f280000300800 */
[----:B------:R-:W4:Y:S04]  /*1d890*/  LDL.LU R11, [R1+0x40c] ;  /* 0x00040c00010b7983 */ /* 0x000f280000300800 */
[----:B------:R-:W4:Y:S01]  /*1d8a0*/  LDL.LU R10, [R1+0x404] ;  /* 0x00040400010a7983 */ /* 0x000f220000300800 */
[----:B-----5:R-:W-:-:S05]  /*1d8b0*/  IMAD R0, R27, UR77, RZ ;  /* 0x0000004d1b007c24 */ /* 0x020fca000f8e02ff */
[----:B------:R0:W-:Y:S04]  /*1d8c0*/  STL [R1+0x5cc], R0 ;  /* 0x0005cc0001007387 */ /* 0x0001e80000100800 */
[----:B------:R-:W5:Y:S04]  /*1d8d0*/  LDL.LU R27, [R1+0x400] ;  /* 0x00040000011b7983 */ /* 0x000f680000300800 */
[----:B------:R-:W5:Y:S04]  /*1d8e0*/  LDL.LU R9, [R1+0x3fc] ;  /* 0x0003fc0001097983 */ /* 0x000f680000300800 */
[----:B------:R-:W5:Y:S01]  /*1d8f0*/  LDL.LU R8, [R1+0x3f8] ;  /* 0x0003f80001087983 */ /* 0x000f620000300800 */
[----:B0-----:R-:W-:-:S05]  /*1d900*/  IMAD R0, R20, UR77, RZ ;  /* 0x0000004d14007c24 */ /* 0x001fca000f8e02ff */
[----:B------:R0:W-:Y:S04]  /*1d910*/  STL [R1+0x5d8], R0 ;  /* 0x0005d80001007387 */ /* 0x0001e80000100800 */
[----:B------:R-:W5:Y:S04]  /*1d920*/  LDL.LU R20, [R1+0x3f4] ;  /* 0x0003f40001147983 */ /* 0x000f680000300800 */
[----:B------:R-:W5:Y:S01]  /*1d930*/  LDL.LU R7, [R1+0x3f0] ;  /* 0x0003f00001077983 */ /* 0x000f620000300800 */
[----:B0-----:R-:W-:-:S03]  /*1d940*/  IMAD R0, R26, UR77, RZ ;  /* 0x0000004d1a007c24 */ /* 0x001fc6000f8e02ff */
[----:B------:R-:W5:Y:S04]  /*1d950*/  LDL.LU R26, [R1+0x3ec] ;  /* 0x0003ec00011a7983 */ /* 0x000f680000300800 */
[----:B------:R0:W-:Y:S04]  /*1d960*/  STL [R1+0x5e0], R0 ;  /* 0x0005e00001007387 */ /* 0x0001e80000100800 */
[----:B------:R-:W5:Y:S04]  /*1d970*/  LDL.LU R6, [R1+0x3e8] ;  /* 0x0003e80001067983 */ /* 0x000f680000300800 */
[----:B------:R-:W5:Y:S01]  /*1d980*/  LDL.LU R5, [R1+0x3e4] ;  /* 0x0003e40001057983 */ /* 0x000f620000300800 */
[----:B0-----:R-:W-:-:S05]  /*1d990*/  IMAD R0, R28, UR77, RZ ;  /* 0x0000004d1c007c24 */ /* 0x001fca000f8e02ff */
[----:B------:R2:W-:Y:S04]  /*1d9a0*/  STL [R1+0x5ec], R0 ;  /* 0x0005ec0001007387 */ /* 0x0005e80000100800 */
[----:B------:R-:W5:Y:S04]  /*1d9b0*/  LDL.LU R28, [R1+0x3e0] ;  /* 0x0003e000011c7983 */ /* 0x000f680000300800 */
[----:B------:R-:W5:Y:S01]  /*1d9c0*/  LDL.LU R4, [R1+0x3dc] ;  /* 0x0003dc0001047983 */ /* 0x000f620000300800 */
[----:B--2---:R-:W-:-:S03]  /*1d9d0*/  IMAD R0, R23, UR77, RZ ;  /* 0x0000004d17007c24 */ /* 0x004fc6000f8e02ff */
[----:B------:R-:W2:Y:S04]  /*1d9e0*/  LDL.LU R23, [R1+0x3d8] ;  /* 0x0003d80001177983 */ /* 0x000ea80000300800 */
[----:B------:R3:W-:Y:S04]  /*1d9f0*/  STL [R1+0x5f4], R0 ;  /* 0x0005f40001007387 */ /* 0x0007e80000100800 */
[----:B------:R-:W2:Y:S04]  /*1da00*/  LDL.LU R3, [R1+0x3d4] ;  /* 0x0003d40001037983 */ /* 0x000ea80000300800 */
[----:B------:R-:W2:Y:S01]  /*1da10*/  LDL.LU R2, [R1+0x3d0] ;  /* 0x0003d00001027983 */ /* 0x000ea20000300800 */
[----:B---3--:R-:W-:-:S05]  /*1da20*/  IMAD R0, R21, UR77, RZ ;  /* 0x0000004d15007c24 */ /* 0x008fca000f8e02ff */
[----:B------:R0:W-:Y:S04]  /*1da30*/  STL [R1+0x600], R0 ;  /* 0x0006000001007387 */ /* 0x0001e80000100800 */
[----:B------:R-:W3:Y:S04]  /*1da40*/  LDL.LU R21, [R1+0x3cc] ;  /* 0x0003cc0001157983 */ /* 0x000ee80000300800 */
[----:B0-----:R-:W3:Y:S04]  /*1da50*/  LDL.LU R0, [R1+0x3c8] ;  /* 0x0003c80001007983 */ /* 0x001ee80000300800 */
[----:B------:R-:W3:Y:S01]  /*1da60*/  LDL.LU R29, [R1+0x3c4] ;  /* 0x0003c400011d7983 */ /* 0x000ee20000300800 */
[----:B------:R-:W-:-:S05]  /*1da70*/  IMAD R14, R22, UR77, RZ ;  /* 0x0000004d160e7c24 */ /* 0x000fca000f8e02ff */
[----:B------:R0:W-:Y:S04]  /*1da80*/  STL [R1+0x60c], R14 ;  /* 0x00060c0e01007387 */ /* 0x0001e80000100800 */
[----:B------:R-:W3:Y:S01]  /*1da90*/  LDL.LU R22, [R1+0x3c0] ;  /* 0x0003c00001167983 */ /* 0x000ee20000300800 */
[----:B------:R-:W-:-:S03]  /*1daa0*/  IMAD R15, R25, UR77, RZ ;  /* 0x0000004d190f7c24 */ /* 0x000fc6000f8e02ff */
[----:B------:R-:W3:Y:S04]  /*1dab0*/  LDL.LU R25, [R1+0x3bc] ;  /* 0x0003bc0001197983 */ /* 0x000ee80000300800 */
[----:B------:R-:W-:Y:S01]  /*1dac0*/  STL [R1+0x614], R15 ;  /* 0x0006140f01007387 */ /* 0x000fe20000100800 */
[----:B0-----:R-:W-:Y:S02]  /*1dad0*/  IMAD R14, R13, UR77, RZ ;  /* 0x0000004d0d0e7c24 */ /* 0x001fe4000f8e02ff */
[----:B------:R-:W-:-:S03]  /*1dae0*/  IMAD R12, R12, UR77, RZ ;  /* 0x0000004d0c0c7c24 */ /* 0x000fc6000f8e02ff */
[----:B------:R-:W-:Y:S01]  /*1daf0*/  STL [R1+0x620], R14 ;  /* 0x0006200e01007387 */ /* 0x000fe20000100800 */
[----:B----4-:R-:W-:-:S03]  /*1db00*/  IMAD R13, R24, UR77, RZ ;  /* 0x0000004d180d7c24 */ /* 0x010fc6000f8e02ff */
[----:B------:R-:W4:Y:S04]  /*1db10*/  LDL.LU R24, [R1+0x3b8] ;  /* 0x0003b80001187983 */ /* 0x000f280000300800 */
[----:B------:R0:W-:Y:S04]  /*1db20*/  STL [R1+0x628], R12 ;  /* 0x0006280c01007387 */ /* 0x0001e80000100800 */
[----:B------:R-:W-:Y:S01]  /*1db30*/  STL [R1+0x634], R13 ;  /* 0x0006340d01007387 */ /* 0x000fe20000100800 */
[----:B0-----:R-:W-:-:S05]  /*1db40*/  IMAD R12, R11, UR77, RZ ;  /* 0x0000004d0b0c7c24 */ /* 0x001fca000f8e02ff */
[----:B------:R-:W-:Y:S01]  /*1db50*/  STL [R1+0x63c], R12 ;  /* 0x00063c0c01007387 */ /* 0x000fe20000100800 */
[----:B-----5:R-:W-:-:S03]  /*1db60*/  IMAD R11, R27, UR77, RZ ;  /* 0x0000004d1b0b7c24 */ /* 0x020fc6000f8e02ff */
[----:B------:R-:W5:Y:S01]  /*1db70*/  LDL.LU R27, [R1+0x3b4] ;  /* 0x0003b400011b7983 */ /* 0x000f620000300800 */
[----:B------:R-:W-:-:S05]  /*1db80*/  IMAD R10, R10, UR77, RZ ;  /* 0x0000004d0a0a7c24 */ /* 0x000fca000f8e02ff */
[----:B------:R0:W-:Y:S04]  /*1db90*/  STL [R1+0x650], R10 ;  /* 0x0006500a01007387 */ /* 0x0001e80000100800 */
[----:B------:R-:W-:Y:S01]  /*1dba0*/  STL [R1+0x18c], R11 ;  /* 0x00018c0b01007387 */ /* 0x000fe20000100800 */
[----:B0-----:R-:W-:Y:S02]  /*1dbb0*/  IMAD R10, R9, UR77, RZ ;  /* 0x0000004d090a7c24 */ /* 0x001fe4000f8e02ff */
[----:B------:R-:W-:Y:S02]  /*1dbc0*/  IMAD R9, R8, UR77, RZ ;  /* 0x0000004d08097c24 */ /* 0x000fe4000f8e02ff */
[----:B------:R-:W-:Y:S01]  /*1dbd0*/  IMAD R8, R20, UR77, RZ ;  /* 0x0000004d14087c24 */ /* 0x000fe2000f8e02ff */
[----:B------:R-:W-:Y:S04]  /*1dbe0*/  STL [R1+0x188], R10 ;  /* 0x0001880a01007387 */ /* 0x000fe80000100800 */
[----:B------:R-:W5:Y:S01]  /*1dbf0*/  LDL.LU R20, [R1+0x3b0] ;  /* 0x0003b00001147983 */ /* 0x000f620000300800 */
[----:B------:R-:W-:-:S03]  /*1dc00*/  IMAD R7, R7, UR77, RZ ;  /* 0x0000004d07077c24 */ /* 0x000fc6000f8e02ff */
[----:B------:R-:W-:Y:S04]  /*1dc10*/  STL [R1+0x184], R9 ;  /* 0x0001840901007387 */ /* 0x000fe80000100800 */
[----:B------:R0:W-:Y:S02]  /*1dc20*/  STL [R1+0x180], R8 ;  /* 0x0001800801007387 */ /* 0x0001e40000100800 */
[----:B0-----:R-:W-:Y:S02]  /*1dc30*/  IMAD R8, R26, UR77, RZ ;  /* 0x0000004d1a087c24 */ /* 0x001fe4000f8e02ff */
[----:B------:R-:W5:Y:S04]  /*1dc40*/  LDL.LU R26, [R1+0x3ac] ;  /* 0x0003ac00011a7983 */ /* 0x000f680000300800 */
[----:B------:R0:W-:Y:S04]  /*1dc50*/  STL [R1+0x17c], R7 ;  /* 0x00017c0701007387 */ /* 0x0001e80000100800 */
[----:B------:R-:W-:Y:S01]  /*1dc60*/  STL [R1+0x178], R8 ;  /* 0x0001780801007387 */ /* 0x000fe20000100800 */
[----:B0-----:R-:W-:-:S02]  /*1dc70*/  IMAD R7, R6, UR77, RZ ;  /* 0x0000004d06077c24 */ /* 0x001fc4000f8e02ff */
[----:B------:R-:W-:-:S03]  /*1dc80*/  IMAD R6, R5, UR77, RZ ;  /* 0x0000004d05067c24 */ /* 0x000fc6000f8e02ff */
[----:B------:R-:W-:Y:S01]  /*1dc90*/  STL [R1+0x174], R7 ;  /* 0x0001740701007387 */ /* 0x000fe20000100800 */
[----:B------:R-:W-:-:S03]  /*1dca0*/  IMAD R5, R28, UR77, RZ ;  /* 0x0000004d1c057c24 */ /* 0x000fc6000f8e02ff */
[----:B------:R-:W5:Y:S01]  /*1dcb0*/  LDL.LU R28, [R1+0x3a8] ;  /* 0x0003a800011c7983 */ /* 0x000f620000300800 */
[----:B------:R-:W-:-:S03]  /*1dcc0*/  IMAD R4, R4, UR77, RZ ;  /* 0x0000004d04047c24 */ /* 0x000fc6000f8e02ff */
[----:B------:R-:W-:Y:S04]  /*1dcd0*/  STL [R1+0x170], R6 ;  /* 0x0001700601007387 */ /* 0x000fe80000100800 */
[----:B------:R2:W-:Y:S02]  /*1dce0*/  STL [R1+0x16c], R5 ;  /* 0x00016c0501007387 */ /* 0x0005e40000100800 */
[----:B--2---:R-:W-:Y:S02]  /*1dcf0*/  IMAD R5, R23, UR77, RZ ;  /* 0x0000004d17057c24 */ /* 0x004fe4000f8e02ff */
[----:B------:R-:W2:Y:S04]  /*1dd00*/  LDL.LU R23, [R1+0x3a4] ;  /* 0x0003a40001177983 */ /* 0x000ea80000300800 */
[----:B------:R0:W-:Y:S04]  /*1dd10*/  STL [R1+0x168], R4 ;  /* 0x0001680401007387 */ /* 0x0001e80000100800 */
[----:B------:R-:W-:Y:S01]  /*1dd20*/  STL [R1+0x164], R5 ;  /* 0x0001640501007387 */ /* 0x000fe20000100800 */
[----:B0-----:R-:W-:-:S02]  /*1dd30*/  IMAD R4, R3, UR77, RZ ;  /* 0x0000004d03047c24 */ /* 0x001fc4000f8e02ff */
[----:B------:R-:W-:-:S03]  /*1dd40*/  IMAD R3, R2, UR77, RZ ;  /* 0x0000004d02037c24 */ /* 0x000fc6000f8e02ff */
[----:B------:R-:W-:Y:S01]  /*1dd50*/  STL [R1+0x160], R4 ;  /* 0x0001600401007387 */ /* 0x000fe20000100800 */
[----:B---3--:R-:W-:-:S03]  /*1dd60*/  IMAD R2, R21, UR77, RZ ;  /* 0x0000004d15027c24 */ /* 0x008fc6000f8e02ff */
[----:B------:R-:W3:Y:S04]  /*1dd70*/  LDL.LU R21, [R1+0x3a0] ;  /* 0x0003a00001157983 */ /* 0x000ee80000300800 */
[----:B------:R0:W-:Y:S04]  /*1dd80*/  STL [R1+0x15c], R3 ;  /* 0x00015c0301007387 */ /* 0x0001e80000100800 */
[----:B------:R1:W-:Y:S01]  /*1dd90*/  STL [R1+0x158], R2 ;  /* 0x0001580201007387 */ /* 0x0003e20000100800 */
[----:B0-----:R-:W-:Y:S02]  /*1dda0*/  IMAD R3, R0, UR77, RZ ;  /* 0x0000004d00037c24 */ /* 0x001fe4000f8e02ff */
[----:B------:R-:W-:-:S03]  /*1ddb0*/  IMAD R0, R29, UR77, RZ ;  /* 0x0000004d1d007c24 */ /* 0x000fc6000f8e02ff */
[----:B------:R-:W-:Y:S01]  /*1ddc0*/  STL [R1+0x154], R3 ;  /* 0x0001540301007387 */ /* 0x000fe20000100800 */
[----:B-1----:R-:W-:-:S03]  /*1ddd0*/  IMAD R2, R22, UR77, RZ ;  /* 0x0000004d16027c24 */ /* 0x002fc6000f8e02ff */
[----:B------:R-:W3:Y:S04]  /*1dde0*/  LDL.LU R22, [R1+0x39c] ;  /* 0x00039c0001167983 */ /* 0x000ee80000300800 */
[----:B------:R0:W-:Y:S04]  /*1ddf0*/  STL [R1+0x150], R0 ;  /* 0x0001500001007387 */ /* 0x0001e80000100800 */
[----:B------:R-:W-:Y:S04]  /*1de00*/  STL [R1+0x14c], R2 ;  /* 0x00014c0201007387 */ /* 0x000fe80000100800 */
[----:B------:R-:W3:Y:S01]  /*1de10*/  LDL.LU R13, [R1+0x398] ;  /* 0x00039800010d7983 */ /* 0x000ee20000300800 */
[----:B0-----:R-:W-:-:S03]  /*1de20*/  IMAD R0, R25, UR77, RZ ;  /* 0x0000004d19007c24 */ /* 0x001fc6000f8e02ff */
[----:B------:R-:W3:Y:S04]  /*1de30*/  LDL.LU R12, [R1+0x394] ;  /* 0x00039400010c7983 */ /* 0x000ee80000300800 */
[----:B------:R4:W-:Y:S04]  /*1de40*/  STL [R1+0x148], R0 ;  /* 0x0001480001007387 */ /* 0x0009e80000100800 */
[----:B------:R-:W3:Y:S04]  /*1de50*/  LDL.LU R25, [R1+0x390] ;  /* 0x0003900001197983 */ /* 0x000ee80000300800 */
        /* <DEDUP_REMOVED lines=25> */
[----:B--2---:R-:W-:-:S05]  /*1dff0*/  IMAD R0, R23, UR77, RZ ;  /* 0x0000004d17007c24 */ /* 0x004fca000f8e02ff */
[----:B------:R0:W-:Y:S04]  /*1e000*/  STL [R1+0x130], R0 ;  /* 0x0001300001007387 */ /* 0x0001e80000100800 */
[----:B------:R-:W2:Y:S04]  /*1e010*/  LDL.LU R23, [R1+0x350] ;  /* 0x0003500001177983 */ /* 0x000ea80000300800 */
[----:B0-----:R-:W2:Y:S04]  /*1e020*/  LDL.LU R0, [R1+0x348] ;  /* 0x0003480001007983 */ /* 0x001ea80000300800 */
[----:B------:R-:W2:Y:S01]  /*1e030*/  LDL.LU R29, [R1+0x33c] ;  /* 0x00033c00011d7983 */ /* 0x000ea20000300800 */
[----:B---3--:R-:W-:-:S05]  /*1e040*/  IMAD R14, R21, UR77, RZ ;  /* 0x0000004d150e7c24 */ /* 0x008fca000f8e02ff */
        /* <DEDUP_REMOVED lines=8> */
[----:B------:R-:W-:-:S03]  /*1e0d0*/  IMAD R13, R25, UR77, RZ ;  /* 0x0000004d190d7c24 */ /* 0x000fc6000f8e02ff */
[----:B------:R-:W3:Y:S04]  /*1e0e0*/  LDL.LU R25, [R1+0x320] ;  /* 0x0003200001197983 */ /* 0x000ee80000300800 */
[----:B------:R0:W-:Y:S01]  /*1e0f0*/  STL [R1+0x120], R12 ;  /* 0x0001200c01007387 */ /* 0x0001e20000100800 */
[----:B------:R-:W-:-:S03]  /*1e100*/  IMAD R10, R10, UR77, RZ ;  /* 0x0000004d0a0a7c24 */ /* 0x000fc6000f8e02ff */
[----:B------:R-:W-:Y:S01]  /*1e110*/  STL [R1+0x11c], R13 ;  /* 0x00011c0d01007387 */ /* 0x000fe20000100800 */
[----:B0-----:R-:W-:-:S05]  /*1e120*/  IMAD R12, R11, UR77, RZ ;  /* 0x0000004d0b0c7c24 */ /* 0x001fca000f8e02ff */
[----:B------:R-:W-:Y:S01]  /*1e130*/  STL [R1+0x118], R12 ;  /* 0x0001180c01007387 */ /* 0x000fe20000100800 */
[----:B----4-:R-:W-:-:S03]  /*1e140*/  IMAD R11, R24, UR77, RZ ;  /* 0x0000004d180b7c24 */ /* 0x010fc6000f8e02ff */
[----:B------:R-:W4:Y:S04]  /*1e150*/  LDL.LU R24, [R1+0x31c] ;  /* 0x00031c0001187983 */ /* 0x000f280000300800 */
[----:B------:R0:W-:Y:S04]  /*1e160*/  STL [R1+0x114], R10 ;  /* 0x0001140a01007387 */ /* 0x0001e80000100800 */
[----:B------:R-:W-:Y:S01]  /*1e170*/  STL [R1+0x110], R11 ;  /* 0x0001100b01007387 */ /* 0x000fe20000100800 */
[----:B0-----:R-:W-:Y:S02]  /*1e180*/  IMAD R10, R9, UR77, RZ ;  /* 0x0000004d090a7c24 */ /* 0x001fe4000f8e02ff */
[----:B------:R-:W-:-:S03]  /*1e190*/  IMAD R9, R8, UR77, RZ ;  /* 0x0000004d08097c24 */ /* 0x000fc6000f8e02ff */
[----:B------:R-:W-:Y:S01]  /*1e1a0*/  STL [R1+0x10c], R10 ;  /* 0x00010c0a01007387 */ /* 0x000fe20000100800 */
[----:B-----5:R-:W-:-:S03]  /*1e1b0*/  IMAD R8, R27, UR77, RZ ;  /* 0x0000004d1b087c24 */ /* 0x020fc6000f8e02ff */
        /* <DEDUP_REMOVED lines=23> */
[----:B--2---:R-:W-:-:S03]  /*1e330*/  IMAD R2, R23, UR77, RZ ;  /* 0x0000004d17027c24 */ /* 0x004fc6000f8e02ff */
[----:B------:R-:W2:Y:S04]  /*1e340*/  LDL.LU R23, [R1+0x308] ;  /* 0x0003080001177983 */ /* 0x000ea80000300800 */
[----:B------:R0:W-:Y:S04]  /*1e350*/  STL [R1+0xe0], R3 ;  /* 0x0000e00301007387 */ /* 0x0001e80000100800 */
[----:B------:R3:W-:Y:S01]  /*1e360*/  STL [R1+0xdc], R2 ;  /* 0x0000dc0201007387 */ /* 0x0007e20000100800 */
[----:B0-----:R-:W-:Y:S02]  /*1e370*/  IMAD R3, R0, UR77, RZ ;  /* 0x0000004d00037c24 */ /* 0x001fe4000f8e02ff */
[----:B------:R-:W-:-:S03]  /*1e380*/  IMAD R0, R29, UR77, RZ ;  /* 0x0000004d1d007c24 */ /* 0x000fc6000f8e02ff */
[----:B------:R-:W-:Y:S01]  /*1e390*/  STL [R1+0xd8], R3 ;  /* 0x0000d80301007387 */ /* 0x000fe20000100800 */
[----:B---3--:R-:W-:-:S03]  /*1e3a0*/  IMAD R2, R21, UR77, RZ ;  /* 0x0000004d15027c24 */ /* 0x008fc6000f8e02ff */
        /* <DEDUP_REMOVED lines=10> */
[----:B0-----:R-:W-:-:S05]  /*1e450*/  IMAD R0, R25, UR77, RZ ;  /* 0x0000004d19007c24 */ /* 0x001fca000f8e02ff */
[----:B------:R4:W-:Y:S04]  /*1e460*/  STL [R1+0xc8], R0 ;  /* 0x0000c80001007387 */ /* 0x0009e80000100800 */
[----:B------:R-:W3:Y:S04]  /*1e470*/  LDL.LU R25, [R1+0x2ec] ;  /* 0x0002ec0001197983 */ /* 0x000ee80000300800 */
[----:B------:R-:W3:Y:S04]  /*1e480*/  LDL.LU R9, [R1+0x2e8] ;  /* 0x0002e80001097983 */ /* 0x000ee80000300800 */
[----:B------:R-:W3:Y:S01]  /*1e490*/  LDL.LU R8, [R1+0x2e4] ;  /* 0x0002e40001087983 */ /* 0x000ee20000300800 */
[----:B----4-:R-:W-:-:S05]  /*1e4a0*/  IMAD R0, R24, UR77, RZ ;  /* 0x0000004d18007c24 */ /* 0x010fca000f8e02ff */
[----:B------:R5:W-:Y:S04]  /*1e4b0*/  STL [R1+0xc4], R0 ;  /* 0x0000c40001007387 */ /* 0x000be80000100800 */
[----:B------:R-:W4:Y:S04]  /*1e4c0*/  LDL.LU R24, [R1+0x2e0] ;  /* 0x0002e00001187983 */ /* 0x000f280000300800 */
[----:B------:R-:W4:Y:S01]  /*1e4d0*/  LDL.LU R7, [R1+0x2dc] ;  /* 0x0002dc0001077983 */ /* 0x000f220000300800 */
[----:B-----5:R-:W-:-:S03]  /*1e4e0*/  IMAD R0, R27, UR77, RZ ;  /* 0x0000004d1b007c24 */ /* 0x020fc6000f8e02ff */
        /* <DEDUP_REMOVED lines=16> */
[----:B0-----:R-:W5:Y:S04]  /*1e5f0*/  LDL.LU R0, [R1+0x2b4] ;  /* 0x0002b40001007983 */ /* 0x001f680000300800 */
[----:B------:R-:W5:Y:S01]  /*1e600*/  LDL.LU R29, [R1+0x2b0] ;  /* 0x0002b000011d7983 */ /* 0x000f620000300800 */
[----:B--2---:R-:W-:-:S05]  /*1e610*/  IMAD R14, R23, UR77, RZ ;  /* 0x0000004d170e7c24 */ /* 0x004fca000f8e02ff */
[----:B------:R0:W-:Y:S04]  /*1e620*/  STL [R1+0xb0], R14 ;  /* 0x0000b00e01007387 */ /* 0x0001e80000100800 */
[----:B------:R-:W2:Y:S01]  /*1e630*/  LDL.LU R23, [R1+0x2ac] ;  /* 0x0002ac0001177983 */ /* 0x000ea20000300800 */
[----:B---3--:R-:W-:-:S03]  /*1e640*/  IMAD R15, R21, UR77, RZ ;  /* 0x0000004d150f7c24 */ /* 0x008fc6000f8e02ff */
        /* <DEDUP_REMOVED lines=12> */
[----:B------:R-:W-:-:S03]  /*1e710*/  IMAD R11, R25, UR77, RZ ;  /* 0x0000004d190b7c24 */ /* 0x000fc6000f8e02ff */
[----:B------:R-:W3:Y:S04]  /*1e720*/  LDL.LU R25, [R1+0x2a0] ;  /* 0x0002a00001197983 */ /* 0x000ee80000300800 */
[----:B------:R0:W-:Y:S04]  /*1e730*/  STL [R1+0x98], R10 ;  /* 0x0000980a01007387 */ /* 0x0001e80000100800 */
[----:B------:R-:W-:Y:S01]  /*1e740*/  STL [R1+0x94], R11 ;  /* 0x0000940b01007387 */ /* 0x000fe20000100800 */
[----:B0-----:R-:W-:Y:S02]  /*1e750*/  IMAD R10, R9, UR77, RZ ;  /* 0x0000004d090a7c24 */ /* 0x001fe4000f8e02ff */
[----:B------:R-:W-:-:S03]  /*1e760*/  IMAD R9, R8, UR77, RZ ;  /* 0x0000004d08097c24 */ /* 0x000fc6000f8e02ff */
[----:B------:R-:W-:Y:S01]  /*1e770*/  STL [R1+0x90], R10 ;  /* 0x0000900a01007387 */ /* 0x000fe20000100800 */
[----:B----4-:R-:W-:-:S03]  /*1e780*/  IMAD R8, R24, UR77, RZ ;  /* 0x0000004d18087c24 */ /* 0x010fc6000f8e02ff */
[----:B------:R-:W4:Y:S04]  /*1e790*/  LDL.LU R24, [R1+0x29c] ;  /* 0x00029c0001187983 */ /* 0x000f280000300800 */
[----:B------:R-:W-:Y:S04]  /*1e7a0*/  STL [R1+0x8c], R9 ;  /* 0x00008c0901007387 */ /* 0x000fe80000100800 */
[----:B------:R5:W-:Y:S02]  /*1e7b0*/  STL [R1+0x88], R8 ;  /* 0x0000880801007387 */ /* 0x000be40000100800 */
[----:B-----5:R-:W-:-:S02]  /*1e7c0*/  IMAD R8, R27, UR77, RZ ;  /* 0x0000004d1b087c24 */ /* 0x020fc4000f8e02ff */
[----:B------:R-:W5:Y:S01]  /*1e7d0*/  LDL.LU R27, [R1+0x298] ;  /* 0x00029800011b7983 */ /* 0x000f620000300800 */
[----:B------:R-:W-:-:S05]  /*1e7e0*/  IMAD R7, R7, UR77, RZ ;  /* 0x0000004d07077c24 */ /* 0x000fca000f8e02ff */
[----:B------:R0:W-:Y:S04]  /*1e7f0*/  STL [R1+0x84], R7 ;  /* 0x0000840701007387 */ /* 0x0001e80000100800 */
[----:B------:R-:W-:Y:S01]  /*1e800*/  STL [R1+0x80], R8 ;  /* 0x0000800801007387 */ /* 0x000fe20000100800 */
[----:B0-----:R-:W-:Y:S02]  /*1e810*/  IMAD R7, R6, UR77, RZ ;  /* 0x0000004d06077c24 */ /* 0x001fe4000f8e02ff */
[----:B------:R-:W-:-:S03]  /*1e820*/  IMAD R6, R5, UR77, RZ ;  /* 0x0000004d05067c24 */ /* 0x000fc6000f8e02ff */
[----:B------:R-:W-:Y:S01]  /*1e830*/  STL [R1+0x7c], R7 ;  /* 0x00007c0701007387 */ /* 0x000fe20000100800 */
[----:B------:R-:W-:-:S03]  /*1e840*/  IMAD R5, R20, UR77, RZ ;  /* 0x0000004d14057c24 */ /* 0x000fc6000f8e02ff */
[----:B------:R-:W4:Y:S01]  /*1e850*/  LDL.LU R20, [R1+0x294] ;  /* 0x0002940001147983 */ /* 0x000f220000300800 */
[----:B------:R-:W-:-:S03]  /*1e860*/  IMAD R4, R4, UR77, RZ ;  /* 0x0000004d04047c24 */ /* 0x000fc6000f8e02ff */
[----:B------:R-:W-:Y:S04]  /*1e870*/  STL [R1+0x78], R6 ;  /* 0x0000780601007387 */ /* 0x000fe80000100800 */
[----:B------:R0:W-:Y:S02]  /*1e880*/  STL [R1+0x74], R5 ;  /* 0x0000740501007387 */ /* 0x0001e40000100800 */
[----:B0-----:R-:W-:Y:S02]  /*1e890*/  IMAD R5, R26, UR77, RZ ;  /* 0x0000004d1a057c24 */ /* 0x001fe4000f8e02ff */
[----:B------:R-:W4:Y:S04]  /*1e8a0*/  LDL.LU R26, [R1+0x290] ;  /* 0x00029000011a7983 */ /* 0x000f280000300800 */
[----:B------:R0:W-:Y:S04]  /*1e8b0*/  STL [R1+0x70], R4 ;  /* 0x0000700401007387 */ /* 0x0001e80000100800 */
[----:B------:R1:W-:Y:S01]  /*1e8c0*/  STL [R1+0x6c], R5 ;  /* 0x00006c0501007387 */ /* 0x0003e20000100800 */
[----:B0-----:R-:W-:-:S02]  /*1e8d0*/  IMAD R4, R3, UR77, RZ ;  /* 0x0000004d03047c24 */ /* 0x001fc4000f8e02ff */
[----:B------:R-:W-:-:S03]  /*1e8e0*/  IMAD R3, R2, UR77, RZ ;  /* 0x0000004d02037c24 */ /* 0x000fc6000f8e02ff */
[----:B------:R-:W-:Y:S01]  /*1e8f0*/  STL [R1+0x68], R4 ;  /* 0x0000680401007387 */ /* 0x000fe20000100800 */
[----:B------:R-:W-:-:S03]  /*1e900*/  IMAD R2, R28, UR77, RZ ;  /* 0x0000004d1c027c24 */ /* 0x000fc6000f8e02ff */
[----:B------:R-:W4:Y:S01]  /*1e910*/  LDL.LU R28, [R1+0x28c] ;  /* 0x00028c00011c7983 */ /* 0x000f220000300800 */
[----:B------:R-:W-:-:S03]  /*1e920*/  IMAD R19, R0, UR77, RZ ;  /* 0x0000004d00137c24 */ /* 0x000fc6000f8e02ff */
[----:B------:R-:W-:Y:S04]  /*1e930*/  STL [R1+0x64], R3 ;  /* 0x0000640301007387 */ /* 0x000fe80000100800 */
[----:B------:R0:W-:Y:S01]  /*1e940*/  STL [R1+0x60], R2 ;  /* 0x0000600201007387 */ /* 0x0001e20000100800 */
[----:B------:R-:W-:Y:S02]  /*1e950*/  IMAD R18, R29, UR77, RZ ;  /* 0x0000004d1d127c24 */ /* 0x000fe4000f8e02ff */
[----:B--2---:R-:W-:Y:S02]  /*1e960*/  IMAD R17, R23, UR77, RZ ;  /* 0x0000004d17117c24 */ /* 0x004fe4000f8e02ff */
[----:B------:R-:W2:Y:S01]  /*1e970*/  LDL.LU R23, [R1+0x288] ;  /* 0x0002880001177983 */ /* 0x000ea20000300800 */
[----:B---3--:R-:W-:-:S03]  /*1e980*/  IMAD R16, R21, UR77, RZ ;  /* 0x0000004d15107c24 */ /* 0x008fc6000f8e02ff */
[----:B------:R-:W3:Y:S04]  /*1e990*/  LDL.LU R21, [R1+0x284] ;  /* 0x0002840001157983 */ /* 0x000ee80000300800 */
[----:B------:R-:W-:Y:S04]  /*1e9a0*/  STL [R1+0x5c], R19 ;  /* 0x00005c1301007387 */ /* 0x000fe80000100800 */
[----:B------:R-:W-:Y:S01]  /*1e9b0*/  STL [R1+0x7590], R19 ;  /* 0x0075901301007387 */ /* 0x000fe20000100800 */
[----:B------:R-:W-:-:S03]  /*1e9c0*/  IMAD R15, R22, UR77, RZ ;  /* 0x0000004d160f7c24 */ /* 0x000fc6000f8e02ff */
[----:B------:R-:W3:Y:S04]  /*1e9d0*/  LDL.LU R22, [R1+0x280] ;  /* 0x0002800001167983 */ /* 0x000ee80000300800 */
[----:B------:R-:W-:Y:S04]  /*1e9e0*/  STL [R1+0x58], R18 ;  /* 0x0000581201007387 */ /* 0x000fe80000100800 */
[----:B------:R-:W-:Y:S01]  /*1e9f0*/  STL [R1+0x7594], R18 ;  /* 0x0075941201007387 */ /* 0x000fe20000100800 */
[----:B------:R-:W-:-:S03]  /*1ea00*/  IMAD R14, R25, UR77, RZ ;  /* 0x0000004d190e7c24 */ /* 0x000fc6000f8e02ff */
[----:B------:R-:W1:Y:S04]  /*1ea10*/  LDL.LU R25, [R1+0x27c] ;  /* 0x00027c0001197983 */ /* 0x000e680000300800 */
[----:B------:R-:W-:Y:S04]  /*1ea20*/  STL [R1+0x54], R17 ;  /* 0x0000541101007387 */ /* 0x000fe80000100800 */
[----:B------:R0:W-:Y:S04]  /*1ea30*/  STL [R1+0x7598], R17 ;  /* 0x0075981101007387 */ /* 0x0001e80000100800 */
[----:B------:R-:W-:Y:S04]  /*1ea40*/  STL [R1+0x50], R16 ;  /* 0x0000501001007387 */ /* 0x000fe80000100800 */
[----:B------:R-:W-:Y:S01]  /*1ea50*/  STL [R1+0x759c], R16 ;  /* 0x00759c1001007387 */ /* 0x000fe20000100800 */
[----:B-----5:R-:W-:-:S03]  /*1ea60*/  IMAD R12, R27, UR77, RZ ;  /* 0x0000004d1b0c7c24 */ /* 0x020fc6000f8e02ff */
[----:B------:R-:W5:Y:S01]  /*1ea70*/  LDL.LU R27, [R1+0x278] ;  /* 0x00027800011b7983 */ /* 0x000f620000300800 */
[----:B----4-:R-:W-:-:S03]  /*1ea80*/  IMAD R13, R24, UR77, RZ ;  /* 0x0000004d180d7c24 */ /* 0x010fc6000f8e02ff */
[----:B------:R-:W-:Y:S04]  /*1ea90*/  STL [R1+0x4c], R15 ;  /* 0x00004c0f01007387 */ /* 0x000fe80000100800 */
[----:B------:R-:W-:Y:S04]  /*1eaa0*/  STL [R1+0x75a0], R15 ;  /* 0x0075a00f01007387 */ /* 0x000fe80000100800 */
[----:B------:R-:W-:Y:S04]  /*1eab0*/  STL [R1+0x48], R14 ;  /* 0x0000480e01007387 */ /* 0x000fe80000100800 */
[----:B------:R-:W-:Y:S01]  /*1eac0*/  STL [R1+0x75a4], R14 ;  /* 0x0075a40e01007387 */ /* 0x000fe20000100800 */
[----:B------:R-:W-:-:S03]  /*1ead0*/  IMAD R11, R20, UR77, RZ ;  /* 0x0000004d140b7c24 */ /* 0x000fc6000f8e02ff */
[----:B------:R-:W4:Y:S04]  /*1eae0*/  LDL.LU R20, [R1+0x274] ;  /* 0x0002740001147983 */ /* 0x000f280000300800 */
[----:B------:R-:W-:Y:S04]  /*1eaf0*/  STL [R1+0x44], R13 ;  /* 0x0000440d01007387 */ /* 0x000fe80000100800 */
[----:B------:R-:W-:Y:S01]  /*1eb00*/  STL [R1+0x75a8], R13 ;  /* 0x0075a80d01007387 */ /* 0x000fe20000100800 */
[----:B------:R-:W-:Y:S02]  /*1eb10*/  IMAD R10, R26, UR77, RZ ;  /* 0x0000004d1a0a7c24 */ /* 0x000fe4000f8e02ff */
[----:B------:R-:W-:-:S02]  /*1eb20*/  IMAD R9, R28, UR77, RZ ;  /* 0x0000004d1c097c24 */ /* 0x000fc4000f8e02ff */
[----:B------:R-:W4:Y:S04]  /*1eb30*/  LDL.LU R28, [R1+0x250] ;  /* 0x00025000011c7983 */ /* 0x000f280000300800 */
[----:B------:R-:W-:Y:S04]  /*1eb40*/  STL [R1+0x40], R12 ;  /* 0x0000400c01007387 */ /* 0x000fe80000100800 */
[----:B------:R-:W-:Y:S04]  /*1eb50*/  STL [R1+0x75ac], R12 ;  /* 0x0075ac0c01007387 */ /* 0x000fe80000100800 */
[----:B------:R-:W-:Y:S04]  /*1eb60*/  STL [R1+0x3c], R11 ;  /* 0x00003c0b01007387 */ /* 0x000fe80000100800 */
[----:B------:R-:W-:Y:S01]  /*1eb70*/  STL [R1+0x75b0], R11 ;  /* 0x0075b00b01007387 */ /* 0x000fe20000100800 */
[----:B--2---:R-:W-:-:S02]  /*1eb80*/  IMAD R8, R23, UR77, RZ ;  /* 0x0000004d17087c24 */ /* 0x004fc4000f8e02ff */
[----:B---3--:R-:W-:Y:S02]  /*1eb90*/  IMAD R7, R21, UR77, RZ ;  /* 0x0000004d15077c24 */ /* 0x008fe4000f8e02ff */
[----:B------:R-:W2:Y:S04]  /*1eba0*/  LDL.LU R21, [R1+0x270] ;  /* 0x0002700001157983 */ /* 0x000ea80000300800 */
[----:B------:R-:W-:Y:S04]  /*1ebb0*/  STL [R1+0x38], R10 ;  /* 0x0000380a01007387 */ /* 0x000fe80000100800 */
[----:B------:R-:W-:Y:S01]  /*1ebc0*/  STL [R1+0x75b4], R10 ;  /* 0x0075b40a01007387 */ /* 0x000fe20000100800 */
[----:B------:R-:W-:-:S03]  /*1ebd0*/  IMAD R6, R22, UR77, RZ ;  /* 0x0000004d16067c24 */ /* 0x000fc6000f8e02ff */
[----:B------:R-:W3:Y:S04]  /*1ebe0*/  LDL.LU R22, [R1+0x26c] ;  /* 0x00026c0001167983 */ /* 0x000ee80000300800 */
[----:B------:R-:W3:Y:S04]  /*1ebf0*/  LDL.LU R23, [R1+0x268] ;  /* 0x0002680001177983 */ /* 0x000ee80000300800 */
[----:B------:R-:W-:Y:S04]  /*1ec00*/  STL [R1+0x34], R9 ;  /* 0x0000340901007387 */ /* 0x000fe80000100800 */
[----:B------:R-:W-:Y:S04]  /*1ec10*/  STL [R1+0x75b8], R9 ;  /* 0x0075b80901007387 */ /* 0x000fe80000100800 */
[----:B------:R-:W3:Y:S01]  /*1ec20*/  LDL.LU R24, [R1+0x264] ;  /* 0x0002640001187983 */ /* 0x000ee20000300800 */
[----:B-1----:R-:W-:-:S03]  /*1ec30*/  IMAD R5, R25, UR77, RZ ;  /* 0x0000004d19057c24 */ /* 0x002fc6000f8e02ff */
[----:B------:R-:W3:Y:S04]  /*1ec40*/  LDL.LU R25, [R1+0x260] ;  /* 0x0002600001197983 */ /* 0x000ee80000300800 */
[----:B------:R-:W3:Y:S04]  /*1ec50*/  LDL.LU R26, [R1+0x25c] ;  /* 0x00025c00011a7983 */ /* 0x000ee80000300800 */
[----:B------:R-:W-:Y:S04]  /*1ec60*/  STL [R1+0x30], R8 ;  /* 0x0000300801007387 */ /* 0x000fe80000100800 */
[----:B------:R-:W-:Y:S04]  /*1ec70*/  STL [R1+0x75bc], R8 ;  /* 0x0075bc0801007387 */ /* 0x000fe80000100800 */
[----:B------:R-:W3:Y:S04]  /*1ec80*/  LDL.LU R29, [R1+0x258] ;  /* 0x00025800011d7983 */ /* 0x000ee80000300800 */
[----:B0-----:R-:W3:Y:S04]  /*1ec90*/  LDL.LU R2, [R1+0x254] ;  /* 0x0002540001027983 */ /* 0x001ee80000300800 */
[----:B------:R-:W3:Y:S01]  /*1eca0*/  LDL.LU R0, [R1+0x24c] ;  /* 0x00024c0001007983 */ /* 0x000ee20000300800 */
[----:B-----5:R-:W-:-:S03]  /*1ecb0*/  IMAD R4, R27, UR77, RZ ;  /* 0x0000004d1b047c24 */ /* 0x020fc6000f8e02ff */
[----:B------:R-:W5:Y:S04]  /*1ecc0*/  LDL.LU R27, [R1+0x248] ;  /* 0x00024800011b7983 */ /* 0x000f680000300800 */
[----:B------:R-:W-:Y:S04]  /*1ecd0*/  STL [R1+0x2c], R7 ;  /* 0x00002c0701007387 */ /* 0x000fe80000100800 */
[----:B------:R-:W-:Y:S04]  /*1ece0*/  STL [R1+0x75c0], R7 ;  /* 0x0075c00701007387 */ /* 0x000fe80000100800 */
[----:B------:R-:W-:Y:S04]  /*1ecf0*/  STL [R1+0x28], R6 ;  /* 0x0000280601007387 */ /* 0x000fe80000100800 */
[----:B------:R-:W-:Y:S04]  /*1ed00*/  STL [R1+0x75c4], R6 ;  /* 0x0075c40601007387 */ /* 0x000fe80000100800 */
[----:B------:R-:W5:Y:S01]  /*1ed10*/  LDL.LU R17, [R1+0x244] ;  /* 0x0002440001117983 */ /* 0x000f620000300800 */
[----:B----4-:R-:W-:-:S02]  /*1ed20*/  IMAD R3, R20, UR77, RZ ;  /* 0x0000004d14037c24 */ /* 0x010fc4000f8e02ff */
[----:B------:R-:W-:Y:S02]  /*1ed30*/  IMAD R20, R28, UR77, RZ ;  /* 0x0000004d1c147c24 */ /* 0x000fe4000f8e02ff */
[----:B------:R-:W4:Y:S04]  /*1ed40*/  LDL.LU R28, [R1+0x240] ;  /* 0x00024000011c7983 */ /* 0x000f280000300800 */
[----:B------:R-:W-:Y:S04]  /*1ed50*/  STL [R1+0x24], R5 ;  /* 0x0000240501007387 */ /* 0x000fe80000100800 */
[----:B------:R-:W-:Y:S04]  /*1ed60*/  STL [R1+0x75c8], R5 ;  /* 0x0075c80501007387 */ /* 0x000fe80000100800 */
[----:B------:R-:W-:Y:S04]  /*1ed70*/  STL [R1+0x7524], R20 ;  /* 0x0075241401007387 */ /* 0x000fe80000100800 */
[----:B------:R-:W-:Y:S04]  /*1ed80*/  STL [R1+0x20], R4 ;  /* 0x0000200401007387 */ /* 0x000fe80000100800 */
[----:B------:R-:W-:Y:S04]  /*1ed90*/  STL [R1+0x75cc], R4 ;  /* 0x0075cc0401007387 */ /* 0x000fe80000100800 */
[----:B------:R-:W-:Y:S04]  /*1eda0*/  STL [R1+0x1c], R3 ;  /* 0x00001c0301007387 */ /* 0x000fe80000100800 */
[----:B------:R-:W-:Y:S01]  /*1edb0*/  STL [R1+0x75d0], R3 ;  /* 0x0075d00301007387 */ /* 0x000fe20000100800 */
[----:B--2---:R-:W-:-:S05]  /*1edc0*/  IMAD R21, R21, UR77, RZ ;  /* 0x0000004d15157c24 */ /* 0x004fca000f8e02ff */
[----:B------:R-:W-:Y:S01]  /*1edd0*/  STL [R1+0x7528], R21 ;  /* 0x0075281501007387 */ /* 0x000fe20000100800 */
[----:B---3--:R-:W-:Y:S02]  /*1ede0*/  IMAD R22, R22, UR77, RZ ;  /* 0x0000004d16167c24 */ /* 0x008fe4000f8e02ff */
[----:B------:R-:W-:-:S03]  /*1edf0*/  IMAD R23, R23, UR77, RZ ;  /* 0x0000004d17177c24 */ /* 0x000fc6000f8e02ff */
[----:B------:R-:W-:Y:S04]  /*1ee00*/  STL [R1+0x752c], R22 ;  /* 0x00752c1601007387 */ /* 0x000fe80000100800 */
[----:B------:R-:W-:Y:S01]  /*1ee10*/  STL [R1+0x7574], R23 ;  /* 0x0075741701007387 */ /* 0x000fe20000100800 */
[----:B------:R-:W-:Y:S02]  /*1ee20*/  IMAD R24, R24, UR77, RZ ;  /* 0x0000004d18187c24 */ /* 0x000fe4000f8e02ff */
[----:B------:R-:W-:-:S03]  /*1ee30*/  IMAD R25, R25, UR77, RZ ;  /* 0x0000004d19197c24 */ /* 0x000fc6000f8e02ff */
[----:B------:R-:W-:Y:S01]  /*1ee40*/  STL [R1+0x7578], R24 ;  /* 0x0075781801007387 */ /* 0x000fe20000100800 */
[----:B------:R-:W-:-:S03]  /*1ee50*/  IMAD R26, R26, UR77, RZ ;  /* 0x0000004d1a1a7c24 */ /* 0x000fc6000f8e02ff */
[----:B------:R-:W-:Y:S04]  /*1ee60*/  STL [R1+0x757c], R25 ;  /* 0x00757c1901007387 */ /* 0x000fe80000100800 */
[----:B------:R-:W-:Y:S01]  /*1ee70*/  STL [R1+0x7580], R26 ;  /* 0x0075801a01007387 */ /* 0x000fe20000100800 */
[----:B------:R-:W-:Y:S02]  /*1ee80*/  IMAD R29, R29, UR77, RZ ;  /* 0x0000004d1d1d7c24 */ /* 0x000fe4000f8e02ff */
[----:B------:R-:W-:-:S03]  /*1ee90*/  IMAD R2, R2, UR77, RZ ;  /* 0x0000004d02027c24 */ /* 0x000fc6000f8e02ff */
[----:B------:R-:W-:Y:S01]  /*1eea0*/  STL [R1+0x7584], R29 ;  /* 0x0075841d01007387 */ /* 0x000fe20000100800 */
[----:B------:R-:W-:-:S03]  /*1eeb0*/  IMAD R0, R0, UR77, RZ ;  /* 0x0000004d00007c24 */ /* 0x000fc6000f8e02ff */
[----:B------:R0:W-:Y:S04]  /*1eec0*/  STL [R1+0x558], R2 ;  /* 0x0005580201007387 */ /* 0x0001e80000100800 */
[----:B0-----:R-:W2:Y:S04]  /*1eed0*/  LDL.LU R2, [R1+0x23c] ;  /* 0x00023c0001027983 */ /* 0x001ea80000300800 */
[----:B------:R0:W-:Y:S04]  /*1eee0*/  STL [R1+0x560], R0 ;  /* 0x0005600001007387 */ /* 0x0001e80000100800 */
[----:B0-----:R-:W3:Y:S01]  /*1eef0*/  LDL.LU R0, [R1+0x238] ;  /* 0x0002380001007983 */ /* 0x001ee20000300800 */
[----:B-----5:R-:W-:-:S05]  /*1ef00*/  IMAD R3, R27, UR77, RZ ;  /* 0x0000004d1b037c24 */ /* 0x020fca000f8e02ff */
[----:B------:R4:W-:Y:S04]  /*1ef10*/  STL [R1+0x578], R3 ;  /* 0x0005780301007387 */ /* 0x0009e80000100800 */
[----:B------:R-:W5:Y:S04]  /*1ef20*/  LDL.LU R27, [R1+0x234] ;  /* 0x00023400011b7983 */ /* 0x000f680000300800 */
[----:B------:R-:W5:Y:S04]  /*1ef30*/  LDL.LU R18, [R1+0x230] ;  /* 0x0002300001127983 */ /* 0x000f680000300800 */
[----:B------:R-:W5:Y:S01]  /*1ef40*/  LDL.LU R19, [R1+0x22c] ;  /* 0x00022c0001137983 */ /* 0x000f620000300800 */
[----:B------:R-:W-:-:S02]  /*1ef50*/  IMAD R4, R17, UR77, RZ ;  /* 0x0000004d11047c24 */ /* 0x000fc4000f8e02ff */
[----:B----4-:R-:W-:Y:S02]  /*1ef60*/  IMAD R3, R28, UR77, RZ ;  /* 0x0000004d1c037c24 */ /* 0x010fe4000f8e02ff */
[----:B------:R-:W4:Y:S04]  /*1ef70*/  LDL.LU R28, [R1+0x228] ;  /* 0x00022800011c7983 */ /* 0x000f280000300800 */
        /* <DEDUP_REMOVED lines=24> */
[----:B------:R-:W4:Y:S01]  /*1f100*/  LDL.LU R17, [R1+0x1cc] ;  /* 0x0001cc0001117983 */ /* 0x000f220000300800 */
[----:B--2---:R-:W-:-:S05]  /*1f110*/  IMAD R2, R2, UR77, RZ ;  /* 0x0000004d02027c24 */ /* 0x004fca000f8e02ff */
[----:B------:R0:W-:Y:S01]  /*1f120*/  STL [R1+0x594], R2 ;  /* 0x0005940201007387 */ /* 0x0001e20000100800 */
[----:B---3--:R-:W-:-:S03]  /*1f130*/  IMAD R0, R0, UR77, RZ ;  /* 0x0000004d00007c24 */ /* 0x008fc6000f8e02ff */
[----:B0-----:R-:W2:Y:S04]  /*1f140*/  LDL.LU R2, [R1+0x75f8] ;  /* 0x0075f80001027983 */ /* 0x001ea80000300800 */
[----:B------:R0:W-:Y:S04]  /*1f150*/  STL [R1+0x5a0], R0 ;  /* 0x0005a00001007387 */ /* 0x0001e80000100800 */
[----:B0-----:R-:W3:Y:S01]  /*1f160*/  LDL.LU R0, [R1+0x75f4] ;  /* 0x0075f40001007983 */ /* 0x001ee20000300800 */
[----:B-----5:R-:W-:Y:S02]  /*1f170*/  IMAD R27, R27, UR77, RZ ;  /* 0x0000004d1b1b7c24 */ /* 0x020fe4000f8e02ff */
[----:B------:R-:W-:-:S03]  /*1f180*/  IMAD R18, R18, UR77, RZ ;  /* 0x0000004d12127c24 */ /* 0x000fc6000f8e02ff */
[----:B------:R0:W-:Y:S01]  /*1f190*/  STL [R1+0x5a8], R27 ;  /* 0x0005a81b01007387 */ /* 0x0001e20000100800 */
[----:B------:R-:W-:-:S03]  /*1f1a0*/  IMAD R19, R19, UR77, RZ ;  /* 0x0000004d13137c24 */ /* 0x000fc6000f8e02ff */
[----:B0-----:R-:W5:Y:S04]  /*1f1b0*/  LDL.LU R27, [R1+0x75f0] ;  /* 0x0075f000011b7983 */ /* 0x001f680000300800 */
[----:B------:R0:W-:Y:S04]  /*1f1c0*/  STL [R1+0x5b4], R18 ;  /* 0x0005b41201007387 */ /* 0x0001e80000100800 */
[----:B0-----:R-:W2:Y:S04]  /*1f1d0*/  LDL.LU R18, [R1+0x1c0] ;  /* 0x0001c00001127983 */ /* 0x001ea80000300800 */
[----:B------:R0:W-:Y:S04]  /*1f1e0*/  STL [R1+0x5bc], R19 ;  /* 0x0005bc1301007387 */ /* 0x0001e80000100800 */
[----:B0-----:R-:W3:Y:S01]  /*1f1f0*/  LDL.LU R19, [R1+0x1bc] ;  /* 0x0001bc0001137983 */ /* 0x001ee20000300800 */
[----:B----4-:R-:W-:-:S05]  /*1f200*/  IMAD R28, R28, UR77, RZ ;  /* 0x0000004d1c1c7c24 */ /* 0x010fca000f8e02ff */
[----:B------:R0:W-:Y:S01]  /*1f210*/  STL [R1+0x5c8], R28 ;  /* 0x0005c81c01007387 */ /* 0x0001e20000100800 */
[----:B------:R-:W-:-:S03]  /*1f220*/  IMAD R29, R29, UR77, RZ ;  /* 0x0000004d1d1d7c24 */ /* 0x000fc6000f8e02ff */
[----:B0-----:R-:W4:Y:S04]  /*1f230*/  LDL.LU R28, [R1+0x75ec] ;  /* 0x0075ec00011c7983 */ /* 0x001f280000300800 */
[----:B------:R0:W-:Y:S02]  /*1f240*/  STL [R1+0x5d4], R29 ;  /* 0x0005d41d01007387 */ /* 0x0001e40000100800 */
[----:B0-----:R-:W-:Y:S02]  /*1f250*/  IMAD R29, R26, UR77, RZ ;  /* 0x0000004d1a1d7c24 */ /* 0x001fe4000f8e02ff */
[----:B------:R-:W-:Y:S02]  /*1f260*/  IMAD R26, R25, UR77, RZ ;  /* 0x0000004d191a7c24 */ /* 0x000fe4000f8e02ff */
[----:B------:R-:W-:-:S02]  /*1f270*/  IMAD R25, R24, UR77, RZ ;  /* 0x0000004d18197c24 */ /* 0x000fc4000f8e02ff */
[----:B------:R-:W-:Y:S01]  /*1f280*/  IMAD R24, R23, UR77, RZ ;  /* 0x0000004d17187c24 */ /* 0x000fe2000f8e02ff */
[----:B------:R-:W-:Y:S01]  /*1f290*/  STL [R1+0x5dc], R29 ;  /* 0x0005dc1d01007387 */ /* 0x000fe20000100800 */
[----:B------:R-:W-:Y:S02]  /*1f2a0*/  IMAD R23, R22, UR77, RZ ;  /* 0x0000004d16177c24 */ /* 0x000fe4000f8e02ff */
[----:B------:R-:W-:Y:S01]  /*1f2b0*/  IMAD R22, R21, UR77, RZ ;  /* 0x0000004d15167c24 */ /* 0x000fe2000f8e02ff */
[----:B------:R-:W-:Y:S01]  /*1f2c0*/  STL [R1+0x5e8], R26 ;  /* 0x0005e81a01007387 */ /* 0x000fe20000100800 */
[----:B------:R-:W-:-:S03]  /*1f2d0*/  IMAD R3, R3, UR77, RZ ;  /* 0x0000004d03037c24 */ /* 0x000fc6000f8e02ff */
[----:B------:R-:W-:Y:S01]  /*1f2e0*/  STL [R1+0x5f0], R25 ;  /* 0x0005f01901007387 */ /* 0x000fe20000100800 */
[----:B------:R-:W-:-:S03]  /*1f2f0*/  IMAD R21, R4, UR77, RZ ;  /* 0x0000004d04157c24 */ /* 0x000fc6000f8e02ff */
[----:B------:R-:W-:Y:S01]  /*1f300*/  STL [R1+0x5fc], R24 ;  /* 0x0005fc1801007387 */ /* 0x000fe20000100800 */
[----:B------:R-:W-:-:S03]  /*1f310*/  IMAD R4, R20, UR77, RZ ;  /* 0x0000004d14047c24 */ /* 0x000fc6000f8e02ff */
[----:B------:R-:W-:Y:S04]  /*1f320*/  STL [R1+0x604], R23 ;  /* 0x0006041701007387 */ /* 0x000fe80000100800 */
[----:B------:R-:W-:Y:S04]  /*1f330*/  STL [R1+0x610], R22 ;  /* 0x0006101601007387 */ /* 0x000fe80000100800 */
[----:B------:R0:W-:Y:S04]  /*1f340*/  STL [R1+0x61c], R3 ;  /* 0x00061c0301007387 */ /* 0x0001e80000100800 */
[----:B------:R-:W-:Y:S01]  /*1f350*/  STL [R1+0x624], R21 ;  /* 0x0006241501007387 */ /* 0x000fe20000100800 */
[----:B0-----:R-:W-:-:S03]  /*1f360*/  IMAD R3, R5, UR77, RZ ;  /* 0x0000004d05037c24 */ /* 0x001fc6000f8e02ff */
[----:B------:R0:W-:Y:S01]  /*1f370*/  STL [R1+0x630], R4 ;  /* 0x0006300401007387 */ /* 0x0001e20000100800 */
[----:B------:R-:W-:-:S03]  /*1f380*/  IMAD R5, R6, UR77, RZ ;  /* 0x0000004d06057c24 */ /* 0x000fc6000f8e02ff */
[----:B------:R1:W-:Y:S01]  /*1f390*/  STL [R1+0x638], R3 ;  /* 0x0006380301007387 */ /* 0x0003e20000100800 */
[----:B0-----:R-:W-:-:S03]  /*1f3a0*/  IMAD R4, R7, UR77, RZ ;  /* 0x0000004d07047c24 */ /* 0x001fc6000f8e02ff */
[----:B------:R0:W-:Y:S01]  /*1f3b0*/  STL [R1+0x644], R5 ;  /* 0x0006440501007387 */ /* 0x0001e20000100800 */
[----:B-1----:R-:W-:-:S03]  /*1f3c0*/  IMAD R3, R8, UR77, RZ ;  /* 0x0000004d08037c24 */ /* 0x002fc6000f8e02ff */
[----:B------:R1:W-:Y:S04]  /*1f3d0*/  STL [R1+0x648], R4 ;  /* 0x0006480401007387 */ /* 0x0003e80000100800 */
[----:B------:R1:W-:Y:S01]  /*1f3e0*/  STL [R1+0x654], R3 ;  /* 0x0006540301007387 */ /* 0x0003e20000100800 */
[----:B0-----:R-:W-:Y:S02]  /*1f3f0*/  IMAD R5, R9, UR77, RZ ;  /* 0x0000004d09057c24 */ /* 0x001fe4000f8e02ff */
[----:B-1----:R-:W-:-:S03]  /*1f400*/  IMAD R4, R10, UR77, RZ ;  /* 0x0000004d0a047c24 */ /* 0x002fc6000f8e02ff */
[----:B------:R0:W-:Y:S01]  /*1f410*/  STL [R1+0x65c], R5 ;  /* 0x00065c0501007387 */ /* 0x0001e20000100800 */
[----:B------:R-:W-:-:S03]  /*1f420*/  IMAD R3, R11, UR77, RZ ;  /* 0x0000004d0b037c24 */ /* 0x000fc6000f8e02ff */
        /* <DEDUP_REMOVED lines=10> */
[----:B------:R-:W-:Y:S01]  /*1f4d0*/  STL [R1+0x680], R5 ;  /* 0x0006800501007387 */ /* 0x000fe20000100800 */
[----:B------:R-:W-:-:S03]  /*1f4e0*/  IMAD R3, R17, UR77, RZ ;  /* 0x0000004d11037c24 */ /* 0x000fc6000f8e02ff */
[----:B------:R-:W5:Y:S04]  /*1f4f0*/  LDL.LU R29, [R1+0x1b8] ;  /* 0x0001b800011d7983 */ /* 0x000f680000300800 */
[----:B------:R2:W-:Y:S04]  /*1f500*/  STL [R1+0x688], R4 ;  /* 0x0006880401007387 */ /* 0x0005e80000100800 */
[----:B------:R3:W-:Y:S04]  /*1f510*/  STL [R1+0x68c], R3 ;  /* 0x00068c0301007387 */ /* 0x0007e80000100800 */
[----:B------:R-:W5:Y:S04]  /*1f520*/  LDL.LU R26, [R1+0x198] ;  /* 0x00019800011a7983 */ /* 0x000f680000300800 */
[----:B------:R-:W5:Y:S04]  /*1f530*/  LDL.LU R25, [R1+0x194] ;  /* 0x0001940001197983 */ /* 0x000f680000300800 */
[----:B------:R-:W5:Y:S01]  /*1f540*/  LDL R24, [R1+0x548] ;  /* 0x0005480001187983 */ /* 0x000f620000100800 */
[----:B--2---:R-:W-:-:S05]  /*1f550*/  IMAD R4, R18, UR77, RZ ;  /* 0x0000004d12047c24 */ /* 0x004fca000f8e02ff */
[----:B------:R-:W-:Y:S04]  /*1f560*/  STL [R1+0x6a0], R4 ;  /* 0x0006a00401007387 */ /* 0x000fe80000100800 */
[----:B------:R-:W2:Y:S01]  /*1f570*/  LDL R23, [R1+0x544] ;  /* 0x0005440001177983 */ /* 0x000ea20000100800 */
[----:B---3--:R-:W-:-:S05]  /*1f580*/  IMAD R3, R19, UR77, RZ ;  /* 0x0000004d13037c24 */ /* 0x008fca000f8e02ff */
[----:B------:R0:W-:Y:S04]  /*1f590*/  STL [R1+0x6a4], R3 ;  /* 0x0006a40301007387 */ /* 0x0001e80000100800 */
[----:B------:R-:W3:Y:S04]  /*1f5a0*/  LDL R22, [R1+0x540] ;  /* 0x0005400001167983 */ /* 0x000ee80000100800 */
[----:B------:R-:W3:Y:S04]  /*1f5b0*/  LDL R21, [R1+0x53c] ;  /* 0x00053c0001157983 */ /* 0x000ee80000100800 */
[----:B0-----:R-:W3:Y:S04]  /*1f5c0*/  LDL R3, [R1+0x538] ;  /* 0x0005380001037983 */ /* 0x001ee80000100800 */
[----:B------:R-:W3:Y:S04]  /*1f5d0*/  LDL R4, [R1+0x534] ;  /* 0x0005340001047983 */ /* 0x000ee80000100800 */
        /* <DEDUP_REMOVED lines=13> */
[----:B------:R-:W3:Y:S01]  /*1f6b0*/  LDL R17, [R1+0x4fc] ;  /* 0x0004fc0001117983 */ /* 0x000ee20000100800 */
[----:B----4-:R-:W-:-:S02]  /*1f6c0*/  IMAD R28, R28, UR77, RZ ;  /* 0x0000004d1c1c7c24 */ /* 0x010fc4000f8e02ff */
[----:B-----5:R-:W-:Y:S01]  /*1f6d0*/  IMAD R27, R27, UR77, RZ ;  /* 0x0000004d1b1b7c24 */ /* 0x020fe2000f8e02ff */
[----:B------:R-:W4:Y:S04]  /*1f6e0*/  LDL R18, [R1+0x4f8] ;  /* 0x0004f80001127983 */ /* 0x000f280000100800 */
[----:B------:R-:W5:Y:S04]  /*1f6f0*/  LDL R19, [R1+0x4f4] ;  /* 0x0004f40001137983 */ /* 0x000f680000100800 */
[----:B------:R-:W-:Y:S04]  /*1f700*/  STL [R1+0x694], R28 ;  /* 0x0006941c01007387 */ /* 0x000fe80000100800 */
[----:B------:R0:W-:Y:S04]  /*1f710*/  STL [R1+0x7508], R28 ;  /* 0x0075081c01007387 */ /* 0x0001e80000100800 */
[----:B------:R-:W-:Y:S04]  /*1f720*/  STL [R1+0x698], R27 ;  /* 0x0006981b01007387 */ /* 0x000fe80000100800 */
[----:B------:R1:W-:Y:S01]  /*1f730*/  STL [R1+0x750c], R27 ;  /* 0x00750c1b01007387 */ /* 0x0003e20000100800 */
[----:B0-----:R-:W-:-:S05]  /*1f740*/  IMAD R28, R29, UR77, RZ ;  /* 0x0000004d1d1c7c24 */ /* 0x001fca000f8e02ff */
[----:B------:R-:W-:Y:S01]  /*1f750*/  STL [R1+0x6ac], R28 ;  /* 0x0006ac1c01007387 */ /* 0x000fe20000100800 */
[----:B-1----:R-:W-:Y:S01]  /*1f760*/  IMAD R27, R26, UR77, RZ ;  /* 0x0000004d1a1b7c24 */ /* 0x002fe2000f8e02ff */
[----:B------:R-:W-:Y:S01]  /*1f770*/  SHF.R.S32.HI R26, RZ, 0x1f, R0 ;  /* 0x0000001fff1a7819 */ /* 0x000fe20000011400 */
[----:B------:R-:W-:-:S03]  /*1f780*/  IMAD R25, R25, UR77, RZ ;  /* 0x0000004d19197c24 */ /* 0x000fc6000f8e02ff */
[----:B------:R-:W-:Y:S04]  /*1f790*/  STL [R1+0x6b4], R27 ;  /* 0x0006b41b01007387 */ /* 0x000fe80000100800 */
[----:B------:R0:W-:Y:S04]  /*1f7a0*/  STL [R1+0x7510], R0 ;  /* 0x0075100001007387 */ /* 0x0001e80000100800 */
[----:B------:R1:W-:Y:S04]  /*1f7b0*/  STL [R1+0x6bc], R25 ;  /* 0x0006bc1901007387 */ /* 0x0003e80000100800 */
[----:B------:R-:W-:Y:S01]  /*1f7c0*/  STL [R1+0x450], R26 ;  /* 0x0004501a01007387 */ /* 0x000fe20000100800 */
[----:B0-----:R-:W-:-:S03]  /*1f7d0*/  SHF.R.S32.HI R0, RZ, 0x1f, R24 ;  /* 0x0000001fff007819 */ /* 0x001fc60000011418 */
[----:B------:R2:W-:Y:S01]  /*1f7e0*/  STL [R1+0x7514], R2 ;  /* 0x0075140201007387 */ /* 0x0005e20000100800 */
[----:B-1----:R-:W-:-:S05]  /*1f7f0*/  SHF.R.S32.HI R25, RZ, 0x1f, R2 ;  /* 0x0000001fff197819 */ /* 0x002fca0000011402 */
[----:B------:R-:W-:Y:S04]  /*1f800*/  STL [R1+0x448], R25 ;  /* 0x0004481901007387 */ /* 0x000fe80000100800 */
[----:B------:R0:W-:Y:S01]  /*1f810*/  STL [R1+0x444], R0 ;  /* 0x0004440001007387 */ /* 0x0001e20000100800 */
[----:B--2---:R-:W-:-:S05]  /*1f820*/  SHF.R.S32.HI R2, RZ, 0x1f, R23 ;  /* 0x0000001fff027819 */ /* 0x004fca0000011417 */
[----:B------:R1:W-:Y:S01]  /*1f830*/  STL [R1+0x440], R2 ;  /* 0x0004400201007387 */ /* 0x0003e20000100800 */
[----:B---3--:R-:W-:Y:S02]  /*1f840*/  SHF.R.S32.HI R22, RZ, 0x1f, R22 ;  /* 0x0000001fff167819 */ /* 0x008fe40000011416 */
[----:B0-----:R-:W-:-:S03]  /*1f850*/  SHF.R.S32.HI R0, RZ, 0x1f, R21 ;  /* 0x0000001fff007819 */ /* 0x001fc60000011415 */
[----:B------:R-:W-:Y:S01]  /*1f860*/  STL [R1+0x43c], R22 ;  /* 0x00043c1601007387 */ /* 0x000fe20000100800 */
[----:B-1----:R-:W-:-:S03]  /*1f870*/  SHF.R.S32.HI R2, RZ, 0x1f, R3 ;  /* 0x0000001fff027819 */ /* 0x002fc60000011403 */
[----:B------:R0:W-:Y:S01]  /*1f880*/  STL [R1+0x438], R0 ;  /* 0x0004380001007387 */ /* 0x0001e20000100800 */
[----:B------:R-:W-:-:S03]  /*1f890*/  SHF.R.S32.HI R3, RZ, 0x1f, R4 ;  /* 0x0000001fff037819 */ /* 0x000fc60000011404 */
[----:B------:R1:W-:Y:S01]  /*1f8a0*/  STL [R1+0x434], R2 ;  /* 0x0004340201007387 */ /* 0x0003e20000100800 */
[----:B0-----:R-:W-:-:S03]  /*1f8b0*/  SHF.R.S32.HI R0, RZ, 0x1f, R20 ;  /* 0x0000001fff007819 */ /* 0x001fc60000011414 */
[----:B------:R0:W-:Y:S01]  /*1f8c0*/  STL [R1+0x430], R3 ;  /* 0x0004300301007387 */ /* 0x0001e20000100800 */
[----:B-1----:R-:W-:-:S03]  /*1f8d0*/  SHF.R.S32.HI R2, RZ, 0x1f, R5 ;  /* 0x0000001fff027819 */ /* 0x002fc60000011405 */
[----:B------:R1:W-:Y:S04]  /*1f8e0*/  STL [R1+0x42c], R0 ;  /* 0x00042c0001007387 */ /* 0x0003e80000100800 */
[----:B------:R2:W-:Y:S01]  /*1f8f0*/  STL [R1+0x428], R2 ;  /* 0x0004280201007387 */ /* 0x0005e20000100800 */
[----:B0-----:R-:W-:Y:S02]  /*1f900*/  SHF.R.S32.HI R3, RZ, 0x1f, R6 ;  /* 0x0000001fff037819 */ /* 0x001fe40000011406 */
[----:B-1----:R-:W-:-:S03]  /*1f910*/  SHF.R.S32.HI R0, RZ, 0x1f, R7 ;  /* 0x0000001fff007819 */ /* 0x002fc60000011407 */
[----:B------:R0:W-:Y:S01]  /*1f920*/  STL [R1+0x424], R3 ;  /* 0x0004240301007387 */ /* 0x0001e20000100800 */
[----:B--2---:R-:W-:-:S03]  /*1f930*/  SHF.R.S32.HI R2, RZ, 0x1f, R8 ;  /* 0x0000001fff027819 */ /* 0x004fc60000011408 */
        /* <DEDUP_REMOVED lines=16> */
[----:B------:R-:W-:Y:S01]  /*1fa40*/  STL [R1+0x400], R3 ;  /* 0x0004000301007387 */ /* 0x000fe20000100800 */
[----:B--2---:R-:W-:-:S03]  /*1fa50*/  SHF.R.S32.HI R2, RZ, 0x1f, R17 ;  /* 0x0000001fff027819 */ /* 0x004fc60000011411 */
[----:B------:R-:W-:Y:S04]  /*1fa60*/  STL [R1+0x3fc], R0 ;  /* 0x0003fc0001007387 */ /* 0x000fe80000100800 */
[----:B------:R0:W-:Y:S04]  /*1fa70*/  STL [R1+0x3f8], R2 ;  /* 0x0003f80201007387 */ /* 0x0001e80000100800 */
[----:B0-----:R-:W2:Y:S01]  /*1fa80*/  LDL R2, [R1+0x4e8] ;  /* 0x0004e80001027983 */ /* 0x001ea20000100800 */
[----:B----4-:R-:W-:Y:S02]  /*1fa90*/  SHF.R.S32.HI R3, RZ, 0x1f, R18 ;  /* 0x0000001fff037819 */ /* 0x010fe40000011412 */
[----:B-----5:R-:W-:-:S03]  /*1faa0*/  SHF.R.S32.HI R0, RZ, 0x1f, R19 ;  /* 0x0000001fff007819 */ /* 0x020fc60000011413 */
[----:B------:R-:W-:Y:S04]  /*1fab0*/  STL [R1+0x3f4], R3 ;  /* 0x0003f40301007387 */ /* 0x000fe80000100800 */
[----:B--2---:R0:W-:Y:S04]  /*1fac0*/  STL [R1+0x75e4], R2 ;  /* 0x0075e40201007387 */ /* 0x0041e80000100800 */
[----:B------:R1:W-:Y:S04]  /*1fad0*/  STL [R1+0x3f0], R0 ;  /* 0x0003f00001007387 */ /* 0x0003e80000100800 */
[----:B0-----:R-:W2:Y:S04]  /*1fae0*/  LDL R2, [R1+0x4ec] ;  /* 0x0004ec0001027983 */ /* 0x001ea80000100800 */
[----:B--2---:R0:W-:Y:S04]  /*1faf0*/  STL [R1+0x75e8], R2 ;  /* 0x0075e80201007387 */ /* 0x0041e80000100800 */
[----:B-1----:R-:W2:Y:S04]  /*1fb00*/  LDL R0, [R1+0x4e4] ;  /* 0x0004e40001007983 */ /* 0x002ea80000100800 */
[----:B------:R-:W3:Y:S04]  /*1fb10*/  LDL R27, [R1+0x4e0] ;  /* 0x0004e000011b7983 */ /* 0x000ee80000100800 */
[----:B0-----:R-:W4:Y:S04]  /*1fb20*/  LDL R2, [R1+0x4f0] ;  /* 0x0004f00001027983 */ /* 0x001f280000100800 */
[----:B------:R-:W5:Y:S04]  /*1fb30*/  LDL R28, [R1+0x4dc] ;  /* 0x0004dc00011c7983 */ /* 0x000f680000100800 */
[----:B------:R-:W2:Y:S04]  /*1fb40*/  LDL R29, [R1+0x4d8] ;  /* 0x0004d800011d7983 */ /* 0x000ea80000100800 */
        /* <DEDUP_REMOVED lines=23> */
[----:B------:R-:W2:Y:S01]  /*1fcc0*/  LDL R19, [R1+0x158] ;  /* 0x0001580001137983 */ /* 0x000ea20000100800 */
[----:B----4-:R-:W-:-:S05]  /*1fcd0*/  SHF.R.S32.HI R2, RZ, 0x1f, R2 ;  /* 0x0000001fff027819 */ /* 0x010fca0000011402 */
[----:B------:R0:W-:Y:S04]  /*1fce0*/  STL [R1+0x3ec], R2 ;  /* 0x0003ec0201007387 */ /* 0x0001e80000100800 */
[----:B0-----:R-:W4:Y:S02]  /*1fcf0*/  LDL.LU R2, [R1+0x75e8] ;  /* 0x0075e80001027983 */ /* 0x001f240000300800 */
[----:B----4-:R-:W-:-:S05]  /*1fd00*/  SHF.R.S32.HI R2, RZ, 0x1f, R2 ;  /* 0x0000001fff027819 */ /* 0x010fca0000011402 */
[----:B------:R0:W-:Y:S04]  /*1fd10*/  STL [R1+0x3e8], R2 ;  /* 0x0003e80201007387 */ /* 0x0001e80000100800 */
[----:B0-----:R-:W4:Y:S01]  /*1fd20*/  LDL.LU R2, [R1+0x75e4] ;  /* 0x0075e40001027983 */ /* 0x001f220000300800 */
[----:B--2---:R-:W-:Y:S02]  /*1fd30*/  SHF.R.S32.HI R0, RZ, 0x1f, R0 ;  /* 0x0000001fff007819 */ /* 0x004fe40000011400 */
[----:B------:R-:W-:Y:S02]  /*1fd40*/  SHF.R.S32.HI R25, RZ, 0x1f, R25 ;  /* 0x0000001fff197819 */ /* 0x000fe40000011419 */
[----:B------:R-:W-:Y:S02]  /*1fd50*/  SHF.R.S32.HI R22, RZ, 0x1f, R22 ;  /* 0x0000001fff167819 */ /* 0x000fe40000011416 */
[----:B----4-:R-:W-:-:S05]  /*1fd60*/  SHF.R.S32.HI R2, RZ, 0x1f, R2 ;  /* 0x0000001fff027819 */ /* 0x010fca0000011402 */
[----:B------:R3:W-:Y:S04]  /*1fd70*/  STL [R1+0x3e4], R2 ;  /* 0x0003e40201007387 */ /* 0x0007e80000100800 */
[----:B------:R0:W-:Y:S01]  /*1fd80*/  STL [R1+0x3e0], R0 ;  /* 0x0003e00001007387 */ /* 0x0001e20000100800 */
[----:B---3--:R-:W-:Y:S02]  /*1fd90*/  SHF.R.S32.HI R2, RZ, 0x1f, R27 ;  /* 0x0000001fff027819 */ /* 0x008fe4000001141b */
[----:B-----5:R-:W-:Y:S02]  /*1fda0*/  SHF.R.S32.HI R27, RZ, 0x1f, R28 ;  /* 0x0000001fff1b7819 */ /* 0x020fe4000001141c */
[----:B0-----:R-:W-:Y:S01]  /*1fdb0*/  SHF.R.S32.HI R0, RZ, 0x1f, R29 ;  /* 0x0000001fff007819 */ /* 0x001fe2000001141d */
[----:B------:R0:W-:Y:S04]  /*1fdc0*/  STL [R1+0x3dc], R2 ;  /* 0x0003dc0201007387 */ /* 0x0001e80000100800 */
[----:B------:R-:W-:Y:S01]  /*1fdd0*/  STL [R1+0x3d8], R27 ;  /* 0x0003d81b01007387 */ /* 0x000fe20000100800 */
[----:B0-----:R-:W-:-:S03]  /*1fde0*/  SHF.R.S32.HI R2, RZ, 0x1f, R26 ;  /* 0x0000001fff027819 */ /* 0x001fc6000001141a */
[----:B------:R0:W-:Y:S04]  /*1fdf0*/  STL [R1+0x3d4], R0 ;  /* 0x0003d40001007387 */ /* 0x0001e80000100800 */
[----:B------:R1:W-:Y:S01]  /*1fe00*/  STL [R1+0x3d0], R2 ;  /* 0x0003d00201007387 */ /* 0x0003e20000100800 */
[----:B0-----:R-:W-:-:S03]  /*1fe10*/  SHF.R.S32.HI R0, RZ, 0x1f, R24 ;  /* 0x0000001fff007819 */ /* 0x001fc60000011418 */
[----:B------:R-:W-:Y:S01]  /*1fe20*/  STL [R1+0x3cc], R25 ;  /* 0x0003cc1901007387 */ /* 0x000fe20000100800 */
[----:B-1----:R-:W-:-:S03]  /*1fe30*/  SHF.R.S32.HI R2, RZ, 0x1f, R23 ;  /* 0x0000001fff027819 */ /* 0x002fc60000011417 */
[----:B------:R0:W-:Y:S04]  /*1fe40*/  STL [R1+0x3c8], R0 ;  /* 0x0003c80001007387 */ /* 0x0001e80000100800 */
[----:B------:R1:W-:Y:S01]  /*1fe50*/  STL [R1+0x3c4], R2 ;  /* 0x0003c40201007387 */ /* 0x0003e20000100800 */
        /* <DEDUP_REMOVED lines=36> */
[----:B------:R-:W-:Y:S02]  /*200a0*/  SHF.R.S32.HI R3, RZ, 0x1f, R18 ;  /* 0x0000001fff037819 */ /* 0x000fe40000011412 */
[----:B------:R-:W-:-:S03]  /*200b0*/  SHF.R.S32.HI R0, RZ, 0x1f, R19 ;  /* 0x0000001fff007819 */ /* 0x000fc60000011413 */
        /* <DEDUP_REMOVED lines=41> */
[----:B---3--:R-:W-:Y:S02]  /*20350*/  SHF.R.S32.HI R27, RZ, 0x1f, R27 ;  /* 0x0000001fff1b7819 */ /* 0x008fe4000001141b */
[----:B------:R-:W-:Y:S02]  /*20360*/  SHF.R.S32.HI R26, RZ, 0x1f, R26 ;  /* 0x0000001fff1a7819 */ /* 0x000fe4000001141a */
[----:B------:R-:W-:-:S02]  /*20370*/  SHF.R.S32.HI R23, RZ, 0x1f, R23 ;  /* 0x0000001fff177819 */ /* 0x000fc40000011417 */
[----:B------:R-:W-:Y:S02]  /*20380*/  SHF.R.S32.HI R3, RZ, 0x1f, R3 ;  /* 0x0000001fff037819 */ /* 0x000fe40000011403 */
[----:B----4-:R-:W-:-:S05]  /*20390*/  SHF.R.S32.HI R2, RZ, 0x1f, R2 ;  /* 0x0000001fff027819 */ /* 0x010fca0000011402 */
[----:B------:R5:W-:Y:S04]  /*203a0*/  STL [R1+0x368], R2 ;  /* 0x0003680201007387 */ /* 0x000be80000100800 */
[----:B------:R0:W-:Y:S01]  /*203b0*/  STL [R1+0x364], R0 ;  /* 0x0003640001007387 */ /* 0x0001e20000100800 */
[----:B-----5:R-:W-:-:S03]  /*203c0*/  SHF.R.S32.HI R2, RZ, 0x1f, R28 ;  /* 0x0000001fff027819 */ /* 0x020fc6000001141c */
        /* <DEDUP_REMOVED lines=12> */
[----:B------:R0:W-:Y:S04]  /*20490*/  STL [R1+0x344], R2 ;  /* 0x0003440201007387 */ /* 0x0001e80000100800 */
        /* <DEDUP_REMOVED lines=37> */
[----:B------:R-:W-:Y:S04]  /*206f0*/  STL [R1+0x2f8], R0 ;  /* 0x0002f80001007387 */ /* 0x000fe80000100800 */
[----:B0-----:R-:W2:Y:S04]  /*20700*/  LDL R3, [R1+0xd4] ;  /* 0x0000d40001037983 */ /* 0x001ea80000100800 */
[----:B--2---:R0:W-:Y:S04]  /*20710*/  STL [R1+0x75d8], R3 ;  /* 0x0075d80301007387 */ /* 0x0041e80000100800 */
[----:B------:R-:W2:Y:S04]  /*20720*/  LDL R4, [R1+0xcc] ;  /* 0x0000cc0001047983 */ /* 0x000ea80000100800 */
        /* <DEDUP_REMOVED lines=36> */
[----:B-----5:R-:W-:Y:S02]  /*20970*/  SHF.R.S32.HI R6, RZ, 0x1f, R6 ;  /* 0x0000001fff067819 */ /* 0x020fe40000011406 */
[----:B------:R-:W-:-:S02]  /*20980*/  SHF.R.S32.HI R7, RZ, 0x1f, R7 ;  /* 0x0000001fff077819 */ /* 0x000fc40000011407 */
[----:B------:R-:W-:Y:S02]  /*20990*/  SHF.R.S32.HI R8, RZ, 0x1f, R8 ;  /* 0x0000001fff087819 */ /* 0x000fe40000011408 */
[----:B------:R-:W-:Y:S02]  /*209a0*/  SHF.R.S32.HI R9, RZ, 0x1f, R9 ;  /* 0x0000001fff097819 */ /* 0x000fe40000011409 */
[----:B------:R-:W-:Y:S02]  /*209b0*/  SHF.R.S32.HI R10, RZ, 0x1f, R10 ;  /* 0x0000001fff0a7819 */ /* 0x000fe4000001140a */
[----:B------:R-:W-:Y:S02]  /*209c0*/  SHF.R.S32.HI R11, RZ, 0x1f, R11 ;  /* 0x0000001fff0b7819 */ /* 0x000fe4000001140b */
[----:B------:R-:W-:Y:S02]  /*209d0*/  SHF.R.S32.HI R12, RZ, 0x1f, R12 ;  /* 0x0000001fff0c7819 */ /* 0x000fe4000001140c */
[----:B------:R-:W-:-:S02]  /*209e0*/  SHF.R.S32.HI R13, RZ, 0x1f, R13 ;  /* 0x0000001fff0d7819 */ /* 0x000fc4000001140d */
[----:B------:R-:W-:Y:S02]  /*209f0*/  SHF.R.S32.HI R14, RZ, 0x1f, R14 ;  /* 0x0000001fff0e7819 */ /* 0x000fe4000001140e */
[----:B------:R-:W-:Y:S02]  /*20a00*/  SHF.R.S32.HI R15, RZ, 0x1f, R15 ;  /* 0x0000001fff0f7819 */ /* 0x000fe4000001140f */
[----:B------:R-:W-:Y:S02]  /*20a10*/  SHF.R.S32.HI R16, RZ, 0x1f, R16 ;  /* 0x0000001fff107819 */ /* 0x000fe40000011410 */
[----:B------:R-:W-:Y:S02]  /*20a20*/  SHF.R.S32.HI R17, RZ, 0x1f, R17 ;  /* 0x0000001fff117819 */ /* 0x000fe40000011411 */
[----:B------:R-:W-:Y:S02]  /*20a30*/  SHF.R.S32.HI R18, RZ, 0x1f, R18 ;  /* 0x0000001fff127819 */ /* 0x000fe40000011412 */
[----:B------:R-:W-:-:S02]  /*20a40*/  SHF.R.S32.HI R19, RZ, 0x1f, R19 ;  /* 0x0000001fff137819 */ /* 0x000fc40000011413 */
[----:B----4-:R-:W-:-:S05]  /*20a50*/  SHF.R.S32.HI R3, RZ, 0x1f, R3 ;  /* 0x0000001fff037819 */ /* 0x010fca0000011403 */
        /* <DEDUP_REMOVED lines=11> */
[----:B0-----:R-:W2:Y:S04]  /*20b10*/  LDL.LU R8, [R1+0x75bc] ;  /* 0x0075bc0001087983 */ /* 0x001ea80000300800 */
[----:B------:R0:W-:Y:S04]  /*20b20*/  STL [R1+0x2d4], R9 ;  /* 0x0002d40901007387 */ /* 0x0001e80000100800 */
[----:B0-----:R-:W3:Y:S04]  /*20b30*/  LDL.LU R9, [R1+0x75b8] ;  /* 0x0075b80001097983 */ /* 0x001ee80000300800 */
[----:B------:R0:W-:Y:S04]  /*20b40*/  STL [R1+0x2d0], R10 ;  /* 0x0002d00a01007387 */ /* 0x0001e80000100800 */
[----:B0-----:R-:W3:Y:S04]  /*20b50*/  LDL.LU R10, [R1+0x75b4] ;  /* 0x0075b400010a7983 */ /* 0x001ee80000300800 */
[----:B------:R0:W-:Y:S04]  /*20b60*/  STL [R1+0x2cc], R11 ;  /* 0x0002cc0b01007387 */ /* 0x0001e80000100800 */
[----:B0-----:R-:W3:Y:S04]  /*20b70*/  LDL.LU R11, [R1+0x75b0] ;  /* 0x0075b000010b7983 */ /* 0x001ee80000300800 */
[----:B------:R0:W-:Y:S04]  /*20b80*/  STL [R1+0x2c8], R12 ;  /* 0x0002c80c01007387 */ /* 0x0001e80000100800 */
[----:B0-----:R-:W5:Y:S04]  /*20b90*/  LDL.LU R12, [R1+0x75ac] ;  /* 0x0075ac00010c7983 */ /* 0x001f680000300800 */
        /* <DEDUP_REMOVED lines=14> */
[----:B------:R-:W-:-:S02]  /*20c80*/  SHF.R.S32.HI R2, RZ, 0x1f, R2 ;  /* 0x0000001fff027819 */ /* 0x000fc40000011402 */
[----:B------:R-:W-:Y:S02]  /*20c90*/  SHF.R.S32.HI R0, RZ, 0x1f, R0 ;  /* 0x0000001fff007819 */ /* 0x000fe40000011400 */
[----:B------:R-:W-:Y:S01]  /*20ca0*/  SHF.R.S32.HI R27, RZ, 0x1f, R27 ;  /* 0x0000001fff1b7819 */ /* 0x000fe2000001141b */
[----:B------:R0:W-:Y:S04]  /*20cb0*/  STL [R1+0x2a8], R2 ;  /* 0x0002a80201007387 */ /* 0x0001e80000100800 */
[----:B------:R1:W-:Y:S01]  /*20cc0*/  STL [R1+0x2a4], R0 ;  /* 0x0002a40001007387 */ /* 0x0003e20000100800 */
[----:B------:R-:W-:Y:S02]  /*20cd0*/  SHF.R.S32.HI R26, RZ, 0x1f, R26 ;  /* 0x0000001fff1a7819 */ /* 0x000fe4000001141a */
[----:B0-----:R-:W-:Y:S01]  /*20ce0*/  SHF.R.S32.HI R2, RZ, 0x1f, R28 ;  /* 0x0000001fff027819 */ /* 0x001fe2000001141c */
[----:B------:R-:W-:Y:S01]  /*20cf0*/  STL [R1+0x2a0], R27 ;  /* 0x0002a01b01007387 */ /* 0x000fe20000100800 */
[----:B-1----:R-:W-:-:S03]  /*20d00*/  SHF.R.S32.HI R0, RZ, 0x1f, R29 ;  /* 0x0000001fff007819 */ /* 0x002fc6000001141d */
        /* <DEDUP_REMOVED lines=12> */
[----:B------:R-:W-:Y:S04]  /*20dd0*/  STL [R1+0x284], R2 ;  /* 0x0002840201007387 */ /* 0x000fe80000100800 */
[----:B------:R0:W-:Y:S04]  /*20de0*/  STL [R1+0x280], R0 ;  /* 0x0002800001007387 */ /* 0x0001e80000100800 */
[----:B------:R-:W-:Y:S01]  /*20df0*/  STL [R1+0x27c], R20 ;  /* 0x00027c1401007387 */ /* 0x000fe20000100800 */
[----:B----4-:R-:W-:Y:S02]  /*20e00*/  SHF.R.S32.HI R5, RZ, 0x1f, R5 ;  /* 0x0000001fff057819 */ /* 0x010fe40000011405 */
[----:B--2---:R-:W-:-:S02]  /*20e10*/  SHF.R.S32.HI R8, RZ, 0x1f, R8 ;  /* 0x0000001fff087819 */ /* 0x004fc40000011408 */
[----:B---3--:R-:W-:Y:S02]  /*20e20*/  SHF.R.S32.HI R11, RZ, 0x1f, R11 ;  /* 0x0000001fff0b7819 */ /* 0x008fe4000001140b */
[----:B-----5:R-:W-:Y:S02]  /*20e30*/  SHF.R.S32.HI R14, RZ, 0x1f, R14 ;  /* 0x0000001fff0e7819 */ /* 0x020fe4000001140e */
[----:B------:R-:W-:Y:S02]  /*20e40*/  SHF.R.S32.HI R17, RZ, 0x1f, R17 ;  /* 0x0000001fff117819 */ /* 0x000fe40000011411 */
[----:B0-----:R-:W-:Y:S02]  /*20e50*/  SHF.R.S32.HI R0, RZ, 0x1f, R18 ;  /* 0x0000001fff007819 */ /* 0x001fe40000011412 */
[----:B------:R-:W-:-:S05]  /*20e60*/  SHF.R.S32.HI R2, RZ, 0x1f, R19 ;  /* 0x0000001fff027819 */ /* 0x000fca0000011413 */
        /* <DEDUP_REMOVED lines=22> */
[----:B------:R-:W-:Y:S04]  /*20fd0*/  STL [R1+0x240], R5 ;  /* 0x0002400501007387 */ /* 0x000fe80000100800 */
[----:B------:R-:W2:Y:S01]  /*20fe0*/  LDL R29, [R1+0x4a4] ;  /* 0x0004a400011d7983 */ /* 0x000ea20000100800 */
[----:B0-----:R-:W-:-:S02]  /*20ff0*/  SHF.R.S32.HI R2, RZ, 0x1f, R4 ;  /* 0x0000001fff027819 */ /* 0x001fc40000011404 */
[----:B-1----:R-:W-:-:S03]  /*21000*/  SHF.R.S32.HI R0, RZ, 0x1f, R3 ;  /* 0x0000001fff007819 */ /* 0x002fc60000011403 */
        /* <DEDUP_REMOVED lines=33> */
[----:B------:R-:W2:Y:S01]  /*21220*/  LDL R20, [R1] ;  /* 0x0000000001147983 */ /* 0x000ea20000100800 */
        /* <DEDUP_REMOVED lines=71> */
[----:B0-----:R-:W2:Y:S01]  /*216a0*/  LDL.LU R3, [R1+0x7530] ;  /* 0x0075300001037983 */ /* 0x001ea20000300800 */
[----:B------:R-:W-:-:S02]  /*216b0*/  SHF.R.S32.HI R2, RZ, 0x1f, R2 ;  /* 0x0000001fff027819 */ /* 0x000fc40000011402 */
[----:B------:R-:W-:-:S03]  /*216c0*/  SHF.R.S32.HI R27, RZ, 0x1f, R27 ;  /* 0x0000001fff1b7819 */ /* 0x000fc6000001141b */
[----:B------:R0:W-:Y:S01]  /*216d0*/  STL [R1+0x1d4], R2 ;  /* 0x0001d40201007387 */ /* 0x0001e20000100800 */
[----:B------:R-:W-:Y:S02]  /*216e0*/  SHF.R.S32.HI R21, RZ, 0x1f, R21 ;  /* 0x0000001fff157819 */ /* 0x000fe40000011415 */
[----:B0-----:R-:W-:Y:S02]  /*216f0*/  SHF.R.S32.HI R2, RZ, 0x1f, R0 ;  /* 0x0000001fff027819 */ /* 0x001fe40000011400 */
[----:B------:R-:W-:-:S03]  /*21700*/  SHF.R.S32.HI R0, RZ, 0x1f, R28 ;  /* 0x0000001fff007819 */ /* 0x000fc6000001141c */
[----:B------:R0:W-:Y:S04]  /*21710*/  STL [R1+0x1d0], R2 ;  /* 0x0001d00201007387 */ /* 0x0001e80000100800 */
[----:B------:R-:W-:Y:S04]  /*21720*/  STL [R1+0x1cc], R27 ;  /* 0x0001cc1b01007387 */ /* 0x000fe80000100800 */
[----:B------:R1:W-:Y:S01]  /*21730*/  STL [R1+0x1c8], R0 ;  /* 0x0001c80001007387 */ /* 0x0003e20000100800 */
[----:B0-----:R-:W-:-:S05]  /*21740*/  SHF.R.S32.HI R2, RZ, 0x1f, R22 ;  /* 0x0000001fff027819 */ /* 0x001fca0000011416 */
[----:B------:R2:W-:Y:S01]  /*21750*/  STL [R1+0x1c4], R2 ;  /* 0x0001c40201007387 */ /* 0x0005e20000100800 */
[----:B-1----:R-:W-:-:S03]  /*21760*/  SHF.R.S32.HI R0, RZ, 0x1f, R20 ;  /* 0x0000001fff007819 */ /* 0x002fc60000011414 */
[----:B------:R-:W-:Y:S01]  /*21770*/  STL [R1+0x1c0], R21 ;  /* 0x0001c01501007387 */ /* 0x000fe20000100800 */
[----:B--2---:R-:W-:-:S03]  /*21780*/  SHF.R.S32.HI R2, RZ, 0x1f, R3 ;  /* 0x0000001fff027819 */ /* 0x004fc60000011403 */
[----:B------:R-:W-:Y:S04]  /*21790*/  STL [R1+0x74d4], R3 ;  /* 0x0074d40301007387 */ /* 0x000fe80000100800 */
[----:B------:R0:W-:Y:S04]  /*217a0*/  STL [R1+0x1bc], R0 ;  /* 0x0001bc0001007387 */ /* 0x0001e80000100800 */
[----:B------:R1:W-:Y:S01]  /*217b0*/  STL [R1+0x1b8], R2 ;  /* 0x0001b80201007387 */ /* 0x0003e20000100800 */
[----:B0-----:R-:W-:-:S03]  /*217c0*/  SHF.R.S32.HI R0, RZ, 0x1f, R4 ;  /* 0x0000001fff007819 */ /* 0x001fc60000011404 */
[----:B------:R-:W-:Y:S01]  /*217d0*/  STL [R1+0x74d0], R4 ;  /* 0x0074d00401007387 */ /* 0x000fe20000100800 */
[----:B-1----:R-:W-:-:S03]  /*217e0*/  SHF.R.S32.HI R2, RZ, 0x1f, R5 ;  /* 0x0000001fff027819 */ /* 0x002fc60000011405 */
[----:B------:R0:W-:Y:S04]  /*217f0*/  STL [R1+0x1b4], R0 ;  /* 0x0001b40001007387 */ /* 0x0001e80000100800 */
[----:B------:R-:W-:Y:S04]  /*21800*/  STL [R1+0x74cc], R5 ;  /* 0x0074cc0501007387 */ /* 0x000fe80000100800 */
[----:B------:R1:W-:Y:S01]  /*21810*/  STL [R1+0x1b0], R2 ;  /* 0x0001b00201007387 */ /* 0x0003e20000100800 */
[----:B0-----:R-:W-:-:S03]  /*21820*/  SHF.R.S32.HI R0, RZ, 0x1f, R6 ;  /* 0x0000001fff007819 */ /* 0x001fc60000011406 */
[----:B------:R-:W-:Y:S04]  /*21830*/  STL [R1+0x74c8], R6 ;  /* 0x0074c80601007387 */ /* 0x000fe80000100800 */
[----:B------:R0:W-:Y:S01]  /*21840*/  STL [R1+0x1ac], R0 ;  /* 0x0001ac0001007387 */ /* 0x0001e20000100800 */
[----:B-1----:R-:W-:-:S03]  /*21850*/  SHF.R.S32.HI R2, RZ, 0x1f, R7 ;  /* 0x0000001fff027819 */ /* 0x002fc60000011407 */
        /* <DEDUP_REMOVED lines=21> */
[----:B------:R-:W2:Y:S04]  /*219b0*/  LDL R6, [R1+0x570] ;  /* 0x0005700001067983 */ /* 0x000ea80000100800 */
[----:B------:R-:W-:Y:S01]  /*219c0*/  STL [R1+0x74e8], R14 ;  /* 0x0074e80e01007387 */ /* 0x000fe20000100800 */
[----:B-1----:R-:W-:-:S03]  /*219d0*/  SHF.R.S32.HI R2, RZ, 0x1f, R15 ;  /* 0x0000001fff027819 */ /* 0x002fc6000001140f */
[----:B------:R0:W-:Y:S04]  /*219e0*/  STL [R1+0x550], R0 ;  /* 0x0005500001007387 */ /* 0x0001e80000100800 */
[----:B------:R1:W-:Y:S01]  /*219f0*/  STL [R1+0x74ec], R15 ;  /* 0x0074ec0f01007387 */ /* 0x0003e20000100800 */
[----:B0-----:R-:W-:-:S03]  /*21a00*/  SHF.R.S32.HI R0, RZ, 0x1f, R16 ;  /* 0x0000001fff007819 */ /* 0x001fc60000011410 */
[----:B------:R-:W-:Y:S04]  /*21a10*/  STL [R1+0x55c], R2 ;  /* 0x00055c0201007387 */ /* 0x000fe80000100800 */
[----:B------:R-:W3:Y:S04]  /*21a20*/  LDL R22, [R1+0x56c] ;  /* 0x00056c0001167983 */ /* 0x000ee80000100800 */
[----:B------:R-:W4:Y:S04]  /*21a30*/  LDL R21, [R1+0x568] ;  /* 0x0005680001157983 */ /* 0x000f280000100800 */
[----:B------:R0:W-:Y:S04]  /*21a40*/  STL [R1+0x574], R0 ;  /* 0x0005740001007387 */ /* 0x0001e80000100800 */
[----:B------:R-:W5:Y:S04]  /*21a50*/  LDL R20, [R1+0x564] ;  /* 0x0005640001147983 */ /* 0x000f680000100800 */
[----:B-1----:R-:W5:Y:S01]  /*21a60*/  LDL R15, [R1+0x5a4] ;  /* 0x0005a400010f7983 */ /* 0x002f620000100800 */
[----:B0-----:R-:W-:-:S03]  /*21a70*/  SHF.R.S32.HI R0, RZ, 0x1f, R17 ;  /* 0x0000001fff007819 */ /* 0x001fc60000011411 */
[----:B------:R-:W5:Y:S04]  /*21a80*/  LDL R14, [R1+0x5b0] ;  /* 0x0005b000010e7983 */ /* 0x000f680000100800 */
[----:B------:R-:W5:Y:S04]  /*21a90*/  LDL R13, [R1+0x5b8] ;  /* 0x0005b800010d7983 */ /* 0x000f680000100800 */
[----:B------:R-:W5:Y:S04]  /*21aa0*/  LDL R12, [R1+0x5c4] ;  /* 0x0005c400010c7983 */ /* 0x000f680000100800 */
[----:B------:R-:W5:Y:S04]  /*21ab0*/  LDL R5, [R1+0x5cc] ;  /* 0x0005cc0001057983 */ /* 0x000f680000100800 */
[----:B------:R-:W5:Y:S04]  /*21ac0*/  LDL R4, [R1+0x5d8] ;  /* 0x0005d80001047983 */ /* 0x000f680000100800 */
[----:B------:R-:W5:Y:S04]  /*21ad0*/  LDL R3, [R1+0x5e0] ;  /* 0x0005e00001037983 */ /* 0x000f680000100800 */
[----:B------:R0:W-:Y:S01]  /*21ae0*/  STL [R1+0x74f0], R16 ;  /* 0x0074f01001007387 */ /* 0x0001e20000100800 */
[----:B------:R-:W-:-:S03]  /*21af0*/  SHF.R.S32.HI R7, RZ, 0x1f, R19 ;  /* 0x0000001fff077819 */ /* 0x000fc60000011413 */
[----:B0-----:R-:W5:Y:S04]  /*21b00*/  LDL R16, [R1+0x598] ;  /* 0x0005980001107983 */ /* 0x001f680000100800 */
[----:B------:R0:W-:Y:S04]  /*21b10*/  STL [R1+0x74f4], R17 ;  /* 0x0074f41101007387 */ /* 0x0001e80000100800 */
[----:B0-----:R-:W5:Y:S04]  /*21b20*/  LDL R17, [R1+0x590] ;  /* 0x0005900001117983 */ /* 0x001f680000100800 */
[----:B------:R0:W-:Y:S04]  /*21b30*/  STL [R1+0x588], R0 ;  /* 0x0005880001007387 */ /* 0x0001e80000100800 */
[----:B------:R-:W5:Y:S04]  /*21b40*/  LDL R11, [R1+0x5ec] ;  /* 0x0005ec00010b7983 */ /* 0x000f680000100800 */
[----:B------:R-:W5:Y:S01]  /*21b50*/  LDL R10, [R1+0x5f4] ;  /* 0x0005f400010a7983 */ /* 0x000f620000100800 */
[----:B0-----:R-:W-:-:S05]  /*21b60*/  SHF.R.S32.HI R0, RZ, 0x1f, R18 ;  /* 0x0000001fff007819 */ /* 0x001fca0000011412 */
[----:B------:R0:W-:Y:S04]  /*21b70*/  STL [R1+0x59c], R0 ;  /* 0x00059c0001007387 */ /* 0x0001e80000100800 */
[----:B------:R-:W5:Y:S04]  /*21b80*/  LDL R2, [R1+0x600] ;  /* 0x0006000001027983 */ /* 0x000f680000100800 */
[----:B0-----:R-:W5:Y:S04]  /*21b90*/  LDL R0, [R1+0x60c] ;  /* 0x00060c0001007983 */ /* 0x001f680000100800 */
[----:B------:R0:W-:Y:S04]  /*21ba0*/  STL [R1+0x7518], R18 ;  /* 0x0075181201007387 */ /* 0x0001e80000100800 */
[----:B------:R-:W5:Y:S04]  /*21bb0*/  LDL R27, [R1+0x614] ;  /* 0x00061400011b7983 */ /* 0x000f680000100800 */
[----:B------:R-:W5:Y:S04]  /*21bc0*/  LDL R28, [R1+0x620] ;  /* 0x00062000011c7983 */ /* 0x000f680000100800 */
[----:B0-----:R-:W5:Y:S04]  /*21bd0*/  LDL R18, [R1+0x584] ;  /* 0x0005840001127983 */ /* 0x001f680000100800 */
[----:B------:R-:W-:Y:S04]  /*21be0*/  STL [R1+0x5ac], R7 ;  /* 0x0005ac0701007387 */ /* 0x000fe80000100800 */
[----:B------:R0:W-:Y:S04]  /*21bf0*/  STL [R1+0x751c], R19 ;  /* 0x00751c1301007387 */ /* 0x0001e80000100800 */
[----:B------:R-:W5:Y:S04]  /*21c00*/  LDL R9, [R1+0x628] ;  /* 0x0006280001097983 */ /* 0x000f680000100800 */
[----:B------:R-:W5:Y:S04]  /*21c10*/  LDL R8, [R1+0x634] ;  /* 0x0006340001087983 */ /* 0x000f680000100800 */
[----:B0-----:R-:W5:Y:S01]  /*21c20*/  LDL R19, [R1+0x57c] ;  /* 0x00057c0001137983 */ /* 0x001f620000100800 */
[----:B--2---:R-:W-:-:S05]  /*21c30*/  SHF.R.S32.HI R6, RZ, 0x1f, R6 ;  /* 0x0000001fff067819 */ /* 0x004fca0000011406 */
[----:B------:R0:W-:Y:S04]  /*21c40*/  STL [R1+0x5c0], R6 ;  /* 0x0005c00601007387 */ /* 0x0001e80000100800 */
[----:B------:R-:W2:Y:S04]  /*21c50*/  LDL R7, [R1+0x63c] ;  /* 0x00063c0001077983 */ /* 0x000ea80000100800 */
[----:B0-----:R-:W2:Y:S01]  /*21c60*/  LDL R6, [R1+0x650] ;  /* 0x0006500001067983 */ /* 0x001ea20000100800 */
[----:B---3--:R-:W-:Y:S02]  /*21c70*/  SHF.R.S32.HI R22, RZ, 0x1f, R22 ;  /* 0x0000001fff167819 */ /* 0x008fe40000011416 */
[----:B----4-:R-:W-:-:S03]  /*21c80*/  SHF.R.S32.HI R21, RZ, 0x1f, R21 ;  /* 0x0000001fff157819 */ /* 0x010fc60000011415 */
[----:B------:R0:W-:Y:S01]  /*21c90*/  STL [R1+0x5d0], R22 ;  /* 0x0005d01601007387 */ /* 0x0001e20000100800 */
[----:B-----5:R-:W-:-:S03]  /*21ca0*/  SHF.R.S32.HI R20, RZ, 0x1f, R20 ;  /* 0x0000001fff147819 */ /* 0x020fc60000011414 */
[----:B0-----:R-:W3:Y:S04]  /*21cb0*/  LDL.LU R22, [R1+0x752c] ;  /* 0x00752c0001167983 */ /* 0x001ee80000300800 */
[----:B------:R0:W-:Y:S04]  /*21cc0*/  STL [R1+0x5e4], R21 ;  /* 0x0005e41501007387 */ /* 0x0001e80000100800 */
[----:B0-----:R-:W4:Y:S04]  /*21cd0*/  LDL.LU R21, [R1+0x7528] ;  /* 0x0075280001157983 */ /* 0x001f280000300800 */
[----:B------:R0:W-:Y:S04]  /*21ce0*/  STL [R1+0x5f8], R20 ;  /* 0x0005f81401007387 */ /* 0x0001e80000100800 */
[----:B0-----:R-:W5:Y:S01]  /*21cf0*/  LDL.LU R20, [R1+0x7524] ;  /* 0x0075240001147983 */ /* 0x001f620000300800 */
        /* <DEDUP_REMOVED lines=10> */
[----:B------:R-:W-:-:S05]  /*21da0*/  SHF.R.S32.HI R19, RZ, 0x1f, R19 ;  /* 0x0000001fff137819 */ /* 0x000fca0000011413 */
[----:B------:R-:W-:Y:S04]  /*21db0*/  STL [R1+0x608], R19 ;  /* 0x0006081301007387 */ /* 0x000fe80000100800 */
[----:B------:R-:W-:Y:S04]  /*21dc0*/  STL [R1+0x618], R18 ;  /* 0x0006181201007387 */ /* 0x000fe80000100800 */
[----:B------:R-:W-:Y:S04]  /*21dd0*/  STL [R1+0x62c], R17 ;  /* 0x00062c1101007387 */ /* 0x000fe80000100800 */
[----:B------:R-:W-:Y:S04]  /*21de0*/  STL [R1+0x640], R16 ;  /* 0x0006401001007387 */ /* 0x000fe80000100800 */
[----:B------:R-:W-:Y:S04]  /*21df0*/  STL [R1+0x64c], R15 ;  /* 0x00064c0f01007387 */ /* 0x000fe80000100800 */
[----:B------:R-:W-:Y:S04]  /*21e00*/  STL [R1+0x658], R14 ;  /* 0x0006580e01007387 */ /* 0x000fe80000100800 */
[----:B------:R0:W-:Y:S04]  /*21e10*/  STL [R1+0x664], R13 ;  /* 0x0006640d01007387 */ /* 0x0001e80000100800 */
[----:B------:R1:W-:Y:S04]  /*21e20*/  STL [R1+0x670], R12 ;  /* 0x0006700c01007387 */ /* 0x0003e80000100800 */
[----:B------:R1:W-:Y:S01]  /*21e30*/  STL [R1+0x67c], R5 ;  /* 0x00067c0501007387 */ /* 0x0003e20000100800 */
[----:B0-----:R-:W-:-:S02]  /*21e40*/  SHF.R.S32.HI R13, RZ, 0x1f, R11 ;  /* 0x0000001fff0d7819 */ /* 0x001fc4000001140b */
[----:B------:R-:W-:Y:S02]  /*21e50*/  SHF.R.S32.HI R11, RZ, 0x1f, R2 ;  /* 0x0000001fff0b7819 */ /* 0x000fe40000011402 */
[----:B-1----:R-:W-:Y:S01]  /*21e60*/  SHF.R.S32.HI R12, RZ, 0x1f, R10 ;  /* 0x0000001fff0c7819 */ /* 0x002fe2000001140a */
[----:B------:R-:W5:Y:S04]  /*21e70*/  LDL R5, [R1+0x558] ;  /* 0x0005580001057983 */ /* 0x000f680000100800 */
[----:B------:R0:W-:Y:S01]  /*21e80*/  STL [R1+0x684], R4 ;  /* 0x0006840401007387 */ /* 0x0001e20000100800 */
[----:B------:R-:W-:-:S03]  /*21e90*/  SHF.R.S32.HI R10, RZ, 0x1f, R0 ;  /* 0x0000001fff0a7819 */ /* 0x000fc60000011400 */
[----:B0-----:R-:W5:Y:S04]  /*21ea0*/  LDL R4, [R1+0x560] ;  /* 0x0005600001047983 */ /* 0x001f680000100800 */
[----:B------:R0:W-:Y:S04]  /*21eb0*/  STL [R1+0x690], R3 ;  /* 0x0006900301007387 */ /* 0x0001e80000100800 */
[----:B0-----:R-:W5:Y:S04]  /*21ec0*/  LDL R3, [R1+0x578] ;  /* 0x0005780001037983 */ /* 0x001f680000100800 */
[----:B------:R-:W-:Y:S04]  /*21ed0*/  STL [R1+0x69c], R13 ;  /* 0x00069c0d01007387 */ /* 0x000fe80000100800 */
[----:B------:R-:W-:Y:S04]  /*21ee0*/  STL [R1+0x6a8], R12 ;  /* 0x0006a80c01007387 */ /* 0x000fe80000100800 */
[----:B------:R-:W5:Y:S04]  /*21ef0*/  LDL R2, [R1+0x580] ;  /* 0x0005800001027983 */ /* 0x000f680000100800 */
[----:B------:R0:W-:Y:S04]  /*21f00*/  STL [R1+0x6b0], R11 ;  /* 0x0006b00b01007387 */ /* 0x0001e80000100800 */
[----:B------:R-:W5:Y:S04]  /*21f10*/  LDL R0, [R1+0x58c] ;  /* 0x00058c0001007983 */ /* 0x000f680000100800 */
[----:B------:R1:W-:Y:S01]  /*21f20*/  STL [R1+0x6b8], R10 ;  /* 0x0006b80a01007387 */ /* 0x0003e20000100800 */
[----:B0-----:R-:W-:-:S02]  /*21f30*/  SHF.R.S32.HI R11, RZ, 0x1f, R28 ;  /* 0x0000001fff0b7819 */ /* 0x001fc4000001141c */
[----:B-1----:R-:W-:Y:S02]  /*21f40*/  SHF.R.S32.HI R10, RZ, 0x1f, R27 ;  /* 0x0000001fff0a7819 */ /* 0x002fe4000001141b */
[----:B------:R-:W5:Y:S04]  /*21f50*/  LDL R27, [R1+0x594] ;  /* 0x00059400011b7983 */ /* 0x000f680000100800 */
[----:B------:R0:W-:Y:S04]  /*21f60*/  STL [R1+0x6c0], R10 ;  /* 0x0006c00a01007387 */ /* 0x0001e80000100800 */
[----:B------:R-:W5:Y:S01]  /*21f70*/  LDL R28, [R1+0x5a0] ;  /* 0x0005a000011c7983 */ /* 0x000f620000100800 */
[----:B0-----:R-:W-:-:S02]  /*21f80*/  SHF.R.S32.HI R10, RZ, 0x1f, R9 ;  /* 0x0000001fff0a7819 */ /* 0x001fc40000011409 */
[----:B------:R-:W-:Y:S01]  /*21f90*/  SHF.R.S32.HI R9, RZ, 0x1f, R8 ;  /* 0x0000001fff097819 */ /* 0x000fe20000011408 */
[----:B------:R-:W-:Y:S04]  /*21fa0*/  STL [R1+0x6c4], R11 ;  /* 0x0006c40b01007387 */ /* 0x000fe80000100800 */
[----:B------:R-:W-:Y:S04]  /*21fb0*/  STL [R1+0x6c8], R10 ;  /* 0x0006c80a01007387 */ /* 0x000fe80000100800 */
[----:B------:R0:W-:Y:S01]  /*21fc0*/  STL [R1+0x6cc], R9 ;  /* 0x0006cc0901007387 */ /* 0x0001e20000100800 */
[----:B--2---:R-:W-:-:S02]  /*21fd0*/  SHF.R.S32.HI R8, RZ, 0x1f, R7 ;  /* 0x0000001fff087819 */ /* 0x004fc40000011407 */
[----:B------:R-:W-:-:S03]  /*21fe0*/  SHF.R.S32.HI R7, RZ, 0x1f, R6 ;  /* 0x0000001fff077819 */ /* 0x000fc60000011406 */
[----:B------:R3:W-:Y:S04]  /*21ff0*/  STL [R1+0x6d0], R8 ;  /* 0x0006d00801007387 */ /* 0x0007e80000100800 */
[----:B------:R-:W2:Y:S04]  /*22000*/  LDL R12, [R1+0x5a8] ;  /* 0x0005a800010c7983 */ /* 0x000ea80000100800 */
[----:B------:R4:W-:Y:S01]  /*22010*/  STL [R1+0x6d8], R7 ;  /* 0x0006d80701007387 */ /* 0x0009e20000100800 */
[----:B0-----:R-:W-:Y:S02]  /*22020*/  SHF.R.S32.HI R9, RZ, 0x1f, R26 ;  /* 0x0000001fff097819 */ /* 0x001fe4000001141a */
[----:B---3--:R-:W-:-:S02]  /*22030*/  SHF.R.S32.HI R8, RZ, 0x1f, R22 ;  /* 0x0000001fff087819 */ /* 0x008fc40000011416 */
[----:B----4-:R-:W-:Y:S02]  /*22040*/  SHF.R.S32.HI R7, RZ, 0x1f, R21 ;  /* 0x0000001fff077819 */ /* 0x010fe40000011415 */
[----:B-----5:R-:W-:Y:S01]  /*22050*/  SHF.R.S32.HI R6, RZ, 0x1f, R20 ;  /* 0x0000001fff067819 */ /* 0x020fe20000011414 */
[----:B------:R-:W-:Y:S04]  /*22060*/  STL [R1+0x7520], R20 ;  /* 0x0075201401007387 */ /* 0x000fe80000100800 */
[----:B------:R0:W-:Y:S04]  /*22070*/  STL [R1+0x6d4], R6 ;  /* 0x0006d40601007387 */ /* 0x0001e80000100800 */
[----:B0-----:R-:W3:Y:S04]  /*22080*/  LDL R6, [R1+0x5b4] ;  /* 0x0005b40001067983 */ /* 0x001ee80000100800 */
[----:B------:R0:W-:Y:S04]  /*22090*/  STL [R1+0x6dc], R7 ;  /* 0x0006dc0701007387 */ /* 0x0001e80000100800 */
[----:B------:R1:W-:Y:S04]  /*220a0*/  STL [R1+0x6e0], R8 ;  /* 0x0006e00801007387 */ /* 0x0003e80000100800 */
[----:B------:R-:W4:Y:S01]  /*220b0*/  LDL R11, [R1+0x5bc] ;  /* 0x0005bc00010b7983 */ /* 0x000f220000100800 */
[----:B0-----:R-:W-:-:S02]  /*220c0*/  SHF.R.S32.HI R7, RZ, 0x1f, R23 ;  /* 0x0000001fff077819 */ /* 0x001fc40000011417 */
[----:B-1----:R-:W-:-:S03]  /*220d0*/  SHF.R.S32.HI R8, RZ, 0x1f, R24 ;  /* 0x0000001fff087819 */ /* 0x002fc60000011418 */
[----:B------:R0:W-:Y:S04]  /*220e0*/  STL [R1+0x6e4], R7 ;  /* 0x0006e40701007387 */ /* 0x0001e80000100800 */
[----:B------:R1:W-:Y:S01]  /*220f0*/  STL [R1+0x6e8], R8 ;  /* 0x0006e80801007387 */ /* 0x0003e20000100800 */
[----:B0-----:R-:W-:-:S03]  /*22100*/  SHF.R.S32.HI R7, RZ, 0x1f, R25 ;  /* 0x0000001fff077819 */ /* 0x001fc60000011419 */
[----:B-1----:R-:W5:Y:S04]  /*22110*/  LDL R8, [R1+0x5c8] ;  /* 0x0005c80001087983 */ /* 0x002f680000100800 */
[----:B------:R0:W-:Y:S04]  /*22120*/  STL [R1+0x6ec], R7 ;  /* 0x0006ec0701007387 */ /* 0x0001e80000100800 */
[----:B------:R1:W-:Y:S04]  /*22130*/  STL [R1+0x6f0], R9 ;  /* 0x0006f00901007387 */ /* 0x0003e80000100800 */
[----:B------:R-:W5:Y:S01]  /*22140*/  LDL R10, [R1+0x5d4] ;  /* 0x0005d400010a7983 */ /* 0x000f620000100800 */
[----:B0-----:R-:W-:-:S05]  /*22150*/  SHF.R.S32.HI R7, RZ, 0x1f, R29 ;  /* 0x0000001fff077819 */ /* 0x001fca000001141d */
[----:B------:R0:W-:Y:S01]  /*22160*/  STL [R1+0x6f4], R7 ;  /* 0x0006f40701007387 */ /* 0x0001e20000100800 */
[----:B------:R-:W-:-:S05]  /*22170*/  SHF.R.S32.HI R5, RZ, 0x1f, R5 ;  /* 0x0000001fff057819 */ /* 0x000fca0000011405 */
[----:B------:R-:W-:Y:S04]  /*22180*/  STL [R1+0x6f8], R5 ;  /* 0x0006f80501007387 */ /* 0x000fe80000100800 */
[----:B------:R-:W5:Y:S01]  /*22190*/  LDL R20, [R1+0x5dc] ;  /* 0x0005dc0001147983 */ /* 0x000f620000100800 */
[----:B------:R-:W-:-:S05]  /*221a0*/  SHF.R.S32.HI R4, RZ, 0x1f, R4 ;  /* 0x0000001fff047819 */ /* 0x000fca0000011404 */
[----:B------:R-:W-:Y:S04]  /*221b0*/  STL [R1+0x6fc], R4 ;  /* 0x0006fc0401007387 */ /* 0x000fe80000100800 */
[----:B------:R-:W5:Y:S01]  /*221c0*/  LDL R19, [R1+0x5e8] ;  /* 0x0005e80001137983 */ /* 0x000f620000100800 */
[----:B------:R-:W-:-:S05]  /*221d0*/  SHF.R.S32.HI R3, RZ, 0x1f, R3 ;  /* 0x0000001fff037819 */ /* 0x000fca0000011403 */
[----:B------:R0:W-:Y:S04]  /*221e0*/  STL [R1+0x700], R3 ;  /* 0x0007000301007387 */ /* 0x0001e80000100800 */
[----:B-1----:R-:W5:Y:S01]  /*221f0*/  LDL R9, [R1+0x5f0] ;  /* 0x0005f00001097983 */ /* 0x002f620000100800 */
[----:B------:R-:W-:-:S03]  /*22200*/  SHF.R.S32.HI R2, RZ, 0x1f, R2 ;  /* 0x0000001fff027819 */ /* 0x000fc60000011402 */
[----:B0-----:R-:W5:Y:S04]  /*22210*/  LDL R7, [R1+0x5fc] ;  /* 0x0005fc0001077983 */ /* 0x001f680000100800 */
[----:B------:R-:W5:Y:S01]  /*22220*/  LDL R3, [R1+0x604] ;  /* 0x0006040001037983 */ /* 0x000f620000100800 */
[----:B------:R-:W-:-:S03]  /*22230*/  SHF.R.S32.HI R0, RZ, 0x1f, R0 ;  /* 0x0000001fff007819 */ /* 0x000fc60000011400 */
[----:B------:R0:W-:Y:S04]  /*22240*/  STL [R1+0x704], R2 ;  /* 0x0007040201007387 */ /* 0x0001e80000100800 */
[----:B------:R1:W-:Y:S04]  /*22250*/  STL [R1+0x708], R0 ;  /* 0x0007080001007387 */ /* 0x0003e80000100800 */
[----:B------:R-:W5:Y:S01]  /*22260*/  LDL R4, [R1+0x610] ;  /* 0x0006100001047983 */ /* 0x000f620000100800 */
[----:B0-----:R-:W-:-:S05]  /*22270*/  SHF.R.S32.HI R2, RZ, 0x1f, R27 ;  /* 0x0000001fff027819 */ /* 0x001fca000001141b */
[----:B------:R0:W-:Y:S01]  /*22280*/  STL [R1+0x70c], R2 ;  /* 0x00070c0201007387 */ /* 0x0001e20000100800 */
[----:B-1----:R-:W-:-:S03]  /*22290*/  SHF.R.S32.HI R0, RZ, 0x1f, R28 ;  /* 0x0000001fff007819 */ /* 0x002fc6000001141c */
[----:B------:R-:W5:Y:S04]  /*222a0*/  LDL R18, [R1+0x61c] ;  /* 0x00061c0001127983 */ /* 0x000f680000100800 */
[----:B0-----:R-:W5:Y:S04]  /*222b0*/  LDL R2, [R1+0x624] ;  /* 0x0006240001027983 */ /* 0x001f680000100800 */
[----:B------:R0:W-:Y:S04]  /*222c0*/  STL [R1+0x710], R0 ;  /* 0x0007100001007387 */ /* 0x0001e80000100800 */
[----:B------:R-:W5:Y:S04]  /*222d0*/  LDL R27, [R1+0x638] ;  /* 0x00063800011b7983 */ /* 0x000f680000100800 */
[----:B------:R-:W5:Y:S04]  /*222e0*/  LDL R28, [R1+0x644] ;  /* 0x00064400011c7983 */ /* 0x000f680000100800 */
[----:B0-----:R-:W5:Y:S04]  /*222f0*/  LDL R0, [R1+0x630] ;  /* 0x0006300001007983 */ /* 0x001f680000100800 */
[----:B------:R-:W5:Y:S04]  /*22300*/  LDL R5, [R1+0x648] ;  /* 0x0006480001057983 */ /* 0x000f680000100800 */
[----:B------:R-:W5:Y:S01]  /*22310*/  LDL R17, [R1+0x654] ;  /* 0x0006540001117983 */ /* 0x000f620000100800 */
[----:B--2---:R-:W-:-:S03]  /*22320*/  SHF.R.S32.HI R13, RZ, 0x1f, R12 ;  /* 0x0000001fff0d7819 */ /* 0x004fc6000001140c */
[----:B------:R-:W2:Y:S04]  /*22330*/  LDL R12, [R1+0x65c] ;  /* 0x00065c00010c7983 */ /* 0x000ea80000100800 */
[----:B------:R3:W-:Y:S02]  /*22340*/  STL [R1+0x714], R13 ;  /* 0x0007140d01007387 */ /* 0x0007e40000100800 */
[----:B---3--:R-:W-:Y:S02]  /*22350*/  SHF.R.S32.HI R13, RZ, 0x1f, R6 ;  /* 0x0000001fff0d7819 */ /* 0x008fe40000011406 */
[----:B------:R-:W3:Y:S04]  /*22360*/  LDL R6, [R1+0x660] ;  /* 0x0006600001067983 */ /* 0x000ee80000100800 */
[----:B------:R-:W-:Y:S04]  /*22370*/  STL [R1+0x718], R13 ;  /* 0x0007180d01007387 */ /* 0x000fe80000100800 */
[----:B------:R-:W2:Y:S01]  /*22380*/  LDL R16, [R1+0x668] ;  /* 0x0006680001107983 */ /* 0x000ea20000100800 */
[----:B----4-:R-:W-:-:S03]  /*22390*/  SHF.R.S32.HI R11, RZ, 0x1f, R11 ;  /* 0x0000001fff0b7819 */ /* 0x010fc6000001140b */
[----:B------:R-:W4:Y:S04]  /*223a0*/  LDL R15, [R1+0x66c] ;  /* 0x00066c00010f7983 */ /* 0x000f280000100800 */
[----:B------:R5:W-:Y:S04]  /*223b0*/  STL [R1+0x71c], R11 ;  /* 0x00071c0b01007387 */ /* 0x000be80000100800 */
[----:B------:R-:W3:Y:S01]  /*223c0*/  LDL R14, [R1+0x674] ;  /* 0x00067400010e7983 */ /* 0x000ee20000100800 */
[----:B-----5:R-:W-:-:S03]  /*223d0*/  SHF.R.S32.HI R11, RZ, 0x1f, R8 ;  /* 0x0000001fff0b7819 */ /* 0x020fc60000011408 */
[----:B------:R-:W5:Y:S04]  /*223e0*/  LDL R8, [R1+0x678] ;  /* 0x0006780001087983 */ /* 0x000f680000100800 */
[----:B------:R0:W-:Y:S04]  /*223f0*/  STL [R1+0x720], R11 ;  /* 0x0007200b01007387 */ /* 0x0001e80000100800 */
[----:B------:R-:W4:Y:S01]  /*22400*/  LDL R13, [R1+0x680] ;  /* 0x00068000010d7983 */ /* 0x000f220000100800 */
[----:B------:R-:W-:-:S03]  /*22410*/  SHF.R.S32.HI R10, RZ, 0x1f, R10 ;  /* 0x0000001fff0a7819 */ /* 0x000fc6000001140a */
[----:B0-----:R-:W4:Y:S04]  /*22420*/  LDL R11, [R1+0x688] ;  /* 0x00068800010b7983 */ /* 0x001f280000100800 */
[----:B------:R0:W-:Y:S04]  /*22430*/  STL [R1+0x724], R10 ;  /* 0x0007240a01007387 */ /* 0x0001e80000100800 */
[----:B0-----:R-:W5:Y:S01]  /*22440*/  LDL R10, [R1+0x68c] ;  /* 0x00068c00010a7983 */ /* 0x001f620000100800 */
[----:B------:R-:W-:-:S05]  /*22450*/  SHF.R.S32.HI R20, RZ, 0x1f, R20 ;  /* 0x0000001fff147819 */ /* 0x000fca0000011414 */
[----:B------:R0:W-:Y:S01]  /*22460*/  STL [R1+0x728], R20 ;  /* 0x0007281401007387 */ /* 0x0001e20000100800 */
[----:B------:R-:W-:-:S03]  /*22470*/  SHF.R.S32.HI R19, RZ, 0x1f, R19 ;  /* 0x0000001fff137819 */ /* 0x000fc60000011413 */
[----:B0-----:R-:W5:Y:S04]  /*22480*/  LDL.LU R20, [R1+0x7520] ;  /* 0x0075200001147983 */ /* 0x001f680000300800 */
[----:B------:R0:W-:Y:S01]  /*22490*/  STL [R1+0x72c], R19 ;  /* 0x00072c1301007387 */ /* 0x0001e20000100800 */
[----:B------:R-:W-:-:S03]  /*224a0*/  SHF.R.S32.HI R9, RZ, 0x1f, R9 ;  /* 0x0000001fff097819 */ /* 0x000fc60000011409 */
[----:B0-----:R-:W5:Y:S01]  /*224b0*/  LDL.LU R19, [R1+0x751c] ;  /* 0x00751c0001137983 */ /* 0x001f620000300800 */
[----:B------:R-:W-:-:S03]  /*224c0*/  SHF.R.S32.HI R7, RZ, 0x1f, R7 ;  /* 0x0000001fff077819 */ /* 0x000fc60000011407 */
[----:B------:R0:W-:Y:S01]  /*224d0*/  STL [R1+0x730], R9 ;  /* 0x0007300901007387 */ /* 0x0001e20000100800 */
[----:B------:R-:W-:-:S03]  /*224e0*/  SHF.R.S32.HI R3, RZ, 0x1f, R3 ;  /* 0x0000001fff037819 */ /* 0x000fc60000011403 */
[----:B0-----:R-:W5:Y:S04]  /*224f0*/  LDL R9, [R1+0x6a0] ;  /* 0x0006a00001097983 */ /* 0x001f680000100800 */
[----:B------:R0:W-:Y:S01]  /*22500*/  STL [R1+0x734], R7 ;  /* 0x0007340701007387 */ /* 0x0001e20000100800 */
[----:B------:R-:W-:-:S03]  /*22510*/  SHF.R.S32.HI R4, RZ, 0x1f, R4 ;  /* 0x0000001fff047819 */ /* 0x000fc60000011404 */
[----:B0-----:R-:W5:Y:S04]  /*22520*/  LDL R7, [R1+0x6a4] ;  /* 0x0006a40001077983 */ /* 0x001f680000100800 */
[----:B------:R0:W-:Y:S01]  /*22530*/  STL [R1+0x738], R3 ;  /* 0x0007380301007387 */ /* 0x0001e20000100800 */
[----:B------:R-:W-:Y:S02]  /*22540*/  SHF.R.S32.HI R18, RZ, 0x1f, R18 ;  /* 0x0000001fff127819 */ /* 0x000fe40000011412 */
[----:B------:R-:W-:Y:S01]  /*22550*/  SHF.R.S32.HI R2, RZ, 0x1f, R2 ;  /* 0x0000001fff027819 */ /* 0x000fe20000011402 */
[----:B0-----:R-:W5:Y:S04]  /*22560*/  LDL R3, [R1+0x6ac] ;  /* 0x0006ac0001037983 */ /* 0x001f680000100800 */
[----:B------:R0:W-:Y:S01]  /*22570*/  STL [R1+0x73c], R4 ;  /* 0x00073c0401007387 */ /* 0x0001e20000100800 */
[----:B------:R-:W-:-:S03]  /*22580*/  SHF.R.S32.HI R27, RZ, 0x1f, R27 ;  /* 0x0000001fff1b7819 */ /* 0x000fc6000001141b */
[----:B0-----:R-:W5:Y:S01]  /*22590*/  LDL R4, [R1+0x6b4] ;  /* 0x0006b40001047983 */ /* 0x001f620000100800 */
[----:B------:R-:W-:-:S03]  /*225a0*/  SHF.R.S32.HI R0, RZ, 0x1f, R0 ;  /* 0x0000001fff007819 */ /* 0x000fc60000011400 */
[----:B------:R0:W-:Y:S01]  /*225b0*/  STL [R1+0x740], R18 ;  /* 0x0007401201007387 */ /* 0x0001e20000100800 */
[----:B------:R-:W-:-:S03]  /*225c0*/  SHF.R.S32.HI R28, RZ, 0x1f, R28 ;  /* 0x0000001fff1c7819 */ /* 0x000fc6000001141c */
        /* <DEDUP_REMOVED lines=10> */
[----:B------:R-:W-:-:S03]  /*22670*/  SHF.R.S32.HI R17, RZ, 0x1f, R17 ;  /* 0x0000001fff117819 */ /* 0x000fc60000011411 */
[----:B------:R0:W-:Y:S04]  /*22680*/  STL [R1+0x754], R5 ;  /* 0x0007540501007387 */ /* 0x0001e80000100800 */
[----:B0-----:R-:W5:Y:S04]  /*22690*/  LDL.LU R5, [R1+0x548] ;  /* 0x0005480001057983 */ /* 0x001f680000300800 */
[----:B------:R2:W-:Y:S02]  /*226a0*/  STL [R1+0x758], R17 ;  /* 0x0007581101007387 */ /* 0x0005e40000100800 */
[----:B--2---:R-:W-:-:S02]  /*226b0*/  SHF.R.S32.HI R17, RZ, 0x1f, R12 ;  /* 0x0000001fff117819 */ /* 0x004fc4000001140c */
[----:B------:R-:W2:Y:S04]  /*226c0*/  LDL.LU R12, [R1+0x450] ;  /* 0x00045000010c7983 */ /* 0x000ea80000300800 */
[----:B------:R3:W-:Y:S02]  /*226d0*/  STL [R1+0x75c], R17 ;  /* 0x00075c1101007387 */ /* 0x0007e40000100800 */
[----:B---3--:R-:W-:Y:S02]  /*226e0*/  SHF.R.S32.HI R17, RZ, 0x1f, R6 ;  /* 0x0000001fff117819 */ /* 0x008fe40000011406 */
[----:B------:R-:W3:Y:S04]  /*226f0*/  LDL.LU R6, [R1+0x544] ;  /* 0x0005440001067983 */ /* 0x000ee80000300800 */
[----:B------:R0:W-:Y:S02]  /*22700*/  STL [R1+0x760], R17 ;  /* 0x0007601101007387 */ /* 0x0001e40000100800 */
[----:B0-----:R-:W-:-:S02]  /*22710*/  SHF.R.S32.HI R17, RZ, 0x1f, R16 ;  /* 0x0000001fff117819 */ /* 0x001fc40000011410 */
[----:B----4-:R-:W-:Y:S02]  /*22720*/  SHF.R.S32.HI R16, RZ, 0x1f, R15 ;  /* 0x0000001fff107819 */ /* 0x010fe4000001140f */
[----:B------:R-:W-:Y:S01]  /*22730*/  SHF.R.S32.HI R15, RZ, 0x1f, R14 ;  /* 0x0000001fff0f7819 */ /* 0x000fe2000001140e */
[----:B------:R-:W-:Y:S04]  /*22740*/  STL [R1+0x764], R17 ;  /* 0x0007641101007387 */ /* 0x000fe80000100800 */
[----:B------:R-:W4:Y:S04]  /*22750*/  LDL.LU R14, [R1+0x448] ;  /* 0x00044800010e7983 */ /* 0x000f280000300800 */
[----:B------:R5:W-:Y:S04]  /*22760*/  STL [R1+0x768], R16 ;  /* 0x0007681001007387 */ /* 0x000be80000100800 */
[----:B------:R0:W-:Y:S01]  /*22770*/  STL [R1+0x76c], R15 ;  /* 0x00076c0f01007387 */ /* 0x0001e20000100800 */
[----:B-----5:R-:W-:-:S03]  /*22780*/  SHF.R.S32.HI R16, RZ, 0x1f, R8 ;  /* 0x0000001fff107819 */ /* 0x020fc60000011408 */
[----:B------:R-:W5:Y:S01]  /*22790*/  LDL.LU R8, [R1+0x540] ;  /* 0x0005400001087983 */ /* 0x000f620000300800 */
[----:B0-----:R-:W-:Y:S02]  /*227a0*/  SHF.R.S32.HI R15, RZ, 0x1f, R13 ;  /* 0x0000001fff0f7819 */ /* 0x001fe4000001140d */
[----:B------:R-:W-:Y:S01]  /*227b0*/  SHF.R.S32.HI R13, RZ, 0x1f, R11 ;  /* 0x0000001fff0d7819 */ /* 0x000fe2000001140b */
[----:B------:R0:W-:Y:S01]  /*227c0*/  STL [R1+0x770], R16 ;  /* 0x0007701001007387 */ /* 0x0001e20000100800 */
[----:B------:R-:W-:-:S03]  /*227d0*/  SHF.R.S32.HI R10, RZ, 0x1f, R10 ;  /* 0x0000001fff0a7819 */ /* 0x000fc6000001140a */
[----:B------:R-:W-:Y:S04]  /*227e0*/  STL [R1+0x774], R15 ;  /* 0x0007740f01007387 */ /* 0x000fe80000100800 */
[----:B------:R-:W2:Y:S04]  /*227f0*/  LDL.LU R11, [R1+0x444] ;  /* 0x00044400010b7983 */ /* 0x000ea80000300800 */
[----:B------:R1:W-:Y:S04]  /*22800*/  STL [R1+0x778], R13 ;  /* 0x0007780d01007387 */ /* 0x0003e80000100800 */
[----:B------:R0:W-:Y:S02]  /*22810*/  STL [R1+0x77c], R10 ;  /* 0x00077c0a01007387 */ /* 0x0001e40000100800 */
[----:B0-----:R-:W-:-:S02]  /*22820*/  SHF.R.S32.HI R16, RZ, 0x1f, R27 ;  /* 0x0000001fff107819 */ /* 0x001fc4000001141b */
[----:B-1----:R-:W-:Y:S02]  /*22830*/  SHF.R.S32.HI R13, RZ, 0x1f, R28 ;  /* 0x0000001fff0d7819 */ /* 0x002fe4000001141c */
[----:B------:R-:W2:Y:S04]  /*22840*/  LDL.LU R28, [R1+0x7504] ;  /* 0x00750400011c7983 */ /* 0x000ea80000300800 */
[----:B------:R-:W3:Y:S04]  /*22850*/  LDL.LU R10, [R1+0x53c] ;  /* 0x00053c00010a7983 */ /* 0x000ee80000300800 */
[----:B------:R0:W-:Y:S04]  /*22860*/  STL [R1+0x780], R13 ;  /* 0x0007800d01007387 */ /* 0x0001e80000100800 */
[----:B------:R-:W3:Y:S01]  /*22870*/  LDL.LU R27, [R1+0x7500] ;  /* 0x00750000011b7983 */ /* 0x000ee20000300800 */
[----:B------:R-:W-:-:S03]  /*22880*/  SHF.R.S32.HI R15, RZ, 0x1f, R9 ;  /* 0x0000001fff0f7819 */ /* 0x000fc60000011409 */
[----:B------:R-:W-:Y:S01]  /*22890*/  STL [R1+0x784], R16 ;  /* 0x0007841001007387 */ /* 0x000fe20000100800 */
[----:B0-----:R-:W-:Y:S02]  /*228a0*/  SHF.R.S32.HI R13, RZ, 0x1f, R7 ;  /* 0x0000001fff0d7819 */ /* 0x001fe40000011407 */
[----:B------:R-:W-:Y:S01]  /*228b0*/  SHF.R.S32.HI R7, RZ, 0x1f, R3 ;  /* 0x0000001fff077819 */ /* 0x000fe20000011403 */
[----:B------:R-:W4:Y:S04]  /*228c0*/  LDL.LU R9, [R1+0x440] ;  /* 0x0004400001097983 */ /* 0x000f280000300800 */
[----:B------:R-:W-:Y:S04]  /*228d0*/  STL [R1+0x788], R15 ;  /* 0x0007880f01007387 */ /* 0x000fe80000100800 */
[----:B------:R0:W-:Y:S04]  /*228e0*/  STL [R1+0x78c], R13 ;  /* 0x00078c0d01007387 */ /* 0x0001e80000100800 */
[----:B------:R-:W4:Y:S04]  /*228f0*/  LDL.LU R3, [R1+0x538] ;  /* 0x0005380001037983 */ /* 0x000f280000300800 */
[----:B------:R2:W-:Y:S01]  /*22900*/  STL [R1+0x790], R7 ;  /* 0x0007900701007387 */ /* 0x0005e20000100800 */
[----:B0-----:R-:W-:-:S05]  /*22910*/  SHF.R.S32.HI R13, RZ, 0x1f, R4 ;  /* 0x0000001fff0d7819 */ /* 0x001fca0000011404 */
[----:B------:R0:W-:Y:S01]  /*22920*/  STL [R1+0x794], R13 ;  /* 0x0007940d01007387 */ /* 0x0001e20000100800 */
[-C--:B--2---:R-:W-:Y:S02]  /*22930*/  IADD3 R7, P2, PT, R0, R28.reuse, RZ ;  /* 0x0000001c00077210 */ /* 0x084fe40007f5e0ff */
[----:B------:R-:W-:Y:S02]  /*22940*/  IADD3 R15, P1, PT, R2, R28, RZ ;  /* 0x0000001c020f7210 */ /* 0x000fe40007f3e0ff */
[-C--:B---3--:R-:W-:Y:S02]  /*22950*/  IADD3 R4, P6, PT, R0, R27.reuse, RZ ;  /* 0x0000001b00047210 */ /* 0x088fe40007fde0ff */
[----:B------:R-:W2:Y:S04]  /*22960*/  LDL.LU R0, [R1+0x74fc] ;  /* 0x0074fc0001007983 */ /* 0x000ea80000300800 */
[----:B------:R1:W-:Y:S04]  /*22970*/  STL [R1+0x6cb8], R7 ;  /* 0x006cb80701007387 */ /* 0x0003e80000100800 */
[----:B0-----:R-:W3:Y:S04]  /*22980*/  LDL.LU R13, [R1+0x43c] ;  /* 0x00043c00010d7983 */ /* 0x001ee80000300800 */
[----:B------:R0:W-:Y:S01]  /*22990*/  STL [R1+0x6cb0], R4 ;  /* 0x006cb00401007387 */ /* 0x0001e20000100800 */
[----:B-1----:R-:W-:-:S03]  /*229a0*/  IADD3 R7, P0, PT, R2, R27, RZ ;  /* 0x0000001b02077210 */ /* 0x002fc60007f1e0ff */
[----:B0-----:R-:W3:Y:S04]  /*229b0*/  LDL.LU R4, [R1+0x534] ;  /* 0x0005340001047983 */ /* 0x001ee80000300800 */
[----:B------:R0:W-:Y:S04]  /*229c0*/  STL [R1+0x6cb4], R15 ;  /* 0x006cb40f01007387 */ /* 0x0001e80000100800 */
[----:B------:R-:W3:Y:S01]  /*229d0*/  LDL.LU R2, [R1+0x74f8] ;  /* 0x0074f80001027983 */ /* 0x000ee20000300800 */
[CC--:B0-----:R-:W-:Y:S02]  /*229e0*/  IADD3 R15, P4, PT, R5.reuse, R28.reuse, RZ ;  /* 0x0000001c050f7210 */ /* 0x0c1fe40007f9e0ff */
[-C--:B------:R-:W-:Y:S01]  /*229f0*/  IADD3 R5, P5, PT, R5, R27.reuse, RZ ;  /* 0x0000001b05057210 */ /* 0x080fe20007fbe0ff */
[----:B------:R0:W-:Y:S04]  /*22a00*/  STL [R1+0x6ca8], R7 ;  /* 0x006ca80701007387 */ /* 0x0001e80000100800 */
[----:B0-----:R-:W4:Y:S04]  /*22a10*/  LDL.LU R7, [R1+0x438] ;  /* 0x0004380001077983 */ /* 0x001f280000300800 */
[----:B------:R-:W-:Y:S04]  /*22a20*/  STL [R1+0x6cac], R15 ;  /* 0x006cac0f01007387 */ /* 0x000fe80000100800 */
[----:B------:R0:W-:Y:S04]  /*22a30*/  STL [R1+0x6ca0], R5 ;  /* 0x006ca00501007387 */ /* 0x0001e80000100800 */
[----:B0-----:R-:W5:Y:S01]  /*22a40*/  LDL.LU R5, [R1+0x530] ;  /* 0x0005300001057983 */ /* 0x001f620000300800 */
[----:B------:R-:W-:Y:S01]  /*22a50*/  IADD3 R16, P3, PT, R6, R28, RZ ;  /* 0x0000001c06107210 */ /* 0x000fe20007f7e0ff */
[----:B--2---:R-:W-:Y:S01]  /*22a60*/  IMAD.X R15, R12, 0x1, R0, P2 ;  /* 0x000000010c0f7824 */ /* 0x004fe200010e0600 */
[----:B------:R-:W-:-:S04]  /*22a70*/  IADD3 R6, P2, PT, R6, R27, RZ ;  /* 0x0000001b06067210 */ /* 0x000fc80007f5e0ff */
[----:B------:R3:W-:Y:S04]  /*22a80*/  STL [R1+0x6c9c], R15 ;  /* 0x006c9c0f01007387 */ /* 0x0007e80000100800 */
[----:B------:R-:W-:Y:S01]  /*22a90*/  STL [R1+0x6ca4], R16 ;  /* 0x006ca41001007387 */ /* 0x000fe20000100800 */
[----:B---3--:R-:W-:-:S03]  /*22aa0*/  IMAD.X R15, R12, 0x1, R2, P6 ;  /* 0x000000010c0f7824 */ /* 0x008fc600030e0602 */
[----:B------:R-:W2:Y:S04]  /*22ab0*/  LDL.LU R12, [R1+0x434] ;  /* 0x00043400010c7983 */ /* 0x000ea80000300800 */
[----:B------:R-:W-:Y:S04]  /*22ac0*/  STL [R1+0x6c98], R15 ;  /* 0x006c980f01007387 */ /* 0x000fe80000100800 */
[----:B------:R0:W-:Y:S04]  /*22ad0*/  STL [R1+0x6c90], R6 ;  /* 0x006c900601007387 */ /* 0x0001e80000100800 */
[----:B0-----:R-:W3:Y:S01]  /*22ae0*/  LDL.LU R6, [R1+0x52c] ;  /* 0x00052c0001067983 */ /* 0x001ee20000300800 */
[----:B----4-:R-:W-:Y:S01]  /*22af0*/  IMAD.X R15, R14, 0x1, R0, P1 ;  /* 0x000000010e0f7824 */ /* 0x010fe200008e0600 */
[----:B-----5:R-:W-:-:S04]  /*22b00*/  IADD3 R16, P1, PT, R8, R28, RZ ;  /* 0x0000001c08107210 */ /* 0x020fc80007f3e0ff */
[----:B------:R0:W-:Y:S04]  /*22b10*/  STL [R1+0x6c8c], R15 ;  /* 0x006c8c0f01007387 */ /* 0x0001e80000100800 */
[----:B------:R-:W-:Y:S01]  /*22b20*/  STL [R1+0x6c94], R16 ;  /* 0x006c941001007387 */ /* 0x000fe20000100800 */
[----:B0-----:R-:W-:Y:S01]  /*22b30*/  IMAD.X R15, R14, 0x1, R2, P0 ;  /* 0x000000010e0f7824 */ /* 0x001fe200000e0602 */
[----:B------:R-:W-:Y:S02]  /*22b40*/  IADD3 R8, P0, PT, R8, R27, RZ ;  /* 0x0000001b08087210 */ /* 0x000fe40007f1e0ff */
[----:B------:R-:W4:Y:S04]  /*22b50*/  LDL.LU R14, [R1+0x430] ;  /* 0x00043000010e7983 */ /* 0x000f280000300800 */
[----:B------:R-:W-:Y:S04]  /*22b60*/  STL [R1+0x6c88], R15 ;  /* 0x006c880f01007387 */ /* 0x000fe80000100800 */
[----:B------:R0:W-:Y:S04]  /*22b70*/  STL [R1+0x6c80], R8 ;  /* 0x006c800801007387 */ /* 0x0001e80000100800 */
[----:B0-----:R-:W5:Y:S01]  /*22b80*/  LDL.LU R8, [R1+0x528] ;  /* 0x0005280001087983 */ /* 0x001f620000300800 */
[----:B------:R-:W-:Y:S01]  /*22b90*/  IMAD.X R15, R11, 0x1, R0, P4 ;  /* 0x000000010b0f7824 */ /* 0x000fe200020e0600 */
[----:B------:R-:W-:-:S04]  /*22ba0*/  IADD3 R16, P4, PT, R10, R28, RZ ;  /* 0x0000001c0a107210 */ /* 0x000fc80007f9e0ff */
[----:B------:R0:W-:Y:S04]  /*22bb0*/  STL [R1+0x6c7c], R15 ;  /* 0x006c7c0f01007387 */ /* 0x0001e80000100800 */
[----:B------:R-:W-:Y:S01]  /*22bc0*/  STL [R1+0x6c84], R16 ;  /* 0x006c841001007387 */ /* 0x000fe20000100800 */
[----:B0-----:R-:W-:Y:S01]  /*22bd0*/  IMAD.X R15, R11, 0x1, R2, P5 ;  /* 0x000000010b0f7824 */ /* 0x001fe200028e0602 */
[----:B------:R-:W-:Y:S02]  /*22be0*/  IADD3 R10, P5, PT, R10, R27, RZ ;  /* 0x0000001b0a0a7210 */ /* 0x000fe40007fbe0ff */
[----:B------:R-:W5:Y:S04]  /*22bf0*/  LDL.LU R11, [R1+0x42c] ;  /* 0x00042c00010b7983 */ /* 0x000f680000300800 */
        /* <DEDUP_REMOVED lines=20> */
[----:B------:R0:W-:Y:S04]  /*22d40*/  STL [R1+0x6c58], R15 ;  /* 0x006c580f01007387 */ /* 0x0001e80000100800 */
[----:B------:R1:W-:Y:S01]  /*22d50*/  STL [R1+0x6c50], R4 ;  /* 0x006c500401007387 */ /* 0x0003e20000100800 */
[----:B0-----:R-:W-:Y:S01]  /*22d60*/  IMAD.X R15, R7, 0x1, R0, P4 ;  /* 0x00000001070f7824 */ /* 0x001fe200020e0600 */
[----:B------:R-:W-:-:S02]  /*22d70*/  IADD3 R16, P4, PT, R5, R28, RZ ;  /* 0x0000001c05107210 */ /* 0x000fc40007f9e0ff */
[----:B-1----:R-:W5:Y:S04]  /*22d80*/  LDL.LU R4, [R1+0x51c] ;  /* 0x00051c0001047983 */ /* 0x002f680000300800 */
[----:B------:R0:W-:Y:S04]  /*22d90*/  STL [R1+0x6c4c], R15 ;  /* 0x006c4c0f01007387 */ /* 0x0001e80000100800 */
[----:B------:R-:W-:Y:S01]  /*22da0*/  STL [R1+0x6c54], R16 ;  /* 0x006c541001007387 */ /* 0x000fe20000100800 */
[----:B0-----:R-:W-:Y:S01]  /*22db0*/  IMAD.X R15, R7, 0x1, R2, P5 ;  /* 0x00000001070f7824 */ /* 0x001fe200028e0602 */
[----:B------:R-:W-:-:S02]  /*22dc0*/  IADD3 R5, P5, PT, R5, R27, RZ ;  /* 0x0000001b05057210 */ /* 0x000fc40007fbe0ff */
[----:B------:R-:W5:Y:S04]  /*22dd0*/  LDL.LU R7, [R1+0x420] ;  /* 0x0004200001077983 */ /* 0x000f680000300800 */
[----:B------:R-:W-:Y:S04]  /*22de0*/  STL [R1+0x6c48], R15 ;  /* 0x006c480f01007387 */ /* 0x000fe80000100800 */
[----:B------:R0:W-:Y:S04]  /*22df0*/  STL [R1+0x6c40], R5 ;  /* 0x006c400501007387 */ /* 0x0001e80000100800 */
[----:B0-----:R-:W5:Y:S01]  /*22e00*/  LDL.LU R5, [R1+0x518] ;  /* 0x0005180001057983 */ /* 0x001f620000300800 */
[----:B--2---:R-:W-:-:S05]  /*22e10*/  IMAD.X R15, R12, 0x1, R0, P3 ;  /* 0x000000010c0f7824 */ /* 0x004fca00018e0600 */
[----:B------:R0:W-:Y:S02]  /*22e20*/  STL [R1+0x6c3c], R15 ;  /* 0x006c3c0f01007387 */ /* 0x0001e40000100800 */
[----:B0-----:R-:W-:Y:S01]  /*22e30*/  IMAD.X R15, R12, 0x1, R2, P2 ;  /* 0x000000010c0f7824 */ /* 0x001fe200010e0602 */
[C---:B---3--:R-:W-:Y:S02]  /*22e40*/  IADD3 R16, P3, PT, R6.reuse, R28, RZ ;  /* 0x0000001c06107210 */ /* 0x048fe40007f7e0ff */
[----:B------:R-:W-:-:S03]  /*22e50*/  IADD3 R6, P2, PT, R6, R27, RZ ;  /* 0x0000001b06067210 */ /* 0x000fc60007f5e0ff */
[----:B------:R-:W-:Y:S04]  /*22e60*/  STL [R1+0x6c44], R16 ;  /* 0x006c441001007387 */ /* 0x000fe80000100800 */
[----:B------:R-:W2:Y:S04]  /*22e70*/  LDL.LU R12, [R1+0x41c] ;  /* 0x00041c00010c7983 */ /* 0x000ea80000300800 */
[----:B------:R-:W-:Y:S04]  /*22e80*/  STL [R1+0x6c38], R15 ;  /* 0x006c380f01007387 */ /* 0x000fe80000100800 */
[----:B------:R0:W-:Y:S04]  /*22e90*/  STL [R1+0x6c30], R6 ;  /* 0x006c300601007387 */ /* 0x0001e80000100800 */
[----:B0-----:R-:W3:Y:S01]  /*22ea0*/  LDL.LU R6, [R1+0x514] ;  /* 0x0005140001067983 */ /* 0x001ee20000300800 */
[----:B----4-:R-:W-:-:S05]  /*22eb0*/  IMAD.X R15, R14, 0x1, R0, P1 ;  /* 0x000000010e0f7824 */ /* 0x010fca00008e0600 */
[----:B------:R0:W-:Y:S01]  /*22ec0*/  STL [R1+0x6c2c], R15 ;  /* 0x006c2c0f01007387 */ /* 0x0001e20000100800 */
[----:B-----5:R-:W-:-:S05]  /*22ed0*/  IADD3 R16, P1, PT, R8, R28, RZ ;  /* 0x0000001c08107210 */ /* 0x020fca0007f3e0ff */
[----:B------:R-:W-:Y:S01]  /*22ee0*/  STL [R1+0x6c34], R16 ;  /* 0x006c341001007387 */ /* 0x000fe20000100800 */
[----:B0-----:R-:W-:Y:S01]  /*22ef0*/  IMAD.X R15, R14, 0x1, R2, P0 ;  /* 0x000000010e0f7824 */ /* 0x001fe200000e0602 */
[----:B------:R-:W-:Y:S02]  /*22f00*/  IADD3 R8, P0, PT, R8, R27, RZ ;  /* 0x0000001b08087210 */ /* 0x000fe40007f1e0ff */
[----:B------:R-:W4:Y:S04]  /*22f10*/  LDL.LU R14, [R1+0x418] ;  /* 0x00041800010e7983 */ /* 0x000f280000300800 */
[----:B------:R-:W-:Y:S04]  /*22f20*/  STL [R1+0x6c28], R15 ;  /* 0x006c280f01007387 */ /* 0x000fe80000100800 */
[----:B------:R0:W-:Y:S04]  /*22f30*/  STL [R1+0x6c20], R8 ;  /* 0x006c200801007387 */ /* 0x0001e80000100800 */
[----:B0-----:R-:W5:Y:S01]  /*22f40*/  LDL.LU R8, [R1+0x510] ;  /* 0x0005100001087983 */ /* 0x001f620000300800 */
[----:B------:R-:W-:-:S05]  /*22f50*/  IMAD.X R15, R11, 0x1, R0, P4 ;  /* 0x000000010b0f7824 */ /* 0x000fca00020e0600 */
[----:B------:R0:W-:Y:S01]  /*22f60*/  STL [R1+0x6c1c], R15 ;  /* 0x006c1c0f01007387 */ /* 0x0001e20000100800 */
[----:B------:R-:W-:-:S05]  /*22f70*/  IADD3 R16, P4, PT, R10, R28, RZ ;  /* 0x0000001c0a107210 */ /* 0x000fca0007f9e0ff */
[----:B------:R-:W-:Y:S01]  /*22f80*/  STL [R1+0x6c24], R16 ;  /* 0x006c241001007387 */ /* 0x000fe20000100800 */
[----:B0-----:R-:W-:Y:S01]  /*22f90*/  IMAD.X R15, R11, 0x1, R2, P5 ;  /* 0x000000010b0f7824 */ /* 0x001fe200028e0602 */
[----:B------:R-:W-:Y:S02]  /*22fa0*/  IADD3 R10, P5, PT, R10, R27, RZ ;  /* 0x0000001b0a0a7210 */ /* 0x000fe40007fbe0ff */
[----:B------:R-:W5:Y:S04]  /*22fb0*/  LDL.LU R11, [R1+0x414] ;  /* 0x00041400010b7983 */ /* 0x000f680000300800 */
        /* <DEDUP_REMOVED lines=15> */
[C---:B------:R-:W-:Y:S01]  /*230b0*/  IADD3 R16, P1, PT, R4.reuse, R28, RZ ;  /* 0x0000001c04107210 */ /* 0x040fe20007f3e0ff */
[----:B0-----:R-:W-:Y:S01]  /*230c0*/  IMAD.X R15, R13, 0x1, R2, P0 ;  /* 0x000000010d0f7824 */ /* 0x001fe200000e0602 */
[----:B------:R-:W-:-:S03]  /*230d0*/  IADD3 R4, P0, PT, R4, R27, RZ ;  /* 0x0000001b04047210 */ /* 0x000fc60007f1e0ff */
[----:B------:R-:W-:Y:S04]  /*230e0*/  STL [R1+0x6c04], R16 ;  /* 0x006c041001007387 */ /* 0x000fe80000100800 */
[----:B------:R-:W5:Y:S04]  /*230f0*/  LDL.LU R13, [R1+0x40c] ;  /* 0x00040c00010d7983 */ /* 0x000f680000300800 */
[----:B------:R0:W-:Y:S04]  /*23100*/  STL [R1+0x6bf8], R15 ;  /* 0x006bf80f01007387 */ /* 0x0001e80000100800 */
[----:B------:R1:W-:Y:S01]  /*23110*/  STL [R1+0x6bf0], R4 ;  /* 0x006bf00401007387 */ /* 0x0003e20000100800 */
[----:B0-----:R-:W-:-:S03]  /*23120*/  IMAD.X R15, R7, 0x1, R0, P4 ;  /* 0x00000001070f7824 */ /* 0x001fc600020e0600 */
[----:B-1----:R-:W5:Y:S01]  /*23130*/  LDL.LU R4, [R1+0x504] ;  /* 0x0005040001047983 */ /* 0x002f620000300800 */
[----:B------:R-:W-:-:S03]  /*23140*/  IADD3 R16, P4, PT, R5, R28, RZ ;  /* 0x0000001c05107210 */ /* 0x000fc60007f9e0ff */
        /* <DEDUP_REMOVED lines=20> */
[----:B-----5:R-:W-:Y:S01]  /*23290*/  IADD3 R16, P1, PT, R8, R28, RZ ;  /* 0x0000001c08107210 */ /* 0x020fe20007f3e0ff */
[----:B0-----:R-:W-:Y:S01]  /*232a0*/  IMAD.X R15, R14, 0x1, R2, P0 ;  /* 0x000000010e0f7824 */ /* 0x001fe200000e0602 */
[----:B------:R-:W-:-:S03]  /*232b0*/  IADD3 R8, P0, PT, R8, R27, RZ ;  /* 0x0000001b08087210 */ /* 0x000fc60007f1e0ff */
[----:B------:R-:W-:Y:S04]  /*232c0*/  STL [R1+0x6bd4], R16 ;  /* 0x006bd41001007387 */ /* 0x000fe80000100800 */
        /* <DEDUP_REMOVED lines=31> */
[----:B------:R0:W-:Y:S04]  /*234c0*/  STL [R1+0x6b98], R15 ;  /* 0x006b980f01007387 */ /* 0x0001e80000100800 */
[----:B------:R1:W-:Y:S01]  /*234d0*/  STL [R1+0x6b90], R4 ;  /* 0x006b900401007387 */ /* 0x0003e20000100800 */
[----:B0-----:R-:W-:-:S03]  /*234e0*/  IMAD.X R15, R7, 0x1, R0, P4 ;  /* 0x00000001070f7824 */ /* 0x001fc600020e0600 */
[----:B-1----:R-:W5:Y:S04]  /*234f0*/  LDL.LU R4, [R1+0x4ec] ;  /* 0x0004ec0001047983 */ /* 0x002f680000300800 */
        /* <DEDUP_REMOVED lines=221> */
[----:B------:R-:W-:Y:S01]  /*242d0*/  IADD3 R16, P3, PT, R3, R28, RZ ;  /* 0x0000001c03107210 */ /* 0x000fe20007f7e0ff */
        /* <DEDUP_REMOVED lines=928> */
[----:B------:R0:W-:Y:S01]  /*27ce0*/  STL [R1+0x645c], R15 ;  /* 0x00645c0f01007387 */ /* 0x0001e20000100800 */
[----:B---3--:R-:W-:Y:S01]  /*27cf0*/  IADD3 R16, P3, PT, R6, R28, RZ ;  /* 0x0000001c06107210 */ /* 0x008fe20007f7e0ff */
[----:B0-----:R-:W-:Y:S01]  /*27d00*/  IMAD.X R15, R12, 0x1, R2, P2 ;  /* 0x000000010c0f7824 */ /* 0x001fe200010e0602 */
        /* <DEDUP_REMOVED lines=9> */
[----:B0-----:R-:W-:Y:S02]  /*27da0*/  IMAD.X R15, R14, 0x1, R2, P0 ;  /* 0x000000010e0f7824 */ /* 0x001fe400000e0602 */
[----:B------:R-:W4:Y:S04]  /*27db0*/  LDL.LU R14, [R1+0x220] ;  /* 0x00022000010e7983 */ /* 0x000f280000300800 */
[----:B------:R0:W-:Y:S04]  /*27dc0*/  STL [R1+0x6454], R16 ;  /* 0x0064541001007387 */ /* 0x0001e80000100800 */
[----:B------:R1:W-:Y:S01]  /*27dd0*/  STL [R1+0x6448], R15 ;  /* 0x0064480f01007387 */ /* 0x0003e20000100800 */
[----:B0-----:R-:W-:-:S03]  /*27de0*/  IADD3 R16, P0, PT, R8, R27, RZ ;  /* 0x0000001b08107210 */ /* 0x001fc60007f1e0ff */
[----:B------:R-:W5:Y:S01]  /*27df0*/  LDL.LU R8, [R1+0x48c] ;  /* 0x00048c0001087983 */ /* 0x000f620000300800 */
[----:B-1----:R-:W-:-:S03]  /*27e00*/  IMAD.X R15, R11, 0x1, R0, P4 ;  /* 0x000000010b0f7824 */ /* 0x002fc600020e0600 */
[----:B------:R-:W-:Y:S04]  /*27e10*/  STL [R1+0x6440], R16 ;  /* 0x0064401001007387 */ /* 0x000fe80000100800 */
[----:B------:R0:W-:Y:S02]  /*27e20*/  STL [R1+0x643c], R15 ;  /* 0x00643c0f01007387 */ /* 0x0001e40000100800 */
[----:B0-----:R-:W-:Y:S01]  /*27e30*/  IMAD.X R15, R11, 0x1, R2, P5 ;  /* 0x000000010b0f7824 */ /* 0x001fe200028e0602 */
[C---:B------:R-:W-:Y:S01]  /*27e40*/  IADD3 R16, P4, PT, R10.reuse, R28, RZ ;  /* 0x0000001c0a107210 */ /* 0x040fe20007f9e0ff */
[----:B------:R-:W5:Y:S04]  /*27e50*/  LDL.LU R11, [R1+0x21c] ;  /* 0x00021c00010b7983 */ /* 0x000f680000300800 */
[----:B------:R0:W-:Y:S04]  /*27e60*/  STL [R1+0x6444], R16 ;  /* 0x0064441001007387 */ /* 0x0001e80000100800 */
[----:B------:R1:W-:Y:S01]  /*27e70*/  STL [R1+0x6438], R15 ;  /* 0x0064380f01007387 */ /* 0x0003e20000100800 */
[----:B0-----:R-:W-:-:S03]  /*27e80*/  IADD3 R16, P5, PT, R10, R27, RZ ;  /* 0x0000001b0a107210 */ /* 0x001fc60007fbe0ff */
[----:B------:R-:W5:Y:S01]  /*27e90*/  LDL.LU R10, [R1+0x488] ;  /* 0x00048800010a7983 */ /* 0x000f620000300800 */
[----:B-1----:R-:W-:-:S03]  /*27ea0*/  IMAD.X R15, R9, 0x1, R0, P3 ;  /* 0x00000001090f7824 */ /* 0x002fc600018e0600 */
[----:B------:R-:W-:Y:S04]  /*27eb0*/  STL [R1+0x6430], R16 ;  /* 0x0064301001007387 */ /* 0x000fe80000100800 */
[----:B------:R0:W-:Y:S02]  /*27ec0*/  STL [R1+0x642c], R15 ;  /* 0x00642c0f01007387 */ /* 0x0001e40000100800 */
[----:B0-----:R-:W-:Y:S02]  /*27ed0*/  IMAD.X R15, R9, 0x1, R2, P2 ;  /* 0x00000001090f7824 */ /* 0x001fe400010e0602 */
[----:B------:R-:W5:Y:S01]  /*27ee0*/  LDL.LU R9, [R1+0x218] ;  /* 0x0002180001097983 */ /* 0x000f620000300800 */
[----:B------:R-:W-:-:S05]  /*27ef0*/  IADD3 R16, P3, PT, R3, R28, RZ ;  /* 0x0000001c03107210 */ /* 0x000fca0007f7e0ff */
        /* <DEDUP_REMOVED lines=8> */
[C---:B------:R-:W-:Y:S02]  /*27f80*/  IADD3 R16, P1, PT, R4.reuse, R28, RZ ;  /* 0x0000001c04107210 */ /* 0x040fe40007f3e0ff */
        /* <DEDUP_REMOVED lines=21> */
[----:B------:R4:W-:Y:S04]  /*280e0*/  STL [R1+0x6404], R15 ;  /* 0x0064040f01007387 */ /* 0x0009e80000100800 */
[----:B------:R-:W-:Y:S04]  /*280f0*/  STL [R1+0x63f8], R16 ;  /* 0x0063f81001007387 */ /* 0x000fe80000100800 */
[----:B------:R-:W2:Y:S04]  /*28100*/  LDL.LU R6, [R1+0x20c] ;  /* 0x00020c0001067983 */ /* 0x000ea80000300800 */
[----:B------:R0:W-:Y:S01]  /*28110*/  STL [R1+0x63f0], R12 ;  /* 0x0063f00c01007387 */ /* 0x0001e20000100800 */
[----:B----4-:R-:W-:-:S03]  /*28120*/  IMAD.X R15, R14, 0x1, R0, P1 ;  /* 0x000000010e0f7824 */ /* 0x010fc600008e0600 */
[----:B0-----:R-:W3:Y:S01]  /*28130*/  LDL.LU R12, [R1+0x478] ;  /* 0x00047800010c7983 */ /* 0x001ee20000300800 */
[----:B------:R-:W-:Y:S01]  /*28140*/  IMAD.X R16, R14, 0x1, R2, P0 ;  /* 0x000000010e107824 */ /* 0x000fe200000e0602 */
[C---:B-----5:R-:W-:Y:S02]  /*28150*/  IADD3 R17, P1, PT, R8.reuse, R28, RZ ;  /* 0x0000001c08117210 */ /* 0x060fe40007f3e0ff */
[----:B------:R0:W-:Y:S04]  /*28160*/  STL [R1+0x63ec], R15 ;  /* 0x0063ec0f01007387 */ /* 0x0001e80000100800 */
[----:B------:R-:W-:Y:S04]  /*28170*/  STL [R1+0x63f4], R17 ;  /* 0x0063f41101007387 */ /* 0x000fe80000100800 */
[----:B------:R-:W-:Y:S01]  /*28180*/  STL [R1+0x63e8], R16 ;  /* 0x0063e81001007387 */ /* 0x000fe20000100800 */
[----:B0-----:R-:W-:-:S03]  /*28190*/  IADD3 R15, P0, PT, R8, R27, RZ ;  /* 0x0000001b080f7210 */ /* 0x001fc60007f1e0ff */
[----:B------:R-:W4:Y:S04]  /*281a0*/  LDL.LU R8, [R1+0x208] ;  /* 0x0002080001087983 */ /* 0x000f280000300800 */
[----:B------:R0:W-:Y:S01]  /*281b0*/  STL [R1+0x63e0], R15 ;  /* 0x0063e00f01007387 */ /* 0x0001e20000100800 */
[----:B------:R-:W-:-:S03]  /*281c0*/  IMAD.X R14, R11, 0x1, R0, P4 ;  /* 0x000000010b0e7824 */ /* 0x000fc600020e0600 */
[----:B0-----:R-:W5:Y:S01]  /*281d0*/  LDL.LU R15, [R1+0x474] ;  /* 0x00047400010f7983 */ /* 0x001f620000300800 */
[----:B------:R-:W-:-:S03]  /*281e0*/  IMAD.X R11, R11, 0x1, R2, P5 ;  /* 0x000000010b0b7824 */ /* 0x000fc600028e0602 */
[----:B------:R0:W-:Y:S02]  /*281f0*/  STL [R1+0x63dc], R14 ;  /* 0x0063dc0e01007387 */ /* 0x0001e40000100800 */
[C---:B0-----:R-:W-:Y:S02]  /*28200*/  IADD3 R14, P4, PT, R10.reuse, R28, RZ ;  /* 0x0000001c0a0e7210 */ /* 0x041fe40007f9e0ff */
[----:B------:R-:W-:-:S03]  /*28210*/  IADD3 R10, P5, PT, R10, R27, RZ ;  /* 0x0000001b0a0a7210 */ /* 0x000fc60007fbe0ff */
[----:B------:R-:W-:Y:S04]  /*28220*/  STL [R1+0x63e4], R14 ;  /* 0x0063e40e01007387 */ /* 0x000fe80000100800 */
[----:B------:R0:W-:Y:S04]  /*28230*/  STL [R1+0x63d8], R11 ;  /* 0x0063d80b01007387 */ /* 0x0001e80000100800 */
[----:B0-----:R-:W5:Y:S04]  /*28240*/  LDL.LU R11, [R1+0x204] ;  /* 0x00020400010b7983 */ /* 0x001f680000300800 */
[----:B------:R0:W-:Y:S01]  /*28250*/  STL [R1+0x63d0], R10 ;  /* 0x0063d00a01007387 */ /* 0x0001e20000100800 */
[----:B------:R-:W-:-:S03]  /*28260*/  IMAD.X R14, R9, 0x1, R0, P3 ;  /* 0x00000001090e7824 */ /* 0x000fc600018e0600 */
[----:B0-----:R-:W5:Y:S01]  /*28270*/  LDL.LU R10, [R1+0x470] ;  /* 0x00047000010a7983 */ /* 0x001f620000300800 */
        /* <DEDUP_REMOVED lines=9> */
[----:B------:R-:W-:-:S02]  /*28310*/  IMAD.X R14, R13, 0x1, R0, P1 ;  /* 0x000000010d0e7824 */ /* 0x000fc400008e0600 */
[----:B------:R-:W-:-:S03]  /*28320*/  IMAD.X R13, R13, 0x1, R2, P0 ;  /* 0x000000010d0d7824 */ /* 0x000fc600000e0602 */
[----:B------:R0:W-:Y:S04]  /*28330*/  STL [R1+0x63bc], R14 ;  /* 0x0063bc0e01007387 */ /* 0x0001e80000100800 */
[----:B0-----:R-:W5:Y:S01]  /*28340*/  LDL.LU R14, [R1+0x1fc] ;  /* 0x0001fc00010e7983 */ /* 0x001f620000300800 */
        /* <DEDUP_REMOVED lines=10> */
[C---:B------:R-:W-:Y:S02]  /*283f0*/  IADD3 R16, P4, PT, R7.reuse, R28, RZ ;  /* 0x0000001c07107210 */ /* 0x040fe40007f9e0ff */
[----:B------:R-:W-:-:S03]  /*28400*/  IADD3 R7, P5, PT, R7, R27, RZ ;  /* 0x0000001b07077210 */ /* 0x000fc60007fbe0ff */
[----:B------:R-:W-:Y:S04]  /*28410*/  STL [R1+0x63b4], R16 ;  /* 0x0063b41001007387 */ /* 0x000fe80000100800 */
[----:B------:R0:W-:Y:S04]  /*28420*/  STL [R1+0x63a8], R13 ;  /* 0x0063a80d01007387 */ /* 0x0001e80000100800 */
[----:B0-----:R-:W5:Y:S04]  /*28430*/  LDL.LU R13, [R1+0x464] ;  /* 0x00046400010d7983 */ /* 0x001f680000300800 */
[----:B------:R3:W-:Y:S01]  /*28440*/  STL [R1+0x63a0], R7 ;  /* 0x0063a00701007387 */ /* 0x0007e20000100800 */
[----:B--2---:R-:W-:-:S02]  /*28450*/  IMAD.X R17, R6, 0x1, R0, P3 ;  /* 0x0000000106117824 */ /* 0x004fc400018e0600 */
[----:B------:R-:W-:-:S03]  /*28460*/  IMAD.X R16, R6, 0x1, R2, P2 ;  /* 0x0000000106107824 */ /* 0x000fc600010e0602 */
[----:B------:R-:W-:Y:S04]  /*28470*/  STL [R1+0x639c], R17 ;  /* 0x00639c1101007387 */ /* 0x000fe80000100800 */
[----:B------:R-:W2:Y:S01]  /*28480*/  LDL.LU R6, [R1+0x1f4] ;  /* 0x0001f40001067983 */ /* 0x000ea20000300800 */
[----:B---3--:R-:W-:-:S05]  /*28490*/  IADD3 R7, P3, PT, R12, R28, RZ ;  /* 0x0000001c0c077210 */ /* 0x008fca0007f7e0ff */
[----:B------:R0:W-:Y:S04]  /*284a0*/  STL [R1+0x63a4], R7 ;  /* 0x0063a40701007387 */ /* 0x0001e80000100800 */
[----:B0-----:R-:W3:Y:S04]  /*284b0*/  LDL.LU R7, [R1+0x460] ;  /* 0x0004600001077983 */ /* 0x001ee80000300800 */
[----:B------:R0:W-:Y:S02]  /*284c0*/  STL [R1+0x6398], R16 ;  /* 0x0063981001007387 */ /* 0x0001e40000100800 */
[----:B0-----:R-:W-:Y:S01]  /*284d0*/  IADD3 R16, P2, PT, R12, R27, RZ ;  /* 0x0000001b0c107210 */ /* 0x001fe20007f5e0ff */
[----:B----4-:R-:W-:Y:S01]  /*284e0*/  IMAD.X R12, R8, 0x1, R0, P1 ;  /* 0x00000001080c7824 */ /* 0x010fe200008e0600 */
[----:B-----5:R-:W-:-:S03]  /*284f0*/  IADD3 R17, P1, PT, R15, R28, RZ ;  /* 0x0000001c0f117210 */ /* 0x020fc60007f3e0ff */
[----:B------:R0:W-:Y:S04]  /*28500*/  STL [R1+0x6390], R16 ;  /* 0x0063901001007387 */ /* 0x0001e80000100800 */
[----:B------:R1:W-:Y:S01]  /*28510*/  STL [R1+0x638c], R12 ;  /* 0x00638c0c01007387 */ /* 0x0003e20000100800 */
[----:B0-----:R-:W-:-:S03]  /*28520*/  IMAD.X R16, R8, 0x1, R2, P0 ;  /* 0x0000000108107824 */ /* 0x001fc600000e0602 */
[----:B-1----:R-:W4:Y:S04]  /*28530*/  LDL.LU R12, [R1+0x1f0] ;  /* 0x0001f000010c7983 */ /* 0x002f280000300800 */
[----:B------:R0:W-:Y:S04]  /*28540*/  STL [R1+0x6394], R17 ;  /* 0x0063941101007387 */ /* 0x0001e80000100800 */
[----:B------:R-:W5:Y:S04]  /*28550*/  LDL.LU R8, [R1+0x45c] ;  /* 0x00045c0001087983 */ /* 0x000f680000300800 */
[----:B------:R1:W-:Y:S01]  /*28560*/  STL [R1+0x6388], R16 ;  /* 0x0063881001007387 */ /* 0x0003e20000100800 */
[----:B0-----:R-:W-:Y:S01]  /*28570*/  IMAD.X R17, R11, 0x1, R0, P4 ;  /* 0x000000010b117824 */ /* 0x001fe200020e0600 */
[----:B-1----:R-:W-:-:S05]  /*28580*/  IADD3 R16, P0, PT, R15, R27, RZ ;  /* 0x0000001b0f107210 */ /* 0x002fca0007f1e0ff */
[----:B------:R0:W-:Y:S04]  /*28590*/  STL [R1+0x6380], R16 ;  /* 0x0063801001007387 */ /* 0x0001e80000100800 */
[----:B------:R-:W-:Y:S01]  /*285a0*/  STL [R1+0x637c], R17 ;  /* 0x00637c1101007387 */ /* 0x000fe20000100800 */
[C---:B------:R-:W-:Y:S01]  /*285b0*/  IADD3 R15, P4, PT, R10.reuse, R28, RZ ;  /* 0x0000001c0a0f7210 */ /* 0x040fe20007f9e0ff */
[----:B0-----:R-:W-:Y:S02]  /*285c0*/  IMAD.X R16, R11, 0x1, R2, P5 ;  /* 0x000000010b107824 */ /* 0x001fe400028e0602 */
[----:B------:R-:W5:Y:S04]  /*285d0*/  LDL.LU R11, [R1+0x1ec] ;  /* 0x0001ec00010b7983 */ /* 0x000f680000300800 */
[----:B------:R0:W-:Y:S04]  /*285e0*/  STL [R1+0x6384], R15 ;  /* 0x0063840f01007387 */ /* 0x0001e80000100800 */
[----:B------:R1:W-:Y:S01]  /*285f0*/  STL [R1+0x6378], R16 ;  /* 0x0063781001007387 */ /* 0x0003e20000100800 */
[----:B0-----:R-:W-:-:S03]  /*28600*/  IADD3 R15, P5, PT, R10, R27, RZ ;  /* 0x0000001b0a0f7210 */ /* 0x001fc60007fbe0ff */
[----:B------:R-:W5:Y:S01]  /*28610*/  LDL.LU R10, [R1+0x458] ;  /* 0x00045800010a7983 */ /* 0x000f620000300800 */
[----:B-1----:R-:W-:-:S03]  /*28620*/  IMAD.X R16, R9, 0x1, R0, P3 ;  /* 0x0000000109107824 */ /* 0x002fc600018e0600 */
[----:B------:R0:W-:Y:S01]  /*28630*/  STL [R1+0x6370], R15 ;  /* 0x0063700f01007387 */ /* 0x0001e20000100800 */
[----:B------:R-:W-:-:S03]  /*28640*/  IMAD.X R9, R9, 0x1, R2, P2 ;  /* 0x0000000109097824 */ /* 0x000fc600010e0602 */
[----:B------:R-:W-:Y:S01]  /*28650*/  STL [R1+0x636c], R16 ;  /* 0x00636c1001007387 */ /* 0x000fe20000100800 */
[C---:B0-----:R-:W-:Y:S02]  /*28660*/  IADD3 R15, P3, PT, R3.reuse, R28, RZ ;  /* 0x0000001c030f7210 */ /* 0x041fe40007f7e0ff */
[----:B------:R-:W-:-:S03]  /*28670*/  IADD3 R3, P2, PT, R3, R27, RZ ;  /* 0x0000001b03037210 */ /* 0x000fc60007f5e0ff */
[----:B------:R-:W-:Y:S04]  /*28680*/  STL [R1+0x6374], R15 ;  /* 0x0063740f01007387 */ /* 0x000fe80000100800 */
[----:B------:R0:W-:Y:S04]  /*28690*/  STL [R1+0x6368], R9 ;  /* 0x0063680901007387 */ /* 0x0001e80000100800 */
[----:B0-----:R-:W5:Y:S04]  /*286a0*/  LDL.LU R9, [R1+0x1e8] ;  /* 0x0001e80001097983 */ /* 0x001f680000300800 */
[----:B------:R0:W-:Y:S04]  /*286b0*/  STL [R1+0x6360], R3 ;  /* 0x0063600301007387 */ /* 0x0001e80000100800 */
[----:B0-----:R-:W5:Y:S01]  /*286c0*/  LDL.LU R3, [R1+0x454] ;  /* 0x0004540001037983 */ /* 0x001f620000300800 */
[----:B------:R-:W-:Y:S01]  /*286d0*/  IMAD.X R15, R14, 0x1, R0, P1 ;  /* 0x000000010e0f7824 */ /* 0x000fe200008e0600 */
[----:B------:R-:W-:Y:S01]  /*286e0*/  IADD3 R17, P1, PT, R4, R28, RZ ;  /* 0x0000001c04117210 */ /* 0x000fe20007f3e0ff */
[----:B------:R-:W-:-:S03]  /*286f0*/  IMAD.X R16, R14, 0x1, R2, P0 ;  /* 0x000000010e107824 */ /* 0x000fc600000e0602 */
[----:B------:R0:W-:Y:S04]  /*28700*/  STL [R1+0x635c], R15 ;  /* 0x00635c0f01007387 */ /* 0x0001e80000100800 */
[----:B------:R-:W-:Y:S04]  /*28710*/  STL [R1+0x6364], R17 ;  /* 0x0063641101007387 */ /* 0x000fe80000100800 */
[----:B------:R-:W-:Y:S01]  /*28720*/  STL [R1+0x6358], R16 ;  /* 0x0063581001007387 */ /* 0x000fe20000100800 */
[----:B0-----:R-:W-:-:S03]  /*28730*/  IADD3 R15, P0, PT, R4, R27, RZ ;  /* 0x0000001b040f7210 */ /* 0x001fc60007f1e0ff */
[----:B------:R-:W5:Y:S01]  /*28740*/  LDL.LU R4, [R1+0x1e4] ;  /* 0x0001e40001047983 */ /* 0x000f620000300800 */
[----:B------:R-:W-:-:S03]  /*28750*/  IMAD.X R14, R5, 0x1, R0, P4 ;  /* 0x00000001050e7824 */ /* 0x000fc600020e0600 */
[----:B------:R-:W-:Y:S04]  /*28760*/  STL [R1+0x6350], R15 ;  /* 0x0063500f01007387 */ /* 0x000fe80000100800 */
[----:B------:R0:W-:Y:S02]  /*28770*/  STL [R1+0x634c], R14 ;  /* 0x00634c0e01007387 */ /* 0x0001e40000100800 */
[----:B0-----:R-:W-:Y:S02]  /*28780*/  IMAD.X R14, R5, 0x1, R2, P5 ;  /* 0x00000001050e7824 */ /* 0x001fe400028e0602 */
[----:B------:R-:W5:Y:S01]  /*28790*/  LDL.LU R5, [R1+0x44c] ;  /* 0x00044c0001057983 */ /* 0x000f620000300800 */
[C---:B------:R-:W-:Y:S02]  /*287a0*/  IADD3 R15, P4, PT, R13.reuse, R28, RZ ;  /* 0x0000001c0d0f7210 */ /* 0x040fe40007f9e0ff */
[----:B------:R-:W-:-:S03]  /*287b0*/  IADD3 R13, P5, PT, R13, R27, RZ ;  /* 0x0000001b0d0d7210 */ /* 0x000fc60007fbe0ff */
[----:B------:R2:W-:Y:S04]  /*287c0*/  STL [R1+0x6354], R15 ;  /* 0x0063540f01007387 */ /* 0x0005e80000100800 */
[----:B------:R-:W-:Y:S04]  /*287d0*/  STL [R1+0x6348], R14 ;  /* 0x0063480e01007387 */ /* 0x000fe80000100800 */
[----:B------:R0:W-:Y:S01]  /*287e0*/  STL [R1+0x6340], R13 ;  /* 0x0063400d01007387 */ /* 0x0001e20000100800 */
[----:B--2---:R-:W-:-:S05]  /*287f0*/  IMAD.X R15, R6, 0x1, R0, P3 ;  /* 0x00000001060f7824 */ /* 0x004fca00018e0600 */
[----:B------:R-:W-:Y:S04]  /*28800*/  STL [R1+0x633c], R15 ;  /* 0x00633c0f01007387 */ /* 0x000fe80000100800 */
[----:B------:R-:W2:Y:S01]  /*28810*/  LDL.LU R17, [R1+0x1e0] ;  /* 0x0001e00001117983 */ /* 0x000ea20000300800 */
[----:B0-----:R-:W-:Y:S01]  /*28820*/  IMAD.X R13, R6, 0x1, R2, P2 ;  /* 0x00000001060d7824 */ /* 0x001fe200010e0602 */
[----:B---3--:R-:W-:-:S05]  /*28830*/  IADD3 R14, P3, PT, R7, R28, RZ ;  /* 0x0000001c070e7210 */ /* 0x008fca0007f7e0ff */
[----:B------:R0:W-:Y:S04]  /*28840*/  STL [R1+0x6344], R14 ;  /* 0x0063440e01007387 */ /* 0x0001e80000100800 */
[----:B------:R-:W3:Y:S01]  /*28850*/  LDL.LU R6, [R1+0x18] ;  /* 0x0000180001067983 */ /* 0x000ee20000300800 */
[----:B0-----:R-:W-:-:S03]  /*28860*/  IADD3 R14, P2, PT, R7, R27, RZ ;  /* 0x0000001b070e7210 */ /* 0x001fc60007f5e0ff */
[----:B------:R5:W-:Y:S04]  /*28870*/  STL [R1+0x6338], R13 ;  /* 0x0063380d01007387 */ /* 0x000be80000100800 */
[----:B------:R-:W-:Y:S04]  /*28880*/  STL [R1+0x6330], R14 ;  /* 0x0063300e01007387 */ /* 0x000fe80000100800 */
[----:B------:R-:W3:Y:S01]  /*28890*/  LDL.LU R16, [R1+0x1dc] ;  /* 0x0001dc0001107983 */ /* 0x000ee20000300800 */
[----:B----4-:R-:W-:-:S05]  /*288a0*/  IMAD.X R7, R12, 0x1, R0, P1 ;  /* 0x000000010c077824 */ /* 0x010fca00008e0600 */
[----:B------:R0:W-:Y:S01]  /*288b0*/  STL [R1+0x632c], R7 ;  /* 0x00632c0701007387 */ /* 0x0001e20000100800 */
[----:B-----5:R-:W-:-:S03]  /*288c0*/  IADD3 R13, P1, PT, R8, R28, RZ ;  /* 0x0000001c080d7210 */ /* 0x020fc60007f3e0ff */
[----:B0-----:R-:W4:Y:S04]  /*288d0*/  LDL.LU R7, [R1+0x14] ;  /* 0x0000140001077983 */ /* 0x001f280000300800 */
[----:B------:R0:W-:Y:S02]  /*288e0*/  STL [R1+0x6334], R13 ;  /* 0x0063340d01007387 */ /* 0x0001e40000100800 */
[----:B0-----:R-:W-:Y:S01]  /*288f0*/  IMAD.X R13, R12, 0x1, R2, P0 ;  /* 0x000000010c0d7824 */ /* 0x001fe200000e0602 */
[----:B------:R-:W-:-:S04]  /*28900*/  IADD3 R8, P0, PT, R8, R27, RZ ;  /* 0x0000001b08087210 */ /* 0x000fc80007f1e0ff */
[----:B------:R-:W-:Y:S04]  /*28910*/  STL [R1+0x6328], R13 ;  /* 0x0063280d01007387 */ /* 0x000fe80000100800 */
[----:B------:R-:W5:Y:S01]  /*28920*/  LDL.LU R15, [R1+0x1d8] ;  /* 0x0001d800010f7983 */ /* 0x000f620000300800 */
[----:B------:R-:W-:-:S03]  /*28930*/  IMAD.X R12, R11, 0x1, R0, P4 ;  /* 0x000000010b0c7824 */ /* 0x000fc600020e0600 */
[----:B------:R0:W-:Y:S04]  /*28940*/  STL [R1+0x6320], R8 ;  /* 0x0063200801007387 */ /* 0x0001e80000100800 */
[----:B0-----:R-:W5:Y:S04]  /*28950*/  LDL.LU R8, [R1+0x10] ;  /* 0x0000100001087983 */ /* 0x001f680000300800 */
[----:B------:R0:W-:Y:S01]  /*28960*/  STL [R1+0x631c], R12 ;  /* 0x00631c0c01007387 */ /* 0x0001e20000100800 */
[----:B------:R-:W-:Y:S01]  /*28970*/  IMAD.X R11, R11, 0x1, R2, P5 ;  /* 0x000000010b0b7824 */ /* 0x000fe200028e0602 */
[----:B0-----:R-:W-:-:S05]  /*28980*/  IADD3 R12, P4, PT, R10, R28, RZ ;  /* 0x0000001c0a0c7210 */ /* 0x001fca0007f9e0ff */
[----:B------:R-:W-:Y:S04]  /*28990*/  STL [R1+0x6324], R12 ;  /* 0x0063240c01007387 */ /* 0x000fe80000100800 */
[----:B------:R-:W5:Y:S04]  /*289a0*/  LDL.LU R14, [R1+0x1d4] ;  /* 0x0001d400010e7983 */ /* 0x000f680000300800 */
[----:B------:R0:W-:Y:S01]  /*289b0*/  STL [R1+0x6318], R11 ;  /* 0x0063180b01007387 */ /* 0x0001e20000100800 */
[----:B------:R-:W-:-:S03]  /*289c0*/  IADD3 R10, P5, PT, R10, R27, RZ ;  /* 0x0000001b0a0a7210 */ /* 0x000fc60007fbe0ff */
[----:B------:R-:W5:Y:S01]  /*289d0*/  LDL.LU R13, [R1+0xc] ;  /* 0x00000c00010d7983 */ /* 0x000f620000300800 */
[----:B0-----:R-:W-:-:S03]  /*289e0*/  IMAD.X R11, R9, 0x1, R0, P3 ;  /* 0x00000001090b7824 */ /* 0x001fc600018e0600 */
[----:B------:R0:W-:Y:S04]  /*289f0*/  STL [R1+0x6310], R10 ;  /* 0x0063100a01007387 */ /* 0x0001e80000100800 */
[----:B------:R-:W-:Y:S04]  /*28a00*/  STL [R1+0x630c], R11 ;  /* 0x00630c0b01007387 */ /* 0x000fe80000100800 */
[----:B------:R-:W5:Y:S01]  /*28a10*/  LDL.LU R12, [R1+0x1d0] ;  /* 0x0001d000010c7983 */ /* 0x000f620000300800 */
[----:B0-----:R-:W-:-:S05]  /*28a20*/  IADD3 R10, P3, PT, R3, R28, RZ ;  /* 0x0000001c030a7210 */ /* 0x001fca0007f7e0ff */
[----:B------:R0:W-:Y:S01]  /*28a30*/  STL [R1+0x6314], R10 ;  /* 0x0063140a01007387 */ /* 0x0001e20000100800 */
[----:B------:R-:W-:-:S03]  /*28a40*/  IMAD.X R9, R9, 0x1, R2, P2 ;  /* 0x0000000109097824 */ /* 0x000fc600010e0602 */
[----:B0-----:R-:W5:Y:S01]  /*28a50*/  LDL.LU R10, [R1+0x8] ;  /* 0x00000800010a7983 */ /* 0x001f620000300800 */
[----:B------:R-:W-:-:S03]  /*28a60*/  IADD3 R3, P2, PT, R3, R27, RZ ;  /* 0x0000001b03037210 */ /* 0x000fc60007f5e0ff */
[----:B------:R0:W-:Y:S01]  /*28a70*/  STL [R1+0x6308], R9 ;  /* 0x0063080901007387 */ /* 0x0001e20000100800 */
[----:B------:R-:W-:-:S03]  /*28a80*/  IMAD.X R11, R4, 0x1, R0, P1 ;  /* 0x00000001040b7824 */ /* 0x000fc600008e0600 */
[----:B0-----:R-:W5:Y:S04]  /*28a90*/  LDL.LU R9, [R1+0x1cc] ;  /* 0x0001cc0001097983 */ /* 0x001f680000300800 */
[----:B------:R0:W-:Y:S04]  /*28aa0*/  STL [R1+0x6300], R3 ;  /* 0x0063000301007387 */ /* 0x0001e80000100800 */
[----:B0-----:R-:W5:Y:S04]  /*28ab0*/  LDL.LU R3, [R1+0x4] ;  /* 0x0000040001037983 */ /* 0x001f680000300800 */
[----:B------:R0:W-:Y:S01]  /*28ac0*/  STL [R1+0x62fc], R11 ;  /* 0x0062fc0b01007387 */ /* 0x0001e20000100800 */
[----:B------:R-:W-:Y:S01]  /*28ad0*/  IMAD.X R4, R4, 0x1, R2, P0 ;  /* 0x0000000104047824 */ /* 0x000fe200000e0602 */
[----:B0-----:R-:W-:-:S05]  /*28ae0*/  IADD3 R11, P1, PT, R5, R28, RZ ;  /* 0x0000001c050b7210 */ /* 0x001fca0007f3e0ff */
[----:B------:R0:W-:Y:S04]  /*28af0*/  STL [R1+0x6304], R11 ;  /* 0x0063040b01007387 */ /* 0x0001e80000100800 */
[----:B0-----:R-:W5:Y:S04]  /*28b00*/  LDL.LU R11, [R1+0x1c8] ;  /* 0x0001c800010b7983 */ /* 0x001f680000300800 */
[----:B------:R0:W-:Y:S04]  /*28b10*/  STL [R1+0x62f8], R4 ;  /* 0x0062f80401007387 */ /* 0x0001e80000100800 */
[----:B0-----:R-:W5:Y:S01]  /*28b20*/  LDL.LU R4, [R1] ;  /* 0x0000000001047983 */ /* 0x001f620000300800 */
[----:B------:R-:W-:-:S05]  /*28b30*/  IADD3 R5, P0, PT, R5, R27, RZ ;  /* 0x0000001b05057210 */ /* 0x000fca0007f1e0ff */
[----:B------:R2:W-:Y:S02]  /*28b40*/  STL [R1+0x62f0], R5 ;  /* 0x0062f00501007387 */ /* 0x0005e40000100800 */
[C---:B--2---:R-:W-:Y:S02]  /*28b50*/  IMAD.X R5, R17.reuse, 0x1, R0, P4 ;  /* 0x0000000111057824 */ /* 0x044fe400020e0600 */
[----:B------:R-:W-:-:S03]  /*28b60*/  IMAD.X R17, R17, 0x1, R2, P5 ;  /* 0x0000000111117824 */ /* 0x000fc600028e0602 */
[----:B------:R3:W-:Y:S02]  /*28b70*/  STL [R1+0x62ec], R5 ;  /* 0x0062ec0501007387 */ /* 0x0007e40000100800 */
[C---:B---3--:R-:W-:Y:S02]  /*28b80*/  IADD3 R5, P4, PT, R6.reuse, R28, RZ ;  /* 0x0000001c06057210 */ /* 0x048fe40007f9e0ff */
[----:B------:R-:W-:-:S03]  /*28b90*/  IADD3 R6, P5, PT, R6, R27, RZ ;  /* 0x0000001b06067210 */ /* 0x000fc60007fbe0ff */
[----:B------:R0:W-:Y:S04]  /*28ba0*/  STL [R1+0x62f4], R5 ;  /* 0x0062f40501007387 */ /* 0x0001e80000100800 */
[----:B0-----:R-:W2:Y:S04]  /*28bb0*/  LDL.LU R5, [R1+0x1c4] ;  /* 0x0001c40001057983 */ /* 0x001ea80000300800 */
[----:B------:R0:W-:Y:S04]  /*28bc0*/  STL [R1+0x62e8], R17 ;  /* 0x0062e81101007387 */ /* 0x0001e80000100800 */
[----:B0-----:R-:W3:Y:S04]  /*28bd0*/  LDL.LU R17, [R1+0x74f4] ;  /* 0x0074f40001117983 */ /* 0x001ee80000300800 */
[----:B------:R0:W-:Y:S02]  /*28be0*/  STL [R1+0x62e0], R6 ;  /* 0x0062e00601007387 */ /* 0x0001e40000100800 */
[----:B0-----:R-:W-:-:S02]  /*28bf0*/  IMAD.X R6, R16, 0x1, R0, P3 ;  /* 0x0000000110067824 */ /* 0x001fc400018e0600 */
[----:B------:R-:W-:-:S03]  /*28c00*/  IMAD.X R16, R16, 0x1, R2, P2 ;  /* 0x0000000110107824 */ /* 0x000fc600010e0602 */
[----:B------:R4:W-:Y:S02]  /*28c10*/  STL [R1+0x62dc], R6 ;  /* 0x0062dc0601007387 */ /* 0x0009e40000100800 */
[C---:B----4-:R-:W-:Y:S02]  /*28c20*/  IADD3 R6, P3, PT, R7.reuse, R28, RZ ;  /* 0x0000001c07067210 */ /* 0x050fe40007f7e0ff */
[----:B------:R-:W-:-:S03]  /*28c30*/  IADD3 R7, P2, PT, R7, R27, RZ ;  /* 0x0000001b07077210 */ /* 0x000fc60007f5e0ff */
[----:B------:R0:W-:Y:S04]  /*28c40*/  STL [R1+0x62e4], R6 ;  /* 0x0062e40601007387 */ /* 0x0001e80000100800 */
[----:B0-----:R-:W4:Y:S04]  /*28c50*/  LDL.LU R6, [R1+0x1c0] ;  /* 0x0001c00001067983 */ /* 0x001f280000300800 */
[----:B------:R0:W-:Y:S04]  /*28c60*/  STL [R1+0x62d8], R16 ;  /* 0x0062d81001007387 */ /* 0x0001e80000100800 */
[----:B0-----:R-:W2:Y:S04]  /*28c70*/  LDL.LU R16, [R1+0x74f0] ;  /* 0x0074f00001107983 */ /* 0x001ea80000300800 */
[----:B------:R5:W-:Y:S02]  /*28c80*/  STL [R1+0x62d0], R7 ;  /* 0x0062d00701007387 */ /* 0x000be40000100800 */
[----:B-----5:R-:W-:-:S02]  /*28c90*/  IMAD.X R7, R15, 0x1, R0, P1 ;  /* 0x000000010f077824 */ /* 0x020fc400008e0600 */
[----:B------:R-:W-:-:S03]  /*28ca0*/  IMAD.X R15, R15, 0x1, R2, P0 ;  /* 0x000000010f0f7824 */ /* 0x000fc600000e0602 */
[----:B------:R0:W-:Y:S02]  /*28cb0*/  STL [R1+0x62cc], R7 ;  /* 0x0062cc0701007387 */ /* 0x0001e40000100800 */
[C---:B0-----:R-:W-:Y:S02]  /*28cc0*/  IADD3 R7, P1, PT, R8.reuse, R28, RZ ;  /* 0x0000001c08077210 */ /* 0x041fe40007f3e0ff */
[----:B------:R-:W-:-:S03]  /*28cd0*/  IADD3 R8, P0, PT, R8, R27, RZ ;  /* 0x0000001b08087210 */ /* 0x000fc60007f1e0ff */
[----:B------:R0:W-:Y:S04]  /*28ce0*/  STL [R1+0x62d4], R7 ;  /* 0x0062d40701007387 */ /* 0x0001e80000100800 */
[----:B0-----:R-:W5:Y:S04]  /*28cf0*/  LDL.LU R7, [R1+0x1bc] ;  /* 0x0001bc0001077983 */ /* 0x001f680000300800 */
[----:B------:R0:W-:Y:S04]  /*28d00*/  STL [R1+0x62c8], R15 ;  /* 0x0062c80f01007387 */ /* 0x0001e80000100800 */
[----:B0-----:R-:W3:Y:S04]  /*28d10*/  LDL.LU R15, [R1+0x74ec] ;  /* 0x0074ec00010f7983 */ /* 0x001ee80000300800 */
[----:B------:R0:W-:Y:S02]  /*28d20*/  STL [R1+0x62c0], R8 ;  /* 0x0062c00801007387 */ /* 0x0001e40000100800 */
[----:B0-----:R-:W-:-:S02]  /*28d30*/  IMAD.X R8, R14, 0x1, R0, P4 ;  /* 0x000000010e087824 */ /* 0x001fc400020e0600 */
[----:B------:R-:W-:-:S03]  /*28d40*/  IMAD.X R14, R14, 0x1, R2, P5 ;  /* 0x000000010e0e7824 */ /* 0x000fc600028e0602 */
[----:B------:R0:W-:Y:S02]  /*28d50*/  STL [R1+0x62bc], R8 ;  /* 0x0062bc0801007387 */ /* 0x0001e40000100800 */
[C---:B0-----:R-:W-:Y:S02]  /*28d60*/  IADD3 R8, P4, PT, R13.reuse, R28, RZ ;  /* 0x0000001c0d087210 */ /* 0x041fe40007f9e0ff */
[----:B------:R-:W-:-:S03]  /*28d70*/  IADD3 R13, P5, PT, R13, R27, RZ ;  /* 0x0000001b0d0d7210 */ /* 0x000fc60007fbe0ff */
[----:B------:R0:W-:Y:S04]  /*28d80*/  STL [R1+0x62c4], R8 ;  /* 0x0062c40801007387 */ /* 0x0001e80000100800 */
[----:B0-----:R-:W3:Y:S04]  /*28d90*/  LDL.LU R8, [R1+0x1b8] ;  /* 0x0001b80001087983 */ /* 0x001ee80000300800 */
        /* <DEDUP_REMOVED lines=23> */
[----:B0-----:R-:W-:-:S05]  /*28f10*/  IMAD.X R3, R11, 0x1, R0, P4 ;  /* 0x000000010b037824 */ /* 0x001fca00020e0600 */
[----:B------:R0:W-:Y:S02]  /*28f20*/  STL [R1+0x628c], R3 ;  /* 0x00628c0301007387 */ /* 0x0001e40000100800 */
[----:B0-----:R-:W-:-:S05]  /*28f30*/  IADD3 R3, P4, PT, R4, R28, RZ ;  /* 0x0000001c04037210 */ /* 0x001fca0007f9e0ff */
[----:B------:R0:W-:Y:S04]  /*28f40*/  STL [R1+0x6294], R3 ;  /* 0x0062940301007387 */ /* 0x0001e80000100800 */
[----:B0-----:R-:W3:Y:S01]  /*28f50*/  LDL.LU R3, [R1+0x74d4] ;  /* 0x0074d40001037983 */ /* 0x001ee20000300800 */
[----:B------:R-:W-:Y:S01]  /*28f60*/  IMAD.X R11, R11, 0x1, R2, P5 ;  /* 0x000000010b0b7824 */ /* 0x000fe200028e0602 */
[----:B------:R-:W-:-:S04]  /*28f70*/  IADD3 R4, P5, PT, R4, R27, RZ ;  /* 0x0000001b04047210 */ /* 0x000fc80007fbe0ff */
[----:B------:R0:W-:Y:S04]  /*28f80*/  STL [R1+0x6288], R11 ;  /* 0x0062880b01007387 */ /* 0x0001e80000100800 */
[----:B0-----:R-:W4:Y:S04]  /*28f90*/  LDL.LU R11, [R1+0x1ac] ;  /* 0x0001ac00010b7983 */ /* 0x001f280000300800 */
[----:B------:R2:W-:Y:S02]  /*28fa0*/  STL [R1+0x6280], R4 ;  /* 0x0062800401007387 */ /* 0x0005e40000100800 */
[----:B--2---:R-:W-:-:S05]  /*28fb0*/  IMAD.X R4, R5, 0x1, R0, P3 ;  /* 0x0000000105047824 */ /* 0x004fca00018e0600 */
[----:B------:R3:W-:Y:S02]  /*28fc0*/  STL [R1+0x627c], R4 ;  /* 0x00627c0401007387 */ /* 0x0007e40000100800 */
[----:B---3--:R-:W-:-:S05]  /*28fd0*/  IADD3 R4, P3, PT, R3, R28, RZ ;  /* 0x0000001c03047210 */ /* 0x008fca0007f7e0ff */
[----:B------:R0:W-:Y:S04]  /*28fe0*/  STL [R1+0x6284], R4 ;  /* 0x0062840401007387 */ /* 0x0001e80000100800 */
[----:B0-----:R-:W2:Y:S01]  /*28ff0*/  LDL.LU R4, [R1+0x74d0] ;  /* 0x0074d00001047983 */ /* 0x001ea20000300800 */
[----:B------:R-:W-:-:S05]  /*29000*/  IMAD.X R5, R5, 0x1, R2, P2 ;  /* 0x0000000105057824 */ /* 0x000fca00010e0602 */
[----:B------:R0:W-:Y:S02]  /*29010*/  STL [R1+0x6278], R5 ;  /* 0x0062780501007387 */ /* 0x0001e40000100800 */
[----:B0-----:R-:W-:Y:S02]  /*29020*/  IADD3 R5, P2, PT, R3, R27, RZ ;  /* 0x0000001b03057210 */ /* 0x001fe40007f5e0ff */
[----:B------:R-:W3:Y:S04]  /*29030*/  LDL.LU R3, [R1+0x1b0] ;  /* 0x0001b00001037983 */ /* 0x000ee80000300800 */
[----:B------:R4:W-:Y:S02]  /*29040*/  STL [R1+0x6270], R5 ;  /* 0x0062700501007387 */ /* 0x0009e40000100800 */
[----:B----4-:R-:W-:-:S05]  /*29050*/  IMAD.X R5, R6, 0x1, R0, P1 ;  /* 0x0000000106057824 */ /* 0x010fca00008e0600 */
[----:B------:R2:W-:Y:S02]  /*29060*/  STL [R1+0x626c], R5 ;  /* 0x00626c0501007387 */ /* 0x0005e40000100800 */
[----:B--2---:R-:W-:-:S05]  /*29070*/  IADD3 R5, P1, PT, R4, R28, RZ ;  /* 0x0000001c04057210 */ /* 0x004fca0007f3e0ff */
[----:B------:R0:W-:Y:S04]  /*29080*/  STL [R1+0x6274], R5 ;  /* 0x0062740501007387 */ /* 0x0001e80000100800 */
[----:B0-----:R-:W2:Y:S01]  /*29090*/  LDL.LU R5, [R1+0x74cc] ;  /* 0x0074cc0001057983 */ /* 0x001ea20000300800 */
[----:B------:R-:W-:-:S05]  /*290a0*/  IMAD.X R6, R6, 0x1, R2, P0 ;  /* 0x0000000106067824 */ /* 0x000fca00000e0602 */
[----:B------:R0:W-:Y:S02]  /*290b0*/  STL [R1+0x6268], R6 ;  /* 0x0062680601007387 */ /* 0x0001e40000100800 */
[----:B0-----:R-:W-:Y:S02]  /*290c0*/  IADD3 R6, P0, PT, R4, R27, RZ ;  /* 0x0000001b04067210 */ /* 0x001fe40007f1e0ff */
[----:B------:R-:W4:Y:S04]  /*290d0*/  LDL.LU R4, [R1+0x1a4] ;  /* 0x0001a40001047983 */ /* 0x000f280000300800 */
[----:B------:R5:W-:Y:S02]  /*290e0*/  STL [R1+0x6260], R6 ;  /* 0x0062600601007387 */ /* 0x000be40000100800 */
[----:B-----5:R-:W-:-:S05]  /*290f0*/  IMAD.X R6, R7, 0x1, R0, P4 ;  /* 0x0000000107067824 */ /* 0x020fca00020e0600 */
[----:B------:R2:W-:Y:S02]  /*29100*/  STL [R1+0x625c], R6 ;  /* 0x00625c0601007387 */ /* 0x0005e40000100800 */
[----:B--2---:R-:W-:-:S05]  /*29110*/  IADD3 R6, P4, PT, R5, R28, RZ ;  /* 0x0000001c05067210 */ /* 0x004fca0007f9e0ff */
[----:B------:R0:W-:Y:S04]  /*29120*/  STL [R1+0x6264], R6 ;  /* 0x0062640601007387 */ /* 0x0001e80000100800 */
[----:B0-----:R-:W2:Y:S01]  /*29130*/  LDL.LU R6, [R1+0x74c8] ;  /* 0x0074c80001067983 */ /* 0x001ea20000300800 */
[----:B------:R-:W-:-:S05]  /*29140*/  IMAD.X R7, R7, 0x1, R2, P5 ;  /* 0x0000000107077824 */ /* 0x000fca00028e0602 */
[----:B------:R0:W-:Y:S02]  /*29150*/  STL [R1+0x6258], R7 ;  /* 0x0062580701007387 */ /* 0x0001e40000100800 */
[----:B0-----:R-:W-:Y:S02]  /*29160*/  IADD3 R7, P5, PT, R5, R27, RZ ;  /* 0x0000001b05077210 */ /* 0x001fe40007fbe0ff */
[----:B------:R-:W5:Y:S04]  /*29170*/  LDL.LU R5, [R1+0x1a8] ;  /* 0x0001a80001057983 */ /* 0x000f680000300800 */
[----:B------:R0:W-:Y:S02]  /*29180*/  STL [R1+0x6250], R7 ;  /* 0x0062500701007387 */ /* 0x0001e40000100800 */
[----:B0-----:R-:W-:-:S02]  /*29190*/  IMAD.X R7, R8, 0x1, R0, P3 ;  /* 0x0000000108077824 */ /* 0x001fc400018e0600 */
[----:B------:R-:W-:-:S03]  /*291a0*/  IMAD.X R8, R8, 0x1, R2, P2 ;  /* 0x0000000108087824 */ /* 0x000fc600010e0602 */
[----:B------:R2:W-:Y:S02]  /*291b0*/  STL [R1+0x624c], R7 ;  /* 0x00624c0701007387 */ /* 0x0005e40000100800 */
[----:B--2---:R-:W-:-:S05]  /*291c0*/  IADD3 R7, P3, PT, R6, R28, RZ ;  /* 0x0000001c06077210 */ /* 0x004fca0007f7e0ff */
[----:B------:R0:W-:Y:S04]  /*291d0*/  STL [R1+0x6254], R7 ;  /* 0x0062540701007387 */ /* 0x0001e80000100800 */
[----:B0-----:R-:W2:Y:S04]  /*291e0*/  LDL.LU R7, [R1+0x74c4] ;  /* 0x0074c40001077983 */ /* 0x001ea80000300800 */
[----:B------:R0:W-:Y:S02]  /*291f0*/  STL [R1+0x6248], R8 ;  /* 0x0062480801007387 */ /* 0x0001e40000100800 */
[----:B0-----:R-:W-:-:S02]  /*29200*/  IADD3 R8, P2, PT, R6, R27, RZ ;  /* 0x0000001b06087210 */ /* 0x001fc40007f5e0ff */
[----:B------:R-:W2:Y:S04]  /*29210*/  LDL.LU R6, [R1+0x1b4] ;  /* 0x0001b40001067983 */ /* 0x000ea80000300800 */
[----:B------:R2:W-:Y:S02]  /*29220*/  STL [R1+0x6240], R8 ;  /* 0x0062400801007387 */ /* 0x0005e40000100800 */
[----:B--2---:R-:W-:-:S05]  /*29230*/  IMAD.X R8, R6, 0x1, R0, P1 ;  /* 0x0000000106087824 */ /* 0x004fca00008e0600 */
[----:B------:R0:W-:Y:S02]  /*29240*/  STL [R1+0x623c], R8 ;  /* 0x00623c0801007387 */ /* 0x0001e40000100800 */
[----:B0-----:R-:W-:-:S05]  /*29250*/  IADD3 R8, P1, PT, R7, R28, RZ ;  /* 0x0000001c07087210 */ /* 0x001fca0007f3e0ff */
[----:B------:R0:W-:Y:S04]  /*29260*/  STL [R1+0x6244], R8 ;  /* 0x0062440801007387 */ /* 0x0001e80000100800 */
[----:B0-----:R-:W2:Y:S01]  /*29270*/  LDL.LU R8, [R1+0x74c0] ;  /* 0x0074c00001087983 */ /* 0x001ea20000300800 */
[----:B------:R-:W-:-:S05]  /*29280*/  IMAD.X R6, R6, 0x1, R2, P0 ;  /* 0x0000000106067824 */ /* 0x000fca00000e0602 */
[----:B------:R0:W-:Y:S02]  /*29290*/  STL [R1+0x6238], R6 ;  /* 0x0062380601007387 */ /* 0x0001e40000100800 */
[----:B0-----:R-:W-:Y:S02]  /*292a0*/  IADD3 R6, P0, PT, R7, R27, RZ ;  /* 0x0000001b07067210 */ /* 0x001fe40007f1e0ff */
[----:B------:R-:W4:Y:S04]  /*292b0*/  LDL.LU R7, [R1+0x198] ;  /* 0x0001980001077983 */ /* 0x000f280000300800 */
[----:B------:R3:W-:Y:S02]  /*292c0*/  STL [R1+0x6230], R6 ;  /* 0x0062300601007387 */ /* 0x0007e40000100800 */
[----:B---3--:R-:W-:-:S05]  /*292d0*/  IMAD.X R6, R3, 0x1, R0, P4 ;  /* 0x0000000103067824 */ /* 0x008fca00020e0600 */
[----:B------:R2:W-:Y:S02]  /*292e0*/  STL [R1+0x622c], R6 ;  /* 0x00622c0601007387 */ /* 0x0005e40000100800 */
[----:B--2---:R-:W-:-:S05]  /*292f0*/  IADD3 R6, P4, PT, R8, R28, RZ ;  /* 0x0000001c08067210 */ /* 0x004fca0007f9e0ff */
[----:B------:R0:W-:Y:S02]  /*29300*/  STL [R1+0x6234], R6 ;  /* 0x0062340601007387 */ /* 0x0001e40000100800 */
[----:B0-----:R-:W-:Y:S02]  /*29310*/  IMAD.X R6, R3, 0x1, R2, P5 ;  /* 0x0000000103067824 */ /* 0x001fe400028e0602 */
[----:B------:R-:W2:Y:S04]  /*29320*/  LDL.LU R3, [R1+0x194] ;  /* 0x0001940001037983 */ /* 0x000ea80000300800 */
[----:B------:R0:W-:Y:S02]  /*29330*/  STL [R1+0x6228], R6 ;  /* 0x0062280601007387 */ /* 0x0001e40000100800 */
[----:B0-----:R-:W-:-:S02]  /*29340*/  IADD3 R6, P5, PT, R8, R27, RZ ;  /* 0x0000001b08067210 */ /* 0x001fc40007fbe0ff */
[----:B------:R-:W3:Y:S04]  /*29350*/  LDL.LU R8, [R1+0x19c] ;  /* 0x00019c0001087983 */ /* 0x000ee80000300800 */
[----:B------:R0:W-:Y:S02]  /*29360*/  STL [R1+0x6220], R6 ;  /* 0x0062200601007387 */ /* 0x0001e40000100800 */
[----:B0-----:R-:W-:-:S05]  /*29370*/  IMAD.X R6, R11, 0x1, R0, P3 ;  /* 0x000000010b067824 */ /* 0x001fca00018e0600 */
[----:B------:R0:W-:Y:S02]  /*29380*/  STL [R1+0x621c], R6 ;  /* 0x00621c0601007387 */ /* 0x0001e40000100800 */
[----:B0-----:R-:W-:-:S05]  /*29390*/  IADD3 R6, P3, PT, R9, R28, RZ ;  /* 0x0000001c09067210 */ /* 0x001fca0007f7e0ff */
[----:B------:R0:W-:Y:S02]  /*293a0*/  STL [R1+0x6224], R6 ;  /* 0x0062240601007387 */ /* 0x0001e40000100800 */
[----:B0-----:R-:W-:Y:S01]  /*293b0*/  IMAD.X R6, R11, 0x1, R2, P2 ;  /* 0x000000010b067824 */ /* 0x001fe200010e0602 */
[----:B------:R-:W-:Y:S02]  /*293c0*/  IADD3 R11, P2, PT, R9, R27, RZ ;  /* 0x0000001b090b7210 */ /* 0x000fe40007f5e0ff */
[----:B------:R-:W2:Y:S04]  /*293d0*/  LDL.LU R9, [R1+0x1a0] ;  /* 0x0001a00001097983 */ /* 0x000ea80000300800 */
[----:B------:R0:W-:Y:S04]  /*293e0*/  STL [R1+0x6218], R6 ;  /* 0x0062180601007387 */ /* 0x0001e80000100800 */
[----:B0-----:R-:W2:Y:S04]  /*293f0*/  LDL.LU R6, [R1+0x190] ;  /* 0x0001900001067983 */ /* 0x001ea80000300800 */
[----:B------:R5:W-:Y:S02]  /*29400*/  STL [R1+0x6210], R11 ;  /* 0x0062100b01007387 */ /* 0x000be40000100800 */
[----:B-----5:R-:W-:-:S05]  /*29410*/  IMAD.X R11, R5, 0x1, R0, P1 ;  /* 0x00000001050b7824 */ /* 0x020fca00008e0600 */
[----:B------:R0:W-:Y:S02]  /*29420*/  STL [R1+0x620c], R11 ;  /* 0x00620c0b01007387 */ /* 0x0001e40000100800 */
[----:B0-----:R-:W-:-:S05]  /*29430*/  IADD3 R11, P1, PT, R10, R28, RZ ;  /* 0x0000001c0a0b7210 */ /* 0x001fca0007f3e0ff */
[----:B------:R0:W-:Y:S04]  /*29440*/  STL [R1+0x6214], R11 ;  /* 0x0062140b01007387 */ /* 0x0001e80000100800 */
[----:B0-----:R-:W5:Y:S01]  /*29450*/  LDL.LU R11, [R1+0x74bc] ;  /* 0x0074bc00010b7983 */ /* 0x001f620000300800 */
[----:B------:R-:W-:-:S05]  /*29460*/  IMAD.X R5, R5, 0x1, R2, P0 ;  /* 0x0000000105057824 */ /* 0x000fca00000e0602 */
[----:B------:R0:W-:Y:S02]  /*29470*/  STL [R1+0x6208], R5 ;  /* 0x0062080501007387 */ /* 0x0001e40000100800 */
[----:B0-----:R-:W-:Y:S01]  /*29480*/  IADD3 R5, P0, PT, R10, R27, RZ ;  /* 0x0000001b0a057210 */ /* 0x001fe20007f1e0ff */
[----:B----4-:R-:W-:-:S04]  /*29490*/  IMAD.X R10, R4, 0x1, R0, P4 ;  /* 0x00000001040a7824 */ /* 0x010fc800020e0600 */
[----:B------:R0:W-:Y:S04]  /*294a0*/  STL [R1+0x6200], R5 ;  /* 0x0062000501007387 */ /* 0x0001e80000100800 */
[----:B0-----:R-:W4:Y:S04]  /*294b0*/  LDL.LU R5, [R1+0x550] ;  /* 0x0005500001057983 */ /* 0x001f280000300800 */
[----:B------:R5:W-:Y:S02]  /*294c0*/  STL [R1+0x61fc], R10 ;  /* 0x0061fc0a01007387 */ /* 0x000be40000100800 */
[----:B-----5:R-:W-:-:S05]  /*294d0*/  IADD3 R10, P4, PT, R11, R28, RZ ;  /* 0x0000001c0b0a7210 */ /* 0x020fca0007f9e0ff */
[----:B------:R0:W-:Y:S02]  /*294e0*/  STL [R1+0x6204], R10 ;  /* 0x0062040a01007387 */ /* 0x0001e40000100800 */
[----:B0-----:R-:W-:Y:S01]  /*294f0*/  IMAD.X R10, R4, 0x1, R2, P5 ;  /* 0x00000001040a7824 */ /* 0x001fe200028e0602 */
[----:B------:R-:W-:-:S04]  /*29500*/  IADD3 R4, P5, PT, R11, R27, RZ ;  /* 0x0000001b0b047210 */ /* 0x000fc80007fbe0ff */
[----:B------:R2:W-:Y:S04]  /*29510*/  STL [R1+0x61f8], R10 ;  /* 0x0061f80a01007387 */ /* 0x0005e80000100800 */
[----:B------:R0:W-:Y:S01]  /*29520*/  STL [R1+0x61f0], R4 ;  /* 0x0061f00401007387 */ /* 0x0001e20000100800 */
[C---:B--2---:R-:W-:Y:S01]  /*29530*/  IMAD.X R10, R9.reuse, 0x1, R0, P3 ;  /* 0x00000001090a7824 */ /* 0x044fe200018e0600 */
[----:B------:R-:W-:Y:S02]  /*29540*/  IADD3 R11, P3, PT, R12, R28, RZ ;  /* 0x0000001c0c0b7210 */ /* 0x000fe40007f7e0ff */
[----:B0-----:R-:W2:Y:S04]  /*29550*/  LDL.LU R4, [R1+0x55c] ;  /* 0x00055c0001047983 */ /* 0x001ea80000300800 */
[----:B------:R0:W-:Y:S04]  /*29560*/  STL [R1+0x61ec], R10 ;  /* 0x0061ec0a01007387 */ /* 0x0001e80000100800 */
[----:B------:R1:W-:Y:S01]  /*29570*/  STL [R1+0x61f4], R11 ;  /* 0x0061f40b01007387 */ /* 0x0003e20000100800 */
[----:B0-----:R-:W-:-:S02]  /*29580*/  IMAD.X R10, R9, 0x1, R2, P2 ;  /* 0x00000001090a7824 */ /* 0x001fc400010e0602 */
[----:B---3--:R-:W-:Y:S01]  /*29590*/  IMAD.X R9, R8, 0x1, R0, P1 ;  /* 0x0000000108097824 */ /* 0x008fe200008e0600 */
[----:B-1----:R-:W-:Y:S02]  /*295a0*/  IADD3 R11, P2, PT, R12, R27, RZ ;  /* 0x0000001b0c0b7210 */ /* 0x002fe40007f5e0ff */
[----:B------:R0:W-:Y:S01]  /*295b0*/  STL [R1+0x61e8], R10 ;  /* 0x0061e80a01007387 */ /* 0x0001e20000100800 */
[----:B------:R-:W-:-:S03]  /*295c0*/  IMAD.X R8, R8, 0x1, R2, P0 ;  /* 0x0000000108087824 */ /* 0x000fc600000e0602 */
[----:B------:R1:W-:Y:S01]  /*295d0*/  STL [R1+0x61e0], R11 ;  /* 0x0061e00b01007387 */ /* 0x0003e20000100800 */
[----:B0-----:R-:W-:-:S03]  /*295e0*/  IADD3 R10, P1, PT, R13, R28, RZ ;  /* 0x0000001c0d0a7210 */ /* 0x001fc60007f3e0ff */
[----:B------:R0:W-:Y:S01]  /*295f0*/  STL [R1+0x61dc], R9 ;  /* 0x0061dc0901007387 */ /* 0x0001e20000100800 */
[----:B-1----:R-:W-:-:S03]  /*29600*/  IMAD.X R11, R7, 0x1, R0, P4 ;  /* 0x00000001070b7824 */ /* 0x002fc600020e0600 */
[----:B0-----:R-:W3:Y:S04]  /*29610*/  LDL.LU R9, [R1+0x574] ;  /* 0x0005740001097983 */ /* 0x001ee80000300800 */
[----:B------:R0:W-:Y:S04]  /*29620*/  STL [R1+0x61e4], R10 ;  /* 0x0061e40a01007387 */ /* 0x0001e80000100800 */
[----:B------:R1:W-:Y:S01]  /*29630*/  STL [R1+0x61d8], R8 ;  /* 0x0061d80801007387 */ /* 0x0003e20000100800 */
[----:B0-----:R-:W-:Y:S02]  /*29640*/  IADD3 R10, P0, PT, R13, R27, RZ ;  /* 0x0000001b0d0a7210 */ /* 0x001fe40007f1e0ff */
[----:B-1----:R-:W-:-:S03]  /*29650*/  IADD3 R8, P4, PT, R14, R28, RZ ;  /* 0x0000001c0e087210 */ /* 0x002fc60007f9e0ff */
[----:B------:R0:W-:Y:S04]  /*29660*/  STL [R1+0x61d0], R10 ;  /* 0x0061d00a01007387 */ /* 0x0001e80000100800 */
[----:B------:R-:W-:Y:S01]  /*29670*/  STL [R1+0x61cc], R11 ;  /* 0x0061cc0b01007387 */ /* 0x000fe20000100800 */
[----:B0-----:R-:W-:Y:S01]  /*29680*/  IMAD.X R10, R7, 0x1, R2, P5 ;  /* 0x00000001070a7824 */ /* 0x001fe200028e0602 */
[----:B------:R-:W-:Y:S02]  /*29690*/  IADD3 R7, P5, PT, R14, R27, RZ ;  /* 0x0000001b0e077210 */ /* 0x000fe40007fbe0ff */
[----:B------:R0:W-:Y:S04]  /*296a0*/  STL [R1+0x61d4], R8 ;  /* 0x0061d40801007387 */ /* 0x0001e80000100800 */
[----:B0-----:R-:W5:Y:S04]  /*296b0*/  LDL.LU R8, [R1+0x588] ;  /* 0x0005880001087983 */ /* 0x001f680000300800 */
[----:B------:R0:W-:Y:S04]  /*296c0*/  STL [R1+0x61c8], R10 ;  /* 0x0061c80a01007387 */ /* 0x0001e80000100800 */
[----:B------:R1:W-:Y:S01]  /*296d0*/  STL [R1+0x61c0], R7 ;  /* 0x0061c00701007387 */ /* 0x0003e20000100800 */
[----:B0-----:R-:W-:Y:S01]  /*296e0*/  IMAD.X R10, R3, 0x1, R0, P3 ;  /* 0x00000001030a7824 */ /* 0x001fe200018e0600 */
[----:B------:R-:W-:-:S02]  /*296f0*/  IADD3 R11, P3, PT, R15, R28, RZ ;  /* 0x0000001c0f0b7210 */ /* 0x000fc40007f7e0ff */
[----:B-1----:R-:W5:Y:S04]  /*29700*/  LDL.LU R7, [R1+0x570] ;  /* 0x0005700001077983 */ /* 0x002f680000300800 */
[----:B------:R0:W-:Y:S04]  /*29710*/  STL [R1+0x61bc], R10 ;  /* 0x0061bc0a01007387 */ /* 0x0001e80000100800 */
[----:B------:R-:W-:Y:S04]  /*29720*/  STL [R1+0x61c4], R11 ;  /* 0x0061c40b01007387 */ /* 0x000fe80000100800 */
[----:B------:R-:W5:Y:S01]  /*29730*/  LDL.LU R12, [R1+0x59c] ;  /* 0x00059c00010c7983 */ /* 0x000f620000300800 */
[----:B0-----:R-:W-:Y:S01]  /*29740*/  IMAD.X R10, R3, 0x1, R2, P2 ;  /* 0x00000001030a7824 */ /* 0x001fe200010e0602 */
[----:B------:R-:W-:-:S04]  /*29750*/  IADD3 R3, P2, PT, R15, R27, RZ ;  /* 0x0000001b0f037210 */ /* 0x000fc80007f5e0ff */
[----:B------:R-:W-:Y:S04]  /*29760*/  STL [R1+0x61b8], R10 ;  /* 0x0061b80a01007387 */ /* 0x000fe80000100800 */
[----:B------:R0:W-:Y:S04]  /*29770*/  STL [R1+0x61b0], R3 ;  /* 0x0061b00301007387 */ /* 0x0001e80000100800 */
[----:B0-----:R-:W5:Y:S01]  /*29780*/  LDL.LU R3, [R1+0x56c] ;  /* 0x00056c0001037983 */ /* 0x001f620000300800 */
[----:B------:R-:W-:Y:S01]  /*29790*/  IMAD.X R11, R6, 0x1, R0, P1 ;  /* 0x00000001060b7824 */ /* 0x000fe200008e0600 */
[----:B------:R-:W-:Y:S01]  /*297a0*/  IADD3 R10, P1, PT, R16, R28, RZ ;  /* 0x0000001c100a7210 */ /* 0x000fe20007f3e0ff */
[----:B------:R-:W-:-:S03]  /*297b0*/  IMAD.X R6, R6, 0x1, R2, P0 ;  /* 0x0000000106067824 */ /* 0x000fc600000e0602 */
[----:B------:R4:W-:Y:S04]  /*297c0*/  STL [R1+0x61ac], R11 ;  /* 0x0061ac0b01007387 */ /* 0x0009e80000100800 */
[----:B------:R-:W5:Y:S04]  /*297d0*/  LDL.LU R14, [R1+0x5ac] ;  /* 0x0005ac00010e7983 */ /* 0x000f680000300800 */
[----:B------:R0:W-:Y:S04]  /*297e0*/  STL [R1+0x61b4], R10 ;  /* 0x0061b40a01007387 */ /* 0x0001e80000100800 */
[----:B------:R1:W-:Y:S01]  /*297f0*/  STL [R1+0x61a8], R6 ;  /* 0x0061a80601007387 */ /* 0x0003e20000100800 */
[----:B----4-:R-:W-:Y:S01]  /*29800*/  IMAD.X R11, R5, 0x1, R0, P4 ;  /* 0x00000001050b7824 */ /* 0x010fe200020e0600 */
[----:B0-----:R-:W-:-:S02]  /*29810*/  IADD3 R10, P0, PT, R16, R27, RZ ;  /* 0x0000001b100a7210 */ /* 0x001fc40007f1e0ff */
[----:B-1----:R-:W4:Y:S01]  /*29820*/  LDL.LU R6, [R1+0x568] ;  /* 0x0005680001067983 */ /* 0x002f220000300800 */
[----:B------:R-:W-:-:S03]  /*29830*/  IMAD.X R5, R5, 0x1, R2, P5 ;  /* 0x0000000105057824 */ /* 0x000fc600028e0602 */
[----:B------:R0:W-:Y:S04]  /*29840*/  STL [R1+0x61a0], R10 ;  /* 0x0061a00a01007387 */ /* 0x0001e80000100800 */
[----:B------:R1:W-:Y:S01]  /*29850*/  STL [R1+0x6198], R11 ;  /* 0x0061980b01007387 */ /* 0x0003e20000100800 */
[C---:B------:R-:W-:Y:S02]  /*29860*/  IADD3 R13, P5, PT, R17.reuse, R27, RZ ;  /* 0x0000001b110d7210 */ /* 0x040fe40007fbe0ff */
[-C--:B0-----:R-:W-:Y:S01]  /*29870*/  IADD3 R10, P4, PT, R17, R28.reuse, RZ ;  /* 0x0000001c110a7210 */ /* 0x081fe20007f9e0ff */
[----:B-1----:R-:W4:Y:S04]  /*29880*/  LDL.LU R11, [R1+0x5c0] ;  /* 0x0005c000010b7983 */ /* 0x002f280000300800 */
[----:B------:R-:W-:Y:S04]  /*29890*/  STL [R1+0x61a4], R10 ;  /* 0x0061a40a01007387 */ /* 0x000fe80000100800 */
[----:B------:R0:W-:Y:S04]  /*298a0*/  STL [R1+0x619c], R5 ;  /* 0x00619c0501007387 */ /* 0x0001e80000100800 */
[----:B0-----:R-:W4:Y:S04]  /*298b0*/  LDL.LU R5, [R1+0x564] ;  /* 0x0005640001057983 */ /* 0x001f280000300800 */
[----:B------:R0:W-:Y:S01]  /*298c0*/  STL [R1+0x6190], R13 ;  /* 0x0061900d01007387 */ /* 0x0001e20000100800 */
[----:B--2---:R-:W-:Y:S01]  /*298d0*/  IMAD.X R10, R4, 0x1, R0, P3 ;  /* 0x00000001040a7824 */ /* 0x004fe200018e0600 */
[----:B0-----:R-:W-:Y:S01]  /*298e0*/  IADD3 R13, P3, PT, R18, R28, RZ ;  /* 0x0000001c120d7210 */ /* 0x001fe20007f7e0ff */
[----:B------:R-:W-:-:S03]  /*298f0*/  IMAD.X R4, R4, 0x1, R2, P2 ;  /* 0x0000000104047824 */ /* 0x000fc600010e0602 */
[----:B------:R0:W-:Y:S04]  /*29900*/  STL [R1+0x6188], R10 ;  /* 0x0061880a01007387 */ /* 0x0001e80000100800 */
[----:B0-----:R-:W2:Y:S04]  /*29910*/  LDL.LU R10, [R1+0x5d0] ;  /* 0x0005d000010a7983 */ /* 0x001ea80000300800 */
[----:B------:R-:W-:Y:S04]  /*29920*/  STL [R1+0x6194], R13 ;  /* 0x0061940d01007387 */ /* 0x000fe80000100800 */
[----:B------:R0:W-:Y:S04]  /*29930*/  STL [R1+0x618c], R4 ;  /* 0x00618c0401007387 */ /* 0x0001e80000100800 */
[----:B0-----:R-:W2:Y:S01]  /*29940*/  LDL.LU R4, [R1+0x57c] ;  /* 0x00057c0001047983 */ /* 0x001ea20000300800 */
[----:B------:R-:W-:Y:S01]  /*29950*/  IADD3 R13, P2, PT, R18, R27, RZ ;  /* 0x0000001b120d7210 */ /* 0x000fe20007f5e0ff */
[----:B---3--:R-:W-:-:S04]  /*29960*/  IMAD.X R15, R9, 0x1, R0, P1 ;  /* 0x00000001090f7824 */ /* 0x008fc800008e0600 */
[----:B------:R0:W-:Y:S04]  /*29970*/  STL [R1+0x6180], R13 ;  /* 0x0061800d01007387 */ /* 0x0001e80000100800 */
[----:B------:R1:W-:Y:S01]  /*29980*/  STL [R1+0x6178], R15 ;  /* 0x0061780f01007387 */ /* 0x0003e20000100800 */
[----:B0-----:R-:W-:Y:S01]  /*29990*/  IADD3 R13, P1, PT, R19, R28, RZ ;  /* 0x0000001c130d7210 */ /* 0x001fe20007f3e0ff */
[----:B-1----:R-:W-:Y:S01]  /*299a0*/  IMAD.X R15, R9, 0x1, R2, P0 ;  /* 0x00000001090f7824 */ /* 0x002fe200000e0602 */
[----:B------:R-:W-:-:S03]  /*299b0*/  IADD3 R9, P0, PT, R19, R27, RZ ;  /* 0x0000001b13097210 */ /* 0x000fc60007f1e0ff */
[----:B------:R0:W-:Y:S04]  /*299c0*/  STL [R1+0x6184], R13 ;  /* 0x0061840d01007387 */ /* 0x0001e80000100800 */
[----:B0-----:R-:W3:Y:S04]  /*299d0*/  LDL.LU R13, [R1+0x5e4] ;  /* 0x0005e400010d7983 */ /* 0x001ee80000300800 */
[----:B------:R5:W-:Y:S04]  /*299e0*/  STL [R1+0x617c], R15 ;  /* 0x00617c0f01007387 */ /* 0x000be80000100800 */
[----:B------:R0:W-:Y:S01]  /*299f0*/  STL [R1+0x6004], R9 ;  /* 0x0060040901007387 */ /* 0x0001e20000100800 */
[----:B-----5:R-:W-:-:S03]  /*29a00*/  IMAD.X R15, R8, 0x1, R0, P4 ;  /* 0x00000001080f7824 */ /* 0x020fc600020e0600 */
[----:B0-----:R-:W5:Y:S04]  /*29a10*/  LDL.LU R9, [R1+0x584] ;  /* 0x0005840001097983 */ /* 0x001f680000300800 */
[----:B------:R0:W-:Y:S01]  /*29a20*/  STL [R1+0x5fec], R15 ;  /* 0x005fec0f01007387 */ /* 0x0001e20000100800 */
[C---:B------:R-:W-:Y:S01]  /*29a30*/  IADD3 R16, P4, PT, R7.reuse, R28, RZ ;  /* 0x0000001c07107210 */ /* 0x040fe20007f9e0ff */
[----:B0-----:R-:W-:Y:S01]  /*29a40*/  IMAD.X R15, R8, 0x1, R2, P5 ;  /* 0x00000001080f7824 */ /* 0x001fe200028e0602 */
[----:B------:R-:W-:-:S03]  /*29a50*/  IADD3 R7, P5, PT, R7, R27, RZ ;  /* 0x0000001b07077210 */ /* 0x000fc60007fbe0ff */
[----:B------:R0:W-:Y:S04]  /*29a60*/  STL [R1+0x600c], R16 ;  /* 0x00600c1001007387 */ /* 0x0001e80000100800 */
[----:B------:R-:W5:Y:S04]  /*29a70*/  LDL.LU R8, [R1+0x5f8] ;  /* 0x0005f80001087983 */ /* 0x000f680000300800 */
[----:B------:R-:W-:Y:S01]  /*29a80*/  STL [R1+0x5ff0], R15 ;  /* 0x005ff00f01007387 */ /* 0x000fe20000100800 */
[----:B0-----:R-:W-:-:S03]  /*29a90*/  IMAD.X R16, R12, 0x1, R0, P3 ;  /* 0x000000010c107824 */ /* 0x001fc600018e0600 */
[----:B------:R0:W-:Y:S04]  /*29aa0*/  STL [R1+0x6014], R7 ;  /* 0x0060140701007387 */ /* 0x0001e80000100800 */
[----:B0-----:R-:W5:Y:S04]  /*29ab0*/  LDL.LU R7, [R1+0x590] ;  /* 0x0005900001077983 */ /* 0x001f680000300800 */
[----:B------:R0:W-:Y:S01]  /*29ac0*/  STL [R1+0x5ff4], R16 ;  /* 0x005ff41001007387 */ /* 0x0001e20000100800 */
[----:B------:R-:W-:Y:S01]  /*29ad0*/  IADD3 R15, P3, PT, R3, R28, RZ ;  /* 0x0000001c030f7210 */ /* 0x000fe20007f7e0ff */
[----:B0-----:R-:W-:-:S04]  /*29ae0*/  IMAD.X R16, R12, 0x1, R2, P2 ;  /* 0x000000010c107824 */ /* 0x001fc800010e0602 */
[----:B------:R0:W-:Y:S01]  /*29af0*/  STL [R1+0x601c], R15 ;  /* 0x00601c0f01007387 */ /* 0x0001e20000100800 */
[----:B------:R-:W-:-:S03]  /*29b00*/  IADD3 R12, P2, PT, R3, R27, RZ ;  /* 0x0000001b030c7210 */ /* 0x000fc60007f5e0ff */
[----:B------:R1:W-:Y:S04]  /*29b10*/  STL [R1+0x5ff8], R16 ;  /* 0x005ff81001007387 */ /* 0x0003e80000100800 */
[----:B------:R-:W5:Y:S01]  /*29b20*/  LDL.LU R3, [R1+0x608] ;  /* 0x0006080001037983 */ /* 0x000f620000300800 */
[----:B0-----:R-:W-:-:S03]  /*29b30*/  IMAD.X R15, R14, 0x1, R0, P1 ;  /* 0x000000010e0f7824 */ /* 0x001fc600008e0600 */
[----:B------:R0:W-:Y:S01]  /*29b40*/  STL [R1+0x6024], R12 ;  /* 0x0060240c01007387 */ /* 0x0001e20000100800 */
[----:B-1----:R-:W-:Y:S01]  /*29b50*/  IMAD.X R16, R14, 0x1, R2, P0 ;  /* 0x000000010e107824 */ /* 0x002fe200000e0602 */
[C---:B----4-:R-:W-:Y:S02]  /*29b60*/  IADD3 R17, P1, PT, R6.reuse, R28, RZ ;  /* 0x0000001c06117210 */ /* 0x050fe40007f3e0ff */
[----:B0-----:R-:W4:Y:S04]  /*29b70*/  LDL.LU R12, [R1+0x598] ;  /* 0x00059800010c7983 */ /* 0x001f280000300800 */
[----:B------:R0:W-:Y:S04]  /*29b80*/  STL [R1+0x5ffc], R15 ;  /* 0x005ffc0f01007387 */ /* 0x0001e80000100800 */
[----:B------:R-:W-:Y:S01]  /*29b90*/  STL [R1+0x602c], R17 ;  /* 0x00602c1101007387 */ /* 0x000fe20000100800 */
[----:B0-----:R-:W-:-:S03]  /*29ba0*/  IADD3 R15, P0, PT, R6, R27, RZ ;  /* 0x0000001b060f7210 */ /* 0x001fc60007f1e0ff */
[----:B------:R-:W-:Y:S01]  /*29bb0*/  STL [R1+0x6000], R16 ;  /* 0x0060001001007387 */ /* 0x000fe20000100800 */
[----:B------:R-:W-:-:S03]  /*29bc0*/  IMAD.X R14, R11, 0x1, R0, P4 ;  /* 0x000000010b0e7824 */ /* 0x000fc600020e0600 */
[----:B------:R-:W4:Y:S04]  /*29bd0*/  LDL.LU R6, [R1+0x618] ;  /* 0x0006180001067983 */ /* 0x000f280000300800 */
[----:B------:R0:W-:Y:S01]  /*29be0*/  STL [R1+0x6034], R15 ;  /* 0x0060340f01007387 */ /* 0x0001e20000100800 */
[----:B------:R-:W-:-:S03]  /*29bf0*/  IMAD.X R11, R11, 0x1, R2, P5 ;  /* 0x000000010b0b7824 */ /* 0x000fc600028e0602 */
[----:B0-----:R-:W4:Y:S04]  /*29c00*/  LDL.LU R15, [R1+0x5a4] ;  /* 0x0005a400010f7983 */ /* 0x001f280000300800 */
[----:B------:R0:W-:Y:S02]  /*29c10*/  STL [R1+0x6008], R14 ;  /* 0x0060080e01007387 */ /* 0x0001e40000100800 */
[C---:B0-----:R-:W-:Y:S02]  /*29c20*/  IADD3 R14, P4, PT, R5.reuse, R28, RZ ;  /* 0x0000001c050e7210 */ /* 0x041fe40007f9e0ff */
[----:B------:R-:W-:-:S03]  /*29c30*/  IADD3 R5, P5, PT, R5, R27, RZ ;  /* 0x0000001b05057210 */ /* 0x000fc60007fbe0ff */
[----:B------:R-:W-:Y:S04]  /*29c40*/  STL [R1+0x603c], R14 ;  /* 0x00603c0e01007387 */ /* 0x000fe80000100800 */
[----:B------:R0:W-:Y:S04]  /*29c50*/  STL [R1+0x6010], R11 ;  /* 0x0060100b01007387 */ /* 0x0001e80000100800 */
[----:B0-----:R-:W4:Y:S04]  /*29c60*/  LDL.LU R11, [R1+0x62c] ;  /* 0x00062c00010b7983 */ /* 0x001f280000300800 */
[----:B------:R0:W-:Y:S04]  /*29c70*/  STL [R1+0x6044], R5 ;  /* 0x0060440501007387 */ /* 0x0001e80000100800 */
[----:B0-----:R-:W4:Y:S01]  /*29c80*/  LDL.LU R5, [R1+0x5b0] ;  /* 0x0005b00001057983 */ /* 0x001f220000300800 */
[----:B--2---:R-:W-:-:S05]  /*29c90*/  IMAD.X R14, R10, 0x1, R0, P3 ;  /* 0x000000010a0e7824 */ /* 0x004fca00018e0600 */
[----:B------:R0:W-:Y:S01]  /*29ca0*/  STL [R1+0x6018], R14 ;  /* 0x0060180e01007387 */ /* 0x0001e20000100800 */
[----:B------:R-:W-:Y:S01]  /*29cb0*/  IADD3 R16, P3, PT, R4, R28, RZ ;  /* 0x0000001c04107210 */ /* 0x000fe20007f7e0ff */
[----:B0-----:R-:W-:Y:S01]  /*29cc0*/  IMAD.X R14, R10, 0x1, R2, P2 ;  /* 0x000000010a0e7824 */ /* 0x001fe200010e0602 */
[----:B------:R-:W-:-:S03]  /*29cd0*/  IADD3 R4, P2, PT, R4, R27, RZ ;  /* 0x0000001b04047210 */ /* 0x000fc60007f5e0ff */
[----:B------:R-:W-:Y:S04]  /*29ce0*/  STL [R1+0x604c], R16 ;  /* 0x00604c1001007387 */ /* 0x000fe80000100800 */
[----:B------:R-:W2:Y:S04]  /*29cf0*/  LDL.LU R10, [R1+0x640] ;  /* 0x00064000010a7983 */ /* 0x000ea80000300800 */
[----:B------:R-:W-:Y:S04]  /*29d00*/  STL [R1+0x6020], R14 ;  /* 0x0060200e01007387 */ /* 0x000fe80000100800 */
[----:B------:R0:W-:Y:S04]  /*29d10*/  STL [R1+0x6054], R4 ;  /* 0x0060540401007387 */ /* 0x0001e80000100800 */
[----:B0-----:R-:W2:Y:S01]  /*29d20*/  LDL.LU R4, [R1+0x5b8] ;  /* 0x0005b80001047983 */ /* 0x001ea20000300800 */
[----:B---3--:R-:W-:-:S02]  /*29d30*/  IMAD.X R14, R13, 0x1, R0, P1 ;  /* 0x000000010d0e7824 */ /* 0x008fc400008e0600 */
[----:B------:R-:W-:-:S03]  /*29d40*/  IMAD.X R13, R13, 0x1, R2, P0 ;  /* 0x000000010d0d7824 */ /* 0x000fc600000e0602 */
[----:B------:R0:W-:Y:S04]  /*29d50*/  STL [R1+0x6028], R14 ;  /* 0x0060280e01007387 */ /* 0x0001e80000100800 */
[----:B0-----:R-:W3:Y:S01]  /*29d60*/  LDL.LU R14, [R1+0x64c] ;  /* 0x00064c00010e7983 */ /* 0x001ee20000300800 */
[----:B-----5:R-:W-:-:S05]  /*29d70*/  IADD3 R16, P1, PT, R9, R28, RZ ;  /* 0x0000001c09107210 */ /* 0x020fca0007f3e0ff */
        /* <DEDUP_REMOVED lines=16> */
[----:B------:R0:W-:Y:S04]  /*29e80*/  STL [R1+0x6048], R13 ;  /* 0x0060480d01007387 */ /* 0x0001e80000100800 */
[----:B0-----:R-:W5:Y:S01]  /*29e90*/  LDL.LU R13, [R1+0x664] ;  /* 0x00066400010d7983 */ /* 0x001f620000300800 */
[----:B----4-:R-:W-:Y:S01]  /*29ea0*/  IADD3 R17, P3, PT, R12, R28, RZ ;  /* 0x0000001c0c117210 */ /* 0x010fe20007f7e0ff */
[----:B------:R-:W-:-:S04]  /*29eb0*/  IMAD.X R16, R3, 0x1, R2, P2 ;  /* 0x0000000103107824 */ /* 0x000fc800010e0602 */
[----:B------:R-:W-:Y:S04]  /*29ec0*/  STL [R1+0x607c], R17 ;  /* 0x00607c1101007387 */ /* 0x000fe80000100800 */
[----:B------:R-:W4:Y:S04]  /*29ed0*/  LDL.LU R3, [R1+0x5d8] ;  /* 0x0005d80001037983 */ /* 0x000f280000300800 */
[----:B------:R0:W-:Y:S02]  /*29ee0*/  STL [R1+0x6050], R16 ;  /* 0x0060501001007387 */ /* 0x0001e40000100800 */
[----:B0-----:R-:W-:Y:S01]  /*29ef0*/  IADD3 R16, P2, PT, R12, R27, RZ ;  /* 0x0000001b0c107210 */ /* 0x001fe20007f5e0ff */
[----:B------:R-:W-:-:S04]  /*29f00*/  IMAD.X R12, R6, 0x1, R0, P1 ;  /* 0x00000001060c7824 */ /* 0x000fc800008e0600 */
[----:B------:R0:W-:Y:S01]  /*29f10*/  STL [R1+0x6084], R16 ;  /* 0x0060841001007387 */ /* 0x0001e20000100800 */
[----:B------:R-:W-:-:S03]  /*29f20*/  IADD3 R17, P1, PT, R15, R28, RZ ;  /* 0x0000001c0f117210 */ /* 0x000fc60007f3e0ff */
[----:B------:R1:W-:Y:S01]  /*29f30*/  STL [R1+0x6058], R12 ;  /* 0x0060580c01007387 */ /* 0x0003e20000100800 */
[----:B0-----:R-:W-:-:S03]  /*29f40*/  IMAD.X R16, R6, 0x1, R2, P0 ;  /* 0x0000000106107824 */ /* 0x001fc600000e0602 */
[----:B-1----:R-:W4:Y:S04]  /*29f50*/  LDL.LU R12, [R1+0x670] ;  /* 0x00067000010c7983 */ /* 0x002f280000300800 */
[----:B------:R-:W-:Y:S04]  /*29f60*/  STL [R1+0x608c], R17 ;  /* 0x00608c1101007387 */ /* 0x000fe80000100800 */
[----:B------:R-:W4:Y:S04]  /*29f70*/  LDL.LU R6, [R1+0x5e0] ;  /* 0x0005e00001067983 */ /* 0x000f280000300800 */
[----:B------:R0:W-:Y:S02]  /*29f80*/  STL [R1+0x6060], R16 ;  /* 0x0060601001007387 */ /* 0x0001e40000100800 */
[----:B0-----:R-:W-:Y:S01]  /*29f90*/  IADD3 R16, P0, PT, R15, R27, RZ ;  /* 0x0000001b0f107210 */ /* 0x001fe20007f1e0ff */
[----:B------:R-:W-:-:S04]  /*29fa0*/  IMAD.X R17, R11, 0x1, R0, P4 ;  /* 0x000000010b117824 */ /* 0x000fc800020e0600 */
[----:B------:R0:W-:Y:S04]  /*29fb0*/  STL [R1+0x6094], R16 ;  /* 0x0060941001007387 */ /* 0x0001e80000100800 */
[----:B------:R-:W-:Y:S01]  /*29fc0*/  STL [R1+0x6068], R17 ;  /* 0x0060681101007387 */ /* 0x000fe20000100800 */
[----:B------:R-:W-:Y:S01]  /*29fd0*/  IADD3 R15, P4, PT, R5, R28, RZ ;  /* 0x0000001c050f7210 */ /* 0x000fe20007f9e0ff */
[----:B0-----:R-:W-:Y:S02]  /*29fe0*/  IMAD.X R16, R11, 0x1, R2, P5 ;  /* 0x000000010b107824 */ /* 0x001fe400028e0602 */
[----:B------:R-:W4:Y:S04]  /*29ff0*/  LDL.LU R11, [R1+0x67c] ;  /* 0x00067c00010b7983 */ /* 0x000f280000300800 */
[----:B------:R0:W-:Y:S04]  /*2a000*/  STL [R1+0x609c], R15 ;  /* 0x00609c0f01007387 */ /* 0x0001e80000100800 */
[----:B------:R2:W-:Y:S01]  /*2a010*/  STL [R1+0x6070], R16 ;  /* 0x0060701001007387 */ /* 0x0005e20000100800 */
[----:B0-----:R-:W-:-:S03]  /*2a020*/  IADD3 R15, P5, PT, R5, R27, RZ ;  /* 0x0000001b050f7210 */ /* 0x001fc60007fbe0ff */
[----:B------:R-:W4:Y:S04]  /*2a030*/  LDL.LU R5, [R1+0x5ec] ;  /* 0x0005ec0001057983 */ /* 0x000f280000300800 */
[----:B------:R-:W-:Y:S01]  /*2a040*/  STL [R1+0x60a4], R15 ;  /* 0x0060a40f01007387 */ /* 0x000fe20000100800 */
[----:B--2---:R-:W-:-:S05]  /*2a050*/  IMAD.X R16, R10, 0x1, R0, P3 ;  /* 0x000000010a107824 */ /* 0x004fca00018e0600 */
[----:B------:R0:W-:Y:S02]  /*2a060*/  STL [R1+0x6078], R16 ;  /* 0x0060781001007387 */ /* 0x0001e40000100800 */
[----:B0-----:R-:W-:Y:S01]  /*2a070*/  IMAD.X R16, R10, 0x1, R2, P2 ;  /* 0x000000010a107824 */ /* 0x001fe200010e0602 */
[C---:B------:R-:W-:Y:S02]  /*2a080*/  IADD3 R15, P3, PT, R4.reuse, R28, RZ ;  /* 0x0000001c040f7210 */ /* 0x040fe40007f7e0ff */
[----:B------:R-:W-:-:S03]  /*2a090*/  IADD3 R10, P2, PT, R4, R27, RZ ;  /* 0x0000001b040a7210 */ /* 0x000fc60007f5e0ff */
[----:B------:R-:W-:Y:S04]  /*2a0a0*/  STL [R1+0x60ac], R15 ;  /* 0x0060ac0f01007387 */ /* 0x000fe80000100800 */
[----:B------:R-:W-:Y:S04]  /*2a0b0*/  STL [R1+0x6080], R16 ;  /* 0x0060801001007387 */ /* 0x000fe80000100800 */
[----:B------:R-:W2:Y:S04]  /*2a0c0*/  LDL.LU R4, [R1+0x684] ;  /* 0x0006840001047983 */ /* 0x000ea80000300800 */
[----:B------:R0:W-:Y:S04]  /*2a0d0*/  STL [R1+0x60b4], R10 ;  /* 0x0060b40a01007387 */ /* 0x0001e80000100800 */
[----:B0-----:R-:W2:Y:S01]  /*2a0e0*/  LDL.LU R10, [R1+0x5f4] ;  /* 0x0005f400010a7983 */ /* 0x001ea20000300800 */
[----:B---3--:R-:W-:-:S05]  /*2a0f0*/  IMAD.X R15, R14, 0x1, R0, P1 ;  /* 0x000000010e0f7824 */ /* 0x008fca00008e0600 */
[----:B------:R0:W-:Y:S01]  /*2a100*/  STL [R1+0x6088], R15 ;  /* 0x0060880f01007387 */ /* 0x0001e20000100800 */
[C---:B-----5:R-:W-:Y:S01]  /*2a110*/  IADD3 R16, P1, PT, R9.reuse, R28, RZ ;  /* 0x0000001c09107210 */ /* 0x060fe20007f3e0ff */
[----:B0-----:R-:W-:Y:S01]  /*2a120*/  IMAD.X R15, R14, 0x1, R2, P0 ;  /* 0x000000010e0f7824 */ /* 0x001fe200000e0602 */
[----:B------:R-:W-:-:S03]  /*2a130*/  IADD3 R14, P0, PT, R9, R27, RZ ;  /* 0x0000001b090e7210 */ /* 0x000fc60007f1e0ff */
[----:B------:R0:W-:Y:S04]  /*2a140*/  STL [R1+0x60bc], R16 ;  /* 0x0060bc1001007387 */ /* 0x0001e80000100800 */
[----:B------:R-:W-:Y:S04]  /*2a150*/  STL [R1+0x6090], R15 ;  /* 0x0060900f01007387 */ /* 0x000fe80000100800 */
[----:B0-----:R-:W3:Y:S04]  /*2a160*/  LDL.LU R16, [R1+0x690] ;  /* 0x0006900001107983 */ /* 0x001ee80000300800 */
[----:B------:R0:W-:Y:S01]  /*2a170*/  STL [R1+0x60c4], R14 ;  /* 0x0060c40e01007387 */ /* 0x0001e20000100800 */
[----:B------:R-:W-:-:S05]  /*2a180*/  IMAD.X R9, R8, 0x1, R0, P4 ;  /* 0x0000000108097824 */ /* 0x000fca00020e0600 */
[----:B------:R1:W-:Y:S01]  /*2a190*/  STL [R1+0x6098], R9 ;  /* 0x0060980901007387 */ /* 0x0003e20000100800 */
[----:B0-----:R-:W-:-:S03]  /*2a1a0*/  IMAD.X R14, R8, 0x1, R2, P5 ;  /* 0x00000001080e7824 */ /* 0x001fc600028e0602 */
[----:B-1----:R-:W5:Y:S01]  /*2a1b0*/  LDL.LU R9, [R1+0x600] ;  /* 0x0006000001097983 */ /* 0x002f620000300800 */
[C---:B------:R-:W-:Y:S02]  /*2a1c0*/  IADD3 R15, P4, PT, R7.reuse, R28, RZ ;  /* 0x0000001c070f7210 */ /* 0x040fe40007f9e0ff */
[----:B------:R-:W-:-:S03]  /*2a1d0*/  IADD3 R8, P5, PT, R7, R27, RZ ;  /* 0x0000001b07087210 */ /* 0x000fc60007fbe0ff */
[----:B------:R-:W-:Y:S04]  /*2a1e0*/  STL [R1+0x60cc], R15 ;  /* 0x0060cc0f01007387 */ /* 0x000fe80000100800 */
[----:B------:R-:W-:Y:S04]  /*2a1f0*/  STL [R1+0x60a0], R14 ;  /* 0x0060a00e01007387 */ /* 0x000fe80000100800 */
[----:B------:R0:W-:Y:S01]  /*2a200*/  STL [R1+0x60d4], R8 ;  /* 0x0060d40801007387 */ /* 0x0001e20000100800 */
[----:B------:R-:W-:-:S03]  /*2a210*/  IMAD.X R7, R13, 0x1, R0, P3 ;  /* 0x000000010d077824 */ /* 0x000fc600018e0600 */
[----:B0-----:R-:W5:Y:S04]  /*2a220*/  LDL.LU R8, [R1+0x69c] ;  /* 0x00069c0001087983 */ /* 0x001f680000300800 */
[----:B------:R0:W-:Y:S04]  /*2a230*/  STL [R1+0x60a8], R7 ;  /* 0x0060a80701007387 */ /* 0x0001e80000100800 */
[----:B0-----:R-:W5:Y:S01]  /*2a240*/  LDL.LU R7, [R1+0x60c] ;  /* 0x00060c0001077983 */ /* 0x001f620000300800 */
[----:B----4-:R-:W-:Y:S01]  /*2a250*/  IADD3 R14, P3, PT, R3, R28, RZ ;  /* 0x0000001c030e7210 */ /* 0x010fe20007f7e0ff */
[----:B------:R-:W-:Y:S01]  /*2a260*/  IMAD.X R13, R13, 0x1, R2, P2 ;  /* 0x000000010d0d7824 */ /* 0x000fe200010e0602 */
[----:B------:R-:W-:-:S03]  /*2a270*/  IADD3 R3, P2, PT, R3, R27, RZ ;  /* 0x0000001b03037210 */ /* 0x000fc60007f5e0ff */
[----:B------:R-:W-:Y:S04]  /*2a280*/  STL [R1+0x60dc], R14 ;  /* 0x0060dc0e01007387 */ /* 0x000fe80000100800 */
[----:B------:R-:W-:Y:S04]  /*2a290*/  STL [R1+0x60b0], R13 ;  /* 0x0060b00d01007387 */ /* 0x000fe80000100800 */
[----:B------:R0:W-:Y:S04]  /*2a2a0*/  STL [R1+0x60e4], R3 ;  /* 0x0060e40301007387 */ /* 0x0001e80000100800 */
[----:B0-----:R-:W4:Y:S01]  /*2a2b0*/  LDL.LU R3, [R1+0x6a8] ;  /* 0x0006a80001037983 */ /* 0x001f220000300800 */
[----:B------:R-:W-:-:S05]  /*2a2c0*/  IMAD.X R14, R12, 0x1, R0, P1 ;  /* 0x000000010c0e7824 */ /* 0x000fca00008e0600 */
[----:B------:R-:W-:Y:S01]  /*2a2d0*/  STL [R1+0x60b8], R14 ;  /* 0x0060b80e01007387 */ /* 0x000fe20000100800 */
[----:B------:R-:W-:-:S03]  /*2a2e0*/  IADD3 R13, P1, PT, R6, R28, RZ ;  /* 0x0000001c060d7210 */ /* 0x000fc60007f3e0ff */
[----:B------:R-:W4:Y:S04]  /*2a2f0*/  LDL.LU R15, [R1+0x614] ;  /* 0x00061400010f7983 */ /* 0x000f280000300800 */
[----:B------:R0:W-:Y:S02]  /*2a300*/  STL [R1+0x60ec], R13 ;  /* 0x0060ec0d01007387 */ /* 0x0001e40000100800 */
[----:B0-----:R-:W-:Y:S01]  /*2a310*/  IMAD.X R13, R12, 0x1, R2, P0 ;  /* 0x000000010c0d7824 */ /* 0x001fe200000e0602 */
[----:B------:R-:W-:-:S04]  /*2a320*/  IADD3 R6, P0, PT, R6, R27, RZ ;  /* 0x0000001b06067210 */ /* 0x000fc80007f1e0ff */
[----:B------:R-:W-:Y:S04]  /*2a330*/  STL [R1+0x60c0], R13 ;  /* 0x0060c00d01007387 */ /* 0x000fe80000100800 */
[----:B------:R-:W4:Y:S04]  /*2a340*/  LDL.LU R14, [R1+0x6b0] ;  /* 0x0006b000010e7983 */ /* 0x000f280000300800 */
[----:B------:R0:W-:Y:S01]  /*2a350*/  STL [R1+0x60f4], R6 ;  /* 0x0060f40601007387 */ /* 0x0001e20000100800 */
[----:B------:R-:W-:-:S03]  /*2a360*/  IMAD.X R12, R11, 0x1, R0, P4 ;  /* 0x000000010b0c7824 */ /* 0x000fc600020e0600 */
[----:B0-----:R-:W4:Y:S04]  /*2a370*/  LDL.LU R6, [R1+0x620] ;  /* 0x0006200001067983 */ /* 0x001f280000300800 */
[----:B------:R0:W-:Y:S01]  /*2a380*/  STL [R1+0x60c8], R12 ;  /* 0x0060c80c01007387 */ /* 0x0001e20000100800 */
[----:B------:R-:W-:Y:S01]  /*2a390*/  IADD3 R13, P4, PT, R5, R28, RZ ;  /* 0x0000001c050d7210 */ /* 0x000fe20007f9e0ff */
[----:B0-----:R-:W-:-:S04]  /*2a3a0*/  IMAD.X R12, R11, 0x1, R2, P5 ;  /* 0x000000010b0c7824 */ /* 0x001fc800028e0602 */
[----:B------:R0:W-:Y:S01]  /*2a3b0*/  STL [R1+0x60fc], R13 ;  /* 0x0060fc0d01007387 */ /* 0x0001e20000100800 */
[----:B------:R-:W-:-:S03]  /*2a3c0*/  IADD3 R11, P5, PT, R5, R27, RZ ;  /* 0x0000001b050b7210 */ /* 0x000fc60007fbe0ff */
[----:B0-----:R-:W4:Y:S04]  /*2a3d0*/  LDL.LU R13, [R1+0x6b8] ;  /* 0x0006b800010d7983 */ /* 0x001f280000300800 */
[----:B------:R0:W-:Y:S04]  /*2a3e0*/  STL [R1+0x60d0], R12 ;  /* 0x0060d00c01007387 */ /* 0x0001e80000100800 */
[----:B------:R-:W4:Y:S04]  /*2a3f0*/  LDL.LU R5, [R1+0x628] ;  /* 0x0006280001057983 */ /* 0x000f280000300800 */
[----:B------:R2:W-:Y:S04]  /*2a400*/  STL [R1+0x6104], R11 ;  /* 0x0061040b01007387 */ /* 0x0005e80000100800 */
[----:B0-----:R-:W4:Y:S01]  /*2a410*/  LDL.LU R12, [R1+0x6c0] ;  /* 0x0006c000010c7983 */ /* 0x001f220000300800 */
[----:B--2---:R-:W-:-:S05]  /*2a420*/  IMAD.X R11, R4, 0x1, R0, P3 ;  /* 0x00000001040b7824 */ /* 0x004fca00018e0600 */
[----:B------:R0:W-:Y:S01]  /*2a430*/  STL [R1+0x60d8], R11 ;  /* 0x0060d80b01007387 */ /* 0x0001e20000100800 */
[----:B------:R-:W-:Y:S01]  /*2a440*/  IADD3 R17, P3, PT, R10, R28, RZ ;  /* 0x0000001c0a117210 */ /* 0x000fe20007f7e0ff */
[----:B0-----:R-:W-:-:S04]  /*2a450*/  IMAD.X R11, R4, 0x1, R2, P2 ;  /* 0x00000001040b7824 */ /* 0x001fc800010e0602 */
[----:B------:R-:W-:Y:S04]  /*2a460*/  STL [R1+0x610c], R17 ;  /* 0x00610c1101007387 */ /* 0x000fe80000100800 */
[----:B------:R-:W2:Y:S01]  /*2a470*/  LDL.LU R4, [R1+0x634] ;  /* 0x0006340001047983 */ /* 0x000ea20000300800 */
[----:B------:R-:W-:-:S03]  /*2a480*/  IADD3 R10, P2, PT, R10, R27, RZ ;  /* 0x0000001b0a0a7210 */ /* 0x000fc60007f5e0ff */
[----:B------:R0:W-:Y:S04]  /*2a490*/  STL [R1+0x60e0], R11 ;  /* 0x0060e00b01007387 */ /* 0x0001e80000100800 */
[----:B0-----:R-:W2:Y:S04]  /*2a4a0*/  LDL.LU R11, [R1+0x6c4] ;  /* 0x0006c400010b7983 */ /* 0x001ea80000300800 */
[----:B------:R0:W-:Y:S01]  /*2a4b0*/  STL [R1+0x6114], R10 ;  /* 0x0061140a01007387 */ /* 0x0001e20000100800 */
[C---:B---3--:R-:W-:Y:S02]  /*2a4c0*/  IMAD.X R17, R16.reuse, 0x1, R0, P1 ;  /* 0x0000000110117824 */ /* 0x048fe400008e0600 */
[----:B------:R-:W-:Y:S01]  /*2a4d0*/  IMAD.X R16, R16, 0x1, R2, P0 ;  /* 0x0000000110107824 */ /* 0x000fe200000e0602 */
[----:B0-----:R-:W3:Y:S04]  /*2a4e0*/  LDL.LU R10, [R1+0x63c] ;  /* 0x00063c00010a7983 */ /* 0x001ee80000300800 */
[----:B------:R0:W-:Y:S01]  /*2a4f0*/  STL [R1+0x60e8], R17 ;  /* 0x0060e81101007387 */ /* 0x0001e20000100800 */
[----:B-----5:R-:W-:-:S02]  /*2a500*/  IADD3 R18, P1, PT, R9, R28, RZ ;  /* 0x0000001c09127210 */ /* 0x020fc40007f3e0ff */
[----:B0-----:R-:W-:-:S03]  /*2a510*/  IADD3 R17, P0, PT, R9, R27, RZ ;  /* 0x0000001b09117210 */ /* 0x001fc60007f1e0ff */
[----:B------:R-:W-:Y:S04]  /*2a520*/  STL [R1+0x611c], R18 ;  /* 0x00611c1201007387 */ /* 0x000fe80000100800 */
[----:B------:R-:W5:Y:S04]  /*2a530*/  LDL.LU R9, [R1+0x6c8] ;  /* 0x0006c80001097983 */ /* 0x000f680000300800 */
[----:B------:R0:W-:Y:S04]  /*2a540*/  STL [R1+0x60f0], R16 ;  /* 0x0060f01001007387 */ /* 0x0001e80000100800 */
[----:B------:R1:W-:Y:S01]  /*2a550*/  STL [R1+0x6124], R17 ;  /* 0x0061241101007387 */ /* 0x0003e20000100800 */
[----:B0-----:R-:W-:-:S02]  /*2a560*/  IMAD.X R16, R8, 0x1, R0, P4 ;  /* 0x0000000108107824 */ /* 0x001fc400020e0600 */
[----:B-1----:R-:W-:-:S03]  /*2a570*/  IMAD.X R17, R8, 0x1, R2, P5 ;  /* 0x0000000108117824 */ /* 0x002fc600028e0602 */
[----:B------:R0:W-:Y:S01]  /*2a580*/  STL [R1+0x60f8], R16 ;  /* 0x0060f81001007387 */ /* 0x0001e20000100800 */
[C---:B------:R-:W-:Y:S02]  /*2a590*/  IADD3 R18, P4, PT, R7.reuse, R28, RZ ;  /* 0x0000001c07127210 */ /* 0x040fe40007f9e0ff */
[----:B0-----:R-:W-:-:S03]  /*2a5a0*/  IADD3 R16, P5, PT, R7, R27, RZ ;  /* 0x0000001b07107210 */ /* 0x001fc60007fbe0ff */
[----:B------:R4:W-:Y:S04]  /*2a5b0*/  STL [R1+0x612c], R18 ;  /* 0x00612c1201007387 */ /* 0x0009e80000100800 */
[----:B------:R-:W5:Y:S04]  /*2a5c0*/  LDL.LU R8, [R1+0x6cc] ;  /* 0x0006cc0001087983 */ /* 0x000f680000300800 */
[----:B------:R-:W-:Y:S04]  /*2a5d0*/  STL [R1+0x6100], R17 ;  /* 0x0061001101007387 */ /* 0x000fe80000100800 */
[----:B------:R-:W5:Y:S01]  /*2a5e0*/  LDL.LU R7, [R1+0x650] ;  /* 0x0006500001077983 */ /* 0x000f620000300800 */
[----:B----4-:R-:W-:-:S03]  /*2a5f0*/  IMAD.X R18, R3, 0x1, R0, P3 ;  /* 0x0000000103127824 */ /* 0x010fc600018e0600 */
[----:B------:R0:W-:Y:S04]  /*2a600*/  STL [R1+0x6134], R16 ;  /* 0x0061341001007387 */ /* 0x0001e80000100800 */
[----:B------:R-:W-:Y:S01]  /*2a610*/  STL [R1+0x6108], R18 ;  /* 0x0061081201007387 */ /* 0x000fe20000100800 */
[----:B0-----:R-:W-:Y:S01]  /*2a620*/  IMAD.X R16, R3, 0x1, R2, P2 ;  /* 0x0000000103107824 */ /* 0x001fe200010e0602 */
[C---:B------:R-:W-:Y:S02]  /*2a630*/  IADD3 R17, P3, PT, R15.reuse, R28, RZ ;  /* 0x0000001c0f117210 */ /* 0x040fe40007f7e0ff */
[----:B------:R-:W4:Y:S01]  /*2a640*/  LDL.LU R3, [R1+0x6d0] ;  /* 0x0006d00001037983 */ /* 0x000f220000300800 */
[----:B------:R-:W-:-:S03]  /*2a650*/  IADD3 R15, P2, PT, R15, R27, RZ ;  /* 0x0000001b0f0f7210 */ /* 0x000fc60007f5e0ff */
[----:B------:R0:W-:Y:S04]  /*2a660*/  STL [R1+0x613c], R17 ;  /* 0x00613c1101007387 */ /* 0x0001e80000100800 */
[----:B------:R-:W-:Y:S04]  /*2a670*/  STL [R1+0x6110], R16 ;  /* 0x0061101001007387 */ /* 0x000fe80000100800 */
[----:B------:R1:W-:Y:S01]  /*2a680*/  STL [R1+0x6144], R15 ;  /* 0x0061440f01007387 */ /* 0x0003e20000100800 */
[C---:B0-----:R-:W-:Y:S02]  /*2a690*/  IMAD.X R17, R14.reuse, 0x1, R0, P1 ;  /* 0x000000010e117824 */ /* 0x041fe400008e0600 */
[----:B-1----:R-:W-:-:S03]  /*2a6a0*/  IMAD.X R15, R14, 0x1, R2, P0 ;  /* 0x000000010e0f7824 */ /* 0x002fc600000e0602 */
[----:B------:R-:W-:Y:S01]  /*2a6b0*/  STL [R1+0x6118], R17 ;  /* 0x0061181101007387 */ /* 0x000fe20000100800 */
[C---:B------:R-:W-:Y:S02]  /*2a6c0*/  IADD3 R16, P1, PT, R6.reuse, R28, RZ ;  /* 0x0000001c06107210 */ /* 0x040fe40007f3e0ff */
[----:B------:R-:W-:-:S03]  /*2a6d0*/  IADD3 R14, P0, PT, R6, R27, RZ ;  /* 0x0000001b060e7210 */ /* 0x000fc60007f1e0ff */
[----:B------:R0:W-:Y:S04]  /*2a6e0*/  STL [R1+0x614c], R16 ;  /* 0x00614c1001007387 */ /* 0x0001e80000100800 */
[----:B------:R-:W4:Y:S04]  /*2a6f0*/  LDL.LU R6, [R1+0x6d4] ;  /* 0x0006d40001067983 */ /* 0x000f280000300800 */
[----:B------:R1:W-:Y:S04]  /*2a700*/  STL [R1+0x6120], R15 ;  /* 0x0061200f01007387 */ /* 0x0003e80000100800 */
[----:B------:R1:W-:Y:S01]  /*2a710*/  STL [R1+0x6154], R14 ;  /* 0x0061540e01007387 */ /* 0x0003e20000100800 */
[----:B0-----:R-:W-:-:S02]  /*2a720*/  IMAD.X R16, R13, 0x1, R0, P4 ;  /* 0x000000010d107824 */ /* 0x001fc400020e0600 */
[----:B-1----:R-:W-:Y:S01]  /*2a730*/  IMAD.X R15, R13, 0x1, R2, P5 ;  /* 0x000000010d0f7824 */ /* 0x002fe200028e0602 */
[C---:B------:R-:W-:Y:S02]  /*2a740*/  IADD3 R14, P4, PT, R5.reuse, R28, RZ ;  /* 0x0000001c050e7210 */ /* 0x040fe40007f9e0ff */
[----:B------:R-:W-:Y:S01]  /*2a750*/  STL [R1+0x6128], R16 ;  /* 0x0061281001007387 */ /* 0x000fe20000100800 */
[----:B------:R-:W-:-:S03]  /*2a760*/  IADD3 R13, P5, PT, R5, R27, RZ ;  /* 0x0000001b050d7210 */ /* 0x000fc60007fbe0ff */
[----:B------:R0:W-:Y:S04]  /*2a770*/  STL [R1+0x615c], R14 ;  /* 0x00615c0e01007387 */ /* 0x0001e80000100800 */
[----:B------:R-:W-:Y:S04]  /*2a780*/  STL [R1+0x6130], R15 ;  /* 0x0061300f01007387 */ /* 0x000fe80000100800 */
[----:B------:R-:W4:Y:S01]  /*2a790*/  LDL.LU R5, [R1+0x6d8] ;  /* 0x0006d80001057983 */ /* 0x000f220000300800 */
[----:B0-----:R-:W-:-:S03]  /*2a7a0*/  IMAD.X R14, R12, 0x1, R0, P3 ;  /* 0x000000010c0e7824 */ /* 0x001fc600018e0600 */
[----:B------:R2:W-:Y:S01]  /*2a7b0*/  STL [R1+0x6164], R13 ;  /* 0x0061640d01007387 */ /* 0x0005e20000100800 */
[----:B------:R-:W-:-:S03]  /*2a7c0*/  IMAD.X R12, R12, 0x1, R2, P2 ;  /* 0x000000010c0c7824 */ /* 0x000fc600010e0602 */
[----:B------:R-:W-:Y:S01]  /*2a7d0*/  STL [R1+0x6138], R14 ;  /* 0x0061380e01007387 */ /* 0x000fe20000100800 */
[C---:B--2---:R-:W-:Y:S02]  /*2a7e0*/  IADD3 R13, P3, PT, R4.reuse, R28, RZ ;  /* 0x0000001c040d7210 */ /* 0x044fe40007f7e0ff */
[----:B------:R-:W-:-:S03]  /*2a7f0*/  IADD3 R4, P2, PT, R4, R27, RZ ;  /* 0x0000001b04047210 */ /* 0x000fc60007f5e0ff */
[----:B------:R0:W-:Y:S04]  /*2a800*/  STL [R1+0x6168], R13 ;  /* 0x0061680d01007387 */ /* 0x0001e80000100800 */
[----:B------:R-:W-:Y:S04]  /*2a810*/  STL [R1+0x6140], R12 ;  /* 0x0061400c01007387 */ /* 0x000fe80000100800 */
[----:B------:R1:W-:Y:S01]  /*2a820*/  STL [R1+0x616c], R4 ;  /* 0x00616c0401007387 */ /* 0x0003e20000100800 */
[----:B0-----:R-:W-:-:S03]  /*2a830*/  IMAD.X R13, R11, 0x1, R0, P1 ;  /* 0x000000010b0d7824 */ /* 0x001fc600008e0600 */
[----:B-1----:R-:W2:Y:S01]  /*2a840*/  LDL.LU R4, [R1+0x6dc] ;  /* 0x0006dc0001047983 */ /* 0x002ea20000300800 */
[----:B---3--:R-:W-:-:S03]  /*2a850*/  IADD3 R12, P1, PT, R10, R28, RZ ;  /* 0x0000001c0a0c7210 */ /* 0x008fc60007f3e0ff */
[----:B------:R0:W-:Y:S04]  /*2a860*/  STL [R1+0x6148], R13 ;  /* 0x0061480d01007387 */ /* 0x0001e80000100800 */
[----:B------:R5:W-:Y:S01]  /*2a870*/  STL [R1+0x6170], R12 ;  /* 0x0061700c01007387 */ /* 0x000be20000100800 */
[----:B0-----:R-:W-:Y:S01]  /*2a880*/  IMAD.X R13, R11, 0x1, R2, P0 ;  /* 0x000000010b0d7824 */ /* 0x001fe200000e0602 */
[----:B------:R-:W-:-:S04]  /*2a890*/  IADD3 R11, P0, PT, R10, R27, RZ ;  /* 0x0000001b0a0b7210 */ /* 0x000fc80007f1e0ff */
[----:B------:R-:W-:Y:S04]  /*2a8a0*/  STL [R1+0x6150], R13 ;  /* 0x0061500d01007387 */ /* 0x000fe80000100800 */
[----:B------:R0:W-:Y:S01]  /*2a8b0*/  STL [R1+0x6174], R11 ;  /* 0x0061740b01007387 */ /* 0x0001e20000100800 */
[C---:B-----5:R-:W-:Y:S01]  /*2a8c0*/  IMAD.X R12, R9.reuse, 0x1, R0, P4 ;  /* 0x00000001090c7824 */ /* 0x060fe200020e0600 */
[----:B------:R-:W-:Y:S01]  /*2a8d0*/  IADD3 R10, P4, PT, R20, R28, RZ ;  /* 0x0000001c140a7210 */ /* 0x000fe20007f9e0ff */
[----:B0-----:R-:W-:-:S03]  /*2a8e0*/  IMAD.X R11, R9, 0x1, R2, P5 ;  /* 0x00000001090b7824 */ /* 0x001fc600028e0602 */
[----:B------:R-:W-:Y:S04]  /*2a8f0*/  STL [R1+0x6158], R12 ;  /* 0x0061580c01007387 */ /* 0x000fe80000100800 */
[----:B------:R-:W3:Y:S04]  /*2a900*/  LDL.LU R9, [R1+0x6e0] ;  /* 0x0006e00001097983 */ /* 0x000ee80000300800 */
[----:B------:R0:W-:Y:S04]  /*2a910*/  STL [R1+0x6ce0], R10 ;  /* 0x006ce00a01007387 */ /* 0x0001e80000100800 */
[----:B------:R-:W-:Y:S01]  /*2a920*/  STL [R1+0x6160], R11 ;  /* 0x0061600b01007387 */ /* 0x000fe20000100800 */
[----:B0-----:R-:W-:-:S05]  /*2a930*/  IADD3 R10, P5, PT, R20, R27, RZ ;  /* 0x0000001b140a7210 */ /* 0x001fca0007fbe0ff */
[----:B------:R0:W-:Y:S01]  /*2a940*/  STL [R1+0x5fe8], R10 ;  /* 0x005fe80a01007387 */ /* 0x0001e20000100800 */
[C---:B------:R-:W-:Y:S02]  /*2a950*/  IMAD.X R12, R8.reuse, 0x1, R0, P3 ;  /* 0x00000001080c7824 */ /* 0x040fe400018e0600 */
[----:B0-----:R-:W-:Y:S01]  /*2a960*/  IMAD.X R10, R8, 0x1, R2, P2 ;  /* 0x00000001080a7824 */ /* 0x001fe200010e0602 */
[C---:B------:R-:W-:Y:S02]  /*2a970*/  IADD3 R11, P3, PT, R7.reuse, R28, RZ ;  /* 0x0000001c070b7210 */ /* 0x040fe40007f7e0ff */
[----:B------:R-:W-:Y:S04]  /*2a980*/  STL [R1+0x5fcc], R12 ;  /* 0x005fcc0c01007387 */ /* 0x000fe80000100800 */
[----:B------:R-:W-:Y:S04]  /*2a990*/  STL [R1+0x5fdc], R11 ;  /* 0x005fdc0b01007387 */ /* 0x000fe80000100800 */
[----:B------:R-:W5:Y:S01]  /*2a9a0*/  LDL.LU R8, [R1+0x6e4] ;  /* 0x0006e40001087983 */ /* 0x000f620000300800 */
[----:B------:R-:W-:-:S03]  /*2a9b0*/  IADD3 R7, P2, PT, R7, R27, RZ ;  /* 0x0000001b07077210 */ /* 0x000fc60007f5e0ff */
[----:B------:R4:W-:Y:S04]  /*2a9c0*/  STL [R1+0x5fd0], R10 ;  /* 0x005fd00a01007387 */ /* 0x0009e80000100800 */
[----:B------:R0:W-:Y:S01]  /*2a9d0*/  STL [R1+0x5fe0], R7 ;  /* 0x005fe00701007387 */ /* 0x0001e20000100800 */
[C---:B----4-:R-:W-:Y:S02]  /*2a9e0*/  IMAD.X R10, R3.reuse, 0x1, R0, P1 ;  /* 0x00000001030a7824 */ /* 0x050fe400008e0600 */
[----:B------:R-:W-:Y:S01]  /*2a9f0*/  IMAD.X R3, R3, 0x1, R2, P0 ;  /* 0x0000000103037824 */ /* 0x000fe200000e0602 */
[C---:B0-----:R-:W-:Y:S02]  /*2aa00*/  IADD3 R7, P1, PT, R21.reuse, R28, RZ ;  /* 0x0000001c15077210 */ /* 0x041fe40007f3e0ff */
[----:B------:R0:W-:Y:S04]  /*2aa10*/  STL [R1+0x5fd4], R10 ;  /* 0x005fd40a01007387 */ /* 0x0001e80000100800 */
[----:B------:R1:W-:Y:S01]  /*2aa20*/  STL [R1+0x5fe4], R7 ;  /* 0x005fe40701007387 */ /* 0x0003e20000100800 */
[----:B0-----:R-:W-:-:S03]  /*2aa30*/  IADD3 R10, P6, PT, R21, R27, RZ ;  /* 0x0000001b150a7210 */ /* 0x001fc60007fde0ff */
[----:B------:R0:W-:Y:S01]  /*2aa40*/  STL [R1+0x5fd8], R3 ;  /* 0x005fd80301007387 */ /* 0x0001e20000100800 */
[----:B-1----:R-:W-:-:S03]  /*2aa50*/  IADD3 R7, P0, PT, R22, R28, RZ ;  /* 0x0000001c16077210 */ /* 0x002fc60007f1e0ff */
[----:B0-----:R-:W4:Y:S04]  /*2aa60*/  LDL.LU R3, [R1+0x6e8] ;  /* 0x0006e80001037983 */ /* 0x001f280000300800 */
[----:B------:R0:W-:Y:S04]  /*2aa70*/  STL [R1+0x5fc4], R10 ;  /* 0x005fc40a01007387 */ /* 0x0001e80000100800 */
[----:B------:R1:W-:Y:S01]  /*2aa80*/  STL [R1+0x5fc8], R7 ;  /* 0x005fc80701007387 */ /* 0x0003e20000100800 */
[----:B0-----:R-:W-:Y:S01]  /*2aa90*/  IMAD.X R10, R6, 0x1, R0, P4 ;  /* 0x00000001060a7824 */ /* 0x001fe200020e0600 */
[----:B-1----:R-:W-:Y:S01]  /*2aaa0*/  IADD3 R7, P4, PT, R22, R27, RZ ;  /* 0x0000001b16077210 */ /* 0x002fe20007f9e0ff */
[----:B------:R-:W-:-:S03]  /*2aab0*/  IMAD.X R6, R6, 0x1, R2, P5 ;  /* 0x0000000106067824 */ /* 0x000fc600028e0602 */
[----:B------:R0:W-:Y:S04]  /*2aac0*/  STL [R1+0x6cdc], R10 ;  /* 0x006cdc0a01007387 */ /* 0x0001e80000100800 */
[----:B------:R-:W4:Y:S04]  /*2aad0*/  LDL.LU R13, [R1+0x558] ;  /* 0x00055800010d7983 */ /* 0x000f280000300800 */
[----:B------:R1:W-:Y:S01]  /*2aae0*/  STL [R1+0x5fb8], R7 ;  /* 0x005fb80701007387 */ /* 0x0003e20000100800 */
[----:B0-----:R-:W-:-:S03]  /*2aaf0*/  IADD3 R10, P5, PT, R23, R28, RZ ;  /* 0x0000001c170a7210 */ /* 0x001fc60007fbe0ff */
[----:B------:R0:W-:Y:S04]  /*2ab00*/  STL [R1+0x5fc0], R6 ;  /* 0x005fc00601007387 */ /* 0x0001e80000100800 */
[----:B-1----:R-:W4:Y:S04]  /*2ab10*/  LDL.LU R7, [R1+0x6ec] ;  /* 0x0006ec0001077983 */ /* 0x002f280000300800 */
[----:B------:R1:W-:Y:S01]  /*2ab20*/  STL [R1+0x5fbc], R10 ;  /* 0x005fbc0a01007387 */ /* 0x0003e20000100800 */
[----:B0-----:R-:W-:Y:S01]  /*2ab30*/  IMAD.X R6, R5, 0x1, R0, P3 ;  /* 0x0000000105067824 */ /* 0x001fe200018e0600 */
[----:B-1----:R-:W-:Y:S01]  /*2ab40*/  IADD3 R10, P3, PT, R23, R27, RZ ;  /* 0x0000001b170a7210 */ /* 0x002fe20007f7e0ff */
[----:B------:R-:W-:-:S03]  /*2ab50*/  IMAD.X R5, R5, 0x1, R2, P2 ;  /* 0x0000000105057824 */ /* 0x000fc600010e0602 */
[----:B------:R0:W-:Y:S04]  /*2ab60*/  STL [R1+0x5fb4], R6 ;  /* 0x005fb40601007387 */ /* 0x0001e80000100800 */
[----:B0-----:R-:W4:Y:S04]  /*2ab70*/  LDL.LU R6, [R1+0x560] ;  /* 0x0005600001067983 */ /* 0x001f280000300800 */
[----:B------:R0:W-:Y:S04]  /*2ab80*/  STL [R1+0x5fac], R10 ;  /* 0x005fac0a01007387 */ /* 0x0001e80000100800 */
[----:B------:R1:W-:Y:S01]  /*2ab90*/  STL [R1+0x5fa4], R5 ;  /* 0x005fa40501007387 */ /* 0x0003e20000100800 */
[----:B0-----:R-:W-:-:S03]  /*2aba0*/  IADD3 R10, P2, PT, R24, R28, RZ ;  /* 0x0000001c180a7210 */ /* 0x001fc60007f5e0ff */
[----:B-1----:R-:W4:Y:S04]  /*2abb0*/  LDL.LU R5, [R1+0x6f0] ;  /* 0x0006f00001057983 */ /* 0x002f280000300800 */
[----:B------:R0:W-:Y:S01]  /*2abc0*/  STL [R1+0x5fb0], R10 ;  /* 0x005fb00a01007387 */ /* 0x0001e20000100800 */
[----:B--2---:R-:W-:Y:S01]  /*2abd0*/  IMAD.X R11, R4, 0x1, R0, P1 ;  /* 0x00000001040b7824 */ /* 0x004fe200008e0600 */
[----:B0-----:R-:W-:Y:S01]  /*2abe0*/  IADD3 R10, P1, PT, R24, R27, RZ ;  /* 0x0000001b180a7210 */ /* 0x001fe20007f3e0ff */
[----:B------:R-:W-:-:S03]  /*2abf0*/  IMAD.X R4, R4, 0x1, R2, P6 ;  /* 0x0000000104047824 */ /* 0x000fc600030e0602 */
[----:B------:R-:W-:Y:S04]  /*2ac00*/  STL [R1+0x5fa8], R11 ;  /* 0x005fa80b01007387 */ /* 0x000fe80000100800 */
[----:B------:R-:W2:Y:S04]  /*2ac10*/  LDL.LU R12, [R1+0x578] ;  /* 0x00057800010c7983 */ /* 0x000ea80000300800 */
[----:B------:R-:W-:Y:S04]  /*2ac20*/  STL [R1+0x5f9c], R10 ;  /* 0x005f9c0a01007387 */ /* 0x000fe80000100800 */
[----:B------:R0:W-:Y:S04]  /*2ac30*/  STL [R1+0x5f94], R4 ;  /* 0x005f940401007387 */ /* 0x0001e80000100800 */
[----:B0-----:R-:W2:Y:S01]  /*2ac40*/  LDL.LU R4, [R1+0x6f4] ;  /* 0x0006f40001047983 */ /* 0x001ea20000300800 */
[----:B------:R-:W-:-:S05]  /*2ac50*/  IADD3 R10, P6, PT, R25, R28, RZ ;  /* 0x0000001c190a7210 */ /* 0x000fca0007fde0ff */
[----:B------:R0:W-:Y:S01]  /*2ac60*/  STL [R1+0x5fa0], R10 ;  /* 0x005fa00a01007387 */ /* 0x0001e20000100800 */
[----:B---3--:R-:W-:Y:S01]  /*2ac70*/  IMAD.X R11, R9, 0x1, R0, P0 ;  /* 0x00000001090b7824 */ /* 0x008fe200000e0600 */
[----:B------:R-:W-:Y:S01]  /*2ac80*/  IADD3 R14, P0, PT, R25, R27, RZ ;  /* 0x0000001b190e7210 */ /* 0x000fe20007f1e0ff */
[----:B0-----:R-:W-:-:S03]  /*2ac90*/  IMAD.X R10, R9, 0x1, R2, P4 ;  /* 0x00000001090a7824 */ /* 0x001fc600020e0602 */
[----:B------:R0:W-:Y:S01]  /*2aca0*/  STL [R1+0x5f98], R11 ;  /* 0x005f980b01007387 */ /* 0x0001e20000100800 */
[----:B------:R-:W-:-:S03]  /*2acb0*/  IADD3 R9, P4, PT, R26, R28, RZ ;  /* 0x0000001c1a097210 */ /* 0x000fc60007f9e0ff */
[----:B0-----:R-:W3:Y:S04]  /*2acc0*/  LDL.LU R11, [R1+0x580] ;  /* 0x00058000010b7983 */ /* 0x001ee80000300800 */
[----:B------:R-:W-:Y:S04]  /*2acd0*/  STL [R1+0x5f8c], R14 ;  /* 0x005f8c0e01007387 */ /* 0x000fe80000100800 */
[----:B------:R0:W-:Y:S04]  /*2ace0*/  STL [R1+0x5f84], R10 ;  /* 0x005f840a01007387 */ /* 0x0001e80000100800 */
[----:B0-----:R-:W3:Y:S04]  /*2acf0*/  LDL.LU R10, [R1+0x6f8] ;  /* 0x0006f800010a7983 */ /* 0x001ee80000300800 */
[----:B------:R0:W-:Y:S01]  /*2ad00*/  STL [R1+0x5f90], R9 ;  /* 0x005f900901007387 */ /* 0x0001e20000100800 */
[----:B-----5:R-:W-:Y:S01]  /*2ad10*/  IMAD.X R14, R8, 0x1, R0, P5 ;  /* 0x00000001080e7824 */ /* 0x020fe200028e0600 */
[----:B0-----:R-:W-:Y:S01]  /*2ad20*/  IADD3 R9, P5, PT, R26, R27, RZ ;  /* 0x0000001b1a097210 */ /* 0x001fe20007fbe0ff */
[----:B------:R-:W-:-:S03]  /*2ad30*/  IMAD.X R8, R8, 0x1, R2, P3 ;  /* 0x0000000108087824 */ /* 0x000fc600018e0602 */
[----:B------:R0:W-:Y:S04]  /*2ad40*/  STL [R1+0x5f88], R14 ;  /* 0x005f880e01007387 */ /* 0x0001e80000100800 */
[----:B0-----:R-:W5:Y:S04]  /*2ad50*/  LDL.LU R14, [R1+0x58c] ;  /* 0x00058c00010e7983 */ /* 0x001f680000300800 */
[----:B------:R0:W-:Y:S04]  /*2ad60*/  STL [R1+0x5f7c], R9 ;  /* 0x005f7c0901007387 */ /* 0x0001e80000100800 */
[----:B------:R4:W-:Y:S04]  /*2ad70*/  STL [R1+0x5f74], R8 ;  /* 0x005f740801007387 */ /* 0x0009e80000100800 */
[----:B0-----:R-:W5:Y:S01]  /*2ad80*/  LDL.LU R9, [R1+0x6fc] ;  /* 0x0006fc0001097983 */ /* 0x001f620000300800 */
[----:B------:R-:W-:-:S05]  /*2ad90*/  IADD3 R15, P3, PT, R29, R28, RZ ;  /* 0x0000001c1d0f7210 */ /* 0x000fca0007f7e0ff */
[----:B------:R0:W-:Y:S01]  /*2ada0*/  STL [R1+0x5f80], R15 ;  /* 0x005f800f01007387 */ /* 0x0001e20000100800 */
[C---:B----4-:R-:W-:Y:S02]  /*2adb0*/  IMAD.X R8, R3.reuse, 0x1, R0, P2 ;  /* 0x0000000103087824 */ /* 0x050fe400010e0600 */
[----:B------:R-:W-:Y:S01]  /*2adc0*/  IMAD.X R3, R3, 0x1, R2, P1 ;  /* 0x0000000103037824 */ /* 0x000fe200008e0602 */
[----:B0-----:R-:W-:Y:S02]  /*2add0*/  IADD3 R15, P2, PT, R29, R27, RZ ;  /* 0x0000001b1d0f7210 */ /* 0x001fe40007f5e0ff */
[----:B------:R0:W-:Y:S04]  /*2ade0*/  STL [R1+0x5f78], R8 ;  /* 0x005f780801007387 */ /* 0x0001e80000100800 */
[----:B0-----:R-:W4:Y:S04]  /*2adf0*/  LDL.LU R8, [R1+0x594] ;  /* 0x0005940001087983 */ /* 0x001f280000300800 */
[----:B------:R0:W-:Y:S04]  /*2ae00*/  STL [R1+0x5d08], R15 ;  /* 0x005d080f01007387 */ /* 0x0001e80000100800 */
[----:B------:R1:W-:Y:S01]  /*2ae10*/  STL [R1+0x5cec], R3 ;  /* 0x005cec0301007387 */ /* 0x0003e20000100800 */
[----:B0-----:R-:W-:-:S03]  /*2ae20*/  IADD3 R15, P1, PT, R13, R28, RZ ;  /* 0x0000001c0d0f7210 */ /* 0x001fc60007f3e0ff */
[----:B-1----:R-:W4:Y:S04]  /*2ae30*/  LDL.LU R3, [R1+0x700] ;  /* 0x0007000001037983 */ /* 0x002f280000300800 */
[----:B------:R0:W-:Y:S01]  /*2ae40*/  STL [R1+0x5d10], R15 ;  /* 0x005d100f01007387 */ /* 0x0001e20000100800 */
[C---:B------:R-:W-:Y:S02]  /*2ae50*/  IMAD.X R16, R7.reuse, 0x1, R0, P6 ;  /* 0x0000000107107824 */ /* 0x040fe400030e0600 */
[----:B------:R-:W-:-:S03]  /*2ae60*/  IMAD.X R7, R7, 0x1, R2, P0 ;  /* 0x0000000107077824 */ /* 0x000fc600000e0602 */
[----:B------:R-:W-:Y:S01]  /*2ae70*/  STL [R1+0x5cf0], R16 ;  /* 0x005cf01001007387 */ /* 0x000fe20000100800 */
[----:B0-----:R-:W-:-:S03]  /*2ae80*/  IADD3 R15, P6, PT, R13, R27, RZ ;  /* 0x0000001b0d0f7210 */ /* 0x001fc60007fde0ff */
[----:B------:R-:W4:Y:S04]  /*2ae90*/  LDL.LU R13, [R1+0x5a0] ;  /* 0x0005a000010d7983 */ /* 0x000f280000300800 */
[----:B------:R0:W-:Y:S04]  /*2aea0*/  STL [R1+0x5d18], R15 ;  /* 0x005d180f01007387 */ /* 0x0001e80000100800 */
[----:B------:R1:W-:Y:S01]  /*2aeb0*/  STL [R1+0x5cf4], R7 ;  /* 0x005cf40701007387 */ /* 0x0003e20000100800 */
[----:B0-----:R-:W-:-:S03]  /*2aec0*/  IADD3 R15, P0, PT, R6, R28, RZ ;  /* 0x0000001c060f7210 */ /* 0x001fc60007f1e0ff */
[----:B-1----:R-:W4:Y:S04]  /*2aed0*/  LDL.LU R7, [R1+0x704] ;  /* 0x0007040001077983 */ /* 0x002f280000300800 */
[----:B------:R0:W-:Y:S01]  /*2aee0*/  STL [R1+0x5d20], R15 ;  /* 0x005d200f01007387 */ /* 0x0001e20000100800 */
[C---:B------:R-:W-:Y:S01]  /*2aef0*/  IMAD.X R16, R5.reuse, 0x1, R0, P4 ;  /* 0x0000000105107824 */ /* 0x040fe200020e0600 */
[----:B0-----:R-:W-:Y:S01]  /*2af00*/  IADD3 R15, P4, PT, R6, R27, RZ ;  /* 0x0000001b060f7210 */ /* 0x001fe20007f9e0ff */
[----:B------:R-:W-:-:S03]  /*2af10*/  IMAD.X R5, R5, 0x1, R2, P5 ;  /* 0x0000000105057824 */ /* 0x000fc600028e0602 */
[----:B------:R-:W-:Y:S04]  /*2af20*/  STL [R1+0x5cf8], R16 ;  /* 0x005cf81001007387 */ /* 0x000fe80000100800 */
[----:B------:R-:W4:Y:S04]  /*2af30*/  LDL.LU R6, [R1+0x5a8] ;  /* 0x0005a80001067983 */ /* 0x000f280000300800 */
[----:B------:R-:W-:Y:S04]  /*2af40*/  STL [R1+0x5d28], R15 ;  /* 0x005d280f01007387 */ /* 0x000fe80000100800 */
[----:B------:R0:W-:Y:S04]  /*2af50*/  STL [R1+0x5cfc], R5 ;  /* 0x005cfc0501007387 */ /* 0x0001e80000100800 */
[----:B0-----:R-:W4:Y:S01]  /*2af60*/  LDL.LU R5, [R1+0x708] ;  /* 0x0007080001057983 */ /* 0x001f220000300800 */
[----:B--2---:R-:W-:-:S05]  /*2af70*/  IADD3 R15, P5, PT, R12, R28, RZ ;  /* 0x0000001c0c0f7210 */ /* 0x004fca0007fbe0ff */
[----:B------:R0:W-:Y:S01]  /*2af80*/  STL [R1+0x5d30], R15 ;  /* 0x005d300f01007387 */ /* 0x0001e20000100800 */
[----:B------:R-:W-:Y:S01]  /*2af90*/  IMAD.X R16, R4, 0x1, R0, P3 ;  /* 0x0000000104107824 */ /* 0x000fe200018e0600 */
[----:B0-----:R-:W-:Y:S01]  /*2afa0*/  IADD3 R15, P3, PT, R12, R27, RZ ;  /* 0x0000001b0c0f7210 */ /* 0x001fe20007f7e0ff */
[----:B------:R-:W-:-:S03]  /*2afb0*/  IMAD.X R4, R4, 0x1, R2, P2 ;  /* 0x0000000104047824 */ /* 0x000fc600010e0602 */
[----:B------:R-:W-:Y:S04]  /*2afc0*/  STL [R1+0x5d00], R16 ;  /* 0x005d001001007387 */ /* 0x000fe80000100800 */
[----:B------:R-:W2:Y:S04]  /*2afd0*/  LDL.LU R12, [R1+0x5b4] ;  /* 0x0005b400010c7983 */ /* 0x000ea80000300800 */
[----:B------:R-:W-:Y:S04]  /*2afe0*/  STL [R1+0x5d38], R15 ;  /* 0x005d380f01007387 */ /* 0x000fe80000100800 */
[----:B------:R0:W-:Y:S04]  /*2aff0*/  STL [R1+0x5d04], R4 ;  /* 0x005d040401007387 */ /* 0x0001e80000100800 */
[----:B0-----:R-:W2:Y:S01]  /*2b000*/  LDL.LU R4, [R1+0x70c] ;  /* 0x00070c0001047983 */ /* 0x001ea20000300800 */
[----:B---3--:R-:W-:-:S05]  /*2b010*/  IADD3 R15, P2, PT, R11, R28, RZ ;  /* 0x0000001c0b0f7210 */ /* 0x008fca0007f5e0ff */
[----:B------:R0:W-:Y:S01]  /*2b020*/  STL [R1+0x5d40], R15 ;  /* 0x005d400f01007387 */ /* 0x0001e20000100800 */
[C---:B------:R-:W-:Y:S01]  /*2b030*/  IMAD.X R16, R10.reuse, 0x1, R0, P1 ;  /* 0x000000010a107824 */ /* 0x040fe200008e0600 */
[----:B0-----:R-:W-:Y:S01]  /*2b040*/  IADD3 R15, P1, PT, R11, R27, RZ ;  /* 0x0000001b0b0f7210 */ /* 0x001fe20007f3e0ff */
[----:B------:R-:W-:-:S03]  /*2b050*/  IMAD.X R10, R10, 0x1, R2, P6 ;  /* 0x000000010a0a7824 */ /* 0x000fc600030e0602 */
[----:B------:R-:W-:Y:S04]  /*2b060*/  STL [R1+0x5d0c], R16 ;  /* 0x005d0c1001007387 */ /* 0x000fe80000100800 */
[----:B------:R-:W3:Y:S04]  /*2b070*/  LDL.LU R11, [R1+0x5bc] ;  /* 0x0005bc00010b7983 */ /* 0x000ee80000300800 */
[----:B------:R-:W-:Y:S04]  /*2b080*/  STL [R1+0x5d48], R15 ;  /* 0x005d480f01007387 */ /* 0x000fe80000100800 */
[----:B------:R0:W-:Y:S04]  /*2b090*/  STL [R1+0x5d14], R10 ;  /* 0x005d140a01007387 */ /* 0x0001e80000100800 */
[----:B0-----:R-:W3:Y:S01]  /*2b0a0*/  LDL.LU R10, [R1+0x710] ;  /* 0x00071000010a7983 */ /* 0x001ee20000300800 */
[----:B-----5:R-:W-:-:S05]  /*2b0b0*/  IADD3 R15, P6, PT, R14, R28, RZ ;  /* 0x0000001c0e0f7210 */ /* 0x020fca0007fde0ff */
[----:B------:R0:W-:Y:S01]  /*2b0c0*/  STL [R1+0x5d50], R15 ;  /* 0x005d500f01007387 */ /* 0x0001e20000100800 */
[C---:B------:R-:W-:Y:S01]  /*2b0d0*/  IMAD.X R16, R9.reuse, 0x1, R0, P0 ;  /* 0x0000000109107824 */ /* 0x040fe200000e0600 */
[----:B0-----:R-:W-:Y:S01]  /*2b0e0*/  IADD3 R15, P0, PT, R14, R27, RZ ;  /* 0x0000001b0e0f7210 */ /* 0x001fe20007f1e0ff */
[----:B------:R-:W-:-:S03]  /*2b0f0*/  IMAD.X R9, R9, 0x1, R2, P4 ;  /* 0x0000000109097824 */ /* 0x000fc600020e0602 */
[----:B------:R-:W-:Y:S04]  /*2b100*/  STL [R1+0x5d1c], R16 ;  /* 0x005d1c1001007387 */ /* 0x000fe80000100800 */
[----:B------:R-:W5:Y:S04]  /*2b110*/  LDL.LU R14, [R1+0x5c8] ;  /* 0x0005c800010e7983 */ /* 0x000f680000300800 */
[----:B------:R-:W-:Y:S04]  /*2b120*/  STL [R1+0x5d58], R15 ;  /* 0x005d580f01007387 */ /* 0x000fe80000100800 */
[----:B------:R0:W-:Y:S04]  /*2b130*/  STL [R1+0x5d24], R9 ;  /* 0x005d240901007387 */ /* 0x0001e80000100800 */
[----:B0-----:R-:W5:Y:S01]  /*2b140*/  LDL.LU R9, [R1+0x714] ;  /* 0x0007140001097983 */ /* 0x001f620000300800 */
[----:B----4-:R-:W-:-:S05]  /*2b150*/  IADD3 R15, P4, PT, R8, R28, RZ ;  /* 0x0000001c080f7210 */ /* 0x010fca0007f9e0ff */
[----:B------:R0:W-:Y:S01]  /*2b160*/  STL [R1+0x5d60], R15 ;  /* 0x005d600f01007387 */ /* 0x0001e20000100800 */
[C---:B------:R-:W-:Y:S01]  /*2b170*/  IMAD.X R16, R3.reuse, 0x1, R0, P5 ;  /* 0x0000000103107824 */ /* 0x040fe200028e0600 */
[----:B0-----:R-:W-:Y:S01]  /*2b180*/  IADD3 R15, P5, PT, R8, R27, RZ ;  /* 0x0000001b080f7210 */ /* 0x001fe20007fbe0ff */
[----:B------:R-:W-:-:S03]  /*2b190*/  IMAD.X R3, R3, 0x1, R2, P3 ;  /* 0x0000000103037824 */ /* 0x000fc600018e0602 */
[----:B------:R-:W-:Y:S04]  /*2b1a0*/  STL [R1+0x5d2c], R16 ;  /* 0x005d2c1001007387 */ /* 0x000fe80000100800 */
[----:B------:R-:W4:Y:S04]  /*2b1b0*/  LDL.LU R8, [R1+0x5d4] ;  /* 0x0005d40001087983 */ /* 0x000f280000300800 */
[----:B------:R0:W-:Y:S04]  /*2b1c0*/  STL [R1+0x5d68], R15 ;  /* 0x005d680f01007387 */ /* 0x0001e80000100800 */
[----:B------:R1:W-:Y:S01]  /*2b1d0*/  STL [R1+0x5d34], R3 ;  /* 0x005d340301007387 */ /* 0x0003e20000100800 */
[----:B0-----:R-:W-:-:S03]  /*2b1e0*/  IADD3 R15, P3, PT, R13, R28, RZ ;  /* 0x0000001c0d0f7210 */ /* 0x001fc60007f7e0ff */
[----:B-1----:R-:W4:Y:S04]  /*2b1f0*/  LDL.LU R3, [R1+0x718] ;  /* 0x0007180001037983 */ /* 0x002f280000300800 */
[----:B------:R0:W-:Y:S01]  /*2b200*/  STL [R1+0x5d70], R15 ;  /* 0x005d700f01007387 */ /* 0x0001e20000100800 */
[C---:B------:R-:W-:Y:S02]  /*2b210*/  IMAD.X R16, R7.reuse, 0x1, R0, P2 ;  /* 0x0000000107107824 */ /* 0x040fe400010e0600 */
[----:B------:R-:W-:Y:S01]  /*2b220*/  IMAD.X R7, R7, 0x1, R2, P1 ;  /* 0x0000000107077824 */ /* 0x000fe200008e0602 */
[----:B0-----:R-:W-:Y:S02]  /*2b230*/  IADD3 R15, P2, PT, R13, R27, RZ ;  /* 0x0000001b0d0f7210 */ /* 0x001fe40007f5e0ff */
[----:B------:R-:W-:Y:S04]  /*2b240*/  STL [R1+0x5d3c], R16 ;  /* 0x005d3c1001007387 */ /* 0x000fe80000100800 */
        /* <DEDUP_REMOVED lines=27> */
[----:B0-----:R-:W-:Y:S02]  /*2b400*/  IADD3 R15, P3, PT, R11, R27, RZ ;  /* 0x0000001b0b0f7210 */ /* 0x001fe40007f7e0ff */
[----:B------:R-:W3:Y:S04]  /*2b410*/  LDL.LU R11, [R1+0x5fc] ;  /* 0x0005fc00010b7983 */ /* 0x000ee80000300800 */
[----:B------:R0:W-:Y:S04]  /*2b420*/  STL [R1+0x5d6c], R16 ;  /* 0x005d6c1001007387 */ /* 0x0001e80000100800 */
[----:B------:R5:W-:Y:S01]  /*2b430*/  STL [R1+0x5da8], R15 ;  /* 0x005da80f01007387 */ /* 0x000be20000100800 */
[----:B0-----:R-:W-:-:S03]  /*2b440*/  IMAD.X R16, R10, 0x1, R2, P2 ;  /* 0x000000010a107824 */ /* 0x001fc600010e0602 */
[----:B------:R-:W3:Y:S01]  /*2b450*/  LDL.LU R10, [R1+0x728] ;  /* 0x00072800010a7983 */ /* 0x000ee20000300800 */
[----:B-----5:R-:W-:-:S03]  /*2b460*/  IADD3 R15, P2, PT, R14, R28, RZ ;  /* 0x0000001c0e0f7210 */ /* 0x020fc60007f5e0ff */
[----:B------:R0:W-:Y:S04]  /*2b470*/  STL [R1+0x5d74], R16 ;  /* 0x005d741001007387 */ /* 0x0001e80000100800 */
[----:B------:R1:W-:Y:S01]  /*2b480*/  STL [R1+0x5db0], R15 ;  /* 0x005db00f01007387 */ /* 0x0003e20000100800 */
[C---:B0-----:R-:W-:Y:S01]  /*2b490*/  IMAD.X R16, R9.reuse, 0x1, R0, P1 ;  /* 0x0000000109107824 */ /* 0x041fe200008e0600 */
[----:B-1----:R-:W-:Y:S02]  /*2b4a0*/  IADD3 R15, P1, PT, R14, R27, RZ ;  /* 0x0000001b0e0f7210 */ /* 0x002fe40007f3e0ff */
[----:B------:R-:W5:Y:S04]  /*2b4b0*/  LDL.LU R14, [R1+0x604] ;  /* 0x00060400010e7983 */ /* 0x000f680000300800 */
[----:B------:R0:W-:Y:S04]  /*2b4c0*/  STL [R1+0x5d7c], R16 ;  /* 0x005d7c1001007387 */ /* 0x0001e80000100800 */
[----:B------:R4:W-:Y:S01]  /*2b4d0*/  STL [R1+0x5db8], R15 ;  /* 0x005db80f01007387 */ /* 0x0009e20000100800 */
[----:B0-----:R-:W-:-:S03]  /*2b4e0*/  IMAD.X R16, R9, 0x1, R2, P6 ;  /* 0x0000000109107824 */ /* 0x001fc600030e0602 */
[----:B------:R-:W5:Y:S04]  /*2b4f0*/  LDL.LU R9, [R1+0x72c] ;  /* 0x00072c0001097983 */ /* 0x000f680000300800 */
[----:B------:R0:W-:Y:S01]  /*2b500*/  STL [R1+0x5d84], R16 ;  /* 0x005d841001007387 */ /* 0x0001e20000100800 */
[----:B----4-:R-:W-:-:S05]  /*2b510*/  IADD3 R15, P6, PT, R8, R28, RZ ;  /* 0x0000001c080f7210 */ /* 0x010fca0007fde0ff */
[----:B------:R1:W-:Y:S01]  /*2b520*/  STL [R1+0x5dc0], R15 ;  /* 0x005dc00f01007387 */ /* 0x0003e20000100800 */
[C---:B0-----:R-:W-:Y:S01]  /*2b530*/  IMAD.X R16, R3.reuse, 0x1, R0, P0 ;  /* 0x0000000103107824 */ /* 0x041fe200000e0600 */
[----:B-1----:R-:W-:Y:S02]  /*2b540*/  IADD3 R15, P0, PT, R8, R27, RZ ;  /* 0x0000001b080f7210 */ /* 0x002fe40007f1e0ff */
[----:B------:R-:W4:Y:S04]  /*2b550*/  LDL.LU R8, [R1+0x610] ;  /* 0x0006100001087983 */ /* 0x000f280000300800 */
[----:B------:R0:W-:Y:S04]  /*2b560*/  STL [R1+0x5d8c], R16 ;  /* 0x005d8c1001007387 */ /* 0x0001e80000100800 */
[----:B------:R1:W-:Y:S01]  /*2b570*/  STL [R1+0x5dc8], R15 ;  /* 0x005dc80f01007387 */ /* 0x0003e20000100800 */
[----:B0-----:R-:W-:-:S03]  /*2b580*/  IMAD.X R16, R3, 0x1, R2, P4 ;  /* 0x0000000103107824 */ /* 0x001fc600020e0602 */
[----:B------:R-:W4:Y:S01]  /*2b590*/  LDL.LU R3, [R1+0x730] ;  /* 0x0007300001037983 */ /* 0x000f220000300800 */
[----:B-1----:R-:W-:-:S03]  /*2b5a0*/  IADD3 R15, P4, PT, R13, R28, RZ ;  /* 0x0000001c0d0f7210 */ /* 0x002fc60007f9e0ff */
[----:B------:R0:W-:Y:S04]  /*2b5b0*/  STL [R1+0x5d94], R16 ;  /* 0x005d941001007387 */ /* 0x0001e80000100800 */
[----:B------:R1:W-:Y:S01]  /*2b5c0*/  STL [R1+0x5dd0], R15 ;  /* 0x005dd00f01007387 */ /* 0x0003e20000100800 */
[----:B0-----:R-:W-:Y:S01]  /*2b5d0*/  IMAD.X R16, R7, 0x1, R0, P5 ;  /* 0x0000000107107824 */ /* 0x001fe200028e0600 */
        /* <DEDUP_REMOVED lines=9> */
[C---:B0-----:R-:W-:Y:S01]  /*2b670*/  IMAD.X R16, R5.reuse, 0x1, R0, P2 ;  /* 0x0000000105107824 */ /* 0x041fe200010e0600 */
[----:B-1----:R-:W-:Y:S01]  /*2b680*/  IADD3 R15, P2, PT, R6, R27, RZ ;  /* 0x0000001b060f7210 */ /* 0x002fe20007f5e0ff */
        /* <DEDUP_REMOVED lines=11> */
[----:B------:R3:W-:Y:S04]  /*2b740*/  STL [R1+0x5dbc], R15 ;  /* 0x005dbc0f01007387 */ /* 0x0007e80000100800 */
[----:B------:R-:W-:Y:S04]  /*2b750*/  STL [R1+0x5df8], R16 ;  /* 0x005df81001007387 */ /* 0x000fe80000100800 */
[----:B------:R-:W2:Y:S04]  /*2b760*/  LDL.LU R4, [R1+0x630] ;  /* 0x0006300001047983 */ /* 0x000ea80000300800 */
[----:B------:R0:W-:Y:S01]  /*2b770*/  STL [R1+0x5dc4], R12 ;  /* 0x005dc40c01007387 */ /* 0x0001e20000100800 */
[----:B---3--:R-:W-:-:S03]  /*2b780*/  IADD3 R15, P0, PT, R11, R28, RZ ;  /* 0x0000001c0b0f7210 */ /* 0x008fc60007f1e0ff */
[----:B0-----:R-:W3:Y:S04]  /*2b790*/  LDL.LU R12, [R1+0x73c] ;  /* 0x00073c00010c7983 */ /* 0x001ee80000300800 */
[----:B------:R0:W-:Y:S02]  /*2b7a0*/  STL [R1+0x5e00], R15 ;  /* 0x005e000f01007387 */ /* 0x0001e40000100800 */
[C---:B0-----:R-:W-:Y:S01]  /*2b7b0*/  IMAD.X R15, R10.reuse, 0x1, R0, P4 ;  /* 0x000000010a0f7824 */ /* 0x041fe200020e0600 */
[----:B------:R-:W-:Y:S01]  /*2b7c0*/  IADD3 R11, P4, PT, R11, R27, RZ ;  /* 0x0000001b0b0b7210 */ /* 0x000fe20007f9e0ff */
[----:B------:R-:W-:-:S03]  /*2b7d0*/  IMAD.X R10, R10, 0x1, R2, P5 ;  /* 0x000000010a0a7824 */ /* 0x000fc600028e0602 */
[----:B------:R-:W-:Y:S04]  /*2b7e0*/  STL [R1+0x5dcc], R15 ;  /* 0x005dcc0f01007387 */ /* 0x000fe80000100800 */
[----:B------:R0:W-:Y:S04]  /*2b7f0*/  STL [R1+0x5e08], R11 ;  /* 0x005e080b01007387 */ /* 0x0001e80000100800 */
[----:B0-----:R-:W3:Y:S04]  /*2b800*/  LDL.LU R11, [R1+0x638] ;  /* 0x00063800010b7983 */ /* 0x001ee80000300800 */
[----:B------:R0:W-:Y:S01]  /*2b810*/  STL [R1+0x5dd4], R10 ;  /* 0x005dd40a01007387 */ /* 0x0001e20000100800 */
[----:B-----5:R-:W-:-:S03]  /*2b820*/  IADD3 R15, P5, PT, R14, R28, RZ ;  /* 0x0000001c0e0f7210 */ /* 0x020fc60007fbe0ff */
[----:B0-----:R-:W5:Y:S04]  /*2b830*/  LDL.LU R10, [R1+0x740] ;  /* 0x00074000010a7983 */ /* 0x001f680000300800 */
[----:B------:R0:W-:Y:S01]  /*2b840*/  STL [R1+0x5e10], R15 ;  /* 0x005e100f01007387 */ /* 0x0001e20000100800 */
[----:B------:R-:W-:Y:S01]  /*2b850*/  IMAD.X R17, R9, 0x1, R0, P3 ;  /* 0x0000000109117824 */ /* 0x000fe200018e0600 */
[----:B------:R-:W-:-:S04]  /*2b860*/  IADD3 R16, P3, PT, R14, R27, RZ ;  /* 0x0000001b0e107210 */ /* 0x000fc80007f7e0ff */
[----:B------:R-:W-:Y:S01]  /*2b870*/  STL [R1+0x5ddc], R17 ;  /* 0x005ddc1101007387 */ /* 0x000fe20000100800 */
[----:B0-----:R-:W-:-:S03]  /*2b880*/  IMAD.X R15, R9, 0x1, R2, P2 ;  /* 0x00000001090f7824 */ /* 0x001fc600010e0602 */
[----:B------:R-:W-:Y:S04]  /*2b890*/  STL [R1+0x5e18], R16 ;  /* 0x005e181001007387 */ /* 0x000fe80000100800 */
[----:B------:R-:W5:Y:S04]  /*2b8a0*/  LDL.LU R9, [R1+0x644] ;  /* 0x0006440001097983 */ /* 0x000f680000300800 */
[----:B------:R0:W-:Y:S04]  /*2b8b0*/  STL [R1+0x5de4], R15 ;  /* 0x005de40f01007387 */ /* 0x0001e80000100800 */
[----:B0-----:R-:W5:Y:S01]  /*2b8c0*/  LDL.LU R15, [R1+0x744] ;  /* 0x00074400010f7983 */ /* 0x001f620000300800 */
[----:B----4-:R-:W-:-:S05]  /*2b8d0*/  IADD3 R14, P2, PT, R8, R28, RZ ;  /* 0x0000001c080e7210 */ /* 0x010fca0007f5e0ff */
[----:B------:R0:W-:Y:S02]  /*2b8e0*/  STL [R1+0x5e20], R14 ;  /* 0x005e200e01007387 */ /* 0x0001e40000100800 */
[C---:B0-----:R-:W-:Y:S01]  /*2b8f0*/  IMAD.X R14, R3.reuse, 0x1, R0, P1 ;  /* 0x00000001030e7824 */ /* 0x041fe200008e0600 */
[----:B------:R-:W-:Y:S01]  /*2b900*/  IADD3 R8, P1, PT, R8, R27, RZ ;  /* 0x0000001b08087210 */ /* 0x000fe20007f3e0ff */
[----:B------:R-:W-:-:S03]  /*2b910*/  IMAD.X R3, R3, 0x1, R2, P6 ;  /* 0x0000000103037824 */ /* 0x000fc600030e0602 */
[----:B------:R-:W-:Y:S04]  /*2b920*/  STL [R1+0x5dec], R14 ;  /* 0x005dec0e01007387 */ /* 0x000fe80000100800 */
[----:B------:R0:W-:Y:S04]  /*2b930*/  STL [R1+0x5e28], R8 ;  /* 0x005e280801007387 */ /* 0x0001e80000100800 */
[----:B0-----:R-:W4:Y:S01]  /*2b940*/  LDL.LU R8, [R1+0x648] ;  /* 0x0006480001087983 */ /* 0x001f220000300800 */
[----:B------:R-:W-:-:S03]  /*2b950*/  IADD3 R14, P6, PT, R13, R28, RZ ;  /* 0x0000001c0d0e7210 */ /* 0x000fc60007fde0ff */
[----:B------:R0:W-:Y:S04]  /*2b960*/  STL [R1+0x5df4], R3 ;  /* 0x005df40301007387 */ /* 0x0001e80000100800 */
[----:B0-----:R-:W4:Y:S01]  /*2b970*/  LDL.LU R3, [R1+0x748] ;  /* 0x0007480001037983 */ /* 0x001f220000300800 */
[----:B------:R-:W-:Y:S01]  /*2b980*/  IMAD.X R17, R7, 0x1, R0, P0 ;  /* 0x0000000107117824 */ /* 0x000fe200000e0600 */
[----:B------:R-:W-:Y:S02]  /*2b990*/  IADD3 R16, P0, PT, R13, R27, RZ ;  /* 0x0000001b0d107210 */ /* 0x000fe40007f1e0ff */
[----:B------:R0:W-:Y:S01]  /*2b9a0*/  STL [R1+0x5e30], R14 ;  /* 0x005e300e01007387 */ /* 0x0001e20000100800 */
[----:B------:R-:W-:-:S03]  /*2b9b0*/  IMAD.X R13, R7, 0x1, R2, P4 ;  /* 0x00000001070d7824 */ /* 0x000fc600020e0602 */
[----:B0-----:R-:W4:Y:S04]  /*2b9c0*/  LDL.LU R14, [R1+0x654] ;  /* 0x00065400010e7983 */ /* 0x001f280000300800 */
[----:B------:R-:W-:Y:S04]  /*2b9d0*/  STL [R1+0x5dfc], R17 ;  /* 0x005dfc1101007387 */ /* 0x000fe80000100800 */
[----:B------:R0:W-:Y:S04]  /*2b9e0*/  STL [R1+0x5e38], R16 ;  /* 0x005e381001007387 */ /* 0x0001e80000100800 */
[----:B------:R-:W4:Y:S04]  /*2b9f0*/  LDL.LU R7, [R1+0x74c] ;  /* 0x00074c0001077983 */ /* 0x000f280000300800 */
[----:B------:R1:W-:Y:S01]  /*2ba00*/  STL [R1+0x5e04], R13 ;  /* 0x005e040d01007387 */ /* 0x0003e20000100800 */
[----:B0-----:R-:W-:-:S05]  /*2ba10*/  IADD3 R16, P4, PT, R6, R28, RZ ;  /* 0x0000001c06107210 */ /* 0x001fca0007f9e0ff */
[----:B------:R0:W-:Y:S01]  /*2ba20*/  STL [R1+0x5e40], R16 ;  /* 0x005e401001007387 */ /* 0x0001e20000100800 */
[C---:B-1----:R-:W-:Y:S01]  /*2ba30*/  IMAD.X R13, R5.reuse, 0x1, R0, P5 ;  /* 0x00000001050d7824 */ /* 0x042fe200028e0600 */
[----:B0-----:R-:W-:Y:S02]  /*2ba40*/  IADD3 R16, P5, PT, R6, R27, RZ ;  /* 0x0000001b06107210 */ /* 0x001fe40007fbe0ff */
[----:B------:R-:W4:Y:S04]  /*2ba50*/  LDL.LU R6, [R1+0x65c] ;  /* 0x00065c0001067983 */ /* 0x000f280000300800 */
[----:B------:R0:W-:Y:S04]  /*2ba60*/  STL [R1+0x5e0c], R13 ;  /* 0x005e0c0d01007387 */ /* 0x0001e80000100800 */
[----:B------:R-:W-:Y:S01]  /*2ba70*/  STL [R1+0x5e48], R16 ;  /* 0x005e481001007387 */ /* 0x000fe20000100800 */
[----:B0-----:R-:W-:-:S03]  /*2ba80*/  IMAD.X R13, R5, 0x1, R2, P3 ;  /* 0x00000001050d7824 */ /* 0x001fc600018e0602 */
[----:B------:R-:W4:Y:S04]  /*2ba90*/  LDL.LU R5, [R1+0x750] ;  /* 0x0007500001057983 */ /* 0x000f280000300800 */
[----:B------:R3:W-:Y:S01]  /*2baa0*/  STL [R1+0x5e14], R13 ;  /* 0x005e140d01007387 */ /* 0x0007e20000100800 */
[----:B--2---:R-:W-:-:S05]  /*2bab0*/  IADD3 R17, P3, PT, R4, R28, RZ ;  /* 0x0000001c04117210 */ /* 0x004fca0007f7e0ff */
[----:B------:R-:W-:Y:S01]  /*2bac0*/  STL [R1+0x5e50], R17 ;  /* 0x005e501101007387 */ /* 0x000fe20000100800 */
[----:B---3--:R-:W-:Y:S01]  /*2bad0*/  IMAD.X R13, R12, 0x1, R0, P2 ;  /* 0x000000010c0d7824 */ /* 0x008fe200010e0600 */
[----:B------:R-:W-:Y:S02]  /*2bae0*/  IADD3 R16, P2, PT, R4, R27, RZ ;  /* 0x0000001b04107210 */ /* 0x000fe40007f5e0ff */
[----:B------:R-:W2:Y:S04]  /*2baf0*/  LDL.LU R4, [R1+0x660] ;  /* 0x0006600001047983 */ /* 0x000ea80000300800 */
[----:B------:R0:W-:Y:S04]  /*2bb00*/  STL [R1+0x5e1c], R13 ;  /* 0x005e1c0d01007387 */ /* 0x0001e80000100800 */
[----:B0-----:R-:W3:Y:S04]  /*2bb10*/  LDL.LU R13, [R1+0x754] ;  /* 0x00075400010d7983 */ /* 0x001ee80000300800 */
[----:B------:R0:W-:Y:S02]  /*2bb20*/  STL [R1+0x5e58], R16 ;  /* 0x005e581001007387 */ /* 0x0001e40000100800 */
[----:B0-----:R-:W-:Y:S01]  /*2bb30*/  IMAD.X R16, R12, 0x1, R2, P1 ;  /* 0x000000010c107824 */ /* 0x001fe200008e0602 */
[----:B------:R-:W-:-:S04]  /*2bb40*/  IADD3 R12, P1, PT, R11, R28, RZ ;  /* 0x0000001c0b0c7210 */ /* 0x000fc80007f3e0ff */
[----:B------:R0:W-:Y:S04]  /*2bb50*/  STL [R1+0x5e24], R16 ;  /* 0x005e241001007387 */ /* 0x0001e80000100800 */
[----:B------:R1:W-:Y:S01]  /*2bb60*/  STL [R1+0x5e60], R12 ;  /* 0x005e600c01007387 */ /* 0x0003e20000100800 */
[C---:B-----5:R-:W-:Y:S01]  /*2bb70*/  IMAD.X R17, R10.reuse, 0x1, R0, P6 ;  /* 0x000000010a117824 */ /* 0x060fe200030e0600 */
[----:B0-----:R-:W-:Y:S02]  /*2bb80*/  IADD3 R16, P6, PT, R11, R27, RZ ;  /* 0x0000001b0b107210 */ /* 0x001fe40007fde0ff */
[----:B-1----:R-:W5:Y:S04]  /*2bb90*/  LDL.LU R12, [R1+0x668] ;  /* 0x00066800010c7983 */ /* 0x002f680000300800 */
[----:B------:R-:W-:Y:S04]  /*2bba0*/  STL [R1+0x5e2c], R17 ;  /* 0x005e2c1101007387 */ /* 0x000fe80000100800 */
[----:B------:R-:W5:Y:S04]  /*2bbb0*/  LDL.LU R11, [R1+0x758] ;  /* 0x00075800010b7983 */ /* 0x000f680000300800 */
[----:B------:R0:W-:Y:S02]  /*2bbc0*/  STL [R1+0x5e68], R16 ;  /* 0x005e681001007387 */ /* 0x0001e40000100800 */
[----:B0-----:R-:W-:Y:S01]  /*2bbd0*/  IMAD.X R16, R10, 0x1, R2, P0 ;  /* 0x000000010a107824 */ /* 0x001fe200000e0602 */
[----:B------:R-:W-:-:S04]  /*2bbe0*/  IADD3 R10, P0, PT, R9, R28, RZ ;  /* 0x0000001c090a7210 */ /* 0x000fc80007f1e0ff */
[----:B------:R0:W-:Y:S01]  /*2bbf0*/  STL [R1+0x5e34], R16 ;  /* 0x005e341001007387 */ /* 0x0001e20000100800 */
[----:B------:R-:W-:-:S03]  /*2bc00*/  IMAD.X R17, R15, 0x1, R0, P4 ;  /* 0x000000010f117824 */ /* 0x000fc600020e0600 */
[----:B------:R1:W-:Y:S01]  /*2bc10*/  STL [R1+0x5e70], R10 ;  /* 0x005e700a01007387 */ /* 0x0003e20000100800 */
[----:B0-----:R-:W-:-:S03]  /*2bc20*/  IADD3 R16, P4, PT, R9, R27, RZ ;  /* 0x0000001b09107210 */ /* 0x001fc60007f9e0ff */
[----:B-1----:R-:W5:Y:S04]  /*2bc30*/  LDL.LU R10, [R1+0x66c] ;  /* 0x00066c00010a7983 */ /* 0x002f680000300800 */
[----:B------:R0:W-:Y:S04]  /*2bc40*/  STL [R1+0x5e3c], R17 ;  /* 0x005e3c1101007387 */ /* 0x0001e80000100800 */
[----:B------:R-:W5:Y:S04]  /*2bc50*/  LDL.LU R9, [R1+0x75c] ;  /* 0x00075c0001097983 */ /* 0x000f680000300800 */
[----:B------:R4:W-:Y:S01]  /*2bc60*/  STL [R1+0x5e78], R16 ;  /* 0x005e781001007387 */ /* 0x0009e20000100800 */
[----:B0-----:R-:W-:-:S05]  /*2bc70*/  IMAD.X R17, R15, 0x1, R2, P5 ;  /* 0x000000010f117824 */ /* 0x001fca00028e0602 */
[----:B------:R-:W-:Y:S01]  /*2bc80*/  STL [R1+0x5e44], R17 ;  /* 0x005e441101007387 */ /* 0x000fe20000100800 */
[----:B----4-:R-:W-:-:S05]  /*2bc90*/  IADD3 R16, P5, PT, R8, R28, RZ ;  /* 0x0000001c08107210 */ /* 0x010fca0007fbe0ff */
[----:B------:R-:W-:Y:S01]  /*2bca0*/  STL [R1+0x5e80], R16 ;  /* 0x005e801001007387 */ /* 0x000fe20000100800 */
[C---:B------:R-:W-:Y:S01]  /*2bcb0*/  IMAD.X R15, R3.reuse, 0x1, R0, P3 ;  /* 0x00000001030f7824 */ /* 0x040fe200018e0600 */
[----:B------:R-:W-:Y:S01]  /*2bcc0*/  IADD3 R8, P3, PT, R8, R27, RZ ;  /* 0x0000001b08087210 */ /* 0x000fe20007f7e0ff */
[----:B------:R-:W-:-:S03]  /*2bcd0*/  IMAD.X R3, R3, 0x1, R2, P2 ;  /* 0x0000000103037824 */ /* 0x000fc600010e0602 */
[----:B------:R0:W-:Y:S04]  /*2bce0*/  STL [R1+0x5e4c], R15 ;  /* 0x005e4c0f01007387 */ /* 0x0001e80000100800 */
[----:B------:R1:W-:Y:S01]  /*2bcf0*/  STL [R1+0x5e88], R8 ;  /* 0x005e880801007387 */ /* 0x0003e20000100800 */
[----:B0-----:R-:W-:-:S03]  /*2bd00*/  IADD3 R15, P2, PT, R14, R28, RZ ;  /* 0x0000001c0e0f7210 */ /* 0x001fc60007f5e0ff */
[----:B-1----:R-:W4:Y:S04]  /*2bd10*/  LDL.LU R8, [R1+0x674] ;  /* 0x0006740001087983 */ /* 0x002f280000300800 */
[----:B------:R0:W-:Y:S01]  /*2bd20*/  STL [R1+0x5e54], R3 ;  /* 0x005e540301007387 */ /* 0x0001e20000100800 */
[C---:B------:R-:W-:Y:S01]  /*2bd30*/  IMAD.X R17, R7.reuse, 0x1, R0, P1 ;  /* 0x0000000107117824 */ /* 0x040fe200008e0600 */
[----:B------:R-:W-:Y:S02]  /*2bd40*/  IADD3 R16, P1, PT, R14, R27, RZ ;  /* 0x0000001b0e107210 */ /* 0x000fe40007f3e0ff */
[----:B0-----:R-:W4:Y:S04]  /*2bd50*/  LDL.LU R3, [R1+0x760] ;  /* 0x0007600001037983 */ /* 0x001f280000300800 */
[----:B------:R0:W-:Y:S04]  /*2bd60*/  STL [R1+0x5e90], R15 ;  /* 0x005e900f01007387 */ /* 0x0001e80000100800 */
[----:B------:R-:W-:Y:S01]  /*2bd70*/  STL [R1+0x5e5c], R17 ;  /* 0x005e5c1101007387 */ /* 0x000fe20000100800 */
[----:B0-----:R-:W-:-:S03]  /*2bd80*/  IMAD.X R15, R7, 0x1, R2, P6 ;  /* 0x00000001070f7824 */ /* 0x001fc600030e0602 */
[----:B------:R-:W-:Y:S04]  /*2bd90*/  STL [R1+0x5e98], R16 ;  /* 0x005e981001007387 */ /* 0x000fe80000100800 */
[----:B------:R-:W4:Y:S01]  /*2bda0*/  LDL.LU R7, [R1+0x678] ;  /* 0x0006780001077983 */ /* 0x000f220000300800 */
[----:B------:R-:W-:-:S03]  /*2bdb0*/  IADD3 R14, P6, PT, R6, R28, RZ ;  /* 0x0000001c060e7210 */ /* 0x000fc60007fde0ff */
[----:B------:R0:W-:Y:S04]  /*2bdc0*/  STL [R1+0x5e64], R15 ;  /* 0x005e640f01007387 */ /* 0x0001e80000100800 */
[----:B------:R1:W-:Y:S01]  /*2bdd0*/  STL [R1+0x5ea0], R14 ;  /* 0x005ea00e01007387 */ /* 0x0003e20000100800 */
[C---:B0-----:R-:W-:Y:S01]  /*2bde0*/  IMAD.X R15, R5.reuse, 0x1, R0, P0 ;  /* 0x00000001050f7824 */ /* 0x041fe200000e0600 */
[----:B-1----:R-:W-:Y:S02]  /*2bdf0*/  IADD3 R14, P0, PT, R6, R27, RZ ;  /* 0x0000001b060e7210 */ /* 0x002fe40007f1e0ff */
[----:B------:R-:W4:Y:S01]  /*2be00*/  LDL.LU R6, [R1+0x764] ;  /* 0x0007640001067983 */ /* 0x000f220000300800 */
[----:B------:R-:W-:-:S03]  /*2be10*/  IMAD.X R5, R5, 0x1, R2, P4 ;  /* 0x0000000105057824 */ /* 0x000fc600020e0602 */
[----:B------:R-:W-:Y:S04]  /*2be20*/  STL [R1+0x5e6c], R15 ;  /* 0x005e6c0f01007387 */ /* 0x000fe80000100800 */
[----:B------:R-:W-:Y:S04]  /*2be30*/  STL [R1+0x5ea8], R14 ;  /* 0x005ea80e01007387 */ /* 0x000fe80000100800 */
[----:B------:R0:W-:Y:S04]  /*2be40*/  STL [R1+0x5e74], R5 ;  /* 0x005e740501007387 */ /* 0x0001e80000100800 */
[----:B0-----:R-:W4:Y:S01]  /*2be50*/  LDL.LU R5, [R1+0x680] ;  /* 0x0006800001057983 */ /* 0x001f220000300800 */
[----:B--2---:R-:W-:-:S05]  /*2be60*/  IADD3 R14, P4, PT, R4, R28, RZ ;  /* 0x0000001c040e7210 */ /* 0x004fca0007f9e0ff */
[----:B------:R0:W-:Y:S01]  /*2be70*/  STL [R1+0x5eb0], R14 ;  /* 0x005eb00e01007387 */ /* 0x0001e20000100800 */
[----:B---3--:R-:W-:Y:S01]  /*2be80*/  IMAD.X R15, R13, 0x1, R0, P5 ;  /* 0x000000010d0f7824 */ /* 0x008fe200028e0600 */
[----:B0-----:R-:W-:-:S04]  /*2be90*/  IADD3 R14, P5, PT, R4, R27, RZ ;  /* 0x0000001b040e7210 */ /* 0x001fc80007fbe0ff */
[----:B------:R0:W-:Y:S04]  /*2bea0*/  STL [R1+0x5e7c], R15 ;  /* 0x005e7c0f01007387 */ /* 0x0001e80000100800 */
[----:B------:R-:W2:Y:S01]  /*2beb0*/  LDL.LU R4, [R1+0x768] ;  /* 0x0007680001047983 */ /* 0x000ea20000300800 */
[----:B0-----:R-:W-:-:S03]  /*2bec0*/  IMAD.X R15, R13, 0x1, R2, P3 ;  /* 0x000000010d0f7824 */ /* 0x001fc600018e0602 */
[----:B------:R5:W-:Y:S04]  /*2bed0*/  STL [R1+0x5eb8], R14 ;  /* 0x005eb80e01007387 */ /* 0x000be80000100800 */
[----:B------:R0:W-:Y:S04]  /*2bee0*/  STL [R1+0x5e84], R15 ;  /* 0x005e840f01007387 */ /* 0x0001e80000100800 */
[----:B------:R-:W3:Y:S01]  /*2bef0*/  LDL.LU R16, [R1+0x688] ;  /* 0x0006880001107983 */ /* 0x000ee20000300800 */
[----:B-----5:R-:W-:Y:S01]  /*2bf00*/  IADD3 R14, P3, PT, R12, R28, RZ ;  /* 0x0000001c0c0e7210 */ /* 0x020fe20007f7e0ff */
[----:B------:R-:W-:-:S04]  /*2bf10*/  IMAD.X R13, R11, 0x1, R0, P2 ;  /* 0x000000010b0d7824 */ /* 0x000fc800010e0600 */
[----:B------:R-:W-:Y:S01]  /*2bf20*/  STL [R1+0x5ec0], R14 ;  /* 0x005ec00e01007387 */ /* 0x000fe20000100800 */
[----:B------:R-:W-:-:S03]  /*2bf30*/  IADD3 R12, P2, PT, R12, R27, RZ ;  /* 0x0000001b0c0c7210 */ /* 0x000fc60007f5e0ff */
[----:B------:R1:W-:Y:S04]  /*2bf40*/  STL [R1+0x5e8c], R13 ;  /* 0x005e8c0d01007387 */ /* 0x0003e80000100800 */
[----:B0-----:R-:W5:Y:S01]  /*2bf50*/  LDL.LU R15, [R1+0x76c] ;  /* 0x00076c00010f7983 */ /* 0x001f620000300800 */
[----:B-1----:R-:W-:-:S03]  /*2bf60*/  IMAD.X R13, R11, 0x1, R2, P1 ;  /* 0x000000010b0d7824 */ /* 0x002fc600008e0602 */
[----:B------:R0:W-:Y:S04]  /*2bf70*/  STL [R1+0x5ec8], R12 ;  /* 0x005ec80c01007387 */ /* 0x0001e80000100800 */
[----:B------:R1:W-:Y:S04]  /*2bf80*/  STL [R1+0x5e94], R13 ;  /* 0x005e940d01007387 */ /* 0x0003e80000100800 */
[----:B------:R-:W5:Y:S01]  /*2bf90*/  LDL.LU R14, [R1+0x68c] ;  /* 0x00068c00010e7983 */ /* 0x000f620000300800 */
[----:B0-----:R-:W-:-:S05]  /*2bfa0*/  IADD3 R12, P1, PT, R10, R28, RZ ;  /* 0x0000001c0a0c7210 */ /* 0x001fca0007f3e0ff */
[----:B------:R0:W-:Y:S01]  /*2bfb0*/  STL [R1+0x5ed0], R12 ;  /* 0x005ed00c01007387 */ /* 0x0001e20000100800 */
[C---:B------:R-:W-:Y:S01]  /*2bfc0*/  IMAD.X R11, R9.reuse, 0x1, R0, P6 ;  /* 0x00000001090b7824 */ /* 0x040fe200030e0600 */
[----:B------:R-:W-:Y:S02]  /*2bfd0*/  IADD3 R10, P6, PT, R10, R27, RZ ;  /* 0x0000001b0a0a7210 */ /* 0x000fe40007fde0ff */
[----:B-1----:R-:W5:Y:S04]  /*2bfe0*/  LDL.LU R13, [R1+0x770] ;  /* 0x00077000010d7983 */ /* 0x002f680000300800 */
[----:B------:R1:W-:Y:S04]  /*2bff0*/  STL [R1+0x5e9c], R11 ;  /* 0x005e9c0b01007387 */ /* 0x0003e80000100800 */
[----:B0-----:R-:W5:Y:S04]  /*2c000*/  LDL.LU R12, [R1+0x694] ;  /* 0x00069400010c7983 */ /* 0x001f680000300800 */
[----:B------:R4:W-:Y:S04]  /*2c010*/  STL [R1+0x5ed8], R10 ;  /* 0x005ed80a01007387 */ /* 0x0009e80000100800 */
[----:B-1----:R-:W5:Y:S01]  /*2c020*/  LDL.LU R11, [R1+0x774] ;  /* 0x00077400010b7983 */ /* 0x002f620000300800 */
[----:B------:R-:W-:-:S05]  /*2c030*/  IMAD.X R9, R9, 0x1, R2, P0 ;  /* 0x0000000109097824 */ /* 0x000fca00000e0602 */
[----:B------:R0:W-:Y:S01]  /*2c040*/  STL [R1+0x5ea4], R9 ;  /* 0x005ea40901007387 */ /* 0x0001e20000100800 */
[----:B----4-:R-:W-:-:S05]  /*2c050*/  IADD3 R10, P0, PT, R8, R28, RZ ;  /* 0x0000001c080a7210 */ /* 0x010fca0007f1e0ff */
[----:B------:R1:W-:Y:S01]  /*2c060*/  STL [R1+0x5ee0], R10 ;  /* 0x005ee00a01007387 */ /* 0x0003e20000100800 */
[C---:B0-----:R-:W-:Y:S01]  /*2c070*/  IMAD.X R9, R3.reuse, 0x1, R0, P4 ;  /* 0x0000000103097824 */ /* 0x041fe200020e0600 */
[----:B------:R-:W-:Y:S02]  /*2c080*/  IADD3 R8, P4, PT, R8, R27, RZ ;  /* 0x0000001b08087210 */ /* 0x000fe40007f9e0ff */
[----:B-1----:R-:W4:Y:S01]  /*2c090*/  LDL.LU R10, [R1+0x698] ;  /* 0x00069800010a7983 */ /* 0x002f220000300800 */
[----:B------:R-:W-:-:S03]  /*2c0a0*/  IMAD.X R3, R3, 0x1, R2, P5 ;  /* 0x0000000103037824 */ /* 0x000fc600028e0602 */
[----:B------:R0:W-:Y:S04]  /*2c0b0*/  STL [R1+0x5eac], R9 ;  /* 0x005eac0901007387 */ /* 0x0001e80000100800 */
[----:B0-----:R-:W4:Y:S01]  /*2c0c0*/  LDL.LU R9, [R1+0x778] ;  /* 0x0007780001097983 */ /* 0x001f220000300800 */
[----:B------:R-:W-:-:S03]  /*2c0d0*/  IADD3 R17, P5, PT, R7, R28, RZ ;  /* 0x0000001c07117210 */ /* 0x000fc60007fbe0ff */
[----:B------:R0:W-:Y:S04]  /*2c0e0*/  STL [R1+0x5ee8], R8 ;  /* 0x005ee80801007387 */ /* 0x0001e80000100800 */
[----:B0-----:R-:W4:Y:S04]  /*2c0f0*/  LDL.LU R8, [R1+0x6a0] ;  /* 0x0006a00001087983 */ /* 0x001f280000300800 */
[----:B------:R0:W-:Y:S01]  /*2c100*/  STL [R1+0x5eb4], R3 ;  /* 0x005eb40301007387 */ /* 0x0001e20000100800 */
[----:B------:R-:W-:-:S03]  /*2c110*/  IMAD.X R18, R6, 0x1, R0, P3 ;  /* 0x0000000106127824 */ /* 0x000fc600018e0600 */
[----:B0-----:R-:W4:Y:S04]  /*2c120*/  LDL.LU R3, [R1+0x77c] ;  /* 0x00077c0001037983 */ /* 0x001f280000300800 */
[----:B------:R0:W-:Y:S02]  /*2c130*/  STL [R1+0x5ef0], R17 ;  /* 0x005ef01101007387 */ /* 0x0001e40000100800 */
[----:B0-----:R-:W-:Y:S02]  /*2c140*/  IADD3 R17, P3, PT, R7, R27, RZ ;  /* 0x0000001b07117210 */ /* 0x001fe40007f7e0ff */
        /* <DEDUP_REMOVED lines=8> */
[C---:B--2---:R-:W-:Y:S01]  /*2c1d0*/  IMAD.X R18, R4.reuse, 0x1, R0, P1 ;  /* 0x0000000104127824 */ /* 0x044fe200008e0600 */
[----:B0-----:R-:W-:Y:S01]  /*2c1e0*/  IADD3 R17, P1, PT, R5, R27, RZ ;  /* 0x0000001b05117210 */ /* 0x001fe20007f3e0ff */
[----:B------:R-:W-:-:S03]  /*2c1f0*/  IMAD.X R4, R4, 0x1, R2, P6 ;  /* 0x0000000104047824 */ /* 0x000fc600030e0602 */
[----:B------:R-:W-:Y:S04]  /*2c200*/  STL [R1+0x5ecc], R18 ;  /* 0x005ecc1201007387 */ /* 0x000fe80000100800 */
[----:B------:R-:W2:Y:S04]  /*2c210*/  LDL.LU R5, [R1+0x6ac] ;  /* 0x0006ac0001057983 */ /* 0x000ea80000300800 */
[----:B------:R3:W-:Y:S04]  /*2c220*/  STL [R1+0x5f08], R17 ;  /* 0x005f081101007387 */ /* 0x0007e80000100800 */
[----:B------:R0:W-:Y:S01]  /*2c230*/  STL [R1+0x5ed4], R4 ;  /* 0x005ed40401007387 */ /* 0x0001e20000100800 */
[----:B---3--:R-:W-:-:S03]  /*2c240*/  IADD3 R17, P6, PT, R16, R28, RZ ;  /* 0x0000001c10117210 */ /* 0x008fc60007fde0ff */
[----:B0-----:R-:W3:Y:S04]  /*2c250*/  LDL.LU R4, [R1+0x784] ;  /* 0x0007840001047983 */ /* 0x001ee80000300800 */
[----:B------:R0:W-:Y:S04]  /*2c260*/  STL [R1+0x5f10], R17 ;  /* 0x005f101101007387 */ /* 0x0001e80000100800 */
[----:B------:R-:W3:Y:S01]  /*2c270*/  LDL.LU R24, [R1+0x6b4] ;  /* 0x0006b40001187983 */ /* 0x000ee20000300800 */
[C---:B-----5:R-:W-:Y:S01]  /*2c280*/  IMAD.X R18, R15.reuse, 0x1, R0, P0 ;  /* 0x000000010f127824 */ /* 0x060fe200000e0600 */
[----:B0-----:R-:W-:Y:S01]  /*2c290*/  IADD3 R17, P0, PT, R16, R27, RZ ;  /* 0x0000001b10117210 */ /* 0x001fe20007f1e0ff */
[----:B------:R-:W-:-:S03]  /*2c2a0*/  IMAD.X R16, R15, 0x1, R2, P4 ;  /* 0x000000010f107824 */ /* 0x000fc600020e0602 */
[----:B------:R-:W-:Y:S04]  /*2c2b0*/  STL [R1+0x5edc], R18 ;  /* 0x005edc1201007387 */ /* 0x000fe80000100800 */
[----:B------:R0:W-:Y:S01]  /*2c2c0*/  STL [R1+0x5f18], R17 ;  /* 0x005f181101007387 */ /* 0x0001e20000100800 */
[----:B------:R-:W-:-:S03]  /*2c2d0*/  IADD3 R15, P4, PT, R14, R28, RZ ;  /* 0x0000001c0e0f7210 */ /* 0x000fc60007f9e0ff */
[----:B------:R1:W-:Y:S04]  /*2c2e0*/  STL [R1+0x5ee4], R16 ;  /* 0x005ee41001007387 */ /* 0x0003e80000100800 */
[----:B------:R5:W-:Y:S01]  /*2c2f0*/  STL [R1+0x5f20], R15 ;  /* 0x005f200f01007387 */ /* 0x000be20000100800 */
[C---:B0-----:R-:W-:Y:S01]  /*2c300*/  IMAD.X R17, R13.reuse, 0x1, R0, P5 ;  /* 0x000000010d117824 */ /* 0x041fe200028e0600 */
[----:B-1----:R-:W-:Y:S01]  /*2c310*/  IADD3 R16, P5, PT, R14, R27, RZ ;  /* 0x0000001b0e107210 */ /* 0x002fe20007fbe0ff */
[----:B-----5:R-:W-:-:S03]  /*2c320*/  IMAD.X R15, R13, 0x1, R2, P3 ;  /* 0x000000010d0f7824 */ /* 0x020fc600018e0602 */
[----:B------:R-:W-:Y:S01]  /*2c330*/  STL [R1+0x5eec], R17 ;  /* 0x005eec1101007387 */ /* 0x000fe20000100800 */
[----:B------:R-:W-:-:S03]  /*2c340*/  IADD3 R14, P3, PT, R12, R28, RZ ;  /* 0x0000001c0c0e7210 */ /* 0x000fc60007f7e0ff */
[----:B------:R-:W-:Y:S04]  /*2c350*/  STL [R1+0x5f28], R16 ;  /* 0x005f281001007387 */ /* 0x000fe80000100800 */
[----:B------:R-:W-:Y:S01]  /*2c360*/  STL [R1+0x5ef4], R15 ;  /* 0x005ef40f01007387 */ /* 0x000fe20000100800 */
[----:B------:R-:W-:-:S03]  /*2c370*/  IMAD.X R13, R11, 0x1, R0, P2 ;  /* 0x000000010b0d7824 */ /* 0x000fc600010e0600 */
[----:B------:R-:W-:Y:S04]  /*2c380*/  STL [R1+0x5f30], R14 ;  /* 0x005f300e01007387 */ /* 0x000fe80000100800 */
[----:B------:R4:W-:Y:S04]  /*2c390*/  STL [R1+0x5efc], R13 ;  /* 0x005efc0d01007387 */ /* 0x0009e80000100800 */
[----:B------:R-:W5:Y:S01]  /*2c3a0*/  LDL.LU R23, [R1+0x788] ;  /* 0x0007880001177983 */ /* 0x000f620000300800 */
[----:B------:R-:W-:Y:S01]  /*2c3b0*/  IADD3 R12, P2, PT, R12, R27, RZ ;  /* 0x0000001b0c0c7210 */ /* 0x000fe20007f5e0ff */
[----:B------:R-:W-:-:S04]  /*2c3c0*/  IMAD.X R11, R11, 0x1, R2, P1 ;  /* 0x000000010b0b7824 */ /* 0x000fc800008e0602 */
[----:B------:R0:W-:Y:S04]  /*2c3d0*/  STL [R1+0x5f38], R12 ;  /* 0x005f380c01007387 */ /* 0x0001e80000100800 */
[----:B------:R1:W-:Y:S01]  /*2c3e0*/  STL [R1+0x5f04], R11 ;  /* 0x005f040b01007387 */ /* 0x0003e20000100800 */
[----:B----4-:R-:W-:-:S05]  /*2c3f0*/  IADD3 R13, P1, PT, R10, R28, RZ ;  /* 0x0000001c0a0d7210 */ /* 0x010fca0007f3e0ff */
[----:B------:R-:W-:Y:S01]  /*2c400*/  STL [R1+0x5f40], R13 ;  /* 0x005f400d01007387 */ /* 0x000fe20000100800 */
[C---:B0-----:R-:W-:Y:S01]  /*2c410*/  IMAD.X R12, R9.reuse, 0x1, R0, P6 ;  /* 0x00000001090c7824 */ /* 0x041fe200030e0600 */
[----:B-1----:R-:W-:Y:S01]  /*2c420*/  IADD3 R11, P6, PT, R10, R27, RZ ;  /* 0x0000001b0a0b7210 */ /* 0x002fe20007fde0ff */
        /* <DEDUP_REMOVED lines=8> */
[----:B----4-:R-:W-:-:S03]  /*2c4b0*/  IMAD.X R9, R3, 0x1, R2, P5 ;  /* 0x0000000103097824 */ /* 0x010fc600028e0602 */
[----:B------:R-:W-:Y:S04]  /*2c4c0*/  STL [R1+0x5f1c], R11 ;  /* 0x005f1c0b01007387 */ /* 0x000fe80000100800 */
[----:B------:R-:W-:Y:S04]  /*2c4d0*/  STL [R1+0x5f58], R10 ;  /* 0x005f580a01007387 */ /* 0x000fe80000100800 */
[----:B------:R-:W4:Y:S01]  /*2c4e0*/  LDL.LU R3, [R1+0x6bc] ;  /* 0x0006bc0001037983 */ /* 0x000f220000300800 */
[----:B------:R-:W-:-:S03]  /*2c4f0*/  IADD3 R8, P5, PT, R7, R28, RZ ;  /* 0x0000001c07087210 */ /* 0x000fc60007fbe0ff */
[----:B------:R0:W-:Y:S04]  /*2c500*/  STL [R1+0x5f24], R9 ;  /* 0x005f240901007387 */ /* 0x0001e80000100800 */
[----:B------:R-:W4:Y:S04]  /*2c510*/  LDL.LU R22, [R1+0x78c] ;  /* 0x00078c0001167983 */ /* 0x000f280000300800 */
        /* <DEDUP_REMOVED lines=8> */
[----:B------:R-:W4:Y:S01]  /*2c5a0*/  LDL.LU R20, [R1+0x794] ;  /* 0x0007940001147983 */ /* 0x000f220000300800 */
[----:B--2---:R-:W-:-:S05]  /*2c5b0*/  IADD3 R6, P2, PT, R5, R28, RZ ;  /* 0x0000001c05067210 */ /* 0x004fca0007f5e0ff */
[----:B------:R0:W-:Y:S01]  /*2c5c0*/  STL [R1+0x5f64], R6 ;  /* 0x005f640601007387 */ /* 0x0001e20000100800 */
[C---:B---3--:R-:W-:Y:S01]  /*2c5d0*/  IMAD.X R7, R4.reuse, 0x1, R0, P1 ;  /* 0x0000000104077824 */ /* 0x048fe200008e0600 */
[----:B0-----:R-:W-:Y:S01]  /*2c5e0*/  IADD3 R6, P1, PT, R5, R27, RZ ;  /* 0x0000001b05067210 */ /* 0x001fe20007f3e0ff */
[----:B------:R-:W-:-:S03]  /*2c5f0*/  IMAD.X R5, R4, 0x1, R2, P6 ;  /* 0x0000000104057824 */ /* 0x000fc600030e0602 */
[----:B------:R-:W-:Y:S01]  /*2c600*/  STL [R1+0x5f3c], R7 ;  /* 0x005f3c0701007387 */ /* 0x000fe20000100800 */
[----:B------:R-:W-:-:S03]  /*2c610*/  IADD3 R4, P6, PT, R24, R28, RZ ;  /* 0x0000001c18047210 */ /* 0x000fc60007fde0ff */
[----:B------:R-:W-:Y:S04]  /*2c620*/  STL [R1+0x5f68], R6 ;  /* 0x005f680601007387 */ /* 0x000fe80000100800 */
[----:B------:R-:W2:Y:S04]  /*2c630*/  LDL R19, [R1+0x39c0] ;  /* 0x0039c00001137983 */ /* 0x000ea80000100800 */
[----:B------:R-:W-:Y:S04]  /*2c640*/  STL [R1+0x5f44], R5 ;  /* 0x005f440501007387 */ /* 0x000fe80000100800 */
[----:B------:R-:W3:Y:S04]  /*2c650*/  LDL R18, [R1+0x39c8] ;  /* 0x0039c80001127983 */ /* 0x000ee80000100800 */
[----:B------:R5:W-:Y:S04]  /*2c660*/  STL [R1+0x5f6c], R4 ;  /* 0x005f6c0401007387 */ /* 0x000be80000100800 */
        /* <DEDUP_REMOVED lines=9> */
[----:B-----5:R-:W-:-:S05]  /*2c700*/  IMAD.X R4, R23, 0x1, R0, P0 ;  /* 0x0000000117047824 */ /* 0x020fca00000e0600 */
[----:B------:R0:W-:Y:S04]  /*2c710*/  STL [R1+0x5f4c], R4 ;  /* 0x005f4c0401007387 */ /* 0x0001e80000100800 */
[----:B------:R-:W5:Y:S04]  /*2c720*/  LDL R8, [R1+0x39b0] ;  /* 0x0039b00001087983 */ /* 0x000f680000100800 */
[----:B------:R-:W5:Y:S04]  /*2c730*/  LDL R7, [R1+0x39b4] ;  /* 0x0039b40001077983 */ /* 0x000f680000100800 */
[----:B------:R-:W5:Y:S04]  /*2c740*/  LDL R6, [R1+0x39b8] ;  /* 0x0039b80001067983 */ /* 0x000f680000100800 */
[----:B------:R-:W5:Y:S04]  /*2c750*/  LDL R5, [R1+0x39bc] ;  /* 0x0039bc0001057983 */ /* 0x000f680000100800 */
[----:B0-----:R-:W5:Y:S01]  /*2c760*/  LDL R4, [R1+0x39c4] ;  /* 0x0039c40001047983 */ /* 0x001f620000100800 */
[----:B------:R-:W-:Y:S01]  /*2c770*/  IADD3 R24, P0, PT, R24, R27, RZ ;  /* 0x0000001b18187210 */ /* 0x000fe20007f1e0ff */
[----:B------:R-:W-:-:S04]  /*2c780*/  IMAD.X R23, R23, 0x1, R2, P4 ;  /* 0x0000000117177824 */ /* 0x000fc800020e0602 */
[----:B------:R0:W-:Y:S04]  /*2c790*/  STL [R1+0x5f70], R24 ;  /* 0x005f701801007387 */ /* 0x0001e80000100800 */
[----:B------:R1:W-:Y:S01]  /*2c7a0*/  STL [R1+0x5f54], R23 ;  /* 0x005f541701007387 */ /* 0x0003e20000100800 */
[----:B------:R-:W-:-:S04]  /*2c7b0*/  UIMAD UR25, UR76, 0x7f, URZ ;  /* 0x0000007f4c1978a4 */ /* 0x000fc8000f8e02ff */
[----:B------:R-:W-:Y:S01]  /*2c7c0*/  USHF.R.S32.HI UR77, URZ, 0x1f, UR25 ;  /* 0x0000001fff4d7899 */ /* 0x000fe20008011419 */
[C---:B----4-:R-:W-:Y:S01]  /*2c7d0*/  IADD3 R25, P4, PT, R3.reuse, R28, RZ ;  /* 0x0000001c03197210 */ /* 0x050fe20007f9e0ff */
[C---:B0-----:R-:W-:Y:S01]  /*2c7e0*/  IMAD.X R24, R22.reuse, 0x1, R0, P5 ;  /* 0x0000000116187824 */ /* 0x041fe200028e0600 */
[----:B-1----:R-:W-:Y:S01]  /*2c7f0*/  IADD3 R23, P5, PT, R3, R27, RZ ;  /* 0x0000001b03177210 */ /* 0x002fe20007fbe0ff */
[----:B------:R-:W-:Y:S02]  /*2c800*/  IMAD.X R22, R22, 0x1, R2, P3 ;  /* 0x0000000116167824 */ /* 0x000fe400018e0602 */
[----:B------:R-:W-:Y:S01]  /*2c810*/  STL [R1+0x5ce8], R25 ;  /* 0x005ce81901007387 */ /* 0x000fe20000100800 */
[----:B------:R-:W-:-:S03]  /*2c820*/  SHF.R.S32.HI R3, RZ, 0x1f, R3 ;  /* 0x0000001fff037819 */ /* 0x000fc60000011403 */
[----:B------:R0:W-:Y:S04]  /*2c830*/  STL [R1+0x5ce4], R24 ;  /* 0x005ce41801007387 */ /* 0x0001e80000100800 */
[----:B------:R1:W-:Y:S04]  /*2c840*/  STL [R1+0x5ce0], R23 ;  /* 0x005ce01701007387 */ /* 0x0003e80000100800 */
[----:B------:R4:W-:Y:S01]  /*2c850*/  STL [R1+0x5ccc], R22 ;  /* 0x005ccc1601007387 */ /* 0x0009e20000100800 */
[C---:B0-----:R-:W-:Y:S02]  /*2c860*/  IMAD.X R24, R21.reuse, 0x1, R0, P2 ;  /* 0x0000000115187824 */ /* 0x041fe400010e0600 */
[----:B-1----:R-:W-:-:S03]  /*2c870*/  IMAD.X R23, R21, 0x1, R2, P1 ;  /* 0x0000000115177824 */ /* 0x002fc600008e0602 */
[----:B------:R-:W-:Y:S01]  /*2c880*/  STL [R1+0x5cd0], R24 ;  /* 0x005cd01801007387 */ /* 0x000fe20000100800 */
[C---:B----4-:R-:W-:Y:S02]  /*2c890*/  IMAD.X R22, R20.reuse, 0x1, R0, P6 ;  /* 0x0000000114167824 */ /* 0x050fe400030e0600 */
[----:B------:R-:W-:Y:S02]  /*2c8a0*/  IMAD.X R21, R20, 0x1, R2, P0 ;  /* 0x0000000114157824 */ /* 0x000fe400000e0602 */
[C---:B------:R-:W-:Y:S01]  /*2c8b0*/  IMAD.X R20, R3.reuse, 0x1, R0, P4 ;  /* 0x0000000103147824 */ /* 0x040fe200020e0600 */
[----:B------:R-:W-:Y:S01]  /*2c8c0*/  STL [R1+0x5cd4], R23 ;  /* 0x005cd41701007387 */ /* 0x000fe20000100800 */
[----:B------:R-:W-:-:S03]  /*2c8d0*/  IMAD.X R0, R3, 0x1, R2, P5 ;  /* 0x0000000103007824 */ /* 0x000fc600028e0602 */
[----:B------:R-:W-:Y:S04]  /*2c8e0*/  STL [R1+0x5cd8], R22 ;  /* 0x005cd81601007387 */ /* 0x000fe80000100800 */
[----:B------:R-:W-:Y:S04]  /*2c8f0*/  STL [R1+0x5cdc], R21 ;  /* 0x005cdc1501007387 */ /* 0x000fe80000100800 */
[----:B------:R-:W-:Y:S04]  /*2c900*/  STL [R1+0x5cc8], R20 ;  /* 0x005cc81401007387 */ /* 0x000fe80000100800 */
[----:B------:R3:W-:Y:S01]  /*2c910*/  STL [R1+0x3d04], R0 ;  /* 0x003d040001007387 */ /* 0x0007e20000100800 */
[----:B--2---:R-:W-:-:S02]  /*2c920*/  IADD3 R3, P6, PT, R19, UR25, RZ ;  /* 0x0000001913037c10 */ /* 0x004fc4000ffde0ff */
[----:B---3--:R-:W-:-:S03]  /*2c930*/  IADD3 R0, P5, PT, R18, UR25, RZ ;  /* 0x0000001912007c10 */ /* 0x008fc6000ffbe0ff */
[----:B------:R0:W-:Y:S04]  /*2c940*/  STL [R1+0x3d0c], R3 ;  /* 0x003d0c0301007387 */ /* 0x0001e80000100800 */
[----:B------:R1:W-:Y:S01]  /*2c950*/  STL [R1+0x3d14], R0 ;  /* 0x003d140001007387 */ /* 0x0003e20000100800 */
[----:B------:R-:W-:Y:S02]  /*2c960*/  IADD3 R2, P4, PT, R17, UR25, RZ ;  /* 0x0000001911027c10 */ /* 0x000fe4000ff9e0ff */
[----:B0-----:R-:W-:-:S03]  /*2c970*/  IADD3 R3, P3, PT, R16, UR25, RZ ;  /* 0x0000001910037c10 */ /* 0x001fc6000ff7e0ff */
[----:B------:R0:W-:Y:S01]  /*2c980*/  STL [R1+0x3d1c], R2 ;  /* 0x003d1c0201007387 */ /* 0x0001e20000100800 */
[----:B-1----:R-:W-:-:S03]  /*2c990*/  IADD3 R0, P2, PT, R15, UR25, RZ ;  /* 0x000000190f007c10 */ /* 0x002fc6000ff5e0ff */
[----:B------:R1:W-:Y:S04]  /*2c9a0*/  STL [R1+0x3d24], R3 ;  /* 0x003d240301007387 */ /* 0x0003e80000100800 */
[----:B------:R2:W-:Y:S01]  /*2c9b0*/  STL [R1+0x3d2c], R0 ;  /* 0x003d2c0001007387 */ /* 0x0005e20000100800 */
[----:B0-----:R-:W-:Y:S02]  /*2c9c0*/  IADD3 R2, P1, PT, R14, UR25, RZ ;  /* 0x000000190e027c10 */ /* 0x001fe4000ff3e0ff */
[----:B-1----:R-:W-:-:S03]  /*2c9d0*/  IADD3 R3, P0, PT, R13, UR25, RZ ;  /* 0x000000190d037c10 */ /* 0x002fc6000ff1e0ff */
[----:B------:R0:W-:Y:S01]  /*2c9e0*/  STL [R1+0x3d34], R2 ;  /* 0x003d340201007387 */ /* 0x0001e20000100800 */
[----:B--2---:R-:W-:-:S03]  /*2c9f0*/  IADD3.X R0, PT, PT, R12, UR77, RZ, P6, !PT ;  /* 0x0000004d0c007c10 */ /* 0x004fc6000b7fe4ff */
[----:B------:R1:W-:Y:S04]  /*2ca00*/  STL [R1+0x3d3c], R3 ;  /* 0x003d3c0301007387 */ /* 0x0003e80000100800 */
[----:B------:R2:W-:Y:S01]  /*2ca10*/  STL [R1+0x3d08], R0 ;  /* 0x003d080001007387 */ /* 0x0005e20000100800 */
[----:B0-----:R-:W-:Y:S02]  /*2ca20*/  IADD3 R2, P6, PT, R11, UR25, RZ ;  /* 0x000000190b027c10 */ /* 0x001fe4000ffde0ff */
[----:B-1----:R-:W-:Y:S02]  /*2ca30*/  IADD3.X R3, PT, PT, R9, UR77, RZ, P4, !PT ;  /* 0x0000004d09037c10 */ /* 0x002fe4000a7fe4ff */
[----:B--2---:R-:W-:Y:S01]  /*2ca40*/  IADD3.X R0, PT, PT, R10, UR77, RZ, P5, !PT ;  /* 0x0000004d0a007c10 */ /* 0x004fe2000affe4ff */
[----:B------:R5:W-:Y:S04]  /*2ca50*/  STL [R1+0x3d44], R2 ;  /* 0x003d440201007387 */ /* 0x000be80000100800 */
[----:B------:R0:W-:Y:S01]  /*2ca60*/  STL [R1+0x3d10], R0 ;  /* 0x003d100001007387 */ /* 0x0001e20000100800 */
[----:B------:R-:W-:-:S03]  /*2ca70*/  UIMAD UR25, UR76, 0x7e, URZ ;  /* 0x0000007e4c1978a4 */ /* 0x000fc6000f8e02ff */
[----:B------:R1:W-:Y:S01]  /*2ca80*/  STL [R1+0x3d18], R3 ;  /* 0x003d180301007387 */ /* 0x0003e20000100800 */
[----:B-----5:R-:W-:Y:S02]  /*2ca90*/  IADD3.X R2, PT, PT, R8, UR77, RZ, P3, !PT ;  /* 0x0000004d08027c10 */ /* 0x020fe40009ffe4ff */
[----:B0-----:R-:W-:-:S03]  /*2caa0*/  IADD3.X R0, PT, PT, R7, UR77, RZ, P2, !PT ;  /* 0x0000004d07007c10 */ /* 0x001fc600097fe4ff */
[----:B------:R0:W-:Y:S01]  /*2cab0*/  STL [R1+0x3d20], R2 ;  /* 0x003d200201007387 */ /* 0x0001e20000100800 */
[----:B-1----:R-:W-:-:S03]  /*2cac0*/  IADD3.X R3, PT, PT, R6, UR77, RZ, P1, !PT ;  /* 0x0000004d06037c10 */ /* 0x002fc60008ffe4ff */
[----:B------:R1:W-:Y:S01]  /*2cad0*/  STL [R1+0x3d28], R0 ;  /* 0x003d280001007387 */ /* 0x0003e20000100800 */
[----:B0-----:R-:W-:-:S03]  /*2cae0*/  IADD3.X R2, PT, PT, R5, UR77, RZ, P0, !PT ;  /* 0x0000004d05027c10 */ /* 0x001fc600087fe4ff */
[----:B------:R0:W-:Y:S01]  /*2caf0*/  STL [R1+0x3d30], R3 ;  /* 0x003d300301007387 */ /* 0x0001e20000100800 */
[----:B-1----:R-:W-:-:S03]  /*2cb00*/  IADD3.X R0, PT, PT, R4, UR77, RZ, P6, !PT ;  /* 0x0000004d04007c10 */ /* 0x002fc6000b7fe4ff */
[----:B------:R1:W-:Y:S04]  /*2cb10*/  STL [R1+0x3d38], R2 ;  /* 0x003d380201007387 */ /* 0x0003e80000100800 */
[----:B------:R2:W-:Y:S01]  /*2cb20*/  STL [R1+0x3d40], R0 ;  /* 0x003d400001007387 */ /* 0x0005e20000100800 */
[----:B0-----:R-:W-:Y:S01]  /*2cb30*/  IADD3 R3, P6, PT, R19, UR25, RZ ;  /* 0x0000001913037c10 */ /* 0x001fe2000ffde0ff */
[----:B------:R-:W-:Y:S02]  /*2cb40*/  USHF.R.S32.HI UR77, URZ, 0x1f, UR25 ;  /* 0x0000001fff4d7899 */ /* 0x000fe40008011419 */
[----:B-1----:R-:W-:Y:S02]  /*2cb50*/  IADD3 R2, P4, PT, R17, UR25, RZ ;  /* 0x0000001911027c10 */ /* 0x002fe4000ff9e0ff */
[----:B--2---:R-:W-:Y:S01]  /*2cb60*/  IADD3 R0, P5, PT, R18, UR25, RZ ;  /* 0x0000001912007c10 */ /* 0x004fe2000ffbe0ff */
[----:B------:R0:W-:Y:S04]  /*2cb70*/  STL [R1+0x3d4c], R3 ;  /* 0x003d4c0301007387 */ /* 0x0001e80000100800 */
[----:B------:R1:W-:Y:S01]  /*2cb80*/  STL [R1+0x3d54], R0 ;  /* 0x003d540001007387 */ /* 0x0003e20000100800 */
        /* <DEDUP_REMOVED lines=16> */
[----:B0-----:R-:W-:-:S03]  /*2cc90*/  IADD3.X R2, PT, PT, R8, UR77, RZ, P3, !PT ;  /* 0x0000004d08027c10 */ /* 0x001fc60009ffe4ff */
[----:B------:R0:W-:Y:S01]  /*2cca0*/  STL [R1+0x3d58], R3 ;  /* 0x003d580301007387 */ /* 0x0001e20000100800 */
[----:B-1----:R-:W-:-:S03]  /*2ccb0*/  IADD3.X R0, PT, PT, R7, UR77, RZ, P2, !PT ;  /* 0x0000004d07007c10 */ /* 0x002fc600097fe4ff */
[----:B------:R1:W-:Y:S01]  /*2ccc0*/  STL [R1+0x3d60], R2 ;  /* 0x003d600201007387 */ /* 0x0003e20000100800 */
[----:B------:R-:W-:-:S03]  /*2ccd0*/  UIMAD UR25, UR76, 0x7d, URZ ;  /* 0x0000007d4c1978a4 */ /* 0x000fc6000f8e02ff */
[----:B------:R2:W-:Y:S01]  /*2cce0*/  STL [R1+0x3d68], R0 ;  /* 0x003d680001007387 */ /* 0x0005e20000100800 */
[----:B0-----:R-:W-:Y:S02]  /*2ccf0*/  IADD3.X R3, PT, PT, R6, UR77, RZ, P1, !PT ;  /* 0x0000004d06037c10 */ /* 0x001fe40008ffe4ff */
[----:B-1----:R-:W-:-:S03]  /*2cd00*/  IADD3.X R2, PT, PT, R5, UR77, RZ, P0, !PT ;  /* 0x0000004d05027c10 */ /* 0x002fc600087fe4ff */
[----:B------:R0:W-:Y:S01]  /*2cd10*/  STL [R1+0x3d70], R3 ;  /* 0x003d700301007387 */ /* 0x0001e20000100800 */
[----:B--2---:R-:W-:-:S03]  /*2cd20*/  IADD3.X R0, PT, PT, R4, UR77, RZ, P6, !PT ;  /* 0x0000004d04007c10 */ /* 0x004fc6000b7fe4ff */
        /* <DEDUP_REMOVED lines=466> */
[----:B------:R-:W-:Y:S01]  /*2ea50*/  UIMAD UR25, UR76, 0x6f, URZ ;  /* 0x0000006f4c1978a4 */ /* 0x000fe2000f8e02ff */
[----:B0-----:R-:W-:-:S02]  /*2ea60*/  IADD3.X R2, PT, PT, R8, UR77, RZ, P3, !PT ;  /* 0x0000004d08027c10 */ /* 0x001fc40009ffe4ff */
[----:B------:R0:W-:Y:S01]  /*2ea70*/  STL [R1+0x40d8], R3 ;  /* 0x0040d80301007387 */ /* 0x0001e20000100800 */
[----:B-1----:R-:W-:-:S03]  /*2ea80*/  IADD3.X R0, PT, PT, R7, UR77, RZ, P2, !PT ;  /* 0x0000004d07007c10 */ /* 0x002fc600097fe4ff */
[----:B------:R1:W-:Y:S04]  /*2ea90*/  STL [R1+0x40e0], R2 ;  /* 0x0040e00201007387 */ /* 0x0003e80000100800 */
[----:B------:R2:W-:Y:S01]  /*2eaa0*/  STL [R1+0x40e8], R0 ;  /* 0x0040e80001007387 */ /* 0x0005e20000100800 */
[----:B0-----:R-:W-:Y:S02]  /*2eab0*/  IADD3.X R3, PT, PT, R6, UR77, RZ, P1, !PT ;  /* 0x0000004d06037c10 */ /* 0x001fe40008ffe4ff */
[----:B-1----:R-:W-:-:S03]  /*2eac0*/  IADD3.X R2, PT, PT, R5, UR77, RZ, P0, !PT ;  /* 0x0000004d05027c10 */ /* 0x002fc600087fe4ff */
[----:B------:R0:W-:Y:S01]  /*2ead0*/  STL [R1+0x40f0], R3 ;  /* 0x0040f00301007387 */ /* 0x0001e20000100800 */
[----:B--2---:R-:W-:-:S03]  /*2eae0*/  IADD3.X R0, PT, PT, R4, UR77, RZ, P6, !PT ;  /* 0x0000004d04007c10 */ /* 0x004fc6000b7fe4ff */
[----:B------:R1:W-:Y:S04]  /*2eaf0*/  STL [R1+0x40f8], R2 ;  /* 0x0040f80201007387 */ /* 0x0003e80000100800 */
[----:B------:R2:W-:Y:S01]  /*2eb00*/  STL [R1+0x4100], R0 ;  /* 0x0041000001007387 */ /* 0x0005e20000100800 */
[----:B0-----:R-:W-:Y:S02]  /*2eb10*/  IADD3 R3, P6, PT, R19, UR25, RZ ;  /* 0x0000001913037c10 */ /* 0x001fe4000ffde0ff */
[----:B-1----:R-:W-:-:S03]  /*2eb20*/  IADD3 R2, P5, PT, R18, UR25, RZ ;  /* 0x0000001912027c10 */ /* 0x002fc6000ffbe0ff */
[----:B------:R0:W-:Y:S01]  /*2eb30*/  STL [R1+0x410c], R3 ;  /* 0x00410c0301007387 */ /* 0x0001e20000100800 */
[----:B--2---:R-:W-:-:S03]  /*2eb40*/  IADD3 R0, P4, PT, R17, UR25, RZ ;  /* 0x0000001911007c10 */ /* 0x004fc6000ff9e0ff */
[----:B------:R1:W-:Y:S01]  /*2eb50*/  STL [R1+0x4114], R2 ;  /* 0x0041140201007387 */ /* 0x0003e20000100800 */
[----:B------:R-:W-:-:S03]  /*2eb60*/  USHF.R.S32.HI UR77, URZ, 0x1f, UR25 ;  /* 0x0000001fff4d7899 */ /* 0x000fc60008011419 */
[----:B------:R2:W-:Y:S01]  /*2eb70*/  STL [R1+0x411c], R0 ;  /* 0x00411c0001007387 */ /* 0x0005e20000100800 */
[----:B0-----:R-:W-:Y:S02]  /*2eb80*/  IADD3 R3, P3, PT, R16, UR25, RZ ;  /* 0x0000001910037c10 */ /* 0x001fe4000ff7e0ff */
[----:B-1----:R-:W-:-:S03]  /*2eb90*/  IADD3 R2, P2, PT, R15, UR25, RZ ;  /* 0x000000190f027c10 */ /* 0x002fc6000ff5e0ff */
[----:B------:R0:W-:Y:S01]  /*2eba0*/  STL [R1+0x4124], R3 ;  /* 0x0041240301007387 */ /* 0x0001e20000100800 */
[----:B--2---:R-:W-:-:S03]  /*2ebb0*/  IADD3 R0, P1, PT, R14, UR25, RZ ;  /* 0x000000190e007c10 */ /* 0x004fc6000ff3e0ff */
[----:B------:R1:W-:Y:S04]  /*2ebc0*/  STL [R1+0x412c], R2 ;  /* 0x00412c0201007387 */ /* 0x0003e80000100800 */
[----:B------:R2:W-:Y:S01]  /*2ebd0*/  STL [R1+0x4134], R0 ;  /* 0x0041340001007387 */ /* 0x0005e20000100800 */
[----:B0-----:R-:W-:Y:S02]  /*2ebe0*/  IADD3 R3, P0, PT, R13, UR25, RZ ;  /* 0x000000190d037c10 */ /* 0x001fe4000ff1e0ff */
[----:B-1----:R-:W-:-:S03]  /*2ebf0*/  IADD3.X R2, PT, PT, R12, UR77, RZ, P6, !PT ;  /* 0x0000004d0c027c10 */ /* 0x002fc6000b7fe4ff */
[----:B------:R0:W-:Y:S01]  /*2ec00*/  STL [R1+0x413c], R3 ;  /* 0x00413c0301007387 */ /* 0x0001e20000100800 */
[----:B--2---:R-:W-:-:S03]  /*2ec10*/  IADD3 R0, P6, PT, R11, UR25, RZ ;  /* 0x000000190b007c10 */ /* 0x004fc6000ffde0ff */
[----:B------:R-:W-:Y:S01]  /*2ec20*/  STL [R1+0x4108], R2 ;  /* 0x0041080201007387 */ /* 0x000fe20000100800 */
[----:B------:R-:W-:Y:S01]  /*2ec30*/  UIMAD UR24, UR24, 0x2b, URZ ;  /* 0x0000002b181878a4 */ /* 0x000fe2000f8e02ff */
[----:B------:R-:W1:Y:S02]  /*2ec40*/  LDCU UR25, c[0x0][0x3a8] ;  /* 0x00007500ff1977ac */ /* 0x000e640008000800 */
[----:B------:R2:W-:Y:S01]  /*2ec50*/  STL [R1+0x4144], R0 ;  /* 0x0041440001007387 */ /* 0x0005e20000100800 */
[----:B0-----:R-:W-:Y:S02]  /*2ec60*/  IADD3.X R3, PT, PT, R9, UR77, RZ, P4, !PT ;  /* 0x0000004d09037c10 */ /* 0x001fe4000a7fe4ff */
[----:B--2---:R-:W-:Y:S02]  /*2ec70*/  IADD3.X R0, PT, PT, R10, UR77, RZ, P5, !PT ;  /* 0x0000004d0a007c10 */ /* 0x004fe4000affe4ff */
[----:B------:R-:W-:-:S03]  /*2ec80*/  IADD3.X R2, PT, PT, R8, UR77, RZ, P3, !PT ;  /* 0x0000004d08027c10 */ /* 0x000fc60009ffe4ff */
[----:B------:R0:W-:Y:S04]  /*2ec90*/  STL [R1+0x4110], R0 ;  /* 0x0041100001007387 */ /* 0x0001e80000100800 */
[----:B------:R2:W-:Y:S01]  /*2eca0*/  STL [R1+0x4118], R3 ;  /* 0x0041180301007387 */ /* 0x0005e20000100800 */
[----:B0-----:R-:W-:-:S03]  /*2ecb0*/  IADD3.X R0, PT, PT, R7, UR77, RZ, P2, !PT ;  /* 0x0000004d07007c10 */ /* 0x001fc600097fe4ff */
[----:B------:R0:W-:Y:S01]  /*2ecc0*/  STL [R1+0x4120], R2 ;  /* 0x0041200201007387 */ /* 0x0001e20000100800 */
[----:B--2---:R-:W-:-:S03]  /*2ecd0*/  IADD3.X R3, PT, PT, R6, UR77, RZ, P1, !PT ;  /* 0x0000004d06037c10 */ /* 0x004fc60008ffe4ff */
[----:B------:R2:W-:Y:S01]  /*2ece0*/  STL [R1+0x4128], R0 ;  /* 0x0041280001007387 */ /* 0x0005e20000100800 */
[----:B0-----:R-:W-:-:S03]  /*2ecf0*/  IADD3.X R2, PT, PT, R5, UR77, RZ, P0, !PT ;  /* 0x0000004d05027c10 */ /* 0x001fc600087fe4ff */
[----:B------:R0:W-:Y:S01]  /*2ed00*/  STL [R1+0x4130], R3 ;  /* 0x0041300301007387 */ /* 0x0001e20000100800 */
[----:B--2---:R-:W-:-:S03]  /*2ed10*/  IADD3.X R0, PT, PT, R4, UR77, RZ, P6, !PT ;  /* 0x0000004d04007c10 */ /* 0x004fc6000b7fe4ff */
[----:B------:R2:W-:Y:S04]  /*2ed20*/  STL [R1+0x4138], R2 ;  /* 0x0041380201007387 */ /* 0x0005e80000100800 */
[----:B------:R3:W-:Y:S01]  /*2ed30*/  STL [R1+0x4140], R0 ;  /* 0x0041400001007387 */ /* 0x0007e20000100800 */
[----:B0-----:R-:W-:Y:S02]  /*2ed40*/  IADD3 R3, P6, PT, R19, UR51, RZ ;  /* 0x0000003313037c10 */ /* 0x001fe4000ffde0ff */
[----:B--2---:R-:W-:-:S03]  /*2ed50*/  IADD3 R2, P5, PT, R18, UR51, RZ ;  /* 0x0000003312027c10 */ /* 0x004fc6000ffbe0ff */
[----:B------:R0:W-:Y:S01]  /*2ed60*/  STL [R1+0x414c], R3 ;  /* 0x00414c0301007387 */ /* 0x0001e20000100800 */
[----:B---3--:R-:W-:-:S03]  /*2ed70*/  IADD3 R0, P4, PT, R17, UR51, RZ ;  /* 0x0000003311007c10 */ /* 0x008fc6000ff9e0ff */
[----:B------:R2:W-:Y:S01]  /*2ed80*/  STL [R1+0x4154], R2 ;  /* 0x0041540201007387 */ /* 0x0005e20000100800 */
[----:B------:R-:W-:-:S03]  /*2ed90*/  USHF.R.S32.HI UR77, URZ, 0x1f, UR51 ;  /* 0x0000001fff4d7899 */ /* 0x000fc60008011433 */
[----:B------:R3:W-:Y:S01]  /*2eda0*/  STL [R1+0x415c], R0 ;  /* 0x00415c0001007387 */ /* 0x0007e20000100800 */
[----:B0-----:R-:W-:Y:S02]  /*2edb0*/  IADD3 R3, P3, PT, R16, UR51, RZ ;  /* 0x0000003310037c10 */ /* 0x001fe4000ff7e0ff */
[----:B--2---:R-:W-:-:S03]  /*2edc0*/  IADD3 R2, P2, PT, R15, UR51, RZ ;  /* 0x000000330f027c10 */ /* 0x004fc6000ff5e0ff */
[----:B------:R0:W-:Y:S01]  /*2edd0*/  STL [R1+0x4164], R3 ;  /* 0x0041640301007387 */ /* 0x0001e20000100800 */
[----:B---3--:R-:W-:-:S03]  /*2ede0*/  IADD3 R0, P1, PT, R14, UR51, RZ ;  /* 0x000000330e007c10 */ /* 0x008fc6000ff3e0ff */
[----:B------:R2:W-:Y:S04]  /*2edf0*/  STL [R1+0x416c], R2 ;  /* 0x00416c0201007387 */ /* 0x0005e80000100800 */
[----:B------:R3:W-:Y:S01]  /*2ee00*/  STL [R1+0x4174], R0 ;  /* 0x0041740001007387 */ /* 0x0007e20000100800 */
[----:B0-----:R-:W-:Y:S02]  /*2ee10*/  IADD3 R3, P0, PT, R13, UR51, RZ ;  /* 0x000000330d037c10 */ /* 0x001fe4000ff1e0ff */
[----:B--2---:R-:W-:-:S03]  /*2ee20*/  IADD3.X R2, PT, PT, R12, UR77, RZ, P6, !PT ;  /* 0x0000004d0c027c10 */ /* 0x004fc6000b7fe4ff */
[----:B------:R0:W-:Y:S01]  /*2ee30*/  STL [R1+0x417c], R3 ;  /* 0x00417c0301007387 */ /* 0x0001e20000100800 */
[----:B---3--:R-:W-:-:S03]  /*2ee40*/  IADD3 R0, P6, PT, R11, UR51, RZ ;  /* 0x000000330b007c10 */ /* 0x008fc6000ffde0ff */
[----:B------:R2:W-:Y:S01]  /*2ee50*/  STL [R1+0x4148], R2 ;  /* 0x0041480201007387 */ /* 0x0005e20000100800 */
[----:B------:R-:W3:Y:S01]  /*2ee60*/  S2R R20, SR_TID.X ;  /* 0x0000000000147919 */ /* 0x000ee20000002100 */
[----:B-1----:R-:W-:Y:S01]  /*2ee70*/  UIMAD UR25, UR25, 0x2a, URZ ;  /* 0x0000002a191978a4 */ /* 0x002fe2000f8e02ff */
[----:B0-----:R-:W-:Y:S01]  /*2ee80*/  IADD3.X R3, PT, PT, R9, UR77, RZ, P4, !PT ;  /* 0x0000004d09037c10 */ /* 0x001fe2000a7fe4ff */
[----:B------:R-:W0:Y:S01]  /*2ee90*/  LDCU UR51, c[0x0][0x3a8] ;  /* 0x00007500ff3377ac */ /* 0x000e220008000800 */
[----:B------:R1:W-:Y:S01]  /*2eea0*/  STL [R1+0x4184], R0 ;  /* 0x0041840001007387 */ /* 0x0003e20000100800 */
[----:B--2---:R-:W-:Y:S02]  /*2eeb0*/  IADD3.X R2, PT, PT, R8, UR77, RZ, P3, !PT ;  /* 0x0000004d08027c10 */ /* 0x004fe40009ffe4ff */
[----:B-1----:R-:W-:-:S05]  /*2eec0*/  IADD3.X R0, PT, PT, R10, UR77, RZ, P5, !PT ;  /* 0x0000004d0a007c10 */ /* 0x002fca000affe4ff */
[----:B------:R1:W-:Y:S04]  /*2eed0*/  STL [R1+0x4150], R0 ;  /* 0x0041500001007387 */ /* 0x0003e80000100800 */
[----:B------:R2:W-:Y:S01]  /*2eee0*/  STL [R1+0x4158], R3 ;  /* 0x0041580301007387 */ /* 0x0005e20000100800 */
[----:B-1----:R-:W-:-:S03]  /*2eef0*/  IADD3.X R0, PT, PT, R7, UR77, RZ, P2, !PT ;  /* 0x0000004d07007c10 */ /* 0x002fc600097fe4ff */
[----:B------:R1:W-:Y:S01]  /*2ef00*/  STL [R1+0x4160], R2 ;  /* 0x0041600201007387 */ /* 0x0003e20000100800 */
[----:B--2---:R-:W-:-:S03]  /*2ef10*/  IADD3.X R3, PT, PT, R6, UR77, RZ, P1, !PT ;  /* 0x0000004d06037c10 */ /* 0x004fc60008ffe4ff */
[----:B------:R2:W-:Y:S01]  /*2ef20*/  STL [R1+0x4168], R0 ;  /* 0x0041680001007387 */ /* 0x0005e20000100800 */
[----:B-1----:R-:W-:-:S03]  /*2ef30*/  IADD3.X R2, PT, PT, R5, UR77, RZ, P0, !PT ;  /* 0x0000004d05027c10 */ /* 0x002fc600087fe4ff */
[----:B------:R1:W-:Y:S01]  /*2ef40*/  STL [R1+0x4170], R3 ;  /* 0x0041700301007387 */ /* 0x0003e20000100800 */
[----:B--2---:R-:W-:-:S03]  /*2ef50*/  IADD3.X R0, PT, PT, R4, UR77, RZ, P6, !PT ;  /* 0x0000004d04007c10 */ /* 0x004fc6000b7fe4ff */
[----:B------:R2:W-:Y:S04]  /*2ef60*/  STL [R1+0x4178], R2 ;  /* 0x0041780201007387 */ /* 0x0005e80000100800 */
[----:B------:R4:W-:Y:S01]  /*2ef70*/  STL [R1+0x4180], R0 ;  /* 0x0041800001007387 */ /* 0x0009e20000100800 */
[----:B-1----:R-:W-:Y:S02]  /*2ef80*/  IADD3 R3, P6, PT, R19, UR53, RZ ;  /* 0x0000003513037c10 */ /* 0x002fe4000ffde0ff */
[----:B--2---:R-:W-:-:S03]  /*2ef90*/  IADD3 R2, P5, PT, R18, UR53, RZ ;  /* 0x0000003512027c10 */ /* 0x004fc6000ffbe0ff */
[----:B------:R1:W-:Y:S01]  /*2efa0*/  STL [R1+0x418c], R3 ;  /* 0x00418c0301007387 */ /* 0x0003e20000100800 */
[----:B----4-:R-:W-:-:S03]  /*2efb0*/  IADD3 R0, P4, PT, R17, UR53, RZ ;  /* 0x0000003511007c10 */ /* 0x010fc6000ff9e0ff */
[----:B------:R2:W-:Y:S01]  /*2efc0*/  STL [R1+0x4194], R2 ;  /* 0x0041940201007387 */ /* 0x0005e20000100800 */
[----:B------:R-:W-:-:S03]  /*2efd0*/  USHF.R.S32.HI UR77, URZ, 0x1f, UR53 ;  /* 0x0000001fff4d7899 */ /* 0x000fc60008011435 */
[----:B------:R4:W-:Y:S01]  /*2efe0*/  STL [R1+0x419c], R0 ;  /* 0x00419c0001007387 */ /* 0x0009e20000100800 */
[----:B-1----:R-:W-:Y:S02]  /*2eff0*/  IADD3 R3, P3, PT, R16, UR53, RZ ;  /* 0x0000003510037c10 */ /* 0x002fe4000ff7e0ff */
[----:B--2---:R-:W-:-:S03]  /*2f000*/  IADD3 R2, P2, PT, R15, UR53, RZ ;  /* 0x000000350f027c10 */ /* 0x004fc6000ff5e0ff */
[----:B------:R1:W-:Y:S01]  /*2f010*/  STL [R1+0x41a4], R3 ;  /* 0x0041a40301007387 */ /* 0x0003e20000100800 */
[----:B----4-:R-:W-:-:S03]  /*2f020*/  IADD3 R0, P1, PT, R14, UR53, RZ ;  /* 0x000000350e007c10 */ /* 0x010fc6000ff3e0ff */
[----:B------:R2:W-:Y:S04]  /*2f030*/  STL [R1+0x41ac], R2 ;  /* 0x0041ac0201007387 */ /* 0x0005e80000100800 */
[----:B------:R4:W-:Y:S01]  /*2f040*/  STL [R1+0x41b4], R0 ;  /* 0x0041b40001007387 */ /* 0x0009e20000100800 */
[----:B-1----:R-:W-:Y:S02]  /*2f050*/  IADD3 R3, P0, PT, R13, UR53, RZ ;  /* 0x000000350d037c10 */ /* 0x002fe4000ff1e0ff */
[----:B--2---:R-:W-:-:S03]  /*2f060*/  IADD3.X R2, PT, PT, R12, UR77, RZ, P6, !PT ;  /* 0x0000004d0c027c10 */ /* 0x004fc6000b7fe4ff */
[----:B------:R1:W-:Y:S01]  /*2f070*/  STL [R1+0x41bc], R3 ;  /* 0x0041bc0301007387 */ /* 0x0003e20000100800 */
[----:B----4-:R-:W-:-:S03]  /*2f080*/  IADD3 R0, P6, PT, R11, UR53, RZ ;  /* 0x000000350b007c10 */ /* 0x010fc6000ffde0ff */
[----:B------:R-:W-:Y:S01]  /*2f090*/  STL [R1+0x4188], R2 ;  /* 0x0041880201007387 */ /* 0x000fe20000100800 */
[----:B0-----:R-:W-:Y:S01]  /*2f0a0*/  UIMAD UR51, UR51, 0x29, URZ ;  /* 0x00000029333378a4 */ /* 0x001fe2000f8e02ff */
[----:B------:R-:W0:Y:S02]  /*2f0b0*/  LDCU UR53, c[0x0][0x3a8] ;  /* 0x00007500ff3577ac */ /* 0x000e240008000800 */
[----:B------:R2:W-:Y:S01]  /*2f0c0*/  STL [R1+0x41c4], R0 ;  /* 0x0041c40001007387 */ /* 0x0005e20000100800 */
[----:B-1----:R-:W-:Y:S02]  /*2f0d0*/  IADD3.X R3, PT, PT, R9, UR77, RZ, P4, !PT ;  /* 0x0000004d09037c10 */ /* 0x002fe4000a7fe4ff */
[----:B--2---:R-:W-:Y:S02]  /*2f0e0*/  IADD3.X R0, PT, PT, R10, UR77, RZ, P5, !PT ;  /* 0x0000004d0a007c10 */ /* 0x004fe4000affe4ff */
[----:B------:R-:W-:-:S03]  /*2f0f0*/  IADD3.X R2, PT, PT, R8, UR77, RZ, P3, !PT ;  /* 0x0000004d08027c10 */ /* 0x000fc60009ffe4ff */
        /* <DEDUP_REMOVED lines=309> */
[----:B0-----:R-:W-:Y:S01]  /*30450*/  USHF.L.U32 UR69, UR69, 0x5, URZ ;  /* 0x0000000545457899 */ /* 0x001fe200080006ff */
        /* <DEDUP_REMOVED lines=104> */
[----:B------:R-:W2:Y:S03]  /*30ae0*/  LDCU UR75, c[0x0][0x3a8] ;  /* 0x00007500ff4b77ac */ /* 0x000ea60008000800 */
[----:B------:R4:W-:Y:S01]  /*30af0*/  STL [R1+0x44c4], R0 ;  /* 0x0044c40001007387 */ /* 0x0009e20000100800 */
[----:B-1----:R-:W-:Y:S02]  /*30b00*/  IADD3.X R3, PT, PT, R9, UR77, RZ, P4, !PT ;  /* 0x0000004d09037c10 */ /* 0x002fe4000a7fe4ff */
[----:B----4-:R-:W-:Y:S02]  /*30b10*/  IADD3.X R0, PT, PT, R10, UR77, RZ, P5, !PT ;  /* 0x0000004d0a007c10 */ /* 0x010fe4000affe4ff */
[----:B------:R-:W-:-:S03]  /*30b20*/  IADD3.X R2, PT, PT, R8, UR77, RZ, P3, !PT ;  /* 0x0000004d08027c10 */ /* 0x000fc60009ffe4ff */
[----:B------:R1:W-:Y:S04]  /*30b30*/  STL [R1+0x4490], R0 ;  /* 0x0044900001007387 */ /* 0x0003e80000100800 */
[----:B------:R4:W-:Y:S01]  /*30b40*/  STL [R1+0x4498], R3 ;  /* 0x0044980301007387 */ /* 0x0009e20000100800 */
[----:B-1----:R-:W-:-:S03]  /*30b50*/  IADD3.X R0, PT, PT, R7, UR77, RZ, P2, !PT ;  /* 0x0000004d07007c10 */ /* 0x002fc600097fe4ff */
[----:B------:R1:W-:Y:S01]  /*30b60*/  STL [R1+0x44a0], R2 ;  /* 0x0044a00201007387 */ /* 0x0003e20000100800 */
[----:B----4-:R-:W-:-:S03]  /*30b70*/  IADD3.X R3, PT, PT, R6, UR77, RZ, P1, !PT ;  /* 0x0000004d06037c10 */ /* 0x010fc60008ffe4ff */
[----:B------:R4:W-:Y:S01]  /*30b80*/  STL [R1+0x44a8], R0 ;  /* 0x0044a80001007387 */ /* 0x0009e20000100800 */
[----:B-1----:R-:W-:-:S03]  /*30b90*/  IADD3.X R2, PT, PT, R5, UR77, RZ, P0, !PT ;  /* 0x0000004d05027c10 */ /* 0x002fc600087fe4ff */
[----:B------:R1:W-:Y:S01]  /*30ba0*/  STL [R1+0x44b0], R3 ;  /* 0x0044b00301007387 */ /* 0x0003e20000100800 */
[----:B----4-:R-:W-:-:S03]  /*30bb0*/  IADD3.X R0, PT, PT, R4, UR77, RZ, P6, !PT ;  /* 0x0000004d04007c10 */ /* 0x010fc6000b7fe4ff */
[----:B------:R4:W-:Y:S04]  /*30bc0*/  STL [R1+0x44b8], R2 ;  /* 0x0044b80201007387 */ /* 0x0009e80000100800 */
[----:B------:R5:W-:Y:S01]  /*30bd0*/  STL [R1+0x44c0], R0 ;  /* 0x0044c00001007387 */ /* 0x000be20000100800 */
[----:B-1----:R-:W-:Y:S02]  /*30be0*/  IADD3 R3, P6, PT, R19, UR16, RZ ;  /* 0x0000001013037c10 */ /* 0x002fe4000ffde0ff */
[----:B----4-:R-:W-:-:S03]  /*30bf0*/  IADD3 R2, P5, PT, R18, UR16, RZ ;  /* 0x0000001012027c10 */ /* 0x010fc6000ffbe0ff */
[----:B------:R1:W-:Y:S01]  /*30c00*/  STL [R1+0x44cc], R3 ;  /* 0x0044cc0301007387 */ /* 0x0003e20000100800 */
[----:B-----5:R-:W-:-:S03]  /*30c10*/  IADD3 R0, P4, PT, R17, UR16, RZ ;  /* 0x0000001011007c10 */ /* 0x020fc6000ff9e0ff */
[----:B------:R4:W-:Y:S01]  /*30c20*/  STL [R1+0x44d4], R2 ;  /* 0x0044d40201007387 */ /* 0x0009e20000100800 */
[----:B------:R-:W-:-:S03]  /*30c30*/  USHF.R.S32.HI UR77, URZ, 0x1f, UR16 ;  /* 0x0000001fff4d7899 */ /* 0x000fc60008011410 */
[----:B------:R5:W-:Y:S01]  /*30c40*/  STL [R1+0x44dc], R0 ;  /* 0x0044dc0001007387 */ /* 0x000be20000100800 */
[----:B-1----:R-:W-:Y:S02]  /*30c50*/  IADD3 R3, P3, PT, R16, UR16, RZ ;  /* 0x0000001010037c10 */ /* 0x002fe4000ff7e0ff */
[----:B----4-:R-:W-:-:S03]  /*30c60*/  IADD3 R2, P2, PT, R15, UR16, RZ ;  /* 0x000000100f027c10 */ /* 0x010fc6000ff5e0ff */
[----:B------:R1:W-:Y:S01]  /*30c70*/  STL [R1+0x44e4], R3 ;  /* 0x0044e40301007387 */ /* 0x0003e20000100800 */
[----:B-----5:R-:W-:-:S03]  /*30c80*/  IADD3 R0, P1, PT, R14, UR16, RZ ;  /* 0x000000100e007c10 */ /* 0x020fc6000ff3e0ff */
[----:B------:R4:W-:Y:S04]  /*30c90*/  STL [R1+0x44ec], R2 ;  /* 0x0044ec0201007387 */ /* 0x0009e80000100800 */
[----:B------:R5:W-:Y:S01]  /*30ca0*/  STL [R1+0x44f4], R0 ;  /* 0x0044f40001007387 */ /* 0x000be20000100800 */
[----:B-1----:R-:W-:Y:S02]  /*30cb0*/  IADD3 R3, P0, PT, R13, UR16, RZ ;  /* 0x000000100d037c10 */ /* 0x002fe4000ff1e0ff */
[----:B----4-:R-:W-:-:S03]  /*30cc0*/  IADD3.X R2, PT, PT, R12, UR77, RZ, P6, !PT ;  /* 0x0000004d0c027c10 */ /* 0x010fc6000b7fe4ff */
[----:B------:R1:W-:Y:S01]  /*30cd0*/  STL [R1+0x44fc], R3 ;  /* 0x0044fc0301007387 */ /* 0x0003e20000100800 */
[----:B-----5:R-:W-:-:S03]  /*30ce0*/  IADD3 R0, P6, PT, R11, UR16, RZ ;  /* 0x000000100b007c10 */ /* 0x020fc6000ffde0ff */
[----:B------:R-:W-:Y:S01]  /*30cf0*/  STL [R1+0x44c8], R2 ;  /* 0x0044c80201007387 */ /* 0x000fe20000100800 */
[----:B------:R-:W4:Y:S03]  /*30d00*/  LDCU UR16, c[0x0][0x3a8] ;  /* 0x00007500ff1077ac */ /* 0x000f260008000800 */
[----:B------:R5:W-:Y:S01]  /*30d10*/  STL [R1+0x4504], R0 ;  /* 0x0045040001007387 */ /* 0x000be20000100800 */
[----:B-1----:R-:W-:Y:S02]  /*30d20*/  IADD3.X R3, PT, PT, R9, UR77, RZ, P4, !PT ;  /* 0x0000004d09037c10 */ /* 0x002fe4000a7fe4ff */
[----:B-----5:R-:W-:Y:S02]  /*30d30*/  IADD3.X R0, PT, PT, R10, UR77, RZ, P5, !PT ;  /* 0x0000004d0a007c10 */ /* 0x020fe4000affe4ff */
[----:B------:R-:W-:-:S03]  /*30d40*/  IADD3.X R2, PT, PT, R8, UR77, RZ, P3, !PT ;  /* 0x0000004d08027c10 */ /* 0x000fc60009ffe4ff */
[----:B------:R1:W-:Y:S04]  /*30d50*/  STL [R1+0x44d0], R0 ;  /* 0x0044d00001007387 */ /* 0x0003e80000100800 */
[----:B------:R5:W-:Y:S01]  /*30d60*/  STL [R1+0x44d8], R3 ;  /* 0x0044d80301007387 */ /* 0x000be20000100800 */
[----:B-1----:R-:W-:-:S03]  /*30d70*/  IADD3.X R0, PT, PT, R7, UR77, RZ, P2, !PT ;  /* 0x0000004d07007c10 */ /* 0x002fc600097fe4ff */
[----:B------:R1:W-:Y:S01]  /*30d80*/  STL [R1+0x44e0], R2 ;  /* 0x0044e00201007387 */ /* 0x0003e20000100800 */
[----:B-----5:R-:W-:-:S03]  /*30d90*/  IADD3.X R3, PT, PT, R6, UR77, RZ, P1, !PT ;  /* 0x0000004d06037c10 */ /* 0x020fc60008ffe4ff */
[----:B------:R5:W-:Y:S01]  /*30da0*/  STL [R1+0x44e8], R0 ;  /* 0x0044e80001007387 */ /* 0x000be20000100800 */
[----:B-1----:R-:W-:-:S03]  /*30db0*/  IADD3.X R2, PT, PT, R5, UR77, RZ, P0, !PT ;  /* 0x0000004d05027c10 */ /* 0x002fc600087fe4ff */
[----:B------:R1:W-:Y:S01]  /*30dc0*/  STL [R1+0x44f0], R3 ;  /* 0x0044f00301007387 */ /* 0x0003e20000100800 */
[----:B-----5:R-:W-:-:S03]  /*30dd0*/  IADD3.X R0, PT, PT, R4, UR77, RZ, P6, !PT ;  /* 0x0000004d04007c10 */ /* 0x020fc6000b7fe4ff */
[----:B------:R5:W-:Y:S04]  /*30de0*/  STL [R1+0x44f8], R2 ;  /* 0x0044f80201007387 */ /* 0x000be80000100800 */
[----:B------:R0:W-:Y:S01]  /*30df0*/  STL [R1+0x4500], R0 ;  /* 0x0045000001007387 */ /* 0x0001e20000100800 */
[----:B-1----:R-:W-:Y:S02]  /*30e00*/  IADD3 R3, P6, PT, R19, UR17, RZ ;  /* 0x0000001113037c10 */ /* 0x002fe4000ffde0ff */
[----:B-----5:R-:W-:-:S03]  /*30e10*/  IADD3 R2, P5, PT, R18, UR17, RZ ;  /* 0x0000001112027c10 */ /* 0x020fc6000ffbe0ff */
[----:B------:R1:W-:Y:S01]  /*30e20*/  STL [R1+0x450c], R3 ;  /* 0x00450c0301007387 */ /* 0x0003e20000100800 */
[----:B0-----:R-:W-:-:S03]  /*30e30*/  IADD3 R0, P4, PT, R17, UR17, RZ ;  /* 0x0000001111007c10 */ /* 0x001fc6000ff9e0ff */
[----:B------:R0:W-:Y:S01]  /*30e40*/  STL [R1+0x4514], R2 ;  /* 0x0045140201007387 */ /* 0x0001e20000100800 */
[----:B------:R-:W-:-:S03]  /*30e50*/  USHF.R.S32.HI UR77, URZ, 0x1f, UR17 ;  /* 0x0000001fff4d7899 */ /* 0x000fc60008011411 */
[----:B------:R5:W-:Y:S01]  /*30e60*/  STL [R1+0x451c], R0 ;  /* 0x00451c0001007387 */ /* 0x000be20000100800 */
[----:B-1----:R-:W-:Y:S02]  /*30e70*/  IADD3 R3, P3, PT, R16, UR17, RZ ;  /* 0x0000001110037c10 */ /* 0x002fe4000ff7e0ff */
[----:B0-----:R-:W-:-:S03]  /*30e80*/  IADD3 R2, P2, PT, R15, UR17, RZ ;  /* 0x000000110f027c10 */ /* 0x001fc6000ff5e0ff */
[----:B------:R0:W-:Y:S01]  /*30e90*/  STL [R1+0x4524], R3 ;  /* 0x0045240301007387 */ /* 0x0001e20000100800 */
[----:B-----5:R-:W-:-:S03]  /*30ea0*/  IADD3 R0, P1, PT, R14, UR17, RZ ;  /* 0x000000110e007c10 */ /* 0x020fc6000ff3e0ff */
[----:B------:R1:W-:Y:S04]  /*30eb0*/  STL [R1+0x452c], R2 ;  /* 0x00452c0201007387 */ /* 0x0003e80000100800 */
[----:B------:R5:W-:Y:S01]  /*30ec0*/  STL [R1+0x4534], R0 ;  /* 0x0045340001007387 */ /* 0x000be20000100800 */
[----:B0-----:R-:W-:Y:S02]  /*30ed0*/  IADD3 R3, P0, PT, R13, UR17, RZ ;  /* 0x000000110d037c10 */ /* 0x001fe4000ff1e0ff */
[----:B-1----:R-:W-:-:S03]  /*30ee0*/  IADD3.X R2, PT, PT, R12, UR77, RZ, P6, !PT ;  /* 0x0000004d0c027c10 */ /* 0x002fc6000b7fe4ff */
[----:B------:R0:W-:Y:S01]  /*30ef0*/  STL [R1+0x453c], R3 ;  /* 0x00453c0301007387 */ /* 0x0001e20000100800 */
[----:B-----5:R-:W-:-:S03]  /*30f00*/  IADD3 R0, P6, PT, R11, UR17, RZ ;  /* 0x000000110b007c10 */ /* 0x020fc6000ffde0ff */
[----:B------:R-:W-:Y:S01]  /*30f10*/  STL [R1+0x4508], R2 ;  /* 0x0045080201007387 */ /* 0x000fe20000100800 */
[----:B------:R-:W1:Y:S03]  /*30f20*/  LDCU UR17, c[0x0][0x3a8] ;  /* 0x00007500ff1177ac */ /* 0x000e660008000800 */
[----:B------:R5:W-:Y:S01]  /*30f30*/  STL [R1+0x4544], R0 ;  /* 0x0045440001007387 */ /* 0x000be20000100800 */
[----:B0-----:R-:W-:Y:S02]  /*30f40*/  IADD3.X R3, PT, PT, R9, UR77, RZ, P4, !PT ;  /* 0x0000004d09037c10 */ /* 0x001fe4000a7fe4ff */
[----:B-----5:R-:W-:Y:S02]  /*30f50*/  IADD3.X R0, PT, PT, R10, UR77, RZ, P5, !PT ;  /* 0x0000004d0a007c10 */ /* 0x020fe4000affe4ff */
[----:B------:R-:W-:-:S03]  /*30f60*/  IADD3.X R2, PT, PT, R8, UR77, RZ, P3, !PT ;  /* 0x0000004d08027c10 */ /* 0x000fc60009ffe4ff */
[----:B------:R0:W-:Y:S04]  /*30f70*/  STL [R1+0x4510], R0 ;  /* 0x0045100001007387 */ /* 0x0001e80000100800 */
[----:B------:R5:W-:Y:S01]  /*30f80*/  STL [R1+0x4518], R3 ;  /* 0x0045180301007387 */ /* 0x000be20000100800 */
[----:B0-----:R-:W-:-:S03]  /*30f90*/  IADD3.X R0, PT, PT, R7, UR77, RZ, P2, !PT ;  /* 0x0000004d07007c10 */ /* 0x001fc600097fe4ff */
[----:B------:R0:W-:Y:S01]  /*30fa0*/  STL [R1+0x4520], R2 ;  /* 0x0045200201007387 */ /* 0x0001e20000100800 */
[----:B-----5:R-:W-:-:S03]  /*30fb0*/  IADD3.X R3, PT, PT, R6, UR77, RZ, P1, !PT ;  /* 0x0000004d06037c10 */ /* 0x020fc60008ffe4ff */
[----:B------:R5:W-:Y:S01]  /*30fc0*/  STL [R1+0x4528], R0 ;  /* 0x0045280001007387 */ /* 0x000be20000100800 */
[----:B0-----:R-:W-:-:S03]  /*30fd0*/  IADD3.X R2, PT, PT, R5, UR77, RZ, P0, !PT ;  /* 0x0000004d05027c10 */ /* 0x001fc600087fe4ff */
[----:B------:R0:W-:Y:S01]  /*30fe0*/  STL [R1+0x4530], R3 ;  /* 0x0045300301007387 */ /* 0x0001e20000100800 */
[----:B-----5:R-:W-:-:S03]  /*30ff0*/  IADD3.X R0, PT, PT, R4, UR77, RZ, P6, !PT ;  /* 0x0000004d04007c10 */ /* 0x020fc6000b7fe4ff */
[----:B------:R5:W-:Y:S04]  /*31000*/  STL [R1+0x4538], R2 ;  /* 0x0045380201007387 */ /* 0x000be80000100800 */
[----:B------:R1:W-:Y:S01]  /*31010*/  STL [R1+0x4540], R0 ;  /* 0x0045400001007387 */ /* 0x0003e20000100800 */
[----:B0-----:R-:W-:Y:S02]  /*31020*/  IADD3 R3, P6, PT, R19, UR18, RZ ;  /* 0x0000001213037c10 */ /* 0x001fe4000ffde0ff */
[----:B-----5:R-:W-:-:S03]  /*31030*/  IADD3 R2, P5, PT, R18, UR18, RZ ;  /* 0x0000001212027c10 */ /* 0x020fc6000ffbe0ff */
[----:B------:R0:W-:Y:S01]  /*31040*/  STL [R1+0x454c], R3 ;  /* 0x00454c0301007387 */ /* 0x0001e20000100800 */
[----:B-1----:R-:W-:-:S03]  /*31050*/  IADD3 R0, P4, PT, R17, UR18, RZ ;  /* 0x0000001211007c10 */ /* 0x002fc6000ff9e0ff */
[----:B------:R1:W-:Y:S01]  /*31060*/  STL [R1+0x4554], R2 ;  /* 0x0045540201007387 */ /* 0x0003e20000100800 */
[----:B------:R-:W-:-:S03]  /*31070*/  USHF.R.S32.HI UR77, URZ, 0x1f, UR18 ;  /* 0x0000001fff4d7899 */ /* 0x000fc60008011412 */
[----:B------:R5:W-:Y:S01]  /*31080*/  STL [R1+0x455c], R0 ;  /* 0x00455c0001007387 */ /* 0x000be20000100800 */
[----:B0-----:R-:W-:Y:S02]  /*31090*/  IADD3 R3, P3, PT, R16, UR18, RZ ;  /* 0x0000001210037c10 */ /* 0x001fe4000ff7e0ff */
[----:B-1----:R-:W-:-:S03]  /*310a0*/  IADD3 R2, P2, PT, R15, UR18, RZ ;  /* 0x000000120f027c10 */ /* 0x002fc6000ff5e0ff */
        /* <DEDUP_REMOVED lines=824> */
[----:B------:R1:W-:Y:S01]  /*34430*/  STL [R1+0x4b48], R2 ;  /* 0x004b480201007387 */ /* 0x0003e20000100800 */
[----:B------:R-:W5:Y:S03]  /*34440*/  LDCU UR46, c[0x0][0x3a8] ;  /* 0x00007500ff2e77ac */ /* 0x000f660008000800 */
[----:B------:R2:W-:Y:S01]  /*34450*/  STL [R1+0x4b84], R0 ;  /* 0x004b840001007387 */ /* 0x0005e20000100800 */
[----:B0-----:R-:W-:Y:S02]  /*34460*/  IADD3.X R3, PT, PT, R9, UR77, RZ, P4, !PT ;  /* 0x0000004d09037c10 */ /* 0x001fe4000a7fe4ff */
[----:B-1----:R-:W-:Y:S02]  /*34470*/  IADD3.X R2, PT, PT, R8, UR77, RZ, P3, !PT ;  /* 0x0000004d08027c10 */ /* 0x002fe40009ffe4ff */
[----:B--2---:R-:W-:-:S05]  /*34480*/  IADD3.X R0, PT, PT, R10, UR77, RZ, P5, !PT ;  /* 0x0000004d0a007c10 */ /* 0x004fca000affe4ff */
[----:B------:R0:W-:Y:S04]  /*34490*/  STL [R1+0x4b50], R0 ;  /* 0x004b500001007387 */ /* 0x0001e80000100800 */
[----:B------:R1:W-:Y:S01]  /*344a0*/  STL [R1+0x4b58], R3 ;  /* 0x004b580301007387 */ /* 0x0003e20000100800 */
        /* <DEDUP_REMOVED lines=26> */
[----:B------:R1:W-:Y:S01]  /*34650*/  STL [R1+0x4b88], R2 ;  /* 0x004b880201007387 */ /* 0x0003e20000100800 */
[----:B------:R-:W-:Y:S02]  /*34660*/  USHF.L.U32 UR76, UR76, 0x7, URZ ;  /* 0x000000074c4c7899 */ /* 0x000fe400080006ff */
[----:B------:R-:W-:Y:S01]  /*34670*/  UIMAD UR73, UR73, 0x1d, URZ ;  /* 0x0000001d494978a4 */ /* 0x000fe2000f8e02ff */
[----:B------:R2:W-:Y:S01]  /*34680*/  STL [R1+0x4bc4], R0 ;  /* 0x004bc40001007387 */ /* 0x0005e20000100800 */
[----:B------:R-:W-:Y:S01]  /*34690*/  UIMAD UR75, UR75, 0x1c, URZ ;  /* 0x0000001c4b4b78a4 */ /* 0x000fe2000f8e02ff */
[----:B0-----:R-:W-:Y:S01]  /*346a0*/  IADD3.X R3, PT, PT, R9, UR77, RZ, P4, !PT ;  /* 0x0000004d09037c10 */ /* 0x001fe2000a7fe4ff */
[----:B----4-:R-:W-:Y:S02]  /*346b0*/  UIMAD UR16, UR16, 0x1b, URZ ;  /* 0x0000001b101078a4 */ /* 0x010fe4000f8e02ff */
[----:B------:R-:W-:Y:S01]  /*346c0*/  UIMAD UR17, UR17, 0x1a, URZ ;  /* 0x0000001a111178a4 */ /* 0x000fe2000f8e02ff */
[----:B-1----:R-:W-:Y:S01]  /*346d0*/  IADD3.X R2, PT, PT, R10, UR77, RZ, P5, !PT ;  /* 0x0000004d0a027c10 */ /* 0x002fe2000affe4ff */
[----:B------:R-:W-:-:S02]  /*346e0*/  UIMAD UR18, UR18, 0x19, URZ ;  /* 0x00000019121278a4 */ /* 0x000fc4000f8e02ff */
[----:B------:R-:W-:Y:S01]  /*346f0*/  UIMAD UR19, UR19, 0x18, URZ ;  /* 0x00000018131378a4 */ /* 0x000fe2000f8e02ff */
[----:B--2---:R-:W-:Y:S01]  /*34700*/  IADD3.X R0, PT, PT, R8, UR77, RZ, P3, !PT ;  /* 0x0000004d08007c10 */ /* 0x004fe20009ffe4ff */
[----:B------:R0:W-:Y:S01]  /*34710*/  STL [R1+0x4b90], R2 ;  /* 0x004b900201007387 */ /* 0x0001e20000100800 */
[----:B------:R-:W-:Y:S02]  /*34720*/  UIMAD UR20, UR20, 0x17, URZ ;  /* 0x00000017141478a4 */ /* 0x000fe4000f8e02ff */
[----:B------:R-:W-:Y:S01]  /*34730*/  UIMAD UR21, UR21, 0x16, URZ ;  /* 0x00000016151578a4 */ /* 0x000fe2000f8e02ff */
[----:B------:R1:W-:Y:S01]  /*34740*/  STL [R1+0x4b98], R3 ;  /* 0x004b980301007387 */ /* 0x0003e20000100800 */
[----:B------:R-:W-:Y:S02]  /*34750*/  UIMAD UR22, UR22, 0x15, URZ ;  /* 0x00000015161678a4 */ /* 0x000fe4000f8e02ff */
[----:B------:R-:W-:Y:S01]  /*34760*/  UIMAD UR23, UR23, 0x14, URZ ;  /* 0x00000014171778a4 */ /* 0x000fe2000f8e02ff */
[----:B------:R2:W-:Y:S01]  /*34770*/  STL [R1+0x4ba0], R0 ;  /* 0x004ba00001007387 */ /* 0x0005e20000100800 */
[----:B------:R-:W-:Y:S01]  /*34780*/  UIMAD UR28, UR28, 0x13, URZ ;  /* 0x000000131c1c78a4 */ /* 0x000fe2000f8e02ff */
[----:B0-----:R-:W-:Y:S01]  /*34790*/  IADD3.X R2, PT, PT, R7, UR77, RZ, P2, !PT ;  /* 0x0000004d07027c10 */ /* 0x001fe200097fe4ff */
[----:B------:R-:W-:-:S02]  /*347a0*/  UIMAD UR29, UR29, 0x12, URZ ;  /* 0x000000121d1d78a4 */ /* 0x000fc4000f8e02ff */
[----:B------:R-:W-:Y:S01]  /*347b0*/  UIMAD UR30, UR30, 0x11, URZ ;  /* 0x000000111e1e78a4 */ /* 0x000fe2000f8e02ff */
[----:B-1----:R-:W-:Y:S01]  /*347c0*/  IADD3.X R3, PT, PT, R6, UR77, RZ, P1, !PT ;  /* 0x0000004d06037c10 */ /* 0x002fe20008ffe4ff */
[----:B------:R0:W-:Y:S01]  /*347d0*/  STL [R1+0x4ba8], R2 ;  /* 0x004ba80201007387 */ /* 0x0001e20000100800 */
[----:B------:R-:W-:Y:S01]  /*347e0*/  USHF.L.U32 UR31, UR31, 0x4, URZ ;  /* 0x000000041f1f7899 */ /* 0x000fe200080006ff */
[----:B--2---:R-:W-:Y:S02]  /*347f0*/  IADD3.X R0, PT, PT, R5, UR77, RZ, P0, !PT ;  /* 0x0000004d05007c10 */ /* 0x004fe400087fe4ff */
        /* <DEDUP_REMOVED lines=8> */
[----:B-1----:R-:W-:Y:S01]  /*34880*/  IADD3 R3, P5, PT, R18, UR7, RZ ;  /* 0x0000000712037c10 */ /* 0x002fe2000ffbe0ff */
[----:B------:R-:W-:Y:S02]  /*34890*/  UIMAD UR37, UR37, 0xa, URZ ;  /* 0x0000000a252578a4 */ /* 0x000fe4000f8e02ff */
[----:B------:R-:W-:Y:S01]  /*348a0*/  UIMAD UR38, UR38, 0x9, URZ ;  /* 0x00000009262678a4 */ /* 0x000fe2000f8e02ff */
[----:B--2---:R-:W-:Y:S01]  /*348b0*/  IADD3 R0, P6, PT, R19, UR7, RZ ;  /* 0x0000000713007c10 */ /* 0x004fe2000ffde0ff */
[----:B------:R0:W-:Y:S01]  /*348c0*/  STL [R1+0x4bc0], R2 ;  /* 0x004bc00201007387 */ /* 0x0001e20000100800 */
[----:B------:R-:W-:Y:S02]  /*348d0*/  USHF.L.U32 UR39, UR39, 0x3, URZ ;  /* 0x0000000327277899 */ /* 0x000fe400080006ff */
[----:B------:R-:W-:Y:S01]  /*348e0*/  UIMAD UR40, UR40, 0x7, URZ ;  /* 0x00000007282878a4 */ /* 0x000fe2000f8e02ff */
[----:B------:R1:W-:Y:S01]  /*348f0*/  STL [R1+0x4bcc], R0 ;  /* 0x004bcc0001007387 */ /* 0x0003e20000100800 */
[----:B------:R-:W-:-:S02]  /*34900*/  UIMAD UR41, UR41, 0x6, URZ ;  /* 0x00000006292978a4 */ /* 0x000fc4000f8e02ff */
[----:B------:R-:W-:Y:S02]  /*34910*/  UIMAD UR42, UR42, 0x5, URZ ;  /* 0x000000052a2a78a4 */ /* 0x000fe4000f8e02ff */
[----:B------:R-:W-:Y:S01]  /*34920*/  USHF.L.U32 UR43, UR43, 0x2, URZ ;  /* 0x000000022b2b7899 */ /* 0x000fe200080006ff */
[----:B0-----:R-:W-:Y:S01]  /*34930*/  IADD3 R2, P4, PT, R17, UR7, RZ ;  /* 0x0000000711027c10 */ /* 0x001fe2000ff9e0ff */
[----:B------:R0:W-:Y:S01]  /*34940*/  STL [R1+0x4bd4], R3 ;  /* 0x004bd40301007387 */ /* 0x0001e20000100800 */
[----:B------:R-:W-:Y:S01]  /*34950*/  UIMAD UR44, UR44, 0x3, URZ ;  /* 0x000000032c2c78a4 */ /* 0x000fe2000f8e02ff */
[----:B-1----:R-:W-:Y:S02]  /*34960*/  IADD3 R0, P3, PT, R16, UR7, RZ ;  /* 0x0000000710007c10 */ /* 0x002fe4000ff7e0ff */
[----:B------:R1:W-:Y:S01]  /*34970*/  STL [R1+0x4bdc], R2 ;  /* 0x004bdc0201007387 */ /* 0x0003e20000100800 */
[----:B------:R-:W-:Y:S02]  /*34980*/  USHF.R.S32.HI UR77, URZ, 0x1f, UR7 ;  /* 0x0000001fff4d7899 */ /* 0x000fe40008011407 */
[----:B------:R-:W-:Y:S01]  /*34990*/  USHF.L.U32 UR45, UR45, 0x1, URZ ;  /* 0x000000012d2d7899 */ /* 0x000fe200080006ff */
[----:B------:R2:W-:Y:S01]  /*349a0*/  STL [R1+0x4be4], R0 ;  /* 0x004be40001007387 */ /* 0x0005e20000100800 */
[----:B------:R-:W4:Y:S01]  /*349b0*/  LDCU UR47, c[0x0][0x3a8] ;  /* 0x00007500ff2f77ac */ /* 0x000f220008000800 */
[----:B0-----:R-:W-:-:S02]  /*349c0*/  IADD3 R3, P2, PT, R15, UR7, RZ ;  /* 0x000000070f037c10 */ /* 0x001fc4000ff5e0ff */
[----:B-1----:R-:W-:-:S03]  /*349d0*/  IADD3 R2, P1, PT, R14, UR7, RZ ;  /* 0x000000070e027c10 */ /* 0x002fc6000ff3e0ff */
[----:B------:R-:W-:Y:S01]  /*349e0*/  STL [R1+0x4bec], R3 ;  /* 0x004bec0301007387 */ /* 0x000fe20000100800 */
[----:B--2---:R-:W-:-:S03]  /*349f0*/  IADD3 R0, P0, PT, R13, UR7, RZ ;  /* 0x000000070d007c10 */ /* 0x004fc6000ff1e0ff */
[----:B------:R0:W-:Y:S04]  /*34a00*/  STL [R1+0x4bf4], R2 ;  /* 0x004bf40201007387 */ /* 0x0001e80000100800 */
[----:B------:R1:W-:Y:S01]  /*34a10*/  STL [R1+0x4bfc], R0 ;  /* 0x004bfc0001007387 */ /* 0x0003e20000100800 */
[----:B0-----:R-:W-:Y:S02]  /*34a20*/  IADD3.X R2, PT, PT, R12, UR77, RZ, P6, !PT ;  /* 0x0000004d0c027c10 */ /* 0x001fe4000b7fe4ff */
[----:B-1----:R-:W-:-:S03]  /*34a30*/  IADD3 R0, P6, PT, R11, UR7, RZ ;  /* 0x000000070b007c10 */ /* 0x002fc6000ffde0ff */
[----:B------:R-:W-:Y:S01]  /*34a40*/  STL [R1+0x4bc8], R2 ;  /* 0x004bc80201007387 */ /* 0x000fe20000100800 */
[----:B------:R-:W-:Y:S01]  /*34a50*/  IADD3.X R21, PT, PT, R9, UR77, RZ, P4, !PT ;  /* 0x0000004d09157c10 */ /* 0x000fe2000a7fe4ff */
[----:B------:R-:W0:Y:S02]  /*34a60*/  LDCU UR7, c[0x0][0x3a8] ;  /* 0x00007500ff0777ac */ /* 0x000e240008000800 */
[----:B------:R1:W-:Y:S01]  /*34a70*/  STL [R1+0x4c04], R0 ;  /* 0x004c040001007387 */ /* 0x0003e20000100800 */
[----:B------:R-:W-:Y:S02]  /*34a80*/  IADD3.X R3, PT, PT, R8, UR77, RZ, P3, !PT ;  /* 0x0000004d08037c10 */ /* 0x000fe40009ffe4ff */
        /* <DEDUP_REMOVED lines=13> */
[----:B--2---:R-:W-:Y:S02]  /*34b60*/  IADD3 R3, P4, PT, R17, UR8, RZ ;  /* 0x0000000811037c10 */ /* 0x004fe4000ff9e0ff */
[----:B0-----:R-:W-:Y:S01]  /*34b70*/  IADD3 R0, P5, PT, R18, UR8, RZ ;  /* 0x0000000812007c10 */ /* 0x001fe2000ffbe0ff */
[----:B------:R0:W-:Y:S01]  /*34b80*/  STL [R1+0x4c34], R21 ;  /* 0x004c341501007387 */ /* 0x0001e20000100800 */
[----:B------:R-:W-:-:S03]  /*34b90*/  USHF.R.S32.HI UR77, URZ, 0x1f, UR8 ;  /* 0x0000001fff4d7899 */ /* 0x000fc60008011408 */
[----:B------:R1:W-:Y:S04]  /*34ba0*/  STL [R1+0x4c3c], R0 ;  /* 0x004c3c0001007387 */ /* 0x0003e80000100800 */
        /* <DEDUP_REMOVED lines=12> */
[----:B------:R-:W-:Y:S01]  /*34c70*/  IADD3.X R22, PT, PT, R9, UR77, RZ, P4, !PT ;  /* 0x0000004d09167c10 */ /* 0x000fe2000a7fe4ff */
[----:B------:R-:W1:Y:S02]  /*34c80*/  LDCU UR8, c[0x0][0x3a8] ;  /* 0x00007500ff0877ac */ /* 0x000e640008000800 */
[----:B------:R2:W-:Y:S01]  /*34c90*/  STL [R1+0x4c6c], R3 ;  /* 0x004c6c0301007387 */ /* 0x0005e20000100800 */
[----:B0-----:R-:W-:Y:S02]  /*34ca0*/  IADD3.X R21, PT, PT, R8, UR77, RZ, P3, !PT ;  /* 0x0000004d08157c10 */ /* 0x001fe40009ffe4ff */
[----:B--2---:R-:W-:-:S05]  /*34cb0*/  IADD3.X R3, PT, PT, R10, UR77, RZ, P5, !PT ;  /* 0x0000004d0a037c10 */ /* 0x004fca000affe4ff */
        /* <DEDUP_REMOVED lines=9> */
[----:B------:R2:W-:Y:S01]  /*34d50*/  STL [R1+0x4c60], R21 ;  /* 0x004c601501007387 */ /* 0x0005e20000100800 */
[----:B---3--:R-:W-:-:S03]  /*34d60*/  LOP3.LUT R2, R20, 0x3, RZ, 0xc0, !PT ;  /* 0x0000000314027812 */ /* 0x008fc600078ec0ff */
[----:B------:R3:W-:Y:S01]  /*34d70*/  STL [R1+0x4c68], R3 ;  /* 0x004c680301007387 */ /* 0x0007e20000100800 */
[----:B0-----:R-:W-:Y:S02]  /*34d80*/  IADD3 R22, P6, PT, R19, UR9, RZ ;  /* 0x0000000913167c10 */ /* 0x001fe4000ffde0ff */
[----:B--2---:R-:W-:-:S03]  /*34d90*/  IADD3 R21, P5, PT, R18, UR9, RZ ;  /* 0x0000000912157c10 */ /* 0x004fc6000ffbe0ff */
[----:B------:R0:W-:Y:S01]  /*34da0*/  STL [R1+0x4c74], R22 ;  /* 0x004c741601007387 */ /* 0x0001e20000100800 */
[----:B---3--:R-:W-:-:S03]  /*34db0*/  IADD3 R3, P4, PT, R17, UR9, RZ ;  /* 0x0000000911037c10 */ /* 0x008fc6000ff9e0ff */
[----:B------:R2:W-:Y:S01]  /*34dc0*/  STL [R1+0x4c7c], R21 ;  /* 0x004c7c1501007387 */ /* 0x0005e20000100800 */
[----:B------:R-:W-:Y:S01]  /*34dd0*/  SHF.R.U32.HI R0, RZ, 0x2, R20 ;  /* 0x00000002ff007819 */ /* 0x000fe20000011614 */
[----:B------:R-:W-:Y:S02]  /*34de0*/  USHF.R.S32.HI UR77, URZ, 0x1f, UR9 ;  /* 0x0000001fff4d7899 */ /* 0x000fe40008011409 */
[----:B------:R3:W-:Y:S01]  /*34df0*/  STL [R1+0x4c84], R3 ;  /* 0x004c840301007387 */ /* 0x0007e20000100800 */
[----:B0-----:R-:W-:Y:S01]  /*34e00*/  IADD3 R22, P3, PT, R16, UR9, RZ ;  /* 0x0000000910167c10 */ /* 0x001fe2000ff7e0ff */
[----:B------:R-:W-:Y:S01]  /*34e10*/  IMAD R2, R2, 0x820, RZ ;  /* 0x0000082002027824 */ /* 0x000fe200078e02ff */
[----:B--2---:R-:W-:-:S03]  /*34e20*/  IADD3 R21, P2, PT, R15, UR9, RZ ;  /* 0x000000090f157c10 */ /* 0x004fc6000ff5e0ff */
[----:B------:R0:W-:Y:S01]  /*34e30*/  STL [R1+0x4c8c], R22 ;  /* 0x004c8c1601007387 */ /* 0x0001e20000100800 */
[----:B------:R-:W-:Y:S02]  /*34e40*/  SGXT.U32 R0, R0, 0x3 ;  /* 0x000000030000781a */ /* 0x000fe40000000000 */
[----:B---3--:R-:W-:Y:S01]  /*34e50*/  IADD3 R3, P1, PT, R14, UR9, RZ ;  /* 0x000000090e037c10 */ /* 0x008fe2000ff3e0ff */
[----:B------:R2:W-:Y:S01]  /*34e60*/  STL [R1+0x4c94], R21 ;  /* 0x004c941501007387 */ /* 0x0005e20000100800 */
[----:B------:R-:W-:-:S03]  /*34e70*/  LOP3.LUT R0, R2, R0, RZ, 0xfc, !PT ;  /* 0x0000000002007212 */ /* 0x000fc600078efcff */
[----:B------:R3:W-:Y:S01]  /*34e80*/  STL [R1+0x4c9c], R3 ;  /* 0x004c9c0301007387 */ /* 0x0007e20000100800 */
[----:B0-----:R-:W-:Y:S02]  /*34e90*/  IADD3 R22, P0, PT, R13, UR9, RZ ;  /* 0x000000090d167c10 */ /* 0x001fe4000ff1e0ff */
[----:B------:R-:W-:Y:S02]  /*34ea0*/  IADD3.X R2, PT, PT, R10, UR77, RZ, P5, !PT ;  /* 0x0000004d0a027c10 */ /* 0x000fe4000affe4ff */
[----:B--2---:R-:W-:Y:S01]  /*34eb0*/  IADD3.X R21, PT, PT, R12, UR77, RZ, P6, !PT ;  /* 0x0000004d0c157c10 */ /* 0x004fe2000b7fe4ff */
[----:B------:R-:W-:Y:S01]  /*34ec0*/  STL [R1+0x4ca4], R22 ;  /* 0x004ca41601007387 */ /* 0x000fe20000100800 */
[----:B---3--:R-:W-:-:S03]  /*34ed0*/  IADD3 R3, P6, PT, R11, UR9, RZ ;  /* 0x000000090b037c10 */ /* 0x008fc6000ffde0ff */
[----:B------:R0:W-:Y:S01]  /*34ee0*/  STL [R1+0x4c70], R21 ;  /* 0x004c701501007387 */ /* 0x0001e20000100800 */
[----:B------:R-:W2:Y:S03]  /*34ef0*/  LDCU UR9, c[0x0][0x3a8] ;  /* 0x00007500ff0977ac */ /* 0x000ea60008000800 */
[----:B------:R3:W-:Y:S04]  /*34f00*/  STL [R1+0x4cac], R3 ;  /* 0x004cac0301007387 */ /* 0x0007e80000100800 */
[----:B------:R1:W-:Y:S01]  /*34f10*/  STL [R1+0x4c78], R2 ;  /* 0x004c780201007387 */ /* 0x0003e20000100800 */
[----:B0-----:R-:W-:Y:S02]  /*34f20*/  IADD3.X R21, PT, PT, R9, UR77, RZ, P4, !PT ;  /* 0x0000004d09157c10 */ /* 0x001fe4000a7fe4ff */
[----:B---3--:R-:W-:-:S03]  /*34f30*/  IADD3.X R3, PT, PT, R8, UR77, RZ, P3, !PT ;  /* 0x0000004d08037c10 */ /* 0x008fc60009ffe4ff */
[----:B------:R0:W-:Y:S01]  /*34f40*/  STL [R1+0x4c80], R21 ;  /* 0x004c801501007387 */ /* 0x0001e20000100800 */
[----:B-1----:R-:W-:-:S03]  /*34f50*/  IADD3.X R2, PT, PT, R7, UR77, RZ, P2, !PT ;  /* 0x0000004d07027c10 */ /* 0x002fc600097fe4ff */
[----:B------:R1:W-:Y:S04]  /*34f60*/  STL [R1+0x4c88], R3 ;  /* 0x004c880301007387 */ /* 0x0003e80000100800 */
[----:B------:R3:W-:Y:S01]  /*34f70*/  STL [R1+0x4c90], R2 ;  /* 0x004c900201007387 */ /* 0x0007e20000100800 */
[----:B0-----:R-:W-:Y:S02]  /*34f80*/  IADD3.X R21, PT, PT, R6, UR77, RZ, P1, !PT ;  /* 0x0000004d06157c10 */ /* 0x001fe40008ffe4ff */
[----:B-1----:R-:W-:-:S03]  /*34f90*/  IADD3.X R3, PT, PT, R5, UR77, RZ, P0, !PT ;  /* 0x0000004d05037c10 */ /* 0x002fc600087fe4ff */
[----:B------:R0:W-:Y:S01]  /*34fa0*/  STL [R1+0x4c98], R21 ;  /* 0x004c981501007387 */ /* 0x0001e20000100800 */
[----:B---3--:R-:W-:-:S03]  /*34fb0*/  IADD3.X R2, PT, PT, R4, UR77, RZ, P6, !PT ;  /* 0x0000004d04027c10 */ /* 0x008fc6000b7fe4ff */
[----:B------:R1:W-:Y:S04]  /*34fc0*/  STL [R1+0x4ca0], R3 ;  /* 0x004ca00301007387 */ /* 0x0003e80000100800 */
[----:B------:R3:W-:Y:S01]  /*34fd0*/  STL [R1+0x4ca8], R2 ;  /* 0x004ca80201007387 */ /* 0x0007e20000100800 */
[----:B0-----:R-:W-:Y:S02]  /*34fe0*/  IADD3 R21, P6, PT, R19, UR10, RZ ;  /* 0x0000000a13157c10 */ /* 0x001fe4000ffde0ff */
[----:B-1----:R-:W-:Y:S02]  /*34ff0*/  IADD3 R3, P4, PT, R17, UR10, RZ ;  /* 0x0000000a11037c10 */ /* 0x002fe4000ff9e0ff */
[----:B---3--:R-:W-:Y:S01]  /*35000*/  IADD3 R2, P5, PT, R18, UR10, RZ ;  /* 0x0000000a12027c10 */ /* 0x008fe2000ffbe0ff */
[----:B------:R0:W-:Y:S01]  /*35010*/  STL [R1+0x4cb4], R21 ;  /* 0x004cb41501007387 */ /* 0x0001e20000100800 */
[----:B------:R-:W-:-:S03]  /*35020*/  USHF.R.S32.HI UR77, URZ, 0x1f, UR10 ;  /* 0x0000001fff4d7899 */ /* 0x000fc6000801140a */
[----:B------:R1:W-:Y:S04]  /*35030*/  STL [R1+0x4cbc], R2 ;  /* 0x004cbc0201007387 */ /* 0x0003e80000100800 */
[----:B------:R3:W-:Y:S01]  /*35040*/  STL [R1+0x4cc4], R3 ;  /* 0x004cc40301007387 */ /* 0x0007e20000100800 */
[----:B0-----:R-:W-:Y:S02]  /*35050*/  IADD3 R21, P3, PT, R16, UR10, RZ ;  /* 0x0000000a10157c10 */ /* 0x001fe4000ff7e0ff */
[----:B-1----:R-:W-:-:S03]  /*35060*/  IADD3 R2, P2, PT, R15, UR10, RZ ;  /* 0x0000000a0f027c10 */ /* 0x002fc6000ff5e0ff */
[----:B------:R0:W-:Y:S01]  /*35070*/  STL [R1+0x4ccc], R21 ;  /* 0x004ccc1501007387 */ /* 0x0001e20000100800 */
[----:B---3--:R-:W-:-:S03]  /*35080*/  IADD3 R3, P1, PT, R14, UR10, RZ ;  /* 0x0000000a0e037c10 */ /* 0x008fc6000ff3e0ff */
[----:B------:R1:W-:Y:S04]  /*35090*/  STL [R1+0x4cd4], R2 ;  /* 0x004cd40201007387 */ /* 0x0003e80000100800 */
[----:B------:R3:W-:Y:S01]  /*350a0*/  STL [R1+0x4cdc], R3 ;  /* 0x004cdc0301007387 */ /* 0x0007e20000100800 */
[----:B0-----:R-:W-:Y:S02]  /*350b0*/  IADD3 R21, P0, PT, R13, UR10, RZ ;  /* 0x0000000a0d157c10 */ /* 0x001fe4000ff1e0ff */
[----:B-1----:R-:W-:-:S03]  /*350c0*/  IADD3.X R2, PT, PT, R12, UR77, RZ, P6, !PT ;  /* 0x0000004d0c027c10 */ /* 0x002fc6000b7fe4ff */
[----:B------:R0:W-:Y:S01]  /*350d0*/  STL [R1+0x4ce4], R21 ;  /* 0x004ce41501007387 */ /* 0x0001e20000100800 */
[----:B---3--:R-:W-:-:S03]  /*350e0*/  IADD3 R3, P6, PT, R11, UR10, RZ ;  /* 0x0000000a0b037c10 */ /* 0x008fc6000ffde0ff */
[----:B------:R-:W-:Y:S01]  /*350f0*/  STL [R1+0x4cb0], R2 ;  /* 0x004cb00201007387 */ /* 0x000fe20000100800 */
[----:B------:R-:W-:Y:S01]  /*35100*/  IADD3.X R22, PT, PT, R9, UR77, RZ, P4, !PT ;  /* 0x0000004d09167c10 */ /* 0x000fe2000a7fe4ff */
[----:B------:R-:W1:Y:S02]  /*35110*/  LDCU UR10, c[0x0][0x3a8] ;  /* 0x00007500ff0a77ac */ /* 0x000e640008000800 */
[----:B------:R3:W-:Y:S01]  /*35120*/  STL [R1+0x4cec], R3 ;  /* 0x004cec0301007387 */ /* 0x0007e20000100800 */
[----:B0-----:R-:W-:Y:S02]  /*35130*/  IADD3.X R21, PT, PT, R8, UR77, RZ, P3, !PT ;  /* 0x0000004d08157c10 */ /* 0x001fe40009ffe4ff */
[----:B---3--:R-:W-:-:S05]  /*35140*/  IADD3.X R3, PT, PT, R10, UR77, RZ, P5, !PT ;  /* 0x0000004d0a037c10 */ /* 0x008fca000affe4ff */
[----:B------:R0:W-:Y:S04]  /*35150*/  STL [R1+0x4cb8], R3 ;  /* 0x004cb80301007387 */ /* 0x0001e80000100800 */
[----:B------:R3:W-:Y:S01]  /*35160*/  STL [R1+0x4cc0], R22 ;  /* 0x004cc01601007387 */ /* 0x0007e20000100800 */
[----:B0-----:R-:W-:-:S03]  /*35170*/  IADD3.X R3, PT, PT, R7, UR77, RZ, P2, !PT ;  /* 0x0000004d07037c10 */ /* 0x001fc600097fe4ff */
[----:B------:R0:W-:Y:S01]  /*35180*/  STL [R1+0x4cc8], R21 ;  /* 0x004cc81501007387 */ /* 0x0001e20000100800 */
[----:B---3--:R-:W-:-:S03]  /*35190*/  IADD3.X R22, PT, PT, R6, UR77, RZ, P1, !PT ;  /* 0x0000004d06167c10 */ /* 0x008fc60008ffe4ff */
[----:B------:R3:W-:Y:S01]  /*351a0*/  STL [R1+0x4cd0], R3 ;  /* 0x004cd00301007387 */ /* 0x0007e20000100800 */
[----:B0-----:R-:W-:-:S03]  /*351b0*/  IADD3.X R21, PT, PT, R5, UR77, RZ, P0, !PT ;  /* 0x0000004d05157c10 */ /* 0x001fc600087fe4ff */
[----:B------:R0:W-:Y:S01]  /*351c0*/  STL [R1+0x4cd8], R22 ;  /* 0x004cd81601007387 */ /* 0x0001e20000100800 */
[----:B---3--:R-:W-:-:S03]  /*351d0*/  IADD3.X R3, PT, PT, R4, UR77, RZ, P6, !PT ;  /* 0x0000004d04037c10 */ /* 0x008fc6000b7fe4ff */
[----:B------:R3:W-:Y:S04]  /*351e0*/  STL [R1+0x4ce0], R21 ;  /* 0x004ce01501007387 */ /* 0x0007e80000100800 */
[----:B------:R1:W-:Y:S01]  /*351f0*/  STL [R1+0x4ce8], R3 ;  /* 0x004ce80301007387 */ /* 0x0003e20000100800 */
[----:B0-----:R-:W-:Y:S02]  /*35200*/  IADD3 R22, P6, PT, R19, UR11, RZ ;  /* 0x0000000b13167c10 */ /* 0x001fe4000ffde0ff */
[----:B---3--:R-:W-:Y:S02]  /*35210*/  IADD3 R21, P4, PT, R17, UR11, RZ ;  /* 0x0000000b11157c10 */ /* 0x008fe4000ff9e0ff */
[----:B-1----:R-:W-:Y:S01]  /*35220*/  IADD3 R3, P5, PT, R18, UR11, RZ ;  /* 0x0000000b12037c10 */ /* 0x002fe2000ffbe0ff */
        /* <DEDUP_REMOVED lines=32> */
[----:B---3--:R-:W-:-:S03]  /*35430*/  IADD3 R22, P5, PT, R18, UR12, RZ ;  /* 0x0000000c12167c10 */ /* 0x008fc6000ffbe0ff */
        /* <DEDUP_REMOVED lines=8> */
[----:B------:R-:W-:Y:S02]  /*354c0*/  LOP3.LUT R2, R20, 0x7, RZ, 0xc0, !PT ;  /* 0x0000000714027812 */ /* 0x000fe400078ec0ff */
[----:B---3--:R-:W-:Y:S01]  /*354d0*/  IADD3 R21, P1, PT, R14, UR12, RZ ;  /* 0x0000000c0e157c10 */ /* 0x008fe2000ff3e0ff */
[----:B------:R1:W-:Y:S01]  /*354e0*/  STL [R1+0x4d54], R22 ;  /* 0x004d541601007387 */ /* 0x0003e20000100800 */
[----:B------:R-:W-:-:S03]  /*354f0*/  IMAD.SHL.U32 R3, R20, 0x2, RZ ;  /* 0x0000000214037824 */ /* 0x000fc600078e00ff */
[----:B------:R3:W-:Y:S01]  /*35500*/  STL [R1+0x4d5c], R21 ;  /* 0x004d5c1501007387 */ /* 0x0007e20000100800 */
[----:B0-----:R-:W-:Y:S01]  /*35510*/  IADD3 R23, P0, PT, R13, UR12, RZ ;  /* 0x0000000c0d177c10 */ /* 0x001fe2000ff1e0ff */
[----:B------:R-:W-:Y:S01]  /*35520*/  IMAD R2, R2, 0x90, RZ ;  /* 0x0000009002027824 */ /* 0x000fe200078e02ff */
[----:B-1----:R-:W-:-:S03]  /*35530*/  IADD3.X R22, PT, PT, R12, UR77, RZ, P6, !PT ;  /* 0x0000004d0c167c10 */ /* 0x002fc6000b7fe4ff */
[----:B------:R-:W-:Y:S01]  /*35540*/  STL [R1+0x4d64], R23 ;  /* 0x004d641701007387 */ /* 0x000fe20000100800 */
[----:B---3--:R-:W-:-:S03]  /*35550*/  IADD3 R21, P6, PT, R11, UR12, RZ ;  /* 0x0000000c0b157c10 */ /* 0x008fc6000ffde0ff */
[----:B------:R-:W-:Y:S01]  /*35560*/  STL [R1+0x4d30], R22 ;  /* 0x004d301601007387 */ /* 0x000fe20000100800 */
[----:B------:R-:W-:Y:S01]  /*35570*/  LOP3.LUT R3, R2, 0x30, R3, 0x78, !PT ;  /* 0x0000003002037812 */ /* 0x000fe200078e7803 */
[----:B------:R-:W0:Y:S02]  /*35580*/  LDCU UR12, c[0x0][0x3a8] ;  /* 0x00007500ff0c77ac */ /* 0x000e240008000800 */
[----:B------:R1:W-:Y:S01]  /*35590*/  STL [R1+0x4d6c], R21 ;  /* 0x004d6c1501007387 */ /* 0x0003e20000100800 */
[----:B------:R-:W-:Y:S02]  /*355a0*/  IADD3.X R2, PT, PT, R9, UR77, RZ, P4, !PT ;  /* 0x0000004d09027c10 */ /* 0x000fe4000a7fe4ff */
[----:B-1----:R-:W-:-:S05]  /*355b0*/  IADD3.X R21, PT, PT, R10, UR77, RZ, P5, !PT ;  /* 0x0000004d0a157c10 */ /* 0x002fca000affe4ff */
[----:B------:R1:W-:Y:S04]  /*355c0*/  STL [R1+0x4d38], R21 ;  /* 0x004d381501007387 */ /* 0x0003e80000100800 */
[----:B------:R3:W-:Y:S01]  /*355d0*/  STL [R1+0x4d40], R2 ;  /* 0x004d400201007387 */ /* 0x0007e20000100800 */
[----:B------:R-:W-:Y:S02]  /*355e0*/  IADD3.X R22, PT, PT, R6, UR77, RZ, P1, !PT ;  /* 0x0000004d06167c10 */ /* 0x000fe40008ffe4ff */
[----:B-1----:R-:W-:Y:S02]  /*355f0*/  IADD3.X R21, PT, PT, R8, UR77, RZ, P3, !PT ;  /* 0x0000004d08157c10 */ /* 0x002fe40009ffe4ff */
[----:B---3--:R-:W-:-:S03]  /*35600*/  IADD3.X R2, PT, PT, R7, UR77, RZ, P2, !PT ;  /* 0x0000004d07027c10 */ /* 0x008fc600097fe4ff */
[----:B------:R1:W-:Y:S04]  /*35610*/  STL [R1+0x4d48], R21 ;  /* 0x004d481501007387 */ /* 0x0003e80000100800 */
[----:B------:R3:W-:Y:S01]  /*35620*/  STL [R1+0x4d50], R2 ;  /* 0x004d500201007387 */ /* 0x0007e20000100800 */
[----:B-1----:R-:W-:-:S03]  /*35630*/  IADD3.X R21, PT, PT, R5, UR77, RZ, P0, !PT ;  /* 0x0000004d05157c10 */ /* 0x002fc600087fe4ff */
[----:B------:R1:W-:Y:S01]  /*35640*/  STL [R1+0x4d58], R22 ;  /* 0x004d581601007387 */ /* 0x0003e20000100800 */
[----:B---3--:R-:W-:-:S03]  /*35650*/  IADD3.X R2, PT, PT, R4, UR77, RZ, P6, !PT ;  /* 0x0000004d04027c10 */ /* 0x008fc6000b7fe4ff */
[----:B------:R3:W-:Y:S04]  /*35660*/  STL [R1+0x4d60], R21 ;  /* 0x004d601501007387 */ /* 0x0007e80000100800 */
[----:B------:R0:W-:Y:S01]  /*35670*/  STL [R1+0x4d68], R2 ;  /* 0x004d680201007387 */ /* 0x0001e20000100800 */
[----:B-1----:R-:W-:Y:S01]  /*35680*/  IADD3 R22, P6, PT, R19, UR13, RZ ;  /* 0x0000000d13167c10 */ /* 0x002fe2000ffde0ff */
[----:B------:R-:W-:Y:S02]  /*35690*/  USHF.R.S32.HI UR77, URZ, 0x1f, UR13 ;  /* 0x0000001fff4d7899 */ /* 0x000fe4000801140d */
[----:B---3--:R-:W-:Y:S02]  /*356a0*/  IADD3 R21, P4, PT, R17, UR13, RZ ;  /* 0x0000000d11157c10 */ /* 0x008fe4000ff9e0ff */
[----:B0-----:R-:W-:Y:S01]  /*356b0*/  IADD3 R2, P5, PT, R18, UR13, RZ ;  /* 0x0000000d12027c10 */ /* 0x001fe2000ffbe0ff */
        /* <DEDUP_REMOVED lines=10> */
[----:B---3--:R-:W-:-:S03]  /*35760*/  IADD3.X R2, PT, PT, R12, UR77, RZ, P6, !PT ;  /* 0x0000004d0c027c10 */ /* 0x008fc6000b7fe4ff */
[----:B------:R-:W-:Y:S04]  /*35770*/  STL [R1+0x4da4], R22 ;  /* 0x004da41601007387 */ /* 0x000fe80000100800 */
[----:B------:R1:W-:Y:S01]  /*35780*/  STL [R1+0x4d70], R2 ;  /* 0x004d700201007387 */ /* 0x0003e20000100800 */
[----:B0-----:R-:W-:Y:S01]  /*35790*/  IADD3 R21, P6, PT, R11, UR13, RZ ;  /* 0x0000000d0b157c10 */ /* 0x001fe2000ffde0ff */
[----:B------:R-:W0:Y:S01]  /*357a0*/  LDCU UR13, c[0x0][0x3a8] ;  /* 0x00007500ff0d77ac */ /* 0x000e220008000800 */
[----:B-1----:R-:W-:Y:S02]  /*357b0*/  SHF.R.U32.HI R2, RZ, 0x1, R20 ;  /* 0x00000001ff027819 */ /* 0x002fe40000011614 */
[----:B------:R-:W-:Y:S01]  /*357c0*/  IADD3.X R20, PT, PT, R10, UR77, RZ, P5, !PT ;  /* 0x0000004d0a147c10 */ /* 0x000fe2000affe4ff */
[----:B------:R1:W-:Y:S01]  /*357d0*/  STL [R1+0x4dac], R21 ;  /* 0x004dac1501007387 */ /* 0x0003e20000100800 */
[----:B------:R-:W-:-:S03]  /*357e0*/  IADD3.X R22, PT, PT, R9, UR77, RZ, P4, !PT ;  /* 0x0000004d09167c10 */ /* 0x000fc6000a7fe4ff */
[----:B------:R3:W-:Y:S01]  /*357f0*/  STL [R1+0x4d78], R20 ;  /* 0x004d781401007387 */ /* 0x0007e20000100800 */
[----:B-1----:R-:W-:-:S03]  /*35800*/  IADD3.X R21, PT, PT, R8, UR77, RZ, P3, !PT ;  /* 0x0000004d08157c10 */ /* 0x002fc60009ffe4ff */
[----:B------:R1:W-:Y:S01]  /*35810*/  STL [R1+0x4d80], R22 ;  /* 0x004d801601007387 */ /* 0x0003e20000100800 */
[----:B---3--:R-:W-:-:S03]  /*35820*/  IADD3.X R20, PT, PT, R7, UR77, RZ, P2, !PT ;  /* 0x0000004d07147c10 */ /* 0x008fc600097fe4ff */
[----:B------:R3:W-:Y:S04]  /*35830*/  STL [R1+0x4d88], R21 ;  /* 0x004d881501007387 */ /* 0x0007e80000100800 */
[----:B------:R0:W-:Y:S01]  /*35840*/  STL [R1+0x4d90], R20 ;  /* 0x004d901401007387 */ /* 0x0001e20000100800 */
[----:B-1----:R-:W-:Y:S02]  /*35850*/  IADD3.X R22, PT, PT, R6, UR77, RZ, P1, !PT ;  /* 0x0000004d06167c10 */ /* 0x002fe40008ffe4ff */
[----:B---3--:R-:W-:-:S03]  /*35860*/  IADD3.X R21, PT, PT, R5, UR77, RZ, P0, !PT ;  /* 0x0000004d05157c10 */ /* 0x008fc600087fe4ff */
[----:B------:R1:W-:Y:S01]  /*35870*/  STL [R1+0x4d98], R22 ;  /* 0x004d981601007387 */ /* 0x0003e20000100800 */
[----:B0-----:R-:W-:-:S03]  /*35880*/  IADD3.X R20, PT, PT, R4, UR77, RZ, P6, !PT ;  /* 0x0000004d04147c10 */ /* 0x001fc6000b7fe4ff */
[----:B------:R0:W-:Y:S04]  /*35890*/  STL [R1+0x4da0], R21 ;  /* 0x004da01501007387 */ /* 0x0001e80000100800 */
[----:B------:R3:W-:Y:S01]  /*358a0*/  STL [R1+0x4da8], R20 ;  /* 0x004da81401007387 */ /* 0x0007e20000100800 */
[----:B-1----:R-:W-:Y:S02]  /*358b0*/  IADD3 R22, P6, PT, R19, UR14, RZ ;  /* 0x0000000e13167c10 */ /* 0x002fe4000ffde0ff */
[----:B0-----:R-:W-:-:S03]  /*358c0*/  IADD3 R21, P5, PT, R18, UR14, RZ ;  /* 0x0000000e12157c10 */ /* 0x001fc6000ffbe0ff */
[----:B------:R0:W-:Y:S01]  /*358d0*/  STL [R1+0x4db4], R22 ;  /* 0x004db41601007387 */ /* 0x0001e20000100800 */
[----:B---3--:R-:W-:-:S03]  /*358e0*/  IADD3 R20, P4, PT, R17, UR14, RZ ;  /* 0x0000000e11147c10 */ /* 0x008fc6000ff9e0ff */
[----:B------:R1:W-:Y:S01]  /*358f0*/  STL [R1+0x4dbc], R21 ;  /* 0x004dbc1501007387 */ /* 0x0003e20000100800 */
[----:B------:R-:W-:-:S03]  /*35900*/  USHF.R.S32.HI UR77, URZ, 0x1f, UR14 ;  /* 0x0000001fff4d7899 */ /* 0x000fc6000801140e */
[----:B------:R3:W-:Y:S01]  /*35910*/  STL [R1+0x4dc4], R20 ;  /* 0x004dc41401007387 */ /* 0x0007e20000100800 */
[----:B0-----:R-:W-:Y:S02]  /*35920*/  IADD3 R22, P3, PT, R16, UR14, RZ ;  /* 0x0000000e10167c10 */ /* 0x001fe4000ff7e0ff */
[----:B-1----:R-:W-:-:S03]  /*35930*/  IADD3 R21, P2, PT, R15, UR14, RZ ;  /* 0x0000000e0f157c10 */ /* 0x002fc6000ff5e0ff */
[----:B------:R0:W-:Y:S01]  /*35940*/  STL [R1+0x4dcc], R22 ;  /* 0x004dcc1601007387 */ /* 0x0001e20000100800 */
[----:B---3--:R-:W-:-:S03]  /*35950*/  IADD3 R20, P1, PT, R14, UR14, RZ ;  /* 0x0000000e0e147c10 */ /* 0x008fc6000ff3e0ff */
[----:B------:R1:W-:Y:S01]  /*35960*/  STL [R1+0x4dd4], R21 ;  /* 0x004dd41501007387 */ /* 0x0003e20000100800 */
[----:B------:R-:W-:-:S03]  /*35970*/  LOP3.LUT R0, R0, 0x10, R2, 0xf8, !PT ;  /* 0x0000001000007812 */ /* 0x000fc600078ef802 */
[----:B------:R3:W-:Y:S01]  /*35980*/  STL [R1+0x4ddc], R20 ;  /* 0x004ddc1401007387 */ /* 0x0007e20000100800 */
[----:B0-----:R-:W-:Y:S02]  /*35990*/  IADD3 R22, P0, PT, R13, UR14, RZ ;  /* 0x0000000e0d167c10 */ /* 0x001fe4000ff1e0ff */
[----:B------:R-:W-:Y:S02]  /*359a0*/  IADD3.X R2, PT, PT, R10, UR77, RZ, P5, !PT ;  /* 0x0000004d0a027c10 */ /* 0x000fe4000affe4ff */
[----:B-1----:R-:W-:Y:S01]  /*359b0*/  IADD3.X R21, PT, PT, R12, UR77, RZ, P6, !PT ;  /* 0x0000004d0c157c10 */ /* 0x002fe2000b7fe4ff */
[----:B------:R-:W-:Y:S01]  /*359c0*/  STL [R1+0x4de4], R22 ;  /* 0x004de41601007387 */ /* 0x000fe20000100800 */
[----:B---3--:R-:W-:-:S03]  /*359d0*/  IADD3 R20, P6, PT, R11, UR14, RZ ;  /* 0x0000000e0b147c10 */ /* 0x008fc6000ffde0ff */
[----:B------:R0:W-:Y:S01]  /*359e0*/  STL [R1+0x4db0], R21 ;  /* 0x004db01501007387 */ /* 0x0001e20000100800 */
[----:B------:R-:W1:Y:S03]  /*359f0*/  LDCU UR14, c[0x0][0x3a8] ;  /* 0x00007500ff0e77ac */ /* 0x000e660008000800 */
[----:B------:R3:W-:Y:S04]  /*35a00*/  STL [R1+0x4dec], R20 ;  /* 0x004dec1401007387 */ /* 0x0007e80000100800 */
[----:B------:R2:W-:Y:S01]  /*35a10*/  STL [R1+0x4db8], R2 ;  /* 0x004db80201007387 */ /* 0x0005e20000100800 */
[----:B0-----:R-:W-:Y:S02]  /*35a20*/  IADD3.X R21, PT, PT, R9, UR77, RZ, P4, !PT ;  /* 0x0000004d09157c10 */ /* 0x001fe4000a7fe4ff */
[----:B---3--:R-:W-:-:S03]  /*35a30*/  IADD3.X R20, PT, PT, R8, UR77, RZ, P3, !PT ;  /* 0x0000004d08147c10 */ /* 0x008fc60009ffe4ff */
[----:B------:R0:W-:Y:S01]  /*35a40*/  STL [R1+0x4dc0], R21 ;  /* 0x004dc01501007387 */ /* 0x0001e20000100800 */
[----:B--2---:R-:W-:-:S03]  /*35a50*/  IADD3.X R2, PT, PT, R7, UR77, RZ, P2, !PT ;  /* 0x0000004d07027c10 */ /* 0x004fc600097fe4ff */
[----:B------:R2:W-:Y:S04]  /*35a60*/  STL [R1+0x4dc8], R20 ;  /* 0x004dc81401007387 */ /* 0x0005e80000100800 */
[----:B------:R3:W-:Y:S01]  /*35a70*/  STL [R1+0x4dd0], R2 ;  /* 0x004dd00201007387 */ /* 0x0007e20000100800 */
[----:B0-----:R-:W-:Y:S02]  /*35a80*/  IADD3.X R21, PT, PT, R6, UR77, RZ, P1, !PT ;  /* 0x0000004d06157c10 */ /* 0x001fe40008ffe4ff */
[----:B--2---:R-:W-:-:S03]  /*35a90*/  IADD3.X R20, PT, PT, R5, UR77, RZ, P0, !PT ;  /* 0x0000004d05147c10 */ /* 0x004fc600087fe4ff */
[----:B------:R0:W-:Y:S01]  /*35aa0*/  STL [R1+0x4dd8], R21 ;  /* 0x004dd81501007387 */ /* 0x0001e20000100800 */
[----:B---3--:R-:W-:-:S03]  /*35ab0*/  IADD3.X R2, PT, PT, R4, UR77, RZ, P6, !PT ;  /* 0x0000004d04027c10 */ /* 0x008fc6000b7fe4ff */
        /* <DEDUP_REMOVED lines=17> */
[----:B------:R-:W-:Y:S01]  /*35bd0*/  STL [R1+0x4e24], R21 ;  /* 0x004e241501007387 */ /* 0x000fe20000100800 */
[----:B---3--:R-:W-:-:S03]  /*35be0*/  IADD3 R2, P6, PT, R11, UR48, RZ ;  /* 0x000000300b027c10 */ /* 0x008fc6000ffde0ff */
[----:B------:R-:W-:Y:S04]  /*35bf0*/  STL [R1+0x4df0], R20 ;  /* 0x004df01401007387 */ /* 0x000fe80000100800 */
[----:B------:R0:W-:Y:S04]  /*35c00*/  STL [R1+0x4e2c], R2 ;  /* 0x004e2c0201007387 */ /* 0x0001e80000100800 */
        /* <DEDUP_REMOVED lines=2041> */
[----:B0-----:R-:W-:-:S03]  /*3dba0*/  IADD3.X R2, PT, PT, R10, UR77, RZ, P5, !PT ;  /* 0x0000004d0a027c10 */ /* 0x001fc6000affe4ff */
[----:B------:R-:W-:Y:S04]  /*3dbb0*/  STL [R1+0x7e0], RZ ;  /* 0x0007e0ff01007387 */ /* 0x000fe80000100800 */
[----:B------:R-:W-:Y:S04]  /*3dbc0*/  STL [R1+0x7e4], RZ ;  /* 0x0007e4ff01007387 */ /* 0x000fe80000100800 */
[----:B------:R-:W-:Y:S04]  /*3dbd0*/  STL [R1+0x7e8], RZ ;  /* 0x0007e8ff01007387 */ /* 0x000fe80000100800 */
[----:B------:R-:W-:Y:S01]  /*3dbe0*/  STL [R1+0x7ec], RZ ;  /* 0x0007ecff01007387 */ /* 0x000fe20000100800 */
[----:B------:R-:W-:-:S03]  /*3dbf0*/  IADD3.X R21, PT, PT, R9, UR77, RZ, P4, !PT ;  /* 0x0000004d09157c10 */ /* 0x000fc6000a7fe4ff */
[----:B------:R-:W-:Y:S01]  /*3dc00*/  STL [R1+0x7c0], RZ ;  /* 0x0007c0ff01007387 */ /* 0x000fe20000100800 */
[----:B------:R-:W-:-:S03]  /*3dc10*/  IADD3.X R20, PT, PT, R8, UR77, RZ, P3, !PT ;  /* 0x0000004d08147c10 */ /* 0x000fc60009ffe4ff */
[----:B------:R-:W-:Y:S04]  /*3dc20*/  STL [R1+0x7c4], RZ ;  /* 0x0007c4ff01007387 */ /* 0x000fe80000100800 */
[----:B------:R-:W-:Y:S04]  /*3dc30*/  STL [R1+0x7c8], RZ ;  /* 0x0007c8ff01007387 */ /* 0x000fe80000100800 */
[----:B------:R-:W-:Y:S04]  /*3dc40*/  STL [R1+0x7cc], RZ ;  /* 0x0007ccff01007387 */ /* 0x000fe80000100800 */
        /* <DEDUP_REMOVED lines=10> */
[----:B------:R-:W-:-:S03]  /*3dcf0*/  USHF.R.S32.HI UR48, URZ, 0x1f, UR49 ;  /* 0x0000001fff307899 */ /* 0x000fc60008011431 */
[----:B------:R3:W-:Y:S01]  /*3dd00*/  STL [R1+0x4e28], R2 ;  /* 0x004e280201007387 */ /* 0x0007e20000100800 */
[----:B0-----:R-:W-:Y:S01]  /*3dd10*/  IADD3 R21, P6, PT, R19, UR15, RZ ;  /* 0x0000000f13157c10 */ /* 0x001fe2000ffde0ff */
[----:B------:R-:W-:Y:S01]  /*3dd20*/  ULEA.HI UR48, UR48, UR49, URZ, 0x7 ;  /* 0x0000003130307291 */ /* 0x000fe2000f8f38ff */
[----:B--2---:R-:W-:Y:S02]  /*3dd30*/  IADD3 R20, P4, PT, R17, UR15, RZ ;  /* 0x0000000f11147c10 */ /* 0x004fe4000ff9e0ff */
[----:B---3--:R-:W-:Y:S01]  /*3dd40*/  IADD3 R2, P5, PT, R18, UR15, RZ ;  /* 0x0000000f12027c10 */ /* 0x008fe2000ffbe0ff */
[----:B------:R0:W-:Y:S01]  /*3dd50*/  STL [R1+0x4e34], R21 ;  /* 0x004e341501007387 */ /* 0x0001e20000100800 */
[----:B------:R-:W-:-:S03]  /*3dd60*/  USHF.R.S32.HI UR49, URZ, 0x1f, UR15 ;  /* 0x0000001fff317899 */ /* 0x000fc6000801140f */
[----:B------:R2:W-:Y:S01]  /*3dd70*/  STL [R1+0x4e3c], R2 ;  /* 0x004e3c0201007387 */ /* 0x0005e20000100800 */
[----:B0-----:R-:W-:-:S03]  /*3dd80*/  IADD3 R21, P3, PT, R16, UR15, RZ ;  /* 0x0000000f10157c10 */ /* 0x001fc6000ff7e0ff */
[----:B------:R0:W-:Y:S01]  /*3dd90*/  STL [R1+0x4e44], R20 ;  /* 0x004e441401007387 */ /* 0x0001e20000100800 */
[----:B--2---:R-:W-:-:S03]  /*3dda0*/  IADD3 R2, P2, PT, R15, UR15, RZ ;  /* 0x0000000f0f027c10 */ /* 0x004fc6000ff5e0ff */
[----:B------:R2:W-:Y:S04]  /*3ddb0*/  STL [R1+0x4e4c], R21 ;  /* 0x004e4c1501007387 */ /* 0x0005e80000100800 */
[----:B------:R3:W-:Y:S01]  /*3ddc0*/  STL [R1+0x4e54], R2 ;  /* 0x004e540201007387 */ /* 0x0007e20000100800 */
[----:B0-----:R-:W-:Y:S02]  /*3ddd0*/  IADD3 R20, P1, PT, R14, UR15, RZ ;  /* 0x0000000f0e147c10 */ /* 0x001fe4000ff3e0ff */
[----:B--2---:R-:W-:-:S03]  /*3dde0*/  IADD3 R21, P0, PT, R13, UR15, RZ ;  /* 0x0000000f0d157c10 */ /* 0x004fc6000ff1e0ff */
[----:B------:R0:W-:Y:S01]  /*3ddf0*/  STL [R1+0x4e5c], R20 ;  /* 0x004e5c1401007387 */ /* 0x0001e20000100800 */
[----:B---3--:R-:W-:-:S03]  /*3de00*/  IADD3.X R2, PT, PT, R12, UR49, RZ, P6, !PT ;  /* 0x000000310c027c10 */ /* 0x008fc6000b7fe4ff */
[----:B------:R2:W-:Y:S04]  /*3de10*/  STL [R1+0x4e64], R21 ;  /* 0x004e641501007387 */ /* 0x0005e80000100800 */
[----:B------:R3:W-:Y:S01]  /*3de20*/  STL [R1+0x4e30], R2 ;  /* 0x004e300201007387 */ /* 0x0007e20000100800 */
[----:B0-----:R-:W-:Y:S02]  /*3de30*/  IADD3 R20, P6, PT, R11, UR15, RZ ;  /* 0x0000000f0b147c10 */ /* 0x001fe4000ffde0ff */
[----:B--2---:R-:W-:Y:S02]  /*3de40*/  IADD3.X R21, PT, PT, R9, UR49, RZ, P4, !PT ;  /* 0x0000003109157c10 */ /* 0x004fe4000a7fe4ff */
[----:B---3--:R-:W-:Y:S01]  /*3de50*/  IADD3.X R2, PT, PT, R10, UR49, RZ, P5, !PT ;  /* 0x000000310a027c10 */ /* 0x008fe2000affe4ff */
[----:B------:R0:W-:Y:S04]  /*3de60*/  STL [R1+0x4e6c], R20 ;  /* 0x004e6c1401007387 */ /* 0x0001e80000100800 */
[----:B------:R2:W-:Y:S01]  /*3de70*/  STL [R1+0x4e38], R2 ;  /* 0x004e380201007387 */ /* 0x0005e20000100800 */
[----:B0-----:R-:W-:-:S03]  /*3de80*/  IADD3.X R20, PT, PT, R8, UR49, RZ, P3, !PT ;  /* 0x0000003108147c10 */ /* 0x001fc60009ffe4ff */
        /* <DEDUP_REMOVED lines=10> */
[----:B0-----:R-:W-:Y:S01]  /*3df30*/  IADD3 R21, P6, PT, R19, UR52, RZ ;  /* 0x0000003413157c10 */ /* 0x001fe2000ffde0ff */
[----:B------:R-:W-:Y:S02]  /*3df40*/  USHF.R.S32.HI UR77, URZ, 0x1f, UR52 ;  /* 0x0000001fff4d7899 */ /* 0x000fe40008011434 */
[----:B--2---:R-:W-:Y:S02]  /*3df50*/  IADD3 R20, P4, PT, R17, UR52, RZ ;  /* 0x0000003411147c10 */ /* 0x004fe4000ff9e0ff */
[----:B---3--:R-:W-:Y:S01]  /*3df60*/  IADD3 R2, P5, PT, R18, UR52, RZ ;  /* 0x0000003412027c10 */ /* 0x008fe2000ffbe0ff */
[----:B------:R0:W-:Y:S04]  /*3df70*/  STL [R1+0x4e74], R21 ;  /* 0x004e741501007387 */ /* 0x0001e80000100800 */
        /* <DEDUP_REMOVED lines=904> */
[----:B------:R0:W-:Y:S01]  /*41800*/  STL [R1+0x556c], R2 ;  /* 0x00556c0201007387 */ /* 0x0001e20000100800 */
[----:B-1----:R-:W-:Y:S02]  /*41810*/  UIMAD UR14, UR14, 0x43, URZ ;  /* 0x000000430e0e78a4 */ /* 0x002fe4000f8e02ff */
[----:B-----5:R-:W-:Y:S02]  /*41820*/  USHF.R.S32.HI UR46, URZ, 0x1f, UR46 ;  /* 0x0000001fff2e7899 */ /* 0x020fe4000801142e */
[----:B------:R-:W-:Y:S02]  /*41830*/  USHF.R.S32.HI UR27, URZ, 0x1f, UR73 ;  /* 0x0000001fff1b7899 */ /* 0x000fe40008011449 */
[----:B------:R-:W-:-:S02]  /*41840*/  USHF.R.S32.HI UR15, URZ, 0x1f, UR75 ;  /* 0x0000001fff0f7899 */ /* 0x000fc4000801144b */
[----:B------:R-:W-:Y:S02]  /*41850*/  USHF.R.S32.HI UR24, URZ, 0x1f, UR16 ;  /* 0x0000001fff187899 */ /* 0x000fe40008011410 */
[----:B------:R-:W-:Y:S02]  /*41860*/  USHF.R.S32.HI UR71, URZ, 0x1f, UR17 ;  /* 0x0000001fff477899 */ /* 0x000fe40008011411 */
[----:B------:R-:W-:Y:S02]  /*41870*/  USHF.R.S32.HI UR25, URZ, 0x1f, UR18 ;  /* 0x0000001fff197899 */ /* 0x000fe40008011412 */
[----:B------:R-:W-:Y:S02]  /*41880*/  USHF.R.S32.HI UR60, URZ, 0x1f, UR19 ;  /* 0x0000001fff3c7899 */ /* 0x000fe40008011413 */
        /* <DEDUP_REMOVED lines=24> */
[----:B------:R-:W-:Y:S01]  /*41a10*/  USHF.R.S32.HI UR48, URZ, 0x7, UR48 ;  /* 0x00000007ff307899 */ /* 0x000fe20008011430 */
[C---:B0-----:R-:W-:Y:S02]  /*41a20*/  LOP3.LUT R2, R0.reuse, 0x20, RZ, 0x3c, !PT ;  /* 0x0000002000027812 */ /* 0x041fe400078e3cff */
[----:B------:R-:W-:-:S02]  /*41a30*/  LOP3.LUT R2, R0, 0x450, RZ, 0x3c, !PT ;  /* 0x0000045000027812 */ /* 0x000fc400078e3cff */
[----:B------:R-:W-:Y:S02]  /*41a40*/  IADD3.X R2, PT, PT, R10, UR64, RZ, P6, !PT ;  /* 0x000000400a027c10 */ /* 0x000fe4000b7fe4ff */
[----:B------:R-:W-:Y:S02]  /*41a50*/  LOP3.LUT R20, R3, 0x40, RZ, 0x3c, !PT ;  /* 0x0000004003147812 */ /* 0x000fe400078e3cff */
[C---:B------:R-:W-:Y:S01]  /*41a60*/  LOP3.LUT R3, R0.reuse, 0x410, RZ, 0x3c, !PT ;  /* 0x0000041000037812 */ /* 0x040fe200078e3cff */
[----:B------:R0:W-:Y:S01]  /*41a70*/  STL [R1+0x5538], R2 ;  /* 0x0055380201007387 */ /* 0x0001e20000100800 */
[C---:B------:R-:W-:Y:S02]  /*41a80*/  LOP3.LUT R20, R0.reuse, 0x430, RZ, 0x3c, !PT ;  /* 0x0000043000147812 */ /* 0x040fe400078e3cff */
[C---:B------:R-:W-:Y:S02]  /*41a90*/  LOP3.LUT R3, R0.reuse, 0x40, RZ, 0x3c, !PT ;  /* 0x0000004000037812 */ /* 0x040fe400078e3cff */
[----:B------:R-:W-:-:S02]  /*41aa0*/  LOP3.LUT R20, R0, 0x60, RZ, 0x3c, !PT ;  /* 0x0000006000147812 */ /* 0x000fc400078e3cff */
[----:B------:R-:W-:Y:S02]  /*41ab0*/  LOP3.LUT R3, R0, 0x470, RZ, 0x3c, !PT ;  /* 0x0000047000037812 */ /* 0x000fe400078e3cff */
[----:B------:R-:W-:Y:S02]  /*41ac0*/  IADD3 R20, P6, PT, R19, UR73, RZ ;  /* 0x0000004913147c10 */ /* 0x000fe4000ffde0ff */
[----:B------:R-:W-:Y:S02]  /*41ad0*/  IADD3.X R3, PT, PT, R9, UR64, RZ, P5, !PT ;  /* 0x0000004009037c10 */ /* 0x000fe4000affe4ff */
[----:B0-----:R-:W-:Y:S01]  /*41ae0*/  IADD3 R2, P5, PT, R18, UR73, RZ ;  /* 0x0000004912027c10 */ /* 0x001fe2000ffbe0ff */
[----:B------:R0:W-:Y:S04]  /*41af0*/  STL [R1+0x5574], R20 ;  /* 0x0055741401007387 */ /* 0x0001e80000100800 */
[----:B------:R1:W-:Y:S04]  /*41b00*/  STL [R1+0x5540], R3 ;  /* 0x0055400301007387 */ /* 0x0003e80000100800 */
[----:B------:R2:W-:Y:S01]  /*41b10*/  STL [R1+0x557c], R2 ;  /* 0x00557c0201007387 */ /* 0x0005e20000100800 */
[----:B0-----:R-:W-:-:S02]  /*41b20*/  IADD3.X R20, PT, PT, R8, UR64, RZ, P4, !PT ;  /* 0x0000004008147c10 */ /* 0x001fc4000a7fe4ff */
[----:B-1----:R-:W-:-:S03]  /*41b30*/  IADD3 R3, P4, PT, R17, UR73, RZ ;  /* 0x0000004911037c10 */ /* 0x002fc6000ff9e0ff */
[----:B------:R0:W-:Y:S01]  /*41b40*/  STL [R1+0x5548], R20 ;  /* 0x0055481401007387 */ /* 0x0001e20000100800 */
[----:B--2---:R-:W-:-:S03]  /*41b50*/  IADD3.X R2, PT, PT, R7, UR64, RZ, P3, !PT ;  /* 0x0000004007027c10 */ /* 0x004fc60009ffe4ff */
[----:B------:R1:W-:Y:S04]  /*41b60*/  STL [R1+0x5584], R3 ;  /* 0x0055840301007387 */ /* 0x0003e80000100800 */
[----:B------:R2:W-:Y:S01]  /*41b70*/  STL [R1+0x5550], R2 ;  /* 0x0055500201007387 */ /* 0x0005e20000100800 */
[----:B0-----:R-:W-:Y:S02]  /*41b80*/  IADD3 R20, P3, PT, R16, UR73, RZ ;  /* 0x0000004910147c10 */ /* 0x001fe4000ff7e0ff */
[----:B-1----:R-:W-:-:S03]  /*41b90*/  IADD3.X R3, PT, PT, R6, UR64, RZ, P2, !PT ;  /* 0x0000004006037c10 */ /* 0x002fc600097fe4ff */
[----:B------:R0:W-:Y:S01]  /*41ba0*/  STL [R1+0x558c], R20 ;  /* 0x00558c1401007387 */ /* 0x0001e20000100800 */
[----:B--2---:R-:W-:-:S03]  /*41bb0*/  IADD3 R2, P2, PT, R15, UR73, RZ ;  /* 0x000000490f027c10 */ /* 0x004fc6000ff5e0ff */
[----:B------:R1:W-:Y:S04]  /*41bc0*/  STL [R1+0x5558], R3 ;  /* 0x0055580301007387 */ /* 0x0003e80000100800 */
[----:B------:R2:W-:Y:S01]  /*41bd0*/  STL [R1+0x5594], R2 ;  /* 0x0055940201007387 */ /* 0x0005e20000100800 */
[----:B0-----:R-:W-:Y:S02]  /*41be0*/  IADD3.X R20, PT, PT, R5, UR64, RZ, P1, !PT ;  /* 0x0000004005147c10 */ /* 0x001fe40008ffe4ff */
        /* <DEDUP_REMOVED lines=876> */
[----:B----4-:R-:W-:-:S03]  /*452b0*/  IADD3 R3, P6, PT, R19, UR47, RZ ;  /* 0x0000002f13037c10 */ /* 0x010fc6000ffde0ff */
[----:B------:R0:W-:Y:S01]  /*452c0*/  STL [R1+0x5c38], R20 ;  /* 0x005c381401007387 */ /* 0x0001e20000100800 */
[----:B-1----:R-:W-:-:S03]  /*452d0*/  IADD3.X R2, PT, PT, R9, UR26, RZ, P5, !PT ;  /* 0x0000001a09027c10 */ /* 0x002fc6000affe4ff */
        /* <DEDUP_REMOVED lines=28> */
[----:B------:R-:W-:Y:S01]  /*454a0*/  STL [R1+0x5cac], R20 ;  /* 0x005cac1401007387 */ /* 0x000fe20000100800 */
[----:B--2---:R-:W-:-:S03]  /*454b0*/  IADD3 R2, P5, PT, R19, UR14, RZ ;  /* 0x0000000e13027c10 */ /* 0x004fc6000ffbe0ff */
[----:B------:R0:W-:Y:S01]  /*454c0*/  STL [R1+0x5c78], R3 ;  /* 0x005c780301007387 */ /* 0x0001e20000100800 */
[----:B------:R-:W-:Y:S02]  /*454d0*/  IADD3.X R19, PT, PT, R9, UR46, RZ, P4, !PT ;  /* 0x0000002e09137c10 */ /* 0x000fe4000a7fe4ff */
[----:B------:R-:W-:Y:S01]  /*454e0*/  IADD3.X R12, PT, PT, R12, UR77, RZ, P5, !PT ;  /* 0x0000004d0c0c7c10 */ /* 0x000fe2000affe4ff */
[----:B------:R1:W-:Y:S04]  /*454f0*/  STL [R1+0x4c0c], R2 ;  /* 0x004c0c0201007387 */ /* 0x0003e80000100800 */
[----:B------:R-:W-:Y:S01]  /*45500*/  STL [R1+0x5c80], R19 ;  /* 0x005c801301007387 */ /* 0x000fe20000100800 */
[----:B0-----:R-:W-:Y:S02]  /*45510*/  IADD3 R3, P4, PT, R18, UR14, RZ ;  /* 0x0000000e12037c10 */ /* 0x001fe4000ff9e0ff */
[----:B-1----:R-:W-:-:S03]  /*45520*/  IADD3.X R2, PT, PT, R8, UR46, RZ, P3, !PT ;  /* 0x0000002e08027c10 */ /* 0x002fc60009ffe4ff */
[----:B------:R0:W-:Y:S01]  /*45530*/  STL [R1+0x4c14], R3 ;  /* 0x004c140301007387 */ /* 0x0001e20000100800 */
[----:B------:R-:W-:-:S03]  /*45540*/  IADD3 R17, P3, PT, R17, UR14, RZ ;  /* 0x0000000e11117c10 */ /* 0x000fc6000ff7e0ff */
[----:B------:R1:W-:Y:S01]  /*45550*/  STL [R1+0x5c88], R2 ;  /* 0x005c880201007387 */ /* 0x0003e20000100800 */
[----:B------:R-:W-:-:S03]  /*45560*/  IADD3.X R9, PT, PT, R9, UR77, RZ, P3, !PT ;  /* 0x0000004d09097c10 */ /* 0x000fc60009ffe4ff */
[----:B------:R-:W-:Y:S01]  /*45570*/  STL [R1+0x4c1c], R17 ;  /* 0x004c1c1101007387 */ /* 0x000fe20000100800 */
[----:B0-----:R-:W-:Y:S02]  /*45580*/  IADD3.X R3, PT, PT, R7, UR46, RZ, P2, !PT ;  /* 0x0000002e07037c10 */ /* 0x001fe400097fe4ff */
[----:B-1----:R-:W-:-:S03]  /*45590*/  IADD3 R2, P2, PT, R16, UR14, RZ ;  /* 0x0000000e10027c10 */ /* 0x002fc6000ff5e0ff */
[----:B------:R0:W-:Y:S01]  /*455a0*/  STL [R1+0x5c90], R3 ;  /* 0x005c900301007387 */ /* 0x0001e20000100800 */
[----:B------:R-:W-:-:S03]  /*455b0*/  IADD3.X R16, PT, PT, R6, UR46, RZ, P1, !PT ;  /* 0x0000002e06107c10 */ /* 0x000fc60008ffe4ff */
        /* <DEDUP_REMOVED lines=11> */
[----:B------:R0:W-:Y:S04]  /*45670*/  STL [R1+0x5ca8], R3 ;  /* 0x005ca80301007387 */ /* 0x0001e80000100800 */
[----:B------:R1:W-:Y:S04]  /*45680*/  STL [R1+0x5cbc], R2 ;  /* 0x005cbc0201007387 */ /* 0x0003e80000100800 */
[----:B------:R-:W-:Y:S01]  /*45690*/  STL [R1+0x4c08], R12 ;  /* 0x004c080c01007387 */ /* 0x000fe20000100800 */
[----:B0-----:R-:W-:Y:S02]  /*456a0*/  IADD3 R3, P5, PT, R11, UR14, RZ ;  /* 0x0000000e0b037c10 */ /* 0x001fe4000ffbe0ff */
[----:B-1----:R-:W-:-:S03]  /*456b0*/  IADD3.X R2, PT, PT, R10, UR77, RZ, P4, !PT ;  /* 0x0000004d0a027c10 */ /* 0x002fc6000a7fe4ff */
[----:B------:R0:W-:Y:S04]  /*456c0*/  STL [R1+0x5cc4], R3 ;  /* 0x005cc40301007387 */ /* 0x0001e80000100800 */
[----:B------:R1:W-:Y:S04]  /*456d0*/  STL [R1+0x4c10], R2 ;  /* 0x004c100201007387 */ /* 0x0003e80000100800 */
[----:B------:R-:W-:Y:S01]  /*456e0*/  STL [R1+0x4c18], R9 ;  /* 0x004c180901007387 */ /* 0x000fe20000100800 */
[----:B0-----:R-:W-:Y:S02]  /*456f0*/  IADD3.X R3, PT, PT, R8, UR77, RZ, P2, !PT ;  /* 0x0000004d08037c10 */ /* 0x001fe400097fe4ff */
[----:B-1----:R-:W-:-:S03]  /*45700*/  IADD3.X R2, PT, PT, R7, UR77, RZ, P1, !PT ;  /* 0x0000004d07027c10 */ /* 0x002fc60008ffe4ff */
[----:B------:R0:W-:Y:S04]  /*45710*/  STL [R1+0x4c20], R3 ;  /* 0x004c200301007387 */ /* 0x0001e80000100800 */
[----:B------:R1:W-:Y:S04]  /*45720*/  STL [R1+0x4c28], R2 ;  /* 0x004c280201007387 */ /* 0x0003e80000100800 */
[----:B------:R2:W-:Y:S01]  /*45730*/  STL [R1+0x5cb0], R6 ;  /* 0x005cb00601007387 */ /* 0x0005e20000100800 */
[----:B0-----:R-:W-:Y:S02]  /*45740*/  IADD3.X R3, PT, PT, R5, UR77, RZ, P6, !PT ;  /* 0x0000004d05037c10 */ /* 0x001fe4000b7fe4ff */
[----:B-1----:R-:W-:-:S05]  /*45750*/  IADD3.X R2, PT, PT, R4, UR77, RZ, P5, !PT ;  /* 0x0000004d04027c10 */ /* 0x002fca000affe4ff */
[----:B------:R2:W-:Y:S04]  /*45760*/  STL [R1+0x5cc0], R2 ;  /* 0x005cc00201007387 */ /* 0x0005e80000100800 */
[----:B------:R2:W-:Y:S02]  /*45770*/  STL [R1+0x5cb8], R3 ;  /* 0x005cb80301007387 */ /* 0x0005e40000100800 */
.L_x_1:
[----:B------:R-:W3:Y:S01]  /*45780*/  LDL R5, [R1+0x39c4] ;  /* 0x0039c40001057983 */ /* 0x000ee20000100800 */
[----:B--2---:R-:W0:Y:S03]  /*45790*/  LDC R2, c[0x0][0x3a0] ;  /* 0x0000e800ff027b82 */ /* 0x004e260000000800 */
[----:B---3--:R1:W-:Y:S04]  /*457a0*/  STL [R1+0x85c8], R5 ;  /* 0x0085c80501007387 */ /* 0x0083e80000100800 */
[----:B------:R-:W2:Y:S04]  /*457b0*/  LDL R4, [R1+0x39cc] ;  /* 0x0039cc0001047983 */ /* 0x000ea80000100800 */
[----:B-1----:R-:W0:Y:S04]  /*457c0*/  LDL R5, [R1+0x3aa0] ;  /* 0x003aa00001057983 */ /* 0x002e280000100800 */
[----:B------:R-:W-:Y:S04]  /*457d0*/  STL [R1+0x7690], R29 ;  /* 0x0076901d01007387 */ /* 0x000fe80000100800 */
        /* <DEDUP_REMOVED lines=974> */
[----:B------:R1:W-:Y:S04]  /*494c0*/  STL [R1+0x85c4], R27 ;  /* 0x0085c41b01007387 */ /* 0x0003e80000100800 */
        /* <DEDUP_REMOVED lines=18> */
[----:B------:R-:W-:Y:S01]  /*495f0*/  STL [R1+0x763c], R8 ;  /* 0x00763c0801007387 */ /* 0x000fe20000100800 */
[----:B0-----:R-:W-:-:S03]  /*49600*/  IMAD R2, R5, -0x80, R2 ;  /* 0xffffff8005027824 */ /* 0x001fc600078e0202 */
[----:B------:R-:W-:Y:S04]  /*49610*/  STL [R1+0x7638], R7 ;  /* 0x0076380701007387 */ /* 0x000fe80000100800 */
[----:B------:R-:W-:Y:S04]  /*49620*/  STL [R1+0x7634], R6 ;  /* 0x0076340601007387 */ /* 0x000fe80000100800 */
[----:B------:R-:W-:Y:S04]  /*49630*/  STL [R1+0x7630], R3 ;  /* 0x0076300301007387 */ /* 0x000fe80000100800 */
[----:B-----5:R-:W-:Y:S04]  /*49640*/  STL [R1+0x74bc], R0 ;  /* 0x0074bc0001007387 */ /* 0x020fe80000100800 */
[----:B------:R-:W2:Y:S01]  /*49650*/  LDL.LU R5, [R1+0x85c8] ;  /* 0x0085c80001057983 */ /* 0x000ea20000300800 */
[----:B------:R-:W-:-:S02]  /*49660*/  ISETP.GT.AND P0, PT, R2, RZ, PT ;  /* 0x000000ff0200720c */ /* 0x000fc40003f04270 */
[----:B-1----:R-:W-:-:S11]  /*49670*/  PRMT R27, RZ, 0x7610, R27 ;  /* 0x00007610ff1b7816 */ /* 0x002fd6000000001b */
[----:B--2---:R-:W2:Y:S04]  /*49680*/  @P0 LDG.E.U8 R27, desc[UR4][R4.64] ;  /* 0x00000004041b0981 */ /* 0x004ea8000c1e1100 */
[----:B--2---:R0:W-:Y:S04]  /*49690*/  STL [R1+0x1128], R27 ;  /* 0x0011281b01007387 */ /* 0x0041e80000100800 */
[----:B0-----:R-:W2:Y:S04]  /*496a0*/  LDL.LU R27, [R1+0x85c4] ;  /* 0x0085c400011b7983 */ /* 0x001ea80000300800 */
[----:B------:R-:W3:Y:S04]  /*496b0*/  LDL R4, [R1+0x39bc] ;  /* 0x0039bc0001047983 */ /* 0x000ee80000100800 */
[----:B------:R-:W3:Y:S01]  /*496c0*/  LDL R5, [R1+0x39d0] ;  /* 0x0039d00001057983 */ /* 0x000ee20000100800 */
[----:B------:R-:W-:-:S02]  /*496d0*/  PRMT R29, RZ, 0x7610, R29 ;  /* 0x00007610ff1d7816 */ /* 0x000fc4000000001d */
[----:B---3--:R-:W-:-:S04]  /*496e0*/  @P0 LOP3.LUT R5, R5, R4, RZ, 0x3c, !PT ;  /* 0x0000000405050212 */ /* 0x008fc800078e3cff */
[----:B------:R-:W-:-:S04]  /*496f0*/  @P0 LOP3.LUT R4, R5, R4, RZ, 0x3c, !PT ;  /* 0x0000000405040212 */ /* 0x000fc800078e3cff */
[----:B------:R-:W-:-:S05]  /*49700*/  @P0 LOP3.LUT R5, R5, R4, RZ, 0x3c, !PT ;  /* 0x0000000405050212 */ /* 0x000fca00078e3cff */
[----:B------:R-:W3:Y:S04]  /*49710*/  @P0 LDG.E.U8 R29, desc[UR4][R4.64] ;  /* 0x00000004041d0981 */ /* 0x000ee8000c1e1100 */
[----:B---3--:R0:W-:Y:S04]  /*49720*/  STL [R1+0x1124], R29 ;  /* 0x0011241d01007387 */ /* 0x0081e80000100800 */
[----:B0-----:R-:W3:Y:S04]  /*49730*/  LDL.LU R29, [R1+0x85c0] ;  /* 0x0085c000011d7983 */ /* 0x001ee80000300800 */
[----:B------:R-:W4:Y:S04]  /*49740*/  LDL R4, [R1+0x39b8] ;  /* 0x0039b80001047983 */ /* 0x000f280000100800 */
[----:B------:R-:W4:Y:S01]  /*49750*/  LDL R5, [R1+0x39d4] ;  /* 0x0039d40001057983 */ /* 0x000f220000100800 */
[----:B------:R-:W-:-:S02]  /*49760*/  PRMT R28, RZ, 0x7610, R28 ;  /* 0x00007610ff1c7816 */ /* 0x000fc4000000001c */
[----:B----4-:R-:W-:-:S04]  /*49770*/  @P0 LOP3.LUT R5, R5, R4, RZ, 0x3c, !PT ;  /* 0x0000000405050212 */ /* 0x010fc800078e3cff */
[----:B------:R-:W-:-:S04]  /*49780*/  @P0 LOP3.LUT R4, R5, R4, RZ, 0x3c, !PT ;  /* 0x0000000405040212 */ /* 0x000fc800078e3cff */
[----:B------:R-:W-:-:S05]  /*49790*/  @P0 LOP3.LUT R5, R5, R4, RZ, 0x3c, !PT ;  /* 0x0000000405050212 */ /* 0x000fca00078e3cff */
[----:B------:R-:W4:Y:S04]  /*497a0*/  @P0 LDG.E.U8 R28, desc[UR4][R4.64] ;  /* 0x00000004041c0981 */ /* 0x000f28000c1e1100 */
[----:B----4-:R0:W-:Y:S04]  /*497b0*/  STL [R1+0x1120], R28 ;  /* 0x0011201c01007387 */ /* 0x0101e80000100800 */
[----:B0-----:R-:W4:Y:S04]  /*497c0*/  LDL.LU R28, [R1+0x85bc] ;  /* 0x0085bc00011c7983 */ /* 0x001f280000300800 */
[----:B------:R-:W2:Y:S04]  /*497d0*/  LDL R4, [R1+0x39b4] ;  /* 0x0039b40001047983 */ /* 0x000ea80000100800 */
[----:B------:R-:W2:Y:S01]  /*497e0*/  LDL R5, [R1+0x39d8] ;  /* 0x0039d80001057983 */ /* 0x000ea20000100800 */
[----:B---3--:R-:W-:-:S02]  /*497f0*/  PRMT R29, RZ, 0x7610, R29 ;  /* 0x00007610ff1d7816 */ /* 0x008fc4000000001d */
[----:B--2---:R-:W-:-:S04]  /*49800*/  @P0 LOP3.LUT R5, R5, R4, RZ, 0x3c, !PT ;  /* 0x0000000405050212 */ /* 0x004fc800078e3cff */
[----:B------:R-:W-:-:S04]  /*49810*/  @P0 LOP3.LUT R4, R5, R4, RZ, 0x3c, !PT ;  /* 0x0000000405040212 */ /* 0x000fc800078e3cff */
[----:B------:R-:W-:-:S05]  /*49820*/  @P0 LOP3.LUT R5, R5, R4, RZ, 0x3c, !PT ;  /* 0x0000000405050212 */ /* 0x000fca00078e3cff */
[----:B------:R-:W2:Y:S04]  /*49830*/  @P0 LDG.E.U8 R29, desc[UR4][R4.64] ;  /* 0x00000004041d0981 */ /* 0x000ea8000c1e1100 */
[----:B--2---:R0:W-:Y:S04]  /*49840*/  STL [R1+0x111c], R29 ;  /* 0x00111c1d01007387 */ /* 0x0041e80000100800 */
[----:B0-----:R-:W2:Y:S04]  /*49850*/  LDL.LU R29, [R1+0x85b8] ;  /* 0x0085b800011d7983 */ /* 0x001ea80000300800 */
[----:B------:R-:W3:Y:S04]  /*49860*/  LDL R4, [R1+0x39b0] ;  /* 0x0039b00001047983 */ /* 0x000ee80000100800 */
[----:B------:R-:W3:Y:S01]  /*49870*/  LDL R5, [R1+0x39dc] ;  /* 0x0039dc0001057983 */ /* 0x000ee20000100800 */
[----:B----4-:R-:W-:-:S02]  /*49880*/  PRMT R28, RZ, 0x7610, R28 ;  /* 0x00007610ff1c7816 */ /* 0x010fc4000000001c */
        /* <DEDUP_REMOVED lines=8> */
[----:B--2---:R-:W-:-:S02]  /*49910*/  PRMT R29, RZ, 0x7610, R29 ;  /* 0x00007610ff1d7816 */ /* 0x004fc4000000001d */
[----:B----4-:R-:W-:-:S04]  /*49920*/  @P0 LOP3.LUT R5, R5, R4, RZ, 0x3c, !PT ;  /* 0x0000000405050212 */ /* 0x010fc800078e3cff */
[----:B------:R-:W-:-:S04]  /*49930*/  @P0 LOP3.LUT R4, R5, R4, RZ, 0x3c, !PT ;  /* 0x0000000405040212 */ /* 0x000fc800078e3cff */
[----:B------:R-:W-:-:S05]  /*49940*/  @P0 LOP3.LUT R5, R5, R4, RZ, 0x3c, !PT ;  /* 0x0000000405050212 */ /* 0x000fca00078e3cff */
[----:B------:R-:W2:Y:S04]  /*49950*/  @P0 LDG.E.U8 R29, desc[UR4][R4.64] ;  /* 0x00000004041d0981 */ /* 0x000ea8000c1e1100 */
[----:B--2---:R0:W-:Y:S04]  /*49960*/  STL [R1+0x1114], R29 ;  /* 0x0011141d01007387 */ /* 0x0041e80000100800 */
[----:B0-----:R-:W2:Y:S04]  /*49970*/  LDL.LU R29, [R1+0x85b0] ;  /* 0x0085b000011d7983 */ /* 0x001ea80000300800 */
[----:B------:R-:W4:Y:S04]  /*49980*/  LDL R4, [R1+0x39a8] ;  /* 0x0039a80001047983 */ /* 0x000f280000100800 */
[----:B------:R-:W4:Y:S01]  /*49990*/  LDL R5, [R1+0x39c8] ;  /* 0x0039c80001057983 */ /* 0x000f220000100800 */
[----:B---3--:R-:W-:-:S02]  /*499a0*/  PRMT R28, RZ, 0x7610, R28 ;  /* 0x00007610ff1c7816 */ /* 0x008fc4000000001c */
[----:B----4-:R-:W-:-:S04]  /*499b0*/  @P0 LOP3.LUT R5, R5, R4, RZ, 0x3c, !PT ;  /* 0x0000000405050212 */ /* 0x010fc800078e3cff */
        /* <DEDUP_REMOVED lines=11> */
[----:B------:R-:W2:Y:S01]  /*49a70*/  @P0 LDG.E.U8 R29, desc[UR4][R4.64] ;  /* 0x00000004041d0981 */ /* 0x000ea2000c1e1100 */
[----:B------:R-:W-:-:S03]  /*49a80*/  ISETP.GT.AND P1, PT, R2, 0x1, PT ;  /* 0x000000010200780c */ /* 0x000fc60003f24270 */
        /* <DEDUP_REMOVED lines=8831> */
[----:B------:R-:W4:Y:S01]  /*6c280*/  @P1 LDG.E.U8 R27, desc[UR4][R4.64] ;  /* 0x00000004041b1981 */ /* 0x000f22000c1e1100 */
[----:B------:R-:W-:-:S03]  /*6c290*/  ISETP.GT.AND P0, PT, R2, 0x7a, PT ;  /* 0x0000007a0200780c */ /* 0x000fc60003f04270 */
[----:B----4-:R0:W-:Y:S04]  /*6c2a0*/  STL [R1+0x5c], R27 ;  /* 0x00005c1b01007387 */ /* 0x0101e80000100800 */
[----:B0-----:R-:W4:Y:S04]  /*6c2b0*/  LDL.LU R27, [R1+0x7688] ;  /* 0x00768800011b7983 */ /* 0x001f280000300800 */
[----:B------:R-:W2:Y:S04]  /*6c2c0*/  LDL R4, [R1+0x3e80] ;  /* 0x003e800001047983 */ /* 0x000ea80000100800 */
[----:B------:R-:W2:Y:S01]  /*6c2d0*/  LDL R5, [R1+0x3e84] ;  /* 0x003e840001057983 */ /* 0x000ea20000100800 */
[----:B------:R-:W-:-:S02]  /*6c2e0*/  PRMT R26, RZ, 0x7610, R26 ;  /* 0x00007610ff1a7816 */ /* 0x000fc4000000001a */
[----:B--2---:R-:W-:-:S04]  /*6c2f0*/  @P0 LOP3.LUT R5, R5, R4, RZ, 0x3c, !PT ;  /* 0x0000000405050212 */ /* 0x004fc800078e3cff */
[----:B------:R-:W-:-:S04]  /*6c300*/  @P0 LOP3.LUT R4, R5, R4, RZ, 0x3c, !PT ;  /* 0x0000000405040212 */ /* 0x000fc800078e3cff */
[----:B------:R-:W-:-:S05]  /*6c310*/  @P0 LOP3.LUT R5, R5, R4, RZ, 0x3c, !PT ;  /* 0x0000000405050212 */ /* 0x000fca00078e3cff */
[----:B------:R-:W2:Y:S04]  /*6c320*/  @P0 LDG.E.U8 R26, desc[UR4][R4.64] ;  /* 0x00000004041a0981 */ /* 0x000ea8000c1e1100 */
[----:B--2---:R0:W-:Y:S04]  /*6c330*/  STL [R1+0x58], R26 ;  /* 0x0000581a01007387 */ /* 0x0041e80000100800 */
[----:B0-----:R-:W2:Y:S04]  /*6c340*/  LDL.LU R26, [R1+0x7684] ;  /* 0x00768400011a7983 */ /* 0x001ea80000300800 */
        /* <DEDUP_REMOVED lines=60> */
[----:B------:R-:W2:Y:S01]  /*6c710*/  @P0 LDG.E.U8 R19, desc[UR4][R4.64] ;  /* 0x0000000404130981 */ /* 0x000ea2000c1e1100 */
[----:B------:R-:W-:-:S03]  /*6c720*/  ISETP.GT.AND P1, PT, R2, 0x7b, PT ;  /* 0x0000007b0200780c */ /* 0x000fc60003f24270 */
        /* <DEDUP_REMOVED lines=117> */
[----:B------:R0:W2:Y:S04]  /*6ce80*/  @P0 LDG.E.U8 R0, desc[UR4][R4.64] ;  /* 0x0000000404000981 */ /* 0x0000a8000c1e1100 */
[----:B------:R-:W0:Y:S04]  /*6ce90*/  LDL R4, [R1+0x3dd8] ;  /* 0x003dd80001047983 */ /* 0x000e280000100800 */
[----:B------:R-:W0:Y:S01]  /*6cea0*/  LDL R5, [R1+0x3ddc] ;  /* 0x003ddc0001057983 */ /* 0x000e220000100800 */
[----:B------:R-:W-:Y:S02]  /*6ceb0*/  PRMT R6, RZ, 0x7610, R6 ;  /* 0x00007610ff067816 */ /* 0x000fe40000000006 */
[----:B0-----:R-:W-:-:S04]  /*6cec0*/  @P0 LOP3.LUT R5, R5, R4, RZ, 0x3c, !PT ;  /* 0x0000000405050212 */ /* 0x001fc800078e3cff */
[----:B------:R-:W-:-:S04]  /*6ced0*/  @P0 LOP3.LUT R4, R5, R4, RZ, 0x3c, !PT ;  /* 0x0000000405040212 */ /* 0x000fc800078e3cff */
[----:B------:R-:W-:-:S05]  /*6cee0*/  @P0 LOP3.LUT R5, R5, R4, RZ, 0x3c, !PT ;  /* 0x0000000405050212 */ /* 0x000fca00078e3cff */
[----:B------:R-:W3:Y:S04]  /*6cef0*/  @P0 LDG.E.U8 R6, desc[UR4][R4.64] ;  /* 0x0000000404060981 */ /* 0x000ee8000c1e1100 */
[----:B--2---:R0:W-:Y:S04]  /*6cf00*/  STL [R1+0x8], R0 ;  /* 0x0000080001007387 */ /* 0x0041e80000100800 */
[----:B0-----:R-:W2:Y:S04]  /*6cf10*/  LDL R0, [R1+0x3dbc] ;  /* 0x003dbc0001007983 */ /* 0x001ea80000100800 */
[----:B---3--:R0:W-:Y:S04]  /*6cf20*/  STL [R1+0x4], R6 ;  /* 0x0000040601007387 */ /* 0x0081e80000100800 */
[----:B0-----:R-:W3:Y:S04]  /*6cf30*/  LDL.LU R6, [R1+0x7634] ;  /* 0x0076340001067983 */ /* 0x001ee80000300800 */
[----:B------:R-:W2:Y:S04]  /*6cf40*/  LDL R4, [R1+0x3dd0] ;  /* 0x003dd00001047983 */ /* 0x000ea80000100800 */
[----:B------:R-:W2:Y:S01]  /*6cf50*/  LDL R5, [R1+0x3dd4] ;  /* 0x003dd40001057983 */ /* 0x000ea20000100800 */
[----:B------:R-:W-:-:S02]  /*6cf60*/  PRMT R3, RZ, 0x7610, R3 ;  /* 0x00007610ff037816 */ /* 0x000fc40000000003 */
[----:B--2---:R-:W-:-:S04]  /*6cf70*/  @P0 LOP3.LUT R5, R5, R4, RZ, 0x3c, !PT ;  /* 0x0000000405050212 */ /* 0x004fc800078e3cff */
[----:B------:R-:W-:-:S04]  /*6cf80*/  @P0 LOP3.LUT R4, R5, R4, RZ, 0x3c, !PT ;  /* 0x0000000405040212 */ /* 0x000fc800078e3cff */
[----:B------:R-:W-:-:S05]  /*6cf90*/  @P0 LOP3.LUT R5, R5, R4, RZ, 0x3c, !PT ;  /* 0x0000000405050212 */ /* 0x000fca00078e3cff */
[----:B------:R-:W2:Y:S04]  /*6cfa0*/  @P0 LDG.E.U8 R3, desc[UR4][R4.64] ;  /* 0x0000000404030981 */ /* 0x000ea8000c1e1100 */
[----:B--2---:R0:W-:Y:S04]  /*6cfb0*/  STL [R1], R3 ;  /* 0x0000000301007387 */ /* 0x0041e80000100800 */
        /* <DEDUP_REMOVED lines=10> */
[----:B------:R-:W-:Y:S02]  /*6d060*/  ISETP.GT.AND P1, PT, R2, 0x7d, PT ;  /* 0x0000007d0200780c */ /* 0x000fe40003f24270 */
[----:B------:R-:W-:-:S11]  /*6d070*/  PRMT R28, RZ, 0x7610, R28 ;  /* 0x00007610ff1c7816 */ /* 0x000fd6000000001c */
[----:B0-----:R-:W-:-:S04]  /*6d080*/  @P1 LOP3.LUT R5, R5, R4, RZ, 0x3c, !PT ;  /* 0x0000000405051212 */ /* 0x001fc800078e3cff */
[----:B------:R-:W-:-:S04]  /*6d090*/  @P1 LOP3.LUT R4, R5, R4, RZ, 0x3c, !PT ;  /* 0x0000000405041212 */ /* 0x000fc800078e3cff */
[----:B------:R-:W-:Y:S01]  /*6d0a0*/  @P1 LOP3.LUT R5, R5, R4, RZ, 0x3c, !PT ;  /* 0x0000000405051212 */ /* 0x000fe200078e3cff */
[----:B--2---:R0:W-:Y:S04]  /*6d0b0*/  STL [R1+0x75d4], R29 ;  /* 0x0075d41d01007387 */ /* 0x0041e80000100800 */
[----:B------:R1:W2:Y:S01]  /*6d0c0*/  @P1 LDG.E.U8 R28, desc[UR4][R4.64] ;  /* 0x00000004041c1981 */ /* 0x0002a2000c1e1100 */
[----:B----4-:R-:W-:-:S03]  /*6d0d0*/  PRMT R27, RZ, 0x7610, R27 ;  /* 0x00007610ff1b7816 */ /* 0x010fc6000000001b */
[----:B0-----:R-:W4:Y:S04]  /*6d0e0*/  LDL R29, [R1+0x3db4] ;  /* 0x003db400011d7983 */ /* 0x001f280000100800 */
[----:B------:R-:W3:Y:S01]  /*6d0f0*/  LDL R5, [R1+0x3db8] ;  /* 0x003db80001057983 */ /* 0x000ee20000100800 */
[----:B-1----:R-:W-:-:S03]  /*6d100*/  @P1 IMAD.MOV.U32 R4, RZ, RZ, R0 ;  /* 0x000000ffff041224 */ /* 0x002fc600078e0000 */
[----:B--2---:R0:W-:Y:S01]  /*6d110*/  STL [R1+0x7590], R28 ;  /* 0x0075901c01007387 */ /* 0x0041e20000100800 */
[----:B------:R-:W-:-:S03]  /*6d120*/  PRMT R26, RZ, 0x7610, R26 ;  /* 0x00007610ff1a7816 */ /* 0x000fc6000000001a */
[----:B------:R-:W2:Y:S04]  /*6d130*/  LDL R0, [R1+0x3da4] ;  /* 0x003da40001007983 */ /* 0x000ea80000100800 */
[----:B0-----:R-:W2:Y:S04]  /*6d140*/  LDL R28, [R1+0x3db0] ;  /* 0x003db000011c7983 */ /* 0x001ea80000100800 */
[----:B---3--:R4:W3:Y:S02]  /*6d150*/  @P1 LDG.E.U8 R27, desc[UR4][R4.64] ;  /* 0x00000004041b1981 */ /* 0x0088e4000c1e1100 */
[----:B----4-:R-:W-:-:S02]  /*6d160*/  @P1 IMAD.MOV.U32 R4, RZ, RZ, R29 ;  /* 0x000000ffff041224 */ /* 0x010fc400078e001d */
[----:B--2---:R-:W-:Y:S01]  /*6d170*/  @P1 IMAD.MOV.U32 R5, RZ, RZ, R28 ;  /* 0x000000ffff051224 */ /* 0x004fe200078e001c */
[----:B---3--:R0:W-:Y:S01]  /*6d180*/  STL [R1+0x7594], R27 ;  /* 0x0075941b01007387 */ /* 0x0081e20000100800 */
[----:B------:R-:W-:-:S03]  /*6d190*/  PRMT R25, RZ, 0x7610, R25 ;  /* 0x00007610ff197816 */ /* 0x000fc60000000019 */
[----:B------:R-:W2:Y:S04]  /*6d1a0*/  LDL R29, [R1+0x3d98] ;  /* 0x003d9800011d7983 */ /* 0x000ea80000100800 */
[----:B------:R-:W3:Y:S04]  /*6d1b0*/  LDL R28, [R1+0x3d9c] ;  /* 0x003d9c00011c7983 */ /* 0x000ee80000100800 */
[----:B------:R-:W4:Y:S04]  /*6d1c0*/  @P1 LDG.E.U8 R26, desc[UR4][R4.64] ;  /* 0x00000004041a1981 */ /* 0x000f28000c1e1100 */
[----:B0-----:R-:W2:Y:S04]  /*6d1d0*/  LDL R27, [R1+0x3dac] ;  /* 0x003dac00011b7983 */ /* 0x001ea80000100800 */
[----:B------:R-:W3:Y:S04]  /*6d1e0*/  LDL R5, [R1+0x3da8] ;  /* 0x003da80001057983 */ /* 0x000ee80000100800 */
[----:B----4-:R0:W-:Y:S01]  /*6d1f0*/  STL [R1+0x7598], R26 ;  /* 0x0075981a01007387 */ /* 0x0101e20000100800 */
[----:B--2---:R-:W-:Y:S01]  /*6d200*/  @P1 IMAD.MOV.U32 R4, RZ, RZ, R27 ;  /* 0x000000ffff041224 */ /* 0x004fe200078e001b */
[----:B------:R-:W-:-:S02]  /*6d210*/  PRMT R24, RZ, 0x7610, R24 ;  /* 0x00007610ff187816 */ /* 0x000fc40000000018 */
[----:B------:R-:W-:Y:S01]  /*6d220*/  PRMT R23, RZ, 0x7610, R23 ;  /* 0x00007610ff177816 */ /* 0x000fe20000000017 */
[----:B------:R-:W2:Y:S04]  /*6d230*/  LDL R27, [R1+0x3d90] ;  /* 0x003d9000011b7983 */ /* 0x000ea80000100800 */
[----:B---3--:R1:W3:Y:S04]  /*6d240*/  @P1 LDG.E.U8 R25, desc[UR4][R4.64] ;  /* 0x0000000404191981 */ /* 0x0082e8000c1e1100 */
[----:B0-----:R-:W4:Y:S04]  /*6d250*/  LDL R26, [R1+0x3d94] ;  /* 0x003d9400011a7983 */ /* 0x001f280000100800 */
[----:B------:R-:W2:Y:S01]  /*6d260*/  LDL R5, [R1+0x3da0] ;  /* 0x003da00001057983 */ /* 0x000ea20000100800 */
[----:B-1----:R-:W-:-:S05]  /*6d270*/  @P1 IMAD.MOV.U32 R4, RZ, RZ, R0 ;  /* 0x000000ffff041224 */ /* 0x002fca00078e0000 */
[----:B--2---:R0:W2:Y:S02]  /*6d280*/  @P1 LDG.E.U8 R24, desc[UR4][R4.64] ;  /* 0x0000000404181981 */ /* 0x0040a4000c1e1100 */
[----:B0-----:R-:W-:Y:S02]  /*6d290*/  @P1 IMAD.MOV.U32 R4, RZ, RZ, R28 ;  /* 0x000000ffff041224 */ /* 0x001fe400078e001c */
[----:B------:R-:W-:-:S05]  /*6d2a0*/  @P1 IMAD.MOV.U32 R5, RZ, RZ, R29 ;  /* 0x000000ffff051224 */ /* 0x000fca00078e001d */
[----:B------:R-:W4:Y:S04]  /*6d2b0*/  @P1 LDG.E.U8 R23, desc[UR4][R4.64] ;  /* 0x0000000404171981 */ /* 0x000f28000c1e1100 */
[----:B---3--:R0:W-:Y:S04]  /*6d2c0*/  STL [R1+0x759c], R25 ;  /* 0x00759c1901007387 */ /* 0x0081e80000100800 */
[----:B------:R-:W3:Y:S04]  /*6d2d0*/  LDL R0, [R1+0x3d8c] ;  /* 0x003d8c0001007983 */ /* 0x000ee80000100800 */
[----:B0-----:R-:W3:Y:S04]  /*6d2e0*/  LDL R25, [R1+0x3d88] ;  /* 0x003d880001197983 */ /* 0x001ee80000100800 */
[----:B--2---:R0:W-:Y:S04]  /*6d2f0*/  STL [R1+0x75a0], R24 ;  /* 0x0075a01801007387 */ /* 0x0041e80000100800 */
[----:B------:R-:W2:Y:S04]  /*6d300*/  LDL R29, [R1+0x3d84] ;  /* 0x003d8400011d7983 */ /* 0x000ea80000100800 */
[----:B------:R-:W2:Y:S04]  /*6d310*/  LDL R28, [R1+0x3d78] ;  /* 0x003d7800011c7983 */ /* 0x000ea80000100800 */
[----:B0-----:R-:W2:Y:S04]  /*6d320*/  LDL R24, [R1+0x3d7c] ;  /* 0x003d7c0001187983 */ /* 0x001ea80000100800 */
[----:B----4-:R0:W-:Y:S04]  /*6d330*/  STL [R1+0x75a4], R23 ;  /* 0x0075a41701007387 */ /* 0x0101e80000100800 */
[----:B0-----:R-:W4:Y:S01]  /*6d340*/  LDL R23, [R1+0x3d80] ;  /* 0x003d800001177983 */ /* 0x001f220000100800 */
[----:B------:R-:W-:Y:S01]  /*6d350*/  PRMT R22, RZ, 0x7610, R22 ;  /* 0x00007610ff167816 */ /* 0x000fe20000000016 */
[----:B------:R-:W-:-:S02]  /*6d360*/  @P1 IMAD.MOV.U32 R4, RZ, RZ, R26 ;  /* 0x000000ffff041224 */ /* 0x000fc400078e001a */
[----:B------:R-:W-:Y:S01]  /*6d370*/  @P1 IMAD.MOV.U32 R5, RZ, RZ, R27 ;  /* 0x000000ffff051224 */ /* 0x000fe200078e001b */
[----:B------:R-:W4:Y:S04]  /*6d380*/  LDL R26, [R1+0x3d74] ;  /* 0x003d7400011a7983 */ /* 0x000f280000100800 */
[----:B------:R-:W4:Y:S01]  /*6d390*/  LDL R27, [R1+0x3d70] ;  /* 0x003d7000011b7983 */ /* 0x000f220000100800 */
[----:B------:R-:W-:-:S03]  /*6d3a0*/  ISETP.GT.AND P0, PT, R2, 0x7e, PT ;  /* 0x0000007e0200780c */ /* 0x000fc60003f04270 */
[----:B------:R3:W4:Y:S01]  /*6d3b0*/  @P1 LDG.E.U8 R22, desc[UR4][R4.64] ;  /* 0x0000000404161981 */ /* 0x000722000c1e1100 */
[----:B------:R-:W-:Y:S02]  /*6d3c0*/  PRMT R21, RZ, 0x7610, R21 ;  /* 0x00007610ff157816 */ /* 0x000fe40000000015 */
[----:B------:R-:W-:Y:S01]  /*6d3d0*/  PRMT R20, RZ, 0x7610, R20 ;  /* 0x00007610ff147816 */ /* 0x000fe20000000014 */
[----:B---3--:R-:W-:Y:S02]  /*6d3e0*/  @P1 IMAD.MOV.U32 R4, RZ, RZ, R0 ;  /* 0x000000ffff041224 */ /* 0x008fe400078e0000 */
[----:B------:R-:W-:-:S05]  /*6d3f0*/  @P1 IMAD.MOV.U32 R5, RZ, RZ, R25 ;  /* 0x000000ffff051224 */ /* 0x000fca00078e0019 */
[----:B------:R2:W3:Y:S02]  /*6d400*/  @P1 LDG.E.U8 R21, desc[UR4][R4.64] ;  /* 0x0000000404151981 */ /* 0x0004e4000c1e1100 */
[----:B--2---:R-:W-:Y:S02]  /*6d410*/  @P0 IMAD.MOV.U32 R4, RZ, RZ, R29 ;  /* 0x000000ffff040224 */ /* 0x004fe400078e001d */
[----:B----4-:R-:W-:-:S05]  /*6d420*/  @P0 IMAD.MOV.U32 R5, RZ, RZ, R23 ;  /* 0x000000ffff050224 */ /* 0x010fca00078e0017 */
[----:B------:R0:W2:Y:S01]  /*6d430*/  @P0 LDG.E.U8 R20, desc[UR4][R4.64] ;  /* 0x0000000404140981 */ /* 0x0000a2000c1e1100 */
[----:B------:R-:W-:Y:S02]  /*6d440*/  PRMT R19, RZ, 0x7610, R19 ;  /* 0x00007610ff137816 */ /* 0x000fe40000000013 */
[----:B------:R-:W-:Y:S01]  /*6d450*/  PRMT R18, RZ, 0x7610, R18 ;  /* 0x00007610ff127816 */ /* 0x000fe20000000012 */
[----:B0-----:R-:W-:Y:S02]  /*6d460*/  @P0 IMAD.MOV.U32 R4, RZ, RZ, R24 ;  /* 0x000000ffff040224 */ /* 0x001fe400078e0018 */
[----:B------:R-:W-:-:S05]  /*6d470*/  @P0 IMAD.MOV.U32 R5, RZ, RZ, R28 ;  /* 0x000000ffff050224 */ /* 0x000fca00078e001c */
[----:B------:R0:W4:Y:S04]  /*6d480*/  @P0 LDG.E.U8 R19, desc[UR4][R4.64] ;  /* 0x0000000404130981 */ /* 0x000128000c1e1100 */
[----:B------:R1:W-:Y:S04]  /*6d490*/  STL [R1+0x75a8], R22 ;  /* 0x0075a81601007387 */ /* 0x0003e80000100800 */
[----:B------:R-:W4:Y:S04]  /*6d4a0*/  LDL R0, [R1+0x3d6c] ;  /* 0x003d6c0001007983 */ /* 0x000f280000100800 */
[----:B------:R-:W4:Y:S01]  /*6d4b0*/  LDL R25, [R1+0x3d68] ;  /* 0x003d680001197983 */ /* 0x000f220000100800 */
[----:B0-----:R-:W-:-:S02]  /*6d4c0*/  @P0 IMAD.MOV.U32 R4, RZ, RZ, R26 ;  /* 0x000000ffff040224 */ /* 0x001fc400078e001a */
[----:B------:R-:W-:-:S05]  /*6d4d0*/  @P0 IMAD.MOV.U32 R5, RZ, RZ, R27 ;  /* 0x000000ffff050224 */ /* 0x000fca00078e001b */
[----:B------:R0:W4:Y:S04]  /*6d4e0*/  @P0 LDG.E.U8 R18, desc[UR4][R4.64] ;  /* 0x0000000404120981 */ /* 0x000128000c1e1100 */
[----:B---3--:R3:W-:Y:S04]  /*6d4f0*/  STL [R1+0x75ac], R21 ;  /* 0x0075ac1501007387 */ /* 0x0087e80000100800 */
[----:B--2---:R2:W-:Y:S04]  /*6d500*/  STL [R1+0x7548], R20 ;  /* 0x0075481401007387 */ /* 0x0045e80000100800 */
[----:B------:R-:W2:Y:S04]  /*6d510*/  LDL R24, [R1+0x3d60] ;  /* 0x003d600001187983 */ /* 0x000ea80000100800 */
[----:B------:R-:W2:Y:S04]  /*6d520*/  LDL R23, [R1+0x3d64] ;  /* 0x003d640001177983 */ /* 0x000ea80000100800 */
[----:B----4-:R4:W-:Y:S04]  /*6d530*/  STL [R1+0x754c], R19 ;  /* 0x00754c1301007387 */ /* 0x0109e80000100800 */
[----:B-1----:R-:W2:Y:S04]  /*6d540*/  LDL R22, [R1+0x3d58] ;  /* 0x003d580001167983 */ /* 0x002ea80000100800 */
[----:B---3--:R-:W3:Y:S01]  /*6d550*/  LDL R21, [R1+0x3d5c] ;  /* 0x003d5c0001157983 */ /* 0x008ee20000100800 */
[----:B0-----:R-:W-:Y:S01]  /*6d560*/  @P0 IMAD.MOV.U32 R4, RZ, RZ, R0 ;  /* 0x000000ffff040224 */ /* 0x001fe200078e0000 */
[----:B------:R-:W-:-:S02]  /*6d570*/  PRMT R17, RZ, 0x7610, R17 ;  /* 0x00007610ff117816 */ /* 0x000fc40000000011 */
[----:B------:R0:W-:Y:S04]  /*6d580*/  STL [R1+0x7550], R18 ;  /* 0x0075501201007387 */ /* 0x0001e80000100800 */
[----:B--2---:R-:W2:Y:S04]  /*6d590*/  LDL R20, [R1+0x3d50] ;  /* 0x003d500001147983 */ /* 0x004ea80000100800 */
[----:B------:R-:W2:Y:S01]  /*6d5a0*/  LDL R0, [R1+0x3d54] ;  /* 0x003d540001007983 */ /* 0x000ea20000100800 */
[----:B------:R-:W-:-:S03]  /*6d5b0*/  @P0 IMAD.MOV.U32 R5, RZ, RZ, R25 ;  /* 0x000000ffff050224 */ /* 0x000fc600078e0019 */
[----:B----4-:R-:W4:Y:S01]  /*6d5c0*/  LDL R19, [R1+0x3d48] ;  /* 0x003d480001137983 */ /* 0x010f220000100800 */
[----:B------:R-:W-:-:S03]  /*6d5d0*/  PRMT R16, RZ, 0x7610, R16 ;  /* 0x00007610ff107816 */ /* 0x000fc60000000010 */
[----:B------:R1:W4:Y:S04]  /*6d5e0*/  @P0 LDG.E.U8 R17, desc[UR4][R4.64] ;  /* 0x0000000404110981 */ /* 0x000328000c1e1100 */
[----:B0-----:R-:W4:Y:S01]  /*6d5f0*/  LDL R18, [R1+0x3d4c] ;  /* 0x003d4c0001127983 */ /* 0x001f220000100800 */
[----:B-1----:R-:W-:Y:S02]  /*6d600*/  @P0 IMAD.MOV.U32 R5, RZ, RZ, R24 ;  /* 0x000000ffff050224 */ /* 0x002fe400078e0018 */
[----:B------:R-:W-:-:S05]  /*6d610*/  @P0 IMAD.MOV.U32 R4, RZ, RZ, R23 ;  /* 0x000000ffff040224 */ /* 0x000fca00078e0017 */
[----:B------:R0:W4:Y:S01]  /*6d620*/  @P0 LDG.E.U8 R16, desc[UR4][R4.64] ;  /* 0x0000000404100981 */ /* 0x000122000c1e1100 */
[----:B------:R-:W-:Y:S02]  /*6d630*/  PRMT R15, RZ, 0x7610, R15 ;  /* 0x00007610ff0f7816 */ /* 0x000fe4000000000f */
[----:B------:R-:W-:Y:S01]  /*6d640*/  PRMT R14, RZ, 0x7610, R14 ;  /* 0x00007610ff0e7816 */ /* 0x000fe2000000000e */
[----:B0-----:R-:W-:Y:S02]  /*6d650*/  @P0 IMAD.MOV.U32 R5, RZ, RZ, R22 ;  /* 0x000000ffff050224 */ /* 0x001fe400078e0016 */
[----:B---3--:R-:W-:-:S05]  /*6d660*/  @P0 IMAD.MOV.U32 R4, RZ, RZ, R21 ;  /* 0x000000ffff040224 */ /* 0x008fca00078e0015 */
[----:B------:R2:W3:Y:S02]  /*6d670*/  @P0 LDG.E.U8 R15, desc[UR4][R4.64] ;  /* 0x00000004040f0981 */ /* 0x0004e4000c1e1100 */
[----:B--2---:R-:W-:Y:S02]  /*6d680*/  @P0 IMAD.MOV.U32 R5, RZ, RZ, R20 ;  /* 0x000000ffff050224 */ /* 0x004fe400078e0014 */
[----:B------:R-:W-:-:S05]  /*6d690*/  @P0 IMAD.MOV.U32 R4, RZ, RZ, R0 ;  /* 0x000000ffff040224 */ /* 0x000fca00078e0000 */
[----:B------:R0:W2:Y:S01]  /*6d6a0*/  @P0 LDG.E.U8 R14, desc[UR4][R4.64] ;  /* 0x00000004040e0981 */ /* 0x0000a2000c1e1100 */
[----:B------:R-:W-:-:S03]  /*6d6b0*/  PRMT R13, RZ, 0x7610, R13 ;  /* 0x00007610ff0d7816 */ /* 0x000fc6000000000d */
[----:B----4-:R-:W-:Y:S01]  /*6d6c0*/  STL [R1+0x7554], R17 ;  /* 0x0075541101007387 */ /* 0x010fe20000100800 */
[----:B0-----:R-:W-:Y:S02]  /*6d6d0*/  @P0 IMAD.MOV.U32 R4, RZ, RZ, R18 ;  /* 0x000000ffff040224 */ /* 0x001fe400078e0012 */
[----:B------:R-:W-:Y:S01]  /*6d6e0*/  @P0 IMAD.MOV.U32 R5, RZ, RZ, R19 ;  /* 0x000000ffff050224 */ /* 0x000fe200078e0013 */
[----:B------:R0:W-:Y:S04]  /*6d6f0*/  STL [R1+0x74d0], R2 ;  /* 0x0074d00201007387 */ /* 0x0001e80000100800 */
[----:B------:R-:W4:Y:S01]  /*6d700*/  @P0 LDG.E.U8 R13, desc[UR4][R4.64] ;  /* 0x00000004040d0981 */ /* 0x000f22000c1e1100 */
[----:B------:R-:W-:-:S03]  /*6d710*/  ISETP.GT.AND P1, PT, R2, 0x7f, PT ;  /* 0x0000007f0200780c */ /* 0x000fc60003f24270 */
[----:B------:R1:W-:Y:S04]  /*6d720*/  STL [R1+0x7558], R16 ;  /* 0x0075581001007387 */ /* 0x0003e80000100800 */
[----:B0-----:R-:W4:Y:S04]  /*6d730*/  LDL R2, [R1+0x3d44] ;  /* 0x003d440001027983 */ /* 0x001f280000100800 */
[----:B------:R-:W4:Y:S04]  /*6d740*/  LDL R21, [R1+0x3d40] ;  /* 0x003d400001157983 */ /* 0x000f280000100800 */
[----:B---3--:R0:W-:Y:S04]  /*6d750*/  STL [R1+0x755c], R15 ;  /* 0x00755c0f01007387 */ /* 0x0081e80000100800 */
[----:B------:R-:W3:Y:S04]  /*6d760*/  LDL R20, [R1+0x3d38] ;  /* 0x003d380001147983 */ /* 0x000ee80000100800 */
[----:B------:R-:W3:Y:S04]  /*6d770*/  LDL R0, [R1+0x3d3c] ;  /* 0x003d3c0001007983 */ /* 0x000ee80000100800 */
[----:B--2---:R2:W-:Y:S04]  /*6d780*/  STL [R1+0x7544], R14 ;  /* 0x0075440e01007387 */ /* 0x0045e80000100800 */
[----:B------:R-:W3:Y:S04]  /*6d790*/  LDL R19, [R1+0x3d30] ;  /* 0x003d300001137983 */ /* 0x000ee80000100800 */
[----:B------:R-:W3:Y:S04]  /*6d7a0*/  LDL R18, [R1+0x3d34] ;  /* 0x003d340001127983 */ /* 0x000ee80000100800 */
[----:B------:R-:W3:Y:S04]  /*6d7b0*/  LDL R17, [R1+0x3d28] ;  /* 0x003d280001117983 */ /* 0x000ee80000100800 */
[----:B-1----:R-:W3:Y:S04]  /*6d7c0*/  LDL R16, [R1+0x3d2c] ;  /* 0x003d2c0001107983 */ /* 0x002ee80000100800 */
[----:B----4-:R1:W-:Y:S04]  /*6d7d0*/  STL [R1+0x7560], R13 ;  /* 0x0075600d01007387 */ /* 0x0103e80000100800 */
[----:B0-----:R-:W4:Y:S04]  /*6d7e0*/  LDL R15, [R1+0x3d20] ;  /* 0x003d2000010f7983 */ /* 0x001f280000100800 */
[----:B--2---:R-:W2:Y:S04]  /*6d7f0*/  LDL R14, [R1+0x3d24] ;  /* 0x003d2400010e7983 */ /* 0x004ea80000100800 */
[----:B-1----:R-:W2:Y:S01]  /*6d800*/  LDL R13, [R1+0x3d18] ;  /* 0x003d1800010d7983 */ /* 0x002ea20000100800 */
[----:B------:R-:W-:-:S03]  /*6d810*/  @P1 IMAD.MOV.U32 R4, RZ, RZ, R2 ;  /* 0x000000ffff041224 */ /* 0x000fc600078e0002 */
[----:B------:R-:W4:Y:S01]  /*6d820*/  LDL R2, [R1+0x3d1c] ;  /* 0x003d1c0001027983 */ /* 0x000f220000100800 */
[----:B------:R-:W-:Y:S01]  /*6d830*/  PRMT R12, RZ, 0x7610, R12 ;  /* 0x00007610ff0c7816 */ /* 0x000fe2000000000c */
[----:B------:R-:W-:Y:S01]  /*6d840*/  @P1 IMAD.MOV.U32 R5, RZ, RZ, R21 ;  /* 0x000000ffff051224 */ /* 0x000fe200078e0015 */
[----:B------:R-:W-:-:S04]  /*6d850*/  PRMT R11, RZ, 0x7610, R11 ;  /* 0x00007610ff0b7816 */ /* 0x000fc8000000000b */
[----:B------:R3:W4:Y:S01]  /*6d860*/  @P1 LDG.E.U8 R12, desc[UR4][R4.64] ;  /* 0x00000004040c1981 */ /* 0x000722000c1e1100 */
[----:B------:R-:W-:Y:S01]  /*6d870*/  PRMT R10, RZ, 0x7610, R10 ;  /* 0x00007610ff0a7816 */ /* 0x000fe2000000000a */
[----:B---3--:R-:W-:Y:S02]  /*6d880*/  @P1 IMAD.MOV.U32 R4, RZ, RZ, R0 ;  /* 0x000000ffff041224 */ /* 0x008fe400078e0000 */
[----:B------:R-:W-:-:S05]  /*6d890*/  @P1 IMAD.MOV.U32 R5, RZ, RZ, R20 ;  /* 0x000000ffff051224 */ /* 0x000fca00078e0014 */
[----:B------:R0:W3:Y:S01]  /*6d8a0*/  @P1 LDG.E.U8 R11, desc[UR4][R4.64] ;  /* 0x00000004040b1981 */ /* 0x0000e2000c1e1100 */
[----:B------:R-:W-:Y:S01]  /*6d8b0*/  PRMT R9, RZ, 0x7610, R9 ;  /* 0x00007610ff097816 */ /* 0x000fe20000000009 */
[----:B0-----:R-:W-:Y:S02]  /*6d8c0*/  @P1 IMAD.MOV.U32 R4, RZ, RZ, R18 ;  /* 0x000000ffff041224 */ /* 0x001fe400078e0012 */
[----:B------:R-:W-:-:S05]  /*6d8d0*/  @P1 IMAD.MOV.U32 R5, RZ, RZ, R19 ;  /* 0x000000ffff051224 */ /* 0x000fca00078e0013 */
[----:B------:R0:W3:Y:S01]  /*6d8e0*/  @P1 LDG.E.U8 R10, desc[UR4][R4.64] ;  /* 0x00000004040a1981 */ /* 0x0000e2000c1e1100 */
[----:B------:R-:W-:Y:S01]  /*6d8f0*/  PRMT R8, RZ, 0x7610, R8 ;  /* 0x00007610ff087816 */ /* 0x000fe20000000008 */
[----:B0-----:R-:W-:Y:S02]  /*6d900*/  @P1 IMAD.MOV.U32 R4, RZ, RZ, R16 ;  /* 0x000000ffff041224 */ /* 0x001fe400078e0010 */
[----:B------:R-:W-:-:S05]  /*6d910*/  @P1 IMAD.MOV.U32 R5, RZ, RZ, R17 ;  /* 0x000000ffff051224 */ /* 0x000fca00078e0011 */
[----:B------:R2:W3:Y:S01]  /*6d920*/  @P1 LDG.E.U8 R9, desc[UR4][R4.64] ;  /* 0x0000000404091981 */ /* 0x0004e2000c1e1100 */
[----:B------:R-:W-:Y:S01]  /*6d930*/  PRMT R7, RZ, 0x7610, R7 ;  /* 0x00007610ff077816 */ /* 0x000fe20000000007 */
[----:B--2---:R-:W-:Y:S02]  /*6d940*/  @P1 IMAD.MOV.U32 R4, RZ, RZ, R14 ;  /* 0x000000ffff041224 */ /* 0x004fe400078e000e */
[----:B----4-:R-:W-:-:S05]  /*6d950*/  @P1 IMAD.MOV.U32 R5, RZ, RZ, R15 ;  /* 0x000000ffff051224 */ /* 0x010fca00078e000f */
[----:B------:R0:W2:Y:S02]  /*6d960*/  @P1 LDG.E.U8 R8, desc[UR4][R4.64] ;  /* 0x0000000404081981 */ /* 0x0000a4000c1e1100 */
[----:B0-----:R-:W-:Y:S02]  /*6d970*/  @P1 IMAD.MOV.U32 R5, RZ, RZ, R13 ;  /* 0x000000ffff051224 */ /* 0x001fe400078e000d */
[----:B------:R-:W-:-:S05]  /*6d980*/  @P1 IMAD.MOV.U32 R4, RZ, RZ, R2 ;  /* 0x000000ffff041224 */ /* 0x000fca00078e0002 */
[----:B------:R-:W4:Y:S04]  /*6d990*/  @P1 LDG.E.U8 R7, desc[UR4][R4.64] ;  /* 0x0000000404071981 */ /* 0x000f28000c1e1100 */
[----:B------:R-:W-:Y:S04]  /*6d9a0*/  STL [R1+0x74d4], R12 ;  /* 0x0074d40c01007387 */ /* 0x000fe80000100800 */
[----:B------:R-:W4:Y:S04]  /*6d9b0*/  LDL R0, [R1+0x3d14] ;  /* 0x003d140001007983 */ /* 0x000f280000100800 */
[----:B---3--:R0:W-:Y:S04]  /*6d9c0*/  STL [R1+0x74cc], R11 ;  /* 0x0074cc0b01007387 */ /* 0x0081e80000100800 */
[----:B0-----:R-:W3:Y:S04]  /*6d9d0*/  LDL R11, [R1+0x3d10] ;  /* 0x003d1000010b7983 */ /* 0x001ee80000100800 */
[----:B------:R0:W-:Y:S04]  /*6d9e0*/  STL [R1+0x74d8], R10 ;  /* 0x0074d80a01007387 */ /* 0x0001e80000100800 */
[----:B------:R-:W-:Y:S04]  /*6d9f0*/  STL [R1+0x74dc], R9 ;  /* 0x0074dc0901007387 */ /* 0x000fe80000100800 */
[----:B--2---:R1:W-:Y:S04]  /*6da00*/  STL [R1+0x74e0], R8 ;  /* 0x0074e00801007387 */ /* 0x0043e80000100800 */
[----:B0-----:R-:W2:Y:S04]  /*6da10*/  LDL.LU R10, [R1+0x1128] ;  /* 0x00112800010a7983 */ /* 0x001ea80000300800 */
[----:B------:R-:W2:Y:S04]  /*6da20*/  LDL.LU R27, [R1+0x1124] ;  /* 0x00112400011b7983 */ /* 0x000ea80000300800 */
[----:B------:R-:W2:Y:S04]  /*6da30*/  LDL.LU R22, [R1+0x1120] ;  /* 0x0011200001167983 */ /* 0x000ea80000300800 */
[----:B------:R-:W2:Y:S04]  /*6da40*/  LDL.LU R23, [R1+0x111c] ;  /* 0x00111c0001177983 */ /* 0x000ea80000300800 */
[----:B----4-:R0:W-:Y:S04]  /*6da50*/  STL [R1+0x74e4], R7 ;  /* 0x0074e40701007387 */ /* 0x0101e80000100800 */
[----:B-1----:R-:W4:Y:S04]  /*6da60*/  LDL R8, [R1+0x3d08] ;  /* 0x003d080001087983 */ /* 0x002f280000100800 */
[----:B0-----:R-:W2:Y:S01]  /*6da70*/  LDL R7, [R1+0x3d0c] ;  /* 0x003d0c0001077983 */ /* 0x001ea20000100800 */
[----:B------:R-:W-:Y:S01]  /*6da80*/  PRMT R6, RZ, 0x7610, R6 ;  /* 0x00007610ff067816 */ /* 0x000fe20000000006 */
[----:B------:R-:W-:Y:S01]  /*6da90*/  @P1 IMAD.MOV.U32 R4, RZ, RZ, R0 ;  /* 0x000000ffff041224 */ /* 0x000fe200078e0000 */
[----:B------:R-:W-:Y:S01]  /*6daa0*/  PRMT R3, RZ, 0x7610, R3 ;  /* 0x00007610ff037816 */ /* 0x000fe20000000003 */
[----:B------:R-:W2:Y:S01]  /*6dab0*/  LDL.LU R24, [R1+0x1118] ;  /* 0x0011180001187983 */ /* 0x000ea20000300800 */
[----:B---3--:R-:W-:-:S03]  /*6dac0*/  @P1 IMAD.MOV.U32 R5, RZ, RZ, R11 ;  /* 0x000000ffff051224 */ /* 0x008fc600078e000b */
[----:B------:R-:W3:Y:S04]  /*6dad0*/  LDL.LU R11, [R1+0x1114] ;  /* 0x00111400010b7983 */ /* 0x000ee80000300800 */
[----:B------:R4:W3:Y:S04]  /*6dae0*/  @P1 LDG.E.U8 R6, desc[UR4][R4.64] ;  /* 0x0000000404061981 */ /* 0x0008e8000c1e1100 */
        /* <DEDUP_REMOVED lines=13> */
[----:B------:R-:W3:Y:S01]  /*6dbc0*/  LDL.LU R29, [R1+0xe7c] ;  /* 0x000e7c00011d7983 */ /* 0x000ee20000300800 */
[----:B----4-:R-:W-:-:S02]  /*6dbd0*/  @P1 IMAD.MOV.U32 R5, RZ, RZ, R8 ;  /* 0x000000ffff051224 */ /* 0x010fc400078e0008 */
[----:B--2---:R-:W-:-:S05]  /*6dbe0*/  @P1 IMAD.MOV.U32 R4, RZ, RZ, R7 ;  /* 0x000000ffff041224 */ /* 0x004fca00078e0007 */
[----:B------:R-:W2:Y:S01]  /*6dbf0*/  @P1 LDG.E.U8 R3, desc[UR4][R4.64] ;  /* 0x0000000404031981 */ /* 0x000ea2000c1e1100 */
[----:B------:R-:W0:Y:S01]  /*6dc00*/  S2R R2, SR_TID.X ;  /* 0x0000000000027919 */ /* 0x000e220000002100 */
[----:B------:R-:W-:Y:S06]  /*6dc10*/  BAR.SYNC.DEFER_BLOCKING 0x0 ;  /* 0x0000000000007b1d */ /* 0x000fec0000010000 */
[----:B---3--:R-:W-:Y:S01]  /*6dc20*/  STL [R1+0x74e8], R6 ;  /* 0x0074e80601007387 */ /* 0x008fe20000100800 */
[----:B0-----:R-:W-:-:S03]  /*6dc30*/  LOP3.LUT R0, R2, 0x3f, RZ, 0xc0, !PT ;  /* 0x0000003f02007812 */ /* 0x001fc600078ec0ff */
[----:B------:R-:W-:Y:S04]  /*6dc40*/  STL [R1+0x7564], R2 ;  /* 0x0075640201007387 */ /* 0x000fe80000100800 */
[----:B------:R-:W-:Y:S04]  /*6dc50*/  STS.U8 [R0+UR6], R10 ;  /* 0x0000000a00007988 */ /* 0x000fe80008000006 */
[----:B------:R0:W-:Y:S04]  /*6dc60*/  STS.U8 [R0+UR6+0x40], R27 ;  /* 0x0000401b00007988 */ /* 0x0001e80008000006 */
[----:B------:R1:W-:Y:S04]  /*6dc70*/  STS.U8 [R0+UR6+0x80], R22 ;  /* 0x0000801600007988 */ /* 0x0003e80008000006 */
[----:B------:R3:W-:Y:S04]  /*6dc80*/  STS.U8 [R0+UR6+0xc0], R23 ;  /* 0x0000c01700007988 */ /* 0x0007e80008000006 */
[----:B------:R4:W-:Y:S04]  /*6dc90*/  STS.U8 [R0+UR6+0x100], R24 ;  /* 0x0001001800007988 */ /* 0x0009e80008000006 */
[----:B------:R-:W-:Y:S04]  /*6dca0*/  STS.U8 [R0+UR6+0x140], R11 ;  /* 0x0001400b00007988 */ /* 0x000fe80008000006 */
[----:B------:R-:W-:Y:S04]  /*6dcb0*/  STS.U8 [R0+UR6+0x180], R12 ;  /* 0x0001800c00007988 */ /* 0x000fe80008000006 */
[----:B------:R0:W-:Y:S04]  /*6dcc0*/  STS.U8 [R0+UR6+0x1c0], R25 ;  /* 0x0001c01900007988 */ /* 0x0001e80008000006 */
[----:B------:R0:W-:Y:S04]  /*6dcd0*/  STS.U8 [R0+UR6+0x1040], R28 ;  /* 0x0010401c00007988 */ /* 0x0001e80008000006 */
[----:B------:R-:W-:Y:S04]  /*6dce0*/  STS.U8 [R0+UR6+0x1000], R13 ;  /* 0x0010000d00007988 */ /* 0x000fe80008000006 */
        /* <DEDUP_REMOVED lines=8> */
[----:B------:R0:W-:Y:S04]  /*6dd70*/  STS.U8 [R0+UR6+0x2080], R26 ;  /* 0x0020801a00007988 */ /* 0x0001e80008000006 */
[----:B------:R0:W-:Y:S04]  /*6dd80*/  STS.U8 [R0+UR6+0x20c0], R29 ;  /* 0x0020c01d00007988 */ /* 0x0001e80008000006 */
[----:B--2---:R-:W-:Y:S04]  /*6dd90*/  STL [R1+0x74ec], R3 ;  /* 0x0074ec0301007387 */ /* 0x004fe80000100800 */
[----:B0-----:R-:W2:Y:S04]  /*6dda0*/  LDL.LU R27, [R1+0xe78] ;  /* 0x000e7800011b7983 */ /* 0x001ea80000300800 */
[----:B-1----:R-:W2:Y:S04]  /*6ddb0*/  LDL.LU R22, [R1+0xe74] ;  /* 0x000e740001167983 */ /* 0x002ea80000300800 */
[----:B---3--:R-:W3:Y:S04]  /*6ddc0*/  LDL.LU R23, [R1+0xe70] ;  /* 0x000e700001177983 */ /* 0x008ee80000300800 */
[----:B----4-:R-:W4:Y:S04]  /*6ddd0*/  LDL.LU R24, [R1+0xe5c] ;  /* 0x000e5c0001187983 */ /* 0x010f280000300800 */
[----:B------:R-:W3:Y:S04]  /*6dde0*/  LDL.LU R25, [R1+0xd78] ;  /* 0x000d780001197983 */ /* 0x000ee80000300800 */
        /* <DEDUP_REMOVED lines=9> */
[----:B--2---:R0:W-:Y:S04]  /*6de80*/  STS.U8 [R0+UR6+0x2100], R27 ;  /* 0x0021001b00007988 */ /* 0x0041e80008000006 */
[----:B0-----:R-:W2:Y:S04]  /*6de90*/  LDL.LU R27, [R1+0xc60] ;  /* 0x000c6000011b7983 */ /* 0x001ea80000300800 */
[----:B------:R0:W-:Y:S04]  /*6dea0*/  STS.U8 [R0+UR6+0x2140], R22 ;  /* 0x0021401600007988 */ /* 0x0001e80008000006 */
[----:B---3--:R1:W-:Y:S04]  /*6deb0*/  STS.U8 [R0+UR6+0x2180], R23 ;  /* 0x0021801700007988 */ /* 0x0083e80008000006 */
[----:B----4-:R3:W-:Y:S04]  /*6dec0*/  STS.U8 [R0+UR6+0x21c0], R24 ;  /* 0x0021c01800007988 */ /* 0x0107e80008000006 */
[----:B0-----:R-:W4:Y:S04]  /*6ded0*/  LDL.LU R22, [R1+0xc5c] ;  /* 0x000c5c0001167983 */ /* 0x001f280000300800 */
[----:B------:R-:W4:Y:S04]  /*6dee0*/  LDL.LU R11, [R1+0xc58] ;  /* 0x000c5800010b7983 */ /* 0x000f280000300800 */
[----:B------:R-:W4:Y:S04]  /*6def0*/  LDL.LU R12, [R1+0xc54] ;  /* 0x000c5400010c7983 */ /* 0x000f280000300800 */
[----:B-1----:R-:W4:Y:S04]  /*6df00*/  LDL.LU R23, [R1+0xc50] ;  /* 0x000c500001177983 */ /* 0x002f280000300800 */
[----:B---3--:R-:W3:Y:S04]  /*6df10*/  LDL.LU R24, [R1+0xc4c] ;  /* 0x000c4c0001187983 */ /* 0x008ee80000300800 */
[----:B------:R-:W3:Y:S04]  /*6df20*/  LDL.LU R13, [R1+0xb68] ;  /* 0x000b6800010d7983 */ /* 0x000ee80000300800 */
[----:B------:R-:W3:Y:S04]  /*6df30*/  LDL.LU R14, [R1+0xb64] ;  /* 0x000b6400010e7983 */ /* 0x000ee80000300800 */
[----:B------:R-:W3:Y:S04]  /*6df40*/  LDL.LU R15, [R1+0xb60] ;  /* 0x000b6000010f7983 */ /* 0x000ee80000300800 */
[----:B------:R-:W3:Y:S04]  /*6df50*/  LDL.LU R16, [R1+0xb5c] ;  /* 0x000b5c0001107983 */ /* 0x000ee80000300800 */
[----:B------:R-:W3:Y:S04]  /*6df60*/  LDL.LU R17, [R1+0xb58] ;  /* 0x000b580001117983 */ /* 0x000ee80000300800 */
[----:B------:R-:W3:Y:S04]  /*6df70*/  LDL.LU R18, [R1+0xb54] ;  /* 0x000b540001127983 */ /* 0x000ee80000300800 */
[----:B------:R-:W3:Y:S04]  /*6df80*/  LDL.LU R19, [R1+0xb50] ;  /* 0x000b500001137983 */ /* 0x000ee80000300800 */
[----:B------:R0:W-:Y:S04]  /*6df90*/  STS.U8 [R0+UR6+0x3040], R25 ;  /* 0x0030401900007988 */ /* 0x0001e80008000006 */
[----:B------:R-:W3:Y:S04]  /*6dfa0*/  LDL.LU R20, [R1+0xb4c] ;  /* 0x000b4c0001147983 */ /* 0x000ee80000300800 */
[----:B------:R1:W-:Y:S04]  /*6dfb0*/  STS.U8 [R0+UR6+0x3000], R28 ;  /* 0x0030001c00007988 */ /* 0x0003e80008000006 */
[----:B------:R1:W-:Y:S04]  /*6dfc0*/  STS.U8 [R0+UR6+0x30c0], R26 ;  /* 0x0030c01a00007988 */ /* 0x0003e80008000006 */
[----:B0-----:R-:W3:Y:S04]  /*6dfd0*/  LDL.LU R25, [R1+0xa68] ;  /* 0x000a680001197983 */ /* 0x001ee80000300800 */
[----:B-1----:R-:W3:Y:S04]  /*6dfe0*/  LDL.LU R28, [R1+0xa64] ;  /* 0x000a6400011c7983 */ /* 0x002ee80000300800 */
[----:B------:R-:W3:Y:S04]  /*6dff0*/  LDL.LU R26, [R1+0xa60] ;  /* 0x000a6000011a7983 */ /* 0x000ee80000300800 */
[----:B------:R-:W-:Y:S04]  /*6e000*/  STS.U8 [R0+UR6+0x3080], R6 ;  /* 0x0030800600007988 */ /* 0x000fe80008000006 */
[----:B------:R-:W-:Y:S04]  /*6e010*/  STS.U8 [R0+UR6+0x3140], R7 ;  /* 0x0031400700007988 */ /* 0x000fe80008000006 */
[----:B------:R-:W-:Y:S04]  /*6e020*/  STS.U8 [R0+UR6+0x3100], R8 ;  /* 0x0031000800007988 */ /* 0x000fe80008000006 */
[----:B------:R-:W-:Y:S04]  /*6e030*/  STS.U8 [R0+UR6+0x31c0], R9 ;  /* 0x0031c00900007988 */ /* 0x000fe80008000006 */
[----:B------:R-:W-:Y:S04]  /*6e040*/  STS.U8 [R0+UR6+0x3180], R10 ;  /* 0x0031800a00007988 */ /* 0x000fe80008000006 */
[----:B------:R0:W-:Y:S04]  /*6e050*/  STS.U8 [R0+UR6+0x4000], R29 ;  /* 0x0040001d00007988 */ /* 0x0001e80008000006 */
[----:B0-----:R-:W3:Y:S04]  /*6e060*/  LDL.LU R29, [R1+0xa5c] ;  /* 0x000a5c00011d7983 */ /* 0x001ee80000300800 */
[----:B------:R0:W-:Y:S04]  /*6e070*/  STS.U8 [R0+UR6+0x4040], R21 ;  /* 0x0040401500007988 */ /* 0x0001e80008000006 */
[----:B0-----:R-:W3:Y:S04]  /*6e080*/  LDL.LU R21, [R1+0xa58] ;  /* 0x000a580001157983 */ /* 0x001ee80000300800 */
[----:B--2---:R0:W-:Y:S04]  /*6e090*/  STS.U8 [R0+UR6+0x4080], R27 ;  /* 0x0040801b00007988 */ /* 0x0041e80008000006 */
[----:B0-----:R-:W2:Y:S04]  /*6e0a0*/  LDL.LU R27, [R1+0xa54] ;  /* 0x000a5400011b7983 */ /* 0x001ea80000300800 */
[----:B----4-:R0:W-:Y:S04]  /*6e0b0*/  STS.U8 [R0+UR6+0x40c0], R22 ;  /* 0x0040c01600007988 */ /* 0x0101e80008000006 */
[----:B------:R-:W-:Y:S04]  /*6e0c0*/  STS.U8 [R0+UR6+0x4100], R11 ;  /* 0x0041000b00007988 */ /* 0x000fe80008000006 */
[----:B------:R-:W-:Y:S04]  /*6e0d0*/  STS.U8 [R0+UR6+0x4140], R12 ;  /* 0x0041400c00007988 */ /* 0x000fe80008000006 */
[----:B------:R1:W-:Y:S04]  /*6e0e0*/  STS.U8 [R0+UR6+0x4180], R23 ;  /* 0x0041801700007988 */ /* 0x0003e80008000006 */
[----:B---3--:R3:W-:Y:S04]  /*6e0f0*/  STS.U8 [R0+UR6+0x41c0], R24 ;  /* 0x0041c01800007988 */ /* 0x0087e80008000006 */
[----:B------:R-:W-:Y:S04]  /*6e100*/  STS.U8 [R0+UR6+0x5040], R13 ;  /* 0x0050400d00007988 */ /* 0x000fe80008000006 */
[----:B------:R-:W-:Y:S04]  /*6e110*/  STS.U8 [R0+UR6+0x5000], R14 ;  /* 0x0050000e00007988 */ /* 0x000fe80008000006 */
[----:B0-----:R-:W4:Y:S04]  /*6e120*/  LDL.LU R22, [R1+0xa50] ;  /* 0x000a500001167983 */ /* 0x001f280000300800 */
[----:B------:R-:W-:Y:S04]  /*6e130*/  STS.U8 [R0+UR6+0x50c0], R15 ;  /* 0x0050c00f00007988 */ /* 0x000fe80008000006 */
[----:B------:R-:W-:Y:S04]  /*6e140*/  STS.U8 [R0+UR6+0x5080], R16 ;  /* 0x0050801000007988 */ /* 0x000fe80008000006 */
[----:B------:R-:W-:Y:S04]  /*6e150*/  STS.U8 [R0+UR6+0x5140], R17 ;  /* 0x0051401100007988 */ /* 0x000fe80008000006 */
[----:B------:R-:W-:Y:S04]  /*6e160*/  STS.U8 [R0+UR6+0x5100], R18 ;  /* 0x0051001200007988 */ /* 0x000fe80008000006 */
[----:B-1----:R-:W4:Y:S04]  /*6e170*/  LDL.LU R23, [R1+0xa4c] ;  /* 0x000a4c0001177983 */ /* 0x002f280000300800 */
[----:B------:R-:W-:Y:S04]  /*6e180*/  STS.U8 [R0+UR6+0x51c0], R19 ;  /* 0x0051c01300007988 */ /* 0x000fe80008000006 */
[----:B------:R-:W-:Y:S04]  /*6e190*/  STS.U8 [R0+UR6+0x5180], R20 ;  /* 0x0051801400007988 */ /* 0x000fe80008000006 */
[----:B---3--:R-:W3:Y:S04]  /*6e1a0*/  LDL.LU R24, [R1+0x948] ;  /* 0x0009480001187983 */ /* 0x008ee80000300800 */
[----:B------:R-:W-:Y:S04]  /*6e1b0*/  STS.U8 [R0+UR6+0x6000], R25 ;  /* 0x0060001900007988 */ /* 0x000fe80008000006 */
[----:B------:R0:W-:Y:S04]  /*6e1c0*/  STS.U8 [R0+UR6+0x6040], R28 ;  /* 0x0060401c00007988 */ /* 0x0001e80008000006 */
[----:B------:R1:W-:Y:S04]  /*6e1d0*/  STS.U8 [R0+UR6+0x6080], R26 ;  /* 0x0060801a00007988 */ /* 0x0003e80008000006 */
[----:B0-----:R-:W3:Y:S04]  /*6e1e0*/  LDL.LU R28, [R1+0x944] ;  /* 0x00094400011c7983 */ /* 0x001ee80000300800 */
[----:B------:R-:W3:Y:S04]  /*6e1f0*/  LDL.LU R6, [R1+0x940] ;  /* 0x0009400001067983 */ /* 0x000ee80000300800 */
[----:B------:R-:W3:Y:S04]  /*6e200*/  LDL.LU R7, [R1+0x93c] ;  /* 0x00093c0001077983 */ /* 0x000ee80000300800 */
[----:B------:R-:W3:Y:S04]  /*6e210*/  LDL.LU R8, [R1+0x938] ;  /* 0x0009380001087983 */ /* 0x000ee80000300800 */
[----:B------:R-:W3:Y:S04]  /*6e220*/  LDL.LU R9, [R1+0x934] ;  /* 0x0009340001097983 */ /* 0x000ee80000300800 */
[----:B------:R-:W3:Y:S04]  /*6e230*/  LDL.LU R10, [R1+0x930] ;  /* 0x00093000010a7983 */ /* 0x000ee80000300800 */
[----:B-1----:R-:W3:Y:S04]  /*6e240*/  LDL.LU R26, [R1+0x92c] ;  /* 0x00092c00011a7983 */ /* 0x002ee80000300800 */
[----:B------:R0:W-:Y:S04]  /*6e250*/  STS.U8 [R0+UR6+0x60c0], R29 ;  /* 0x0060c01d00007988 */ /* 0x0001e80008000006 */
[----:B------:R-:W3:Y:S04]  /*6e260*/  LDL.LU R25, [R1+0x818] ;  /* 0x0008180001197983 */ /* 0x000ee80000300800 */
[----:B0-----:R-:W3:Y:S04]  /*6e270*/  LDL.LU R29, [R1+0x814] ;  /* 0x00081400011d7983 */ /* 0x001ee80000300800 */
[----:B------:R-:W-:Y:S04]  /*6e280*/  STS.U8 [R0+UR6+0x6100], R21 ;  /* 0x0061001500007988 */ /* 0x000fe80008000006 */
[----:B--2---:R0:W-:Y:S04]  /*6e290*/  STS.U8 [R0+UR6+0x6140], R27 ;  /* 0x0061401b00007988 */ /* 0x0041e80008000006 */
[----:B0-----:R-:W2:Y:S04]  /*6e2a0*/  LDL.LU R27, [R1+0x810] ;  /* 0x00081000011b7983 */ /* 0x001ea80000300800 */
[----:B------:R-:W2:Y:S04]  /*6e2b0*/  LDL.LU R11, [R1+0x7fc] ;  /* 0x0007fc00010b7983 */ /* 0x000ea80000300800 */
[----:B------:R-:W2:Y:S04]  /*6e2c0*/  LDL.LU R12, [R1+0x7f8] ;  /* 0x0007f800010c7983 */ /* 0x000ea80000300800 */
[----:B----4-:R0:W-:Y:S04]  /*6e2d0*/  STS.U8 [R0+UR6+0x6180], R22 ;  /* 0x0061801600007988 */ /* 0x0101e80008000006 */
[----:B------:R-:W4:Y:S04]  /*6e2e0*/  LDL.LU R21, [R1+0x7f4] ;  /* 0x0007f40001157983 */ /* 0x000f280000300800 */
[----:B------:R1:W-:Y:S04]  /*6e2f0*/  STS.U8 [R0+UR6+0x61c0], R23 ;  /* 0x0061c01700007988 */ /* 0x0003e80008000006 */
        /* <DEDUP_REMOVED lines=9> */
[----:B-1----:R-:W4:Y:S04]  /*6e390*/  LDL.LU R23, [R1+0x6cc] ;  /* 0x0006cc0001177983 */ /* 0x002f280000300800 */
[----:B---3--:R0:W-:Y:S04]  /*6e3a0*/  STS.U8 [R0+UR6+0x7040], R24 ;  /* 0x0070401800007988 */ /* 0x0081e80008000006 */
[----:B------:R1:W-:Y:S04]  /*6e3b0*/  STS.U8 [R0+UR6+0x7000], R28 ;  /* 0x0070001c00007988 */ /* 0x0003e80008000006 */
[----:B------:R-:W-:Y:S04]  /*6e3c0*/  STS.U8 [R0+UR6+0x70c0], R6 ;  /* 0x0070c00600007988 */ /* 0x000fe80008000006 */
[----:B------:R-:W-:Y:S04]  /*6e3d0*/  STS.U8 [R0+UR6+0x7080], R7 ;  /* 0x0070800700007988 */ /* 0x000fe80008000006 */
[----:B------:R-:W-:Y:S04]  /*6e3e0*/  STS.U8 [R0+UR6+0x7140], R8 ;  /* 0x0071400800007988 */ /* 0x000fe80008000006 */
[----:B------:R-:W-:Y:S04]  /*6e3f0*/  STS.U8 [R0+UR6+0x7100], R9 ;  /* 0x0071000900007988 */ /* 0x000fe80008000006 */
[----:B------:R-:W-:Y:S04]  /*6e400*/  STS.U8 [R0+UR6+0x71c0], R10 ;  /* 0x0071c00a00007988 */ /* 0x000fe80008000006 */
[----:B0-----:R-:W3:Y:S04]  /*6e410*/  LDL.LU R24, [R1+0x5e8] ;  /* 0x0005e80001187983 */ /* 0x001ee80000300800 */
[----:B-1----:R-:W3:Y:S04]  /*6e420*/  LDL.LU R28, [R1+0x5e4] ;  /* 0x0005e400011c7983 */ /* 0x002ee80000300800 */
[----:B------:R0:W-:Y:S04]  /*6e430*/  STS.U8 [R0+UR6+0x7180], R26 ;  /* 0x0071801a00007988 */ /* 0x0001e80008000006 */
[----:B0-----:R-:W3:Y:S04]  /*6e440*/  LDL.LU R26, [R1+0x5e0] ;  /* 0x0005e000011a7983 */ /* 0x001ee80000300800 */
[----:B------:R0:W-:Y:S04]  /*6e450*/  STS.U8 [R0+UR6+0x8000], R25 ;  /* 0x0080001900007988 */ /* 0x0001e80008000006 */
[----:B------:R1:W-:Y:S04]  /*6e460*/  STS.U8 [R0+UR6+0x8040], R29 ;  /* 0x0080401d00007988 */ /* 0x0003e80008000006 */
[----:B0-----:R-:W3:Y:S04]  /*6e470*/  LDL.LU R25, [R1+0x5dc] ;  /* 0x0005dc0001197983 */ /* 0x001ee80000300800 */
[----:B-1----:R-:W3:Y:S04]  /*6e480*/  LDL.LU R29, [R1+0x5d8] ;  /* 0x0005d800011d7983 */ /* 0x002ee80000300800 */
[----:B--2---:R0:W-:Y:S04]  /*6e490*/  STS.U8 [R0+UR6+0x8080], R27 ;  /* 0x0080801b00007988 */ /* 0x0041e80008000006 */
[----:B0-----:R-:W2:Y:S04]  /*6e4a0*/  LDL.LU R27, [R1+0x5d4] ;  /* 0x0005d400011b7983 */ /* 0x001ea80000300800 */
[----:B------:R-:W-:Y:S04]  /*6e4b0*/  STS.U8 [R0+UR6+0x80c0], R11 ;  /* 0x0080c00b00007988 */ /* 0x000fe80008000006 */
[----:B------:R-:W-:Y:S04]  /*6e4c0*/  STS.U8 [R0+UR6+0x8100], R12 ;  /* 0x0081000c00007988 */ /* 0x000fe80008000006 */
[----:B----4-:R0:W-:Y:S04]  /*6e4d0*/  STS.U8 [R0+UR6+0x8140], R21 ;  /* 0x0081401500007988 */ /* 0x0101e80008000006 */
        /* <DEDUP_REMOVED lines=9> */
[----:B0-----:R-:W4:Y:S04]  /*6e570*/  LDL.LU R21, [R1+0x5d0] ;  /* 0x0005d00001157983 */ /* 0x001f280000300800 */
[----:B-1----:R-:W4:Y:S04]  /*6e580*/  LDL.LU R22, [R1+0x5cc] ;  /* 0x0005cc0001167983 */ /* 0x002f280000300800 */
[----:B------:R0:W-:Y:S04]  /*6e590*/  STS.U8 [R0+UR6+0x9180], R23 ;  /* 0x0091801700007988 */ /* 0x0001e80008000006 */
[----:B0-----:R-:W4:Y:S04]  /*6e5a0*/  LDL.LU R23, [R1+0x4e8] ;  /* 0x0004e80001177983 */ /* 0x001f280000300800 */
[----:B------:R-:W4:Y:S04]  /*6e5b0*/  LDL.LU R6, [R1+0x4e4] ;  /* 0x0004e40001067983 */ /* 0x000f280000300800 */
[----:B------:R-:W4:Y:S04]  /*6e5c0*/  LDL.LU R7, [R1+0x4e0] ;  /* 0x0004e00001077983 */ /* 0x000f280000300800 */
[----:B------:R-:W4:Y:S04]  /*6e5d0*/  LDL.LU R8, [R1+0x4dc] ;  /* 0x0004dc0001087983 */ /* 0x000f280000300800 */
[----:B---3--:R-:W-:Y:S04]  /*6e5e0*/  STS.U8 [R0+UR6+0xa000], R24 ;  /* 0x00a0001800007988 */ /* 0x008fe80008000006 */
[----:B------:R-:W3:Y:S04]  /*6e5f0*/  LDL.LU R9, [R1+0x4d8] ;  /* 0x0004d80001097983 */ /* 0x000ee80000300800 */
[----:B------:R0:W-:Y:S04]  /*6e600*/  STS.U8 [R0+UR6+0xa040], R28 ;  /* 0x00a0401c00007988 */ /* 0x0001e80008000006 */
[----:B------:R-:W3:Y:S04]  /*6e610*/  LDL.LU R10, [R1+0x4d4] ;  /* 0x0004d400010a7983 */ /* 0x000ee80000300800 */
[----:B------:R1:W-:Y:S04]  /*6e620*/  STS.U8 [R0+UR6+0xa080], R26 ;  /* 0x00a0801a00007988 */ /* 0x0003e80008000006 */
[----:B0-----:R-:W3:Y:S04]  /*6e630*/  LDL.LU R28, [R1+0x4d0] ;  /* 0x0004d000011c7983 */ /* 0x001ee80000300800 */
[----:B------:R-:W3:Y:S04]  /*6e640*/  LDL.LU R24, [R1+0x4cc] ;  /* 0x0004cc0001187983 */ /* 0x000ee80000300800 */
[----:B-1----:R-:W3:Y:S04]  /*6e650*/  LDL.LU R26, [R1+0x3e8] ;  /* 0x0003e800011a7983 */ /* 0x002ee80000300800 */
[----:B------:R-:W-:Y:S04]  /*6e660*/  STS.U8 [R0+UR6+0xa0c0], R25 ;  /* 0x00a0c01900007988 */ /* 0x000fe80008000006 */
[----:B------:R0:W-:Y:S04]  /*6e670*/  STS.U8 [R0+UR6+0xa100], R29 ;  /* 0x00a1001d00007988 */ /* 0x0001e80008000006 */
[----:B0-----:R-:W3:Y:S04]  /*6e680*/  LDL.LU R29, [R1+0x3e4] ;  /* 0x0003e400011d7983 */ /* 0x001ee80000300800 */
[----:B------:R-:W3:Y:S04]  /*6e690*/  LDL.LU R11, [R1+0x3e0] ;  /* 0x0003e000010b7983 */ /* 0x000ee80000300800 */
[----:B------:R-:W3:Y:S04]  /*6e6a0*/  LDL.LU R12, [R1+0x3dc] ;  /* 0x0003dc00010c7983 */ /* 0x000ee80000300800 */
[----:B------:R-:W3:Y:S04]  /*6e6b0*/  LDL.LU R25, [R1+0x3d8] ;  /* 0x0003d80001197983 */ /* 0x000ee80000300800 */
[----:B--2---:R0:W-:Y:S04]  /*6e6c0*/  STS.U8 [R0+UR6+0xa140], R27 ;  /* 0x00a1401b00007988 */ /* 0x0041e80008000006 */
[----:B0-----:R-:W2:Y:S04]  /*6e6d0*/  LDL.LU R27, [R1+0x3d4] ;  /* 0x0003d400011b7983 */ /* 0x001ea80000300800 */
[----:B------:R-:W2:Y:S04]  /*6e6e0*/  LDL.LU R13, [R1+0x3d0] ;  /* 0x0003d000010d7983 */ /* 0x000ea80000300800 */
[----:B------:R-:W2:Y:S04]  /*6e6f0*/  LDL.LU R14, [R1+0x3cc] ;  /* 0x0003cc00010e7983 */ /* 0x000ea80000300800 */
[----:B----4-:R0:W-:Y:S04]  /*6e700*/  STS.U8 [R0+UR6+0xa180], R21 ;  /* 0x00a1801500007988 */ /* 0x0101e80008000006 */
[----:B------:R-:W4:Y:S04]  /*6e710*/  LDL.LU R15, [R1+0x2e8] ;  /* 0x0002e800010f7983 */ /* 0x000f280000300800 */
[----:B------:R1:W-:Y:S04]  /*6e720*/  STS.U8 [R0+UR6+0xa1c0], R22 ;  /* 0x00a1c01600007988 */ /* 0x0003e80008000006 */
[----:B------:R-:W4:Y:S04]  /*6e730*/  LDL.LU R16, [R1+0x2e4] ;  /* 0x0002e40001107983 */ /* 0x000f280000300800 */
[----:B------:R-:W4:Y:S04]  /*6e740*/  LDL.LU R17, [R1+0x2e0] ;  /* 0x0002e00001117983 */ /* 0x000f280000300800 */
[----:B------:R-:W4:Y:S04]  /*6e750*/  LDL.LU R18, [R1+0x2dc] ;  /* 0x0002dc0001127983 */ /* 0x000f280000300800 */
[----:B------:R-:W4:Y:S04]  /*6e760*/  LDL.LU R19, [R1+0x2d8] ;  /* 0x0002d80001137983 */ /* 0x000f280000300800 */
[----:B------:R-:W4:Y:S04]  /*6e770*/  LDL.LU R20, [R1+0x2d4] ;  /* 0x0002d40001147983 */ /* 0x000f280000300800 */
[----:B0-----:R-:W4:Y:S04]  /*6e780*/  LDL.LU R21, [R1+0x2d0] ;  /* 0x0002d00001157983 */ /* 0x001f280000300800 */
[----:B------:R0:W-:Y:S04]  /*6e790*/  STS.U8 [R0+UR6+0xb040], R23 ;  /* 0x00b0401700007988 */ /* 0x0001e80008000006 */
[----:B------:R-:W-:Y:S04]  /*6e7a0*/  STS.U8 [R0+UR6+0xb000], R6 ;  /* 0x00b0000600007988 */ /* 0x000fe80008000006 */
[----:B------:R-:W-:Y:S04]  /*6e7b0*/  STS.U8 [R0+UR6+0xb0c0], R7 ;  /* 0x00b0c00700007988 */ /* 0x000fe80008000006 */
[----:B-1----:R-:W4:Y:S04]  /*6e7c0*/  LDL.LU R22, [R1+0x2cc] ;  /* 0x0002cc0001167983 */ /* 0x002f280000300800 */
[----:B------:R-:W-:Y:S04]  /*6e7d0*/  STS.U8 [R0+UR6+0xb080], R8 ;  /* 0x00b0800800007988 */ /* 0x000fe80008000006 */
[----:B---3--:R-:W-:Y:S04]  /*6e7e0*/  STS.U8 [R0+UR6+0xb140], R9 ;  /* 0x00b1400900007988 */ /* 0x008fe80008000006 */
[----:B------:R-:W-:Y:S04]  /*6e7f0*/  STS.U8 [R0+UR6+0xb100], R10 ;  /* 0x00b1000a00007988 */ /* 0x000fe80008000006 */
[----:B0-----:R-:W3:Y:S04]  /*6e800*/  LDL.LU R23, [R1+0x1e8] ;  /* 0x0001e80001177983 */ /* 0x001ee80000300800 */
[----:B------:R0:W-:Y:S04]  /*6e810*/  STS.U8 [R0+UR6+0xb1c0], R28 ;  /* 0x00b1c01c00007988 */ /* 0x0001e80008000006 */
[----:B------:R1:W-:Y:S04]  /*6e820*/  STS.U8 [R0+UR6+0xb180], R24 ;  /* 0x00b1801800007988 */ /* 0x0003e80008000006 */
[----:B------:R1:W-:Y:S04]  /*6e830*/  STS.U8 [R0+UR6+0xc000], R26 ;  /* 0x00c0001a00007988 */ /* 0x0003e80008000006 */
[----:B0-----:R-:W3:Y:S04]  /*6e840*/  LDL.LU R28, [R1+0x1e4] ;  /* 0x0001e400011c7983 */ /* 0x001ee80000300800 */
[----:B-1----:R-:W3:Y:S04]  /*6e850*/  LDL.LU R24, [R1+0x1e0] ;  /* 0x0001e00001187983 */ /* 0x002ee80000300800 */
[----:B------:R-:W3:Y:S04]  /*6e860*/  LDL.LU R26, [R1+0x1dc] ;  /* 0x0001dc00011a7983 */ /* 0x000ee80000300800 */
[----:B------:R0:W-:Y:S04]  /*6e870*/  STS.U8 [R0+UR6+0xc040], R29 ;  /* 0x00c0401d00007988 */ /* 0x0001e80008000006 */
[----:B0-----:R-:W3:Y:S04]  /*6e880*/  LDL.LU R29, [R1+0x1d8] ;  /* 0x0001d800011d7983 */ /* 0x001ee80000300800 */
[----:B------:R-:W-:Y:S04]  /*6e890*/  STS.U8 [R0+UR6+0xc080], R11 ;  /* 0x00c0800b00007988 */ /* 0x000fe80008000006 */
[----:B------:R-:W-:Y:S04]  /*6e8a0*/  STS.U8 [R0+UR6+0xc0c0], R12 ;  /* 0x00c0c00c00007988 */ /* 0x000fe80008000006 */
[----:B------:R0:W-:Y:S04]  /*6e8b0*/  STS.U8 [R0+UR6+0xc100], R25 ;  /* 0x00c1001900007988 */ /* 0x0001e80008000006 */
[----:B0-----:R-:W3:Y:S04]  /*6e8c0*/  LDL.LU R25, [R1+0x1d4] ;  /* 0x0001d40001197983 */ /* 0x001ee80000300800 */
[----:B--2---:R0:W-:Y:S04]  /*6e8d0*/  STS.U8 [R0+UR6+0xc140], R27 ;  /* 0x00c1401b00007988 */ /* 0x0041e80008000006 */
[----:B------:R-:W-:Y:S04]  /*6e8e0*/  STS.U8 [R0+UR6+0xc180], R13 ;  /* 0x00c1800d00007988 */ /* 0x000fe80008000006 */
[----:B------:R1:W-:Y:S04]  /*6e8f0*/  STS.U8 [R0+UR6+0xc1c0], R14 ;  /* 0x00c1c00e00007988 */ /* 0x0003e80008000006 */
[----:B0-----:R-:W2:Y:S04]  /*6e900*/  LDL.LU R27, [R1+0x1d0] ;  /* 0x0001d000011b7983 */ /* 0x001ea80000300800 */
[----:B-1----:R-:W2:Y:S04]  /*6e910*/  LDL.LU R14, [R1+0x1cc] ;  /* 0x0001cc00010e7983 */ /* 0x002ea80000300800 */
[----:B----4-:R-:W-:Y:S04]  /*6e920*/  STS.U8 [R0+UR6+0xd040], R15 ;  /* 0x00d0400f00007988 */ /* 0x010fe80008000006 */
[----:B------:R-:W-:Y:S04]  /*6e930*/  STS.U8 [R0+UR6+0xd000], R16 ;  /* 0x00d0001000007988 */ /* 0x000fe80008000006 */
[----:B------:R-:W-:Y:S04]  /*6e940*/  STS.U8 [R0+UR6+0xd0c0], R17 ;  /* 0x00d0c01100007988 */ /* 0x000fe80008000006 */
[----:B------:R-:W-:Y:S04]  /*6e950*/  STS.U8 [R0+UR6+0xd080], R18 ;  /* 0x00d0801200007988 */ /* 0x000fe80008000006 */
[----:B------:R-:W4:Y:S04]  /*6e960*/  LDL.LU R6, [R1+0x98] ;  /* 0x0000980001067983 */ /* 0x000f280000300800 */
        /* <DEDUP_REMOVED lines=8> */
[----:B---3--:R-:W-:Y:S04]  /*6e9f0*/  STS.U8 [R0+UR6+0xe000], R23 ;  /* 0x00e0001700007988 */ /* 0x008fe80008000006 */
[----:B------:R-:W3:Y:S04]  /*6ea00*/  LDL.LU R11, [R1+0x84] ;  /* 0x00008400010b7983 */ /* 0x000ee80000300800 */
[----:B------:R-:W3:Y:S04]  /*6ea10*/  LDL.LU R12, [R1+0x80] ;  /* 0x00008000010c7983 */ /* 0x000ee80000300800 */
[----:B------:R0:W-:Y:S04]  /*6ea20*/  STS.U8 [R0+UR6+0xe040], R28 ;  /* 0x00e0401c00007988 */ /* 0x0001e80008000006 */
[----:B------:R-:W-:Y:S04]  /*6ea30*/  STS.U8 [R0+UR6+0xe080], R24 ;  /* 0x00e0801800007988 */ /* 0x000fe80008000006 */
[----:B------:R1:W-:Y:S04]  /*6ea40*/  STS.U8 [R0+UR6+0xe0c0], R26 ;  /* 0x00e0c01a00007988 */ /* 0x0003e80008000006 */
[----:B0-----:R-:W3:Y:S04]  /*6ea50*/  LDL.LU R28, [R1+0x7c] ;  /* 0x00007c00011c7983 */ /* 0x001ee80000300800 */
[----:B-1----:R-:W3:Y:S04]  /*6ea60*/  LDL.LU R26, [R1+0x10f8] ;  /* 0x0010f800011a7983 */ /* 0x002ee80000300800 */
[----:B------:R-:W3:Y:S04]  /*6ea70*/  LDL.LU R13, [R1+0x10f4] ;  /* 0x0010f400010d7983 */ /* 0x000ee80000300800 */
[----:B------:R-:W3:Y:S04]  /*6ea80*/  LDL.LU R15, [R1+0x10f0] ;  /* 0x0010f000010f7983 */ /* 0x000ee80000300800 */
[----:B------:R0:W-:Y:S04]  /*6ea90*/  STS.U8 [R0+UR6+0xe100], R29 ;  /* 0x00e1001d00007988 */ /* 0x0001e80008000006 */
[----:B------:R-:W3:Y:S04]  /*6eaa0*/  LDL.LU R24, [R1+0x10ec] ;  /* 0x0010ec0001187983 */ /* 0x000ee80000300800 */
[----:B0-----:R-:W3:Y:S04]  /*6eab0*/  LDL.LU R29, [R1+0x10e8] ;  /* 0x0010e800011d7983 */ /* 0x001ee80000300800 */
[----:B------:R0:W-:Y:S04]  /*6eac0*/  STS.U8 [R0+UR6+0xe140], R25 ;  /* 0x00e1401900007988 */ /* 0x0001e80008000006 */
        /* <DEDUP_REMOVED lines=9> */
[----:B--2---:R0:W-:Y:S04]  /*6eb60*/  STS.U8 [R0+UR6+0xe180], R27 ;  /* 0x00e1801b00007988 */ /* 0x0041e80008000006 */
[----:B------:R1:W-:Y:S04]  /*6eb70*/  STS.U8 [R0+UR6+0xe1c0], R14 ;  /* 0x00e1c00e00007988 */ /* 0x0003e80008000006 */
[----:B0-----:R-:W2:Y:S01]  /*6eb80*/  LDL.LU R27, [R1+0xfa0] ;  /* 0x000fa000011b7983 */ /* 0x001ea20000300800 */
[----:B-1----:R-:W0:Y:S03]  /*6eb90*/  S2R R14, SR_TID.X ;  /* 0x00000000000e7919 */ /* 0x002e260000002100 */
[----:B----4-:R-:W-:Y:S04]  /*6eba0*/  STS.U8 [R0+UR6+0xf040], R6 ;  /* 0x00f0400600007988 */ /* 0x010fe80008000006 */
[----:B------:R-:W-:Y:S04]  /*6ebb0*/  STS.U8 [R0+UR6+0xf000], R7 ;  /* 0x00f0000700007988 */ /* 0x000fe80008000006 */
[----:B------:R-:W-:Y:S04]  /*6ebc0*/  STS.U8 [R0+UR6+0xf0c0], R8 ;  /* 0x00f0c00800007988 */ /* 0x000fe80008000006 */
[----:B------:R-:W-:Y:S04]  /*6ebd0*/  STS.U8 [R0+UR6+0xf080], R9 ;  /* 0x00f0800900007988 */ /* 0x000fe80008000006 */
[----:B------:R-:W-:Y:S04]  /*6ebe0*/  STS.U8 [R0+UR6+0xf140], R10 ;  /* 0x00f1400a00007988 */ /* 0x000fe80008000006 */
[----:B---3--:R-:W-:Y:S04]  /*6ebf0*/  STS.U8 [R0+UR6+0xf100], R11 ;  /* 0x00f1000b00007988 */ /* 0x008fe80008000006 */
[----:B------:R-:W-:Y:S01]  /*6ec00*/  STS.U8 [R0+UR6+0xf1c0], R12 ;  /* 0x00f1c00c00007988 */ /* 0x000fe20008000006 */
[----:B0-----:R-:W-:-:S03]  /*6ec10*/  LOP3.LUT R14, R14, 0x3f, RZ, 0xc0, !PT ;  /* 0x0000003f0e0e7812 */ /* 0x001fc600078ec0ff */
[----:B------:R0:W-:Y:S01]  /*6ec20*/  STS.U8 [R0+UR6+0xf180], R28 ;  /* 0x00f1801c00007988 */ /* 0x0001e20008000006 */
[----:B------:R-:W-:-:S03]  /*6ec30*/  LOP3.LUT R2, R14, 0x8, RZ, 0x3c, !PT ;  /* 0x000000080e027812 */ /* 0x000fc600078e3cff */
[----:B0-----:R-:W3:Y:S04]  /*6ec40*/  LDL.LU R28, [R1+0xf9c] ;  /* 0x000f9c00011c7983 */ /* 0x001ee80000300800 */
[----:B------:R-:W-:Y:S04]  /*6ec50*/  STL [R1+0x74f0], R0 ;  /* 0x0074f00001007387 */ /* 0x000fe80000100800 */
[----:B------:R0:W-:Y:S04]  /*6ec60*/  STS.U8 [R2+UR6+0x200], R26 ;  /* 0x0002001a02007988 */ /* 0x0001e80008000006 */
[----:B------:R-:W-:Y:S04]  /*6ec70*/  STS.U8 [R2+UR6+0x240], R13 ;  /* 0x0002400d02007988 */ /* 0x000fe80008000006 */
[----:B0-----:R-:W4:Y:S04]  /*6ec80*/  LDL.LU R26, [R1+0xe58] ;  /* 0x000e5800011a7983 */ /* 0x001f280000300800 */
[----:B------:R-:W-:Y:S04]  /*6ec90*/  STS.U8 [R2+UR6+0x280], R15 ;  /* 0x0002800f02007988 */ /* 0x000fe80008000006 */
[----:B------:R0:W-:Y:S04]  /*6eca0*/  STS.U8 [R2+UR6+0x2c0], R24 ;  /* 0x0002c01802007988 */ /* 0x0001e80008000006 */
[----:B------:R1:W-:Y:S04]  /*6ecb0*/  STS.U8 [R2+UR6+0x300], R29 ;  /* 0x0003001d02007988 */ /* 0x0003e80008000006 */
[----:B0-----:R-:W4:Y:S04]  /*6ecc0*/  LDL.LU R24, [R1+0xe54] ;  /* 0x000e540001187983 */ /* 0x001f280000300800 */
[----:B-1----:R-:W4:Y:S04]  /*6ecd0*/  LDL.LU R29, [R1+0xe50] ;  /* 0x000e5000011d7983 */ /* 0x002f280000300800 */
        /* <DEDUP_REMOVED lines=19> */
[----:B------:R-:W4:Y:S04]  /*6ee10*/  LDL.LU R12, [R1+0xd44] ;  /* 0x000d4400010c7983 */ /* 0x000f280000300800 */
[----:B--2---:R0:W-:Y:S04]  /*6ee20*/  STS.U8 [R2+UR6+0x13c0], R27 ;  /* 0x0013c01b02007988 */ /* 0x0041e80008000006 */
[----:B0-----:R-:W2:Y:S04]  /*6ee30*/  LDL.LU R27, [R1+0xd40] ;  /* 0x000d4000011b7983 */ /* 0x001ea80000300800 */
[----:B---3--:R0:W-:Y:S04]  /*6ee40*/  STS.U8 [R2+UR6+0x1380], R28 ;  /* 0x0013801c02007988 */ /* 0x0081e80008000006 */
[----:B0-----:R-:W3:Y:S04]  /*6ee50*/  LDL.LU R28, [R1+0xd2c] ;  /* 0x000d2c00011c7983 */ /* 0x001ee80000300800 */
[----:B------:R-:W3:Y:S04]  /*6ee60*/  LDL.LU R13, [R1+0xc48] ;  /* 0x000c4800010d7983 */ /* 0x000ee80000300800 */
[----:B------:R-:W3:Y:S04]  /*6ee70*/  LDL.LU R15, [R1+0xc44] ;  /* 0x000c4400010f7983 */ /* 0x000ee80000300800 */
[----:B----4-:R0:W-:Y:S04]  /*6ee80*/  STS.U8 [R2+UR6+0x2200], R26 ;  /* 0x0022001a02007988 */ /* 0x0101e80008000006 */
        /* <DEDUP_REMOVED lines=9> */
[----:B------:R0:W-:Y:S04]  /*6ef20*/  STS.U8 [R2+UR6+0x2240], R24 ;  /* 0x0022401802007988 */ /* 0x0001e80008000006 */
[----:B------:R-:W4:Y:S04]  /*6ef30*/  LDL.LU R23, [R1+0xb3c] ;  /* 0x000b3c0001177983 */ /* 0x000f280000300800 */
[----:B------:R1:W-:Y:S04]  /*6ef40*/  STS.U8 [R2+UR6+0x2280], R29 ;  /* 0x0022801d02007988 */ /* 0x0003e80008000006 */
[----:B0-----:R-:W4:Y:S04]  /*6ef50*/  LDL.LU R24, [R1+0xb38] ;  /* 0x000b380001187983 */ /* 0x001f280000300800 */
[----:B-1----:R-:W4:Y:S04]  /*6ef60*/  LDL.LU R29, [R1+0xb34] ;  /* 0x000b3400011d7983 */ /* 0x002f280000300800 */
        /* <DEDUP_REMOVED lines=11> */
[----:B--2---:R0:W-:Y:S04]  /*6f020*/  STS.U8 [R2+UR6+0x33c0], R27 ;  /* 0x0033c01b02007988 */ /* 0x0041e80008000006 */
[----:B0-----:R-:W2:Y:S04]  /*6f030*/  LDL.LU R27, [R1+0xb30] ;  /* 0x000b3000011b7983 */ /* 0x001ea80000300800 */
[----:B---3--:R0:W-:Y:S04]  /*6f040*/  STS.U8 [R2+UR6+0x3380], R28 ;  /* 0x0033801c02007988 */ /* 0x0081e80008000006 */
[----:B------:R-:W-:Y:S04]  /*6f050*/  STS.U8 [R2+UR6+0x4200], R13 ;  /* 0x0042000d02007988 */ /* 0x000fe80008000006 */
[----:B------:R-:W-:Y:S04]  /*6f060*/  STS.U8 [R2+UR6+0x4240], R15 ;  /* 0x0042400f02007988 */ /* 0x000fe80008000006 */
[----:B----4-:R1:W-:Y:S04]  /*6f070*/  STS.U8 [R2+UR6+0x4280], R25 ;  /* 0x0042801902007988 */ /* 0x0103e80008000006 */
[----:B0-----:R-:W3:Y:S04]  /*6f080*/  LDL.LU R28, [R1+0xb2c] ;  /* 0x000b2c00011c7983 */ /* 0x001ee80000300800 */
[----:B------:R0:W-:Y:S04]  /*6f090*/  STS.U8 [R2+UR6+0x42c0], R26 ;  /* 0x0042c01a02007988 */ /* 0x0001e80008000006 */
[----:B-1----:R-:W4:Y:S04]  /*6f0a0*/  LDL.LU R25, [R1+0xa48] ;  /* 0x000a480001197983 */ /* 0x002f280000300800 */
[----:B------:R-:W-:Y:S04]  /*6f0b0*/  STS.U8 [R2+UR6+0x4300], R16 ;  /* 0x0043001002007988 */ /* 0x000fe80008000006 */
[----:B------:R-:W-:Y:S04]  /*6f0c0*/  STS.U8 [R2+UR6+0x4340], R17 ;  /* 0x0043401102007988 */ /* 0x000fe80008000006 */
[----:B------:R-:W-:Y:S04]  /*6f0d0*/  STS.U8 [R2+UR6+0x4380], R18 ;  /* 0x0043801202007988 */ /* 0x000fe80008000006 */
[----:B0-----:R-:W4:Y:S04]  /*6f0e0*/  LDL.LU R26, [R1+0xa44] ;  /* 0x000a4400011a7983 */ /* 0x001f280000300800 */
[----:B------:R-:W4:Y:S04]  /*6f0f0*/  LDL.LU R0, [R1+0xa40] ;  /* 0x000a400001007983 */ /* 0x000f280000300800 */
[----:B------:R-:W4:Y:S04]  /*6f100*/  LDL.LU R3, [R1+0xa3c] ;  /* 0x000a3c0001037983 */ /* 0x000f280000300800 */
[----:B------:R-:W4:Y:S04]  /*6f110*/  LDL.LU R4, [R1+0xa38] ;  /* 0x000a380001047983 */ /* 0x000f280000300800 */
        /* <DEDUP_REMOVED lines=13> */
[----:B------:R0:W-:Y:S04]  /*6f1f0*/  STS.U8 [R2+UR6+0x5300], R29 ;  /* 0x0053001d02007988 */ /* 0x0001e80008000006 */
[----:B------:R-:W4:Y:S04]  /*6f200*/  LDL.LU R12, [R1+0x908] ;  /* 0x00090800010c7983 */ /* 0x000f280000300800 */
[----:B0-----:R-:W4:Y:S04]  /*6f210*/  LDL.LU R29, [R1+0x904] ;  /* 0x00090400011d7983 */ /* 0x001f280000300800 */
[----:B--2---:R0:W-:Y:S04]  /*6f220*/  STS.U8 [R2+UR6+0x53c0], R27 ;  /* 0x0053c01b02007988 */ /* 0x0041e80008000006 */
[----:B0-----:R-:W2:Y:S04]  /*6f230*/  LDL.LU R27, [R1+0x900] ;  /* 0x00090000011b7983 */ /* 0x001ea80000300800 */
[----:B------:R-:W2:Y:S04]  /*6f240*/  LDL.LU R13, [R1+0x8ec] ;  /* 0x0008ec00010d7983 */ /* 0x000ea80000300800 */
[----:B------:R-:W2:Y:S04]  /*6f250*/  LDL.LU R15, [R1+0x7d8] ;  /* 0x0007d800010f7983 */ /* 0x000ea80000300800 */
[----:B------:R-:W2:Y:S04]  /*6f260*/  LDL.LU R24, [R1+0x7d4] ;  /* 0x0007d40001187983 */ /* 0x000ea80000300800 */
[----:B---3--:R0:W-:Y:S04]  /*6f270*/  STS.U8 [R2+UR6+0x5380], R28 ;  /* 0x0053801c02007988 */ /* 0x0081e80008000006 */
[----:B----4-:R1:W-:Y:S04]  /*6f280*/  STS.U8 [R2+UR6+0x6200], R25 ;  /* 0x0062001902007988 */ /* 0x0103e80008000006 */
[----:B0-----:R-:W3:Y:S04]  /*6f290*/  LDL.LU R28, [R1+0x7d0] ;  /* 0x0007d000011c7983 */ /* 0x001ee80000300800 */
[----:B------:R0:W-:Y:S04]  /*6f2a0*/  STS.U8 [R2+UR6+0x6240], R26 ;  /* 0x0062401a02007988 */ /* 0x0001e80008000006 */
        /* <DEDUP_REMOVED lines=18> */
[----:B-1----:R-:W4:Y:S04]  /*6f3d0*/  LDL.LU R25, [R1+0x6bc] ;  /* 0x0006bc0001197983 */ /* 0x002f280000300800 */
[----:B------:R-:W-:Y:S04]  /*6f3e0*/  STS.U8 [R2+UR6+0x7340], R12 ;  /* 0x0073400c02007988 */ /* 0x000fe80008000006 */
[----:B0-----:R-:W4:Y:S04]  /*6f3f0*/  LDL.LU R26, [R1+0x6b8] ;  /* 0x0006b800011a7983 */ /* 0x001f280000300800 */
[----:B------:R0:W-:Y:S04]  /*6f400*/  STS.U8 [R2+UR6+0x7300], R29 ;  /* 0x0073001d02007988 */ /* 0x0001e80008000006 */
[----:B0-----:R-:W4:Y:S04]  /*6f410*/  LDL.LU R29, [R1+0x6b4] ;  /* 0x0006b400011d7983 */ /* 0x001f280000300800 */
[----:B--2---:R0:W-:Y:S04]  /*6f420*/  STS.U8 [R2+UR6+0x73c0], R27 ;  /* 0x0073c01b02007988 */ /* 0x0041e80008000006 */
[----:B------:R-:W-:Y:S04]  /*6f430*/  STS.U8 [R2+UR6+0x7380], R13 ;  /* 0x0073800d02007988 */ /* 0x000fe80008000006 */
[----:B------:R-:W-:Y:S04]  /*6f440*/  STS.U8 [R2+UR6+0x8200], R15 ;  /* 0x0082000f02007988 */ /* 0x000fe80008000006 */
[----:B0-----:R-:W2:Y:S04]  /*6f450*/  LDL.LU R27, [R1+0x6b0] ;  /* 0x0006b000011b7983 */ /* 0x001ea80000300800 */
[----:B------:R0:W-:Y:S04]  /*6f460*/  STS.U8 [R2+UR6+0x8240], R24 ;  /* 0x0082401802007988 */ /* 0x0001e80008000006 */
[----:B0-----:R-:W2:Y:S04]  /*6f470*/  LDL.LU R24, [R1+0x6ac] ;  /* 0x0006ac0001187983 */ /* 0x001ea80000300800 */
[----:B---3--:R0:W-:Y:S04]  /*6f480*/  STS.U8 [R2+UR6+0x8280], R28 ;  /* 0x0082801c02007988 */ /* 0x0081e80008000006 */
[----:B----4-:R-:W-:Y:S04]  /*6f490*/  STS.U8 [R2+UR6+0x82c0], R16 ;  /* 0x0082c01002007988 */ /* 0x010fe80008000006 */
[----:B------:R-:W-:Y:S04]  /*6f4a0*/  STS.U8 [R2+UR6+0x8300], R17 ;  /* 0x0083001102007988 */ /* 0x000fe80008000006 */
[----:B0-----:R-:W3:Y:S04]  /*6f4b0*/  LDL.LU R28, [R1+0x5c8] ;  /* 0x0005c800011c7983 */ /* 0x001ee80000300800 */
        /* <DEDUP_REMOVED lines=17> */
[----:B------:R-:W-:Y:S04]  /*6f5d0*/  STS.U8 [R2+UR6+0x9340], R26 ;  /* 0x0093401a02007988 */ /* 0x000fe80008000006 */
[----:B------:R-:W4:Y:S04]  /*6f5e0*/  LDL.LU R12, [R1+0x4bc] ;  /* 0x0004bc00010c7983 */ /* 0x000f280000300800 */
[----:B0-----:R-:W4:Y:S04]  /*6f5f0*/  LDL.LU R25, [R1+0x4b8] ;  /* 0x0004b80001197983 */ /* 0x001f280000300800 */
[----:B------:R0:W-:Y:S04]  /*6f600*/  STS.U8 [R2+UR6+0x9300], R29 ;  /* 0x0093001d02007988 */ /* 0x0001e80008000006 */
[----:B0-----:R-:W4:Y:S04]  /*6f610*/  LDL.LU R29, [R1+0x4b4] ;  /* 0x0004b400011d7983 */ /* 0x001f280000300800 */
[----:B------:R-:W4:Y:S04]  /*6f620*/  LDL.LU R13, [R1+0x4b0] ;  /* 0x0004b000010d7983 */ /* 0x000f280000300800 */
[----:B------:R-:W4:Y:S04]  /*6f630*/  LDL.LU R15, [R1+0x4ac] ;  /* 0x0004ac00010f7983 */ /* 0x000f280000300800 */
[----:B------:R-:W4:Y:S04]  /*6f640*/  LDL.LU R26, [R1+0x3c8] ;  /* 0x0003c800011a7983 */ /* 0x000f280000300800 */
[----:B--2---:R0:W-:Y:S04]  /*6f650*/  STS.U8 [R2+UR6+0x93c0], R27 ;  /* 0x0093c01b02007988 */ /* 0x0041e80008000006 */
[----:B0-----:R-:W2:Y:S04]  /*6f660*/  LDL.LU R27, [R1+0x3c4] ;  /* 0x0003c400011b7983 */ /* 0x001ea80000300800 */
[----:B------:R-:W2:Y:S04]  /*6f670*/  LDL.LU R16, [R1+0x3c0] ;  /* 0x0003c00001107983 */ /* 0x000ea80000300800 */
[----:B------:R-:W2:Y:S04]  /*6f680*/  LDL.LU R17, [R1+0x3bc] ;  /* 0x0003bc0001117983 */ /* 0x000ea80000300800 */
[----:B------:R-:W2:Y:S04]  /*6f690*/  LDL.LU R18, [R1+0x3b8] ;  /* 0x0003b80001127983 */ /* 0x000ea80000300800 */
[----:B------:R-:W2:Y:S04]  /*6f6a0*/  LDL.LU R19, [R1+0x3b4] ;  /* 0x0003b40001137983 */ /* 0x000ea80000300800 */
[----:B------:R-:W2:Y:S04]  /*6f6b0*/  LDL.LU R20, [R1+0x3b0] ;  /* 0x0003b00001147983 */ /* 0x000ea80000300800 */
[----:B------:R-:W2:Y:S04]  /*6f6c0*/  LDL.LU R21, [R1+0x3ac] ;  /* 0x0003ac0001157983 */ /* 0x000ea80000300800 */
[----:B------:R0:W-:Y:S04]  /*6f6d0*/  STS.U8 [R2+UR6+0x9380], R24 ;  /* 0x0093801802007988 */ /* 0x0001e80008000006 */
[----:B------:R-:W2:Y:S04]  /*6f6e0*/  LDL.LU R22, [R1+0x2c8] ;  /* 0x0002c80001167983 */ /* 0x000ea80000300800 */
[----:B------:R-:W2:Y:S04]  /*6f6f0*/  LDL.LU R23, [R1+0x2c4] ;  /* 0x0002c40001177983 */ /* 0x000ea80000300800 */
[----:B0-----:R-:W2:Y:S04]  /*6f700*/  LDL.LU R24, [R1+0x2c0] ;  /* 0x0002c00001187983 */ /* 0x001ea80000300800 */
[----:B---3--:R0:W-:Y:S04]  /*6f710*/  STS.U8 [R2+UR6+0xa200], R28 ;  /* 0x00a2001c02007988 */ /* 0x0081e80008000006 */
[----:B----4-:R-:W-:Y:S04]  /*6f720*/  STS.U8 [R2+UR6+0xa240], R0 ;  /* 0x00a2400002007988 */ /* 0x010fe80008000006 */
[----:B------:R-:W-:Y:S04]  /*6f730*/  STS.U8 [R2+UR6+0xa280], R3 ;  /* 0x00a2800302007988 */ /* 0x000fe80008000006 */
[----:B------:R-:W-:Y:S04]  /*6f740*/  STS.U8 [R2+UR6+0xa2c0], R4 ;  /* 0x00a2c00402007988 */ /* 0x000fe80008000006 */
[----:B------:R-:W-:Y:S04]  /*6f750*/  STS.U8 [R2+UR6+0xa300], R5 ;  /* 0x00a3000502007988 */ /* 0x000fe80008000006 */
[----:B------:R-:W-:Y:S04]  /*6f760*/  STS.U8 [R2+UR6+0xa340], R6 ;  /* 0x00a3400602007988 */ /* 0x000fe80008000006 */
[----:B0-----:R-:W3:Y:S04]  /*6f770*/  LDL.LU R28, [R1+0x2bc] ;  /* 0x0002bc00011c7983 */ /* 0x001ee80000300800 */
[----:B------:R-:W-:Y:S04]  /*6f780*/  STS.U8 [R2+UR6+0xa380], R7 ;  /* 0x00a3800702007988 */ /* 0x000fe80008000006 */
[----:B------:R-:W-:Y:S04]  /*6f790*/  STS.U8 [R2+UR6+0xa3c0], R8 ;  /* 0x00a3c00802007988 */ /* 0x000fe80008000006 */
[----:B------:R-:W-:Y:S04]  /*6f7a0*/  STS.U8 [R2+UR6+0xb240], R9 ;  /* 0x00b2400902007988 */ /* 0x000fe80008000006 */
[----:B------:R-:W-:Y:S04]  /*6f7b0*/  STS.U8 [R2+UR6+0xb200], R10 ;  /* 0x00b2000a02007988 */ /* 0x000fe80008000006 */
[----:B------:R-:W-:Y:S04]  /*6f7c0*/  STS.U8 [R2+UR6+0xb2c0], R11 ;  /* 0x00b2c00b02007988 */ /* 0x000fe80008000006 */
[----:B------:R-:W-:Y:S04]  /*6f7d0*/  STS.U8 [R2+UR6+0xb280], R12 ;  /* 0x00b2800c02007988 */ /* 0x000fe80008000006 */
[----:B------:R0:W-:Y:S04]  /*6f7e0*/  STS.U8 [R2+UR6+0xb340], R25 ;  /* 0x00b3401902007988 */ /* 0x0001e80008000006 */
[----:B0-----:R-:W4:Y:S04]  /*6f7f0*/  LDL.LU R25, [R1+0x2b8] ;  /* 0x0002b80001197983 */ /* 0x001f280000300800 */
[----:B------:R0:W-:Y:S04]  /*6f800*/  STS.U8 [R2+UR6+0xb300], R29 ;  /* 0x00b3001d02007988 */ /* 0x0001e80008000006 */
[----:B0-----:R-:W4:Y:S04]  /*6f810*/  LDL.LU R29, [R1+0x2b4] ;  /* 0x0002b400011d7983 */ /* 0x001f280000300800 */
[----:B------:R-:W-:Y:S04]  /*6f820*/  STS.U8 [R2+UR6+0xb3c0], R13 ;  /* 0x00b3c00d02007988 */ /* 0x000fe80008000006 */
[----:B------:R-:W-:Y:S04]  /*6f830*/  STS.U8 [R2+UR6+0xb380], R15 ;  /* 0x00b3800f02007988 */ /* 0x000fe80008000006 */
[----:B------:R0:W-:Y:S04]  /*6f840*/  STS.U8 [R2+UR6+0xc200], R26 ;  /* 0x00c2001a02007988 */ /* 0x0001e80008000006 */
[----:B0-----:R-:W4:Y:S04]  /*6f850*/  LDL.LU R26, [R1+0x2b0] ;  /* 0x0002b000011a7983 */ /* 0x001f280000300800 */
[----:B--2---:R0:W-:Y:S04]  /*6f860*/  STS.U8 [R2+UR6+0xc240], R27 ;  /* 0x00c2401b02007988 */ /* 0x0041e80008000006 */
[----:B------:R-:W-:Y:S04]  /*6f870*/  STS.U8 [R2+UR6+0xc280], R16 ;  /* 0x00c2801002007988 */ /* 0x000fe80008000006 */
[----:B------:R-:W-:Y:S04]  /*6f880*/  STS.U8 [R2+UR6+0xc2c0], R17 ;  /* 0x00c2c01102007988 */ /* 0x000fe80008000006 */
[----:B------:R-:W-:Y:S04]  /*6f890*/  STS.U8 [R2+UR6+0xc300], R18 ;  /* 0x00c3001202007988 */ /* 0x000fe80008000006 */
[----:B------:R-:W-:Y:S04]  /*6f8a0*/  STS.U8 [R2+UR6+0xc340], R19 ;  /* 0x00c3401302007988 */ /* 0x000fe80008000006 */
[----:B0-----:R-:W2:Y:S04]  /*6f8b0*/  LDL.LU R27, [R1+0x2ac] ;  /* 0x0002ac00011b7983 */ /* 0x001ea80000300800 */
[----:B------:R-:W2:Y:S04]  /*6f8c0*/  LDL.LU R0, [R1+0x1c8] ;  /* 0x0001c80001007983 */ /* 0x000ea80000300800 */
[----:B------:R-:W2:Y:S04]  /*6f8d0*/  LDL.LU R3, [R1+0x1c4] ;  /* 0x0001c40001037983 */ /* 0x000ea80000300800 */
[----:B------:R-:W2:Y:S04]  /*6f8e0*/  LDL.LU R4, [R1+0x1c0] ;  /* 0x0001c00001047983 */ /* 0x000ea80000300800 */
[----:B------:R-:W2:Y:S04]  /*6f8f0*/  LDL.LU R5, [R1+0x1bc] ;  /* 0x0001bc0001057983 */ /* 0x000ea80000300800 */
[----:B------:R-:W2:Y:S04]  /*6f900*/  LDL.LU R6, [R1+0x1b8] ;  /* 0x0001b80001067983 */ /* 0x000ea80000300800 */
[----:B------:R-:W-:Y:S04]  /*6f910*/  STS.U8 [R2+UR6+0xc380], R20 ;  /* 0x00c3801402007988 */ /* 0x000fe80008000006 */
        /* <DEDUP_REMOVED lines=9> */
[----:B------:R-:W2:Y:S04]  /*6f9b0*/  LDL.LU R12, [R1+0x70] ;  /* 0x00007000010c7983 */ /* 0x000ea80000300800 */
[----:B---3--:R0:W-:Y:S04]  /*6f9c0*/  STS.U8 [R2+UR6+0xd280], R28 ;  /* 0x00d2801c02007988 */ /* 0x0081e80008000006 */
[----:B0-----:R-:W3:Y:S04]  /*6f9d0*/  LDL.LU R28, [R1+0x6c] ;  /* 0x00006c00011c7983 */ /* 0x001ee80000300800 */
[----:B------:R-:W3:Y:S04]  /*6f9e0*/  LDL.LU R13, [R1+0x68] ;  /* 0x00006800010d7983 */ /* 0x000ee80000300800 */
[----:B------:R-:W3:Y:S04]  /*6f9f0*/  LDL.LU R15, [R1+0x64] ;  /* 0x00006400010f7983 */ /* 0x000ee80000300800 */
[----:B------:R-:W3:Y:S04]  /*6fa00*/  LDL.LU R16, [R1+0x60] ;  /* 0x0000600001107983 */ /* 0x000ee80000300800 */
[----:B----4-:R0:W-:Y:S04]  /*6fa10*/  STS.U8 [R2+UR6+0xd340], R25 ;  /* 0x00d3401902007988 */ /* 0x0101e80008000006 */
[----:B0-----:R-:W4:Y:S04]  /*6fa20*/  LDL.LU R25, [R1+0x5c] ;  /* 0x00005c0001197983 */ /* 0x001f280000300800 */
[----:B------:R0:W-:Y:S04]  /*6fa30*/  STS.U8 [R2+UR6+0xd300], R29 ;  /* 0x00d3001d02007988 */ /* 0x0001e80008000006 */
[----:B0-----:R-:W4:Y:S04]  /*6fa40*/  LDL.LU R29, [R1+0x10d8] ;  /* 0x0010d800011d7983 */ /* 0x001f280000300800 */
[----:B------:R0:W-:Y:S04]  /*6fa50*/  STS.U8 [R2+UR6+0xd3c0], R26 ;  /* 0x00d3c01a02007988 */ /* 0x0001e80008000006 */
        /* <DEDUP_REMOVED lines=9> */
[----:B--2---:R0:W-:Y:S04]  /*6faf0*/  STS.U8 [R2+UR6+0xd380], R27 ;  /* 0x00d3801b02007988 */ /* 0x0041e80008000006 */
        /* <DEDUP_REMOVED lines=8> */
[----:B0-----:R-:W2:Y:S04]  /*6fb80*/  LDL.LU R27, [R1+0xf90] ;  /* 0x000f9000011b7983 */ /* 0x001ea80000300800 */
[----:B------:R-:W-:Y:S04]  /*6fb90*/  STS.U8 [R2+UR6+0xf240], R10 ;  /* 0x00f2400a02007988 */ /* 0x000fe80008000006 */
[----:B------:R-:W-:Y:S04]  /*6fba0*/  STS.U8 [R2+UR6+0xf200], R11 ;  /* 0x00f2000b02007988 */ /* 0x000fe80008000006 */
[----:B------:R-:W-:Y:S01]  /*6fbb0*/  STS.U8 [R2+UR6+0xf2c0], R12 ;  /* 0x00f2c00c02007988 */ /* 0x000fe20008000006 */
[----:B-1----:R-:W-:-:S03]  /*6fbc0*/  LOP3.LUT R0, R14, 0x10, RZ, 0x3c, !PT ;  /* 0x000000100e007812 */ /* 0x002fc600078e3cff */
[----:B---3--:R0:W-:Y:S04]  /*6fbd0*/  STS.U8 [R2+UR6+0xf280], R28 ;  /* 0x00f2801c02007988 */ /* 0x0081e80008000006 */
[----:B------:R-:W-:Y:S04]  /*6fbe0*/  STS.U8 [R2+UR6+0xf340], R13 ;  /* 0x00f3400d02007988 */ /* 0x000fe80008000006 */
[----:B------:R-:W-:Y:S04]  /*6fbf0*/  STS.U8 [R2+UR6+0xf300], R15 ;  /* 0x00f3000f02007988 */ /* 0x000fe80008000006 */
[----:B0-----:R-:W3:Y:S04]  /*6fc00*/  LDL.LU R28, [R1+0xf6c] ;  /* 0x000f6c00011c7983 */ /* 0x001ee80000300800 */
[----:B------:R-:W-:Y:S04]  /*6fc10*/  STS.U8 [R2+UR6+0xf3c0], R16 ;  /* 0x00f3c01002007988 */ /* 0x000fe80008000006 */
[----:B----4-:R0:W-:Y:S04]  /*6fc20*/  STS.U8 [R2+UR6+0xf380], R25 ;  /* 0x00f3801902007988 */ /* 0x0101e80008000006 */
[----:B0-----:R-:W4:Y:S04]  /*6fc30*/  LDL.LU R25, [R1+0xf68] ;  /* 0x000f680001197983 */ /* 0x001f280000300800 */
[----:B------:R0:W-:Y:S04]  /*6fc40*/  STS.U8 [R0+UR6+0x400], R29 ;  /* 0x0004001d00007988 */ /* 0x0001e80008000006 */
[----:B0-----:R-:W4:Y:S04]  /*6fc50*/  LDL.LU R29, [R1+0xf64] ;  /* 0x000f6400011d7983 */ /* 0x001f280000300800 */
        /* <DEDUP_REMOVED lines=21> */
[----:B------:R-:W4:Y:S04]  /*6fdb0*/  LDL.LU R13, [R1+0xd20] ;  /* 0x000d2000010d7983 */ /* 0x000f280000300800 */
[----:B------:R-:W4:Y:S04]  /*6fdc0*/  LDL.LU R14, [R1+0xd1c] ;  /* 0x000d1c00010e7983 */ /* 0x000f280000300800 */
        /* <DEDUP_REMOVED lines=14> */
[----:B----4-:R0:W-:Y:S04]  /*6feb0*/  STS.U8 [R0+UR6+0x1540], R25 ;  /* 0x0015401900007988 */ /* 0x0101e80008000006 */
[----:B0-----:R-:W4:Y:S04]  /*6fec0*/  LDL.LU R25, [R1+0xb28] ;  /* 0x000b280001197983 */ /* 0x001f280000300800 */
[----:B------:R0:W-:Y:S04]  /*6fed0*/  STS.U8 [R0+UR6+0x1500], R29 ;  /* 0x0015001d00007988 */ /* 0x0001e80008000006 */
[----:B0-----:R-:W4:Y:S04]  /*6fee0*/  LDL.LU R29, [R1+0xb24] ;  /* 0x000b2400011d7983 */ /* 0x001f280000300800 */
        /* <DEDUP_REMOVED lines=12> */
[----:B------:R-:W-:Y:S04]  /*6ffb0*/  STS.U8 [R0+UR6+0x34c0], R13 ;  /* 0x0034c00d00007988 */ /* 0x000fe80008000006 */
[----:B------:R-:W-:Y:S04]  /*6ffc0*/  STS.U8 [R0+UR6+0x3480], R14 ;  /* 0x0034800e00007988 */ /* 0x000fe80008000006 */
[----:B------:R-:W-:Y:S04]  /*6ffd0*/  STS.U8 [R0+UR6+0x3540], R15 ;  /* 0x0035400f00007988 */ /* 0x000fe80008000006 */
[----:B------:R-:W-:Y:S04]  /*6ffe0*/  STS.U8 [R0+UR6+0x3500], R16 ;  /* 0x0035001000007988 */ /* 0x000fe80008000006 */
[----:B0-----:R-:W4:Y:S04]  /*6fff0*/  LDL.LU R26, [R1+0xb20] ;  /* 0x000b2000011a7983 */ /* 0x001f280000300800 */
[----:B--2---:R0:W-:Y:S04]  /*70000*/  STS.U8 [R0+UR6+0x35c0], R27 ;  /* 0x0035c01b00007988 */ /* 0x0041e80008000006 */
[----:B0-----:R-:W2:Y:S04]  /*70010*/  LDL.LU R27, [R1+0xb1c] ;  /* 0x000b1c00011b7983 */ /* 0x001ea80000300800 */
[----:B---3--:R0:W-:Y:S04]  /*70020*/  STS.U8 [R0+UR6+0x3580], R28 ;  /* 0x0035801c00007988 */ /* 0x0081e80008000006 */
[----:B------:R-:W-:Y:S04]  /*70030*/  STS.U8 [R0+UR6+0x4400], R17 ;  /* 0x0044001100007988 */ /* 0x000fe80008000006 */
[----:B------:R-:W-:Y:S04]  /*70040*/  STS.U8 [R0+UR6+0x4440], R18 ;  /* 0x0044401200007988 */ /* 0x000fe80008000006 */
[----:B------:R-:W-:Y:S04]  /*70050*/  STS.U8 [R0+UR6+0x4480], R19 ;  /* 0x0044801300007988 */ /* 0x000fe80008000006 */
[----:B------:R-:W-:Y:S04]  /*70060*/  STS.U8 [R0+UR6+0x44c0], R20 ;  /* 0x0044c01400007988 */ /* 0x000fe80008000006 */
[----:B0-----:R-:W3:Y:S04]  /*70070*/  LDL.LU R28, [R1+0xb18] ;  /* 0x000b1800011c7983 */ /* 0x001ee80000300800 */
[----:B------:R-:W3:Y:S04]  /*70080*/  LDL.LU R3, [R1+0xb14] ;  /* 0x000b140001037983 */ /* 0x000ee80000300800 */
[----:B------:R-:W3:Y:S04]  /*70090*/  LDL.LU R4, [R1+0xb10] ;  /* 0x000b100001047983 */ /* 0x000ee80000300800 */
[----:B------:R-:W3:Y:S04]  /*700a0*/  LDL.LU R5, [R1+0xb0c] ;  /* 0x000b0c0001057983 */ /* 0x000ee80000300800 */
[----:B------:R-:W3:Y:S04]  /*700b0*/  LDL.LU R2, [R1+0xa28] ;  /* 0x000a280001027983 */ /* 0x000ee80000300800 */
[----:B------:R-:W3:Y:S04]  /*700c0*/  LDL.LU R6, [R1+0xa24] ;  /* 0x000a240001067983 */ /* 0x000ee80000300800 */
[----:B------:R-:W-:Y:S04]  /*700d0*/  STS.U8 [R0+UR6+0x4500], R21 ;  /* 0x0045001500007988 */ /* 0x000fe80008000006 */
[----:B------:R-:W3:Y:S04]  /*700e0*/  LDL.LU R7, [R1+0xa20] ;  /* 0x000a200001077983 */ /* 0x000ee80000300800 */
[----:B------:R-:W-:Y:S04]  /*700f0*/  STS.U8 [R0+UR6+0x4540], R22 ;  /* 0x0045401600007988 */ /* 0x000fe80008000006 */
[----:B------:R-:W3:Y:S04]  /*70100*/  LDL.LU R8, [R1+0xa1c] ;  /* 0x000a1c0001087983 */ /* 0x000ee80000300800 */
[----:B------:R-:W-:Y:S04]  /*70110*/  STS.U8 [R0+UR6+0x4580], R23 ;  /* 0x0045801700007988 */ /* 0x000fe80008000006 */
[----:B------:R-:W3:Y:S04]  /*70120*/  LDL.LU R9, [R1+0xa18] ;  /* 0x000a180001097983 */ /* 0x000ee80000300800 */
[----:B------:R-:W-:Y:S04]  /*70130*/  STS.U8 [R0+UR6+0x45c0], R24 ;  /* 0x0045c01800007988 */ /* 0x000fe80008000006 */
[----:B------:R-:W3:Y:S04]  /*70140*/  LDL.LU R10, [R1+0xa14] ;  /* 0x000a1400010a7983 */ /* 0x000ee80000300800 */
[----:B------:R-:W3:Y:S04]  /*70150*/  LDL.LU R11, [R1+0xa10] ;  /* 0x000a1000010b7983 */ /* 0x000ee80000300800 */
[----:B------:R-:W3:Y:S04]  /*70160*/  LDL.LU R12, [R1+0xa0c] ;  /* 0x000a0c00010c7983 */ /* 0x000ee80000300800 */
[----:B----4-:R-:W-:Y:S04]  /*70170*/  STS.U8 [R0+UR6+0x5440], R25 ;  /* 0x0054401900007988 */ /* 0x010fe80008000006 */
[----:B------:R0:W-:Y:S04]  /*70180*/  STS.U8 [R0+UR6+0x5400], R29 ;  /* 0x0054001d00007988 */ /* 0x0001e80008000006 */
[----:B0-----:R-:W4:Y:S04]  /*70190*/  LDL.LU R29, [R1+0x8e8] ;  /* 0x0008e800011d7983 */ /* 0x001f280000300800 */
[----:B------:R-:W4:Y:S04]  /*701a0*/  LDL.LU R13, [R1+0x8e4] ;  /* 0x0008e400010d7983 */ /* 0x000f280000300800 */
[----:B------:R-:W4:Y:S04]  /*701b0*/  LDL.LU R14, [R1+0x8e0] ;  /* 0x0008e000010e7983 */ /* 0x000f280000300800 */
[----:B------:R-:W4:Y:S04]  /*701c0*/  LDL.LU R15, [R1+0x8dc] ;  /* 0x0008dc00010f7983 */ /* 0x000f280000300800 */
[----:B------:R-:W4:Y:S04]  /*701d0*/  LDL.LU R16, [R1+0x8d8] ;  /* 0x0008d80001107983 */ /* 0x000f280000300800 */
        /* <DEDUP_REMOVED lines=13> */
[----:B---3--:R0:W-:Y:S04]  /*702b0*/  STS.U8 [R0+UR6+0x5540], R28 ;  /* 0x0055401c00007988 */ /* 0x0081e80008000006 */
        /* <DEDUP_REMOVED lines=12> */
[----:B----4-:R0:W-:Y:S04]  /*70380*/  STS.U8 [R0+UR6+0x7440], R29 ;  /* 0x0074401d00007988 */ /* 0x0101e80008000006 */
[----:B0-----:R-:W4:Y:S04]  /*70390*/  LDL.LU R29, [R1+0x6a4] ;  /* 0x0006a400011d7983 */ /* 0x001f280000300800 */
[----:B------:R-:W-:Y:S04]  /*703a0*/  STS.U8 [R0+UR6+0x7400], R13 ;  /* 0x0074000d00007988 */ /* 0x000fe80008000006 */
[----:B------:R-:W-:Y:S04]  /*703b0*/  STS.U8 [R0+UR6+0x74c0], R14 ;  /* 0x0074c00e00007988 */ /* 0x000fe80008000006 */
[----:B------:R-:W-:Y:S04]  /*703c0*/  STS.U8 [R0+UR6+0x7480], R15 ;  /* 0x0074800f00007988 */ /* 0x000fe80008000006 */
[----:B------:R-:W-:Y:S04]  /*703d0*/  STS.U8 [R0+UR6+0x7540], R16 ;  /* 0x0075401000007988 */ /* 0x000fe80008000006 */
[----:B------:R0:W-:Y:S04]  /*703e0*/  STS.U8 [R0+UR6+0x7500], R25 ;  /* 0x0075001900007988 */ /* 0x0001e80008000006 */
[----:B0-----:R-:W4:Y:S04]  /*703f0*/  LDL.LU R25, [R1+0x6a0] ;  /* 0x0006a00001197983 */ /* 0x001f280000300800 */
[----:B------:R0:W-:Y:S04]  /*70400*/  STS.U8 [R0+UR6+0x75c0], R26 ;  /* 0x0075c01a00007988 */ /* 0x0001e80008000006 */
[----:B------:R-:W-:Y:S04]  /*70410*/  STS.U8 [R0+UR6+0x7580], R17 ;  /* 0x0075801100007988 */ /* 0x000fe80008000006 */
        /* <DEDUP_REMOVED lines=25> */
[----:B---3--:R0:W-:Y:S04]  /*705b0*/  STS.U8 [R0+UR6+0x9440], R28 ;  /* 0x0094401c00007988 */ /* 0x0081e80008000006 */
[----:B0-----:R-:W3:Y:S04]  /*705c0*/  LDL.LU R28, [R1+0x498] ;  /* 0x00049800011c7983 */ /* 0x001ee80000300800 */
[----:B----4-:R0:W-:Y:S04]  /*705d0*/  STS.U8 [R0+UR6+0x9400], R29 ;  /* 0x0094001d00007988 */ /* 0x0101e80008000006 */
        /* <DEDUP_REMOVED lines=10> */
[----:B0-----:R-:W4:Y:S04]  /*70680*/  LDL.LU R25, [R1+0x390] ;  /* 0x0003900001197983 */ /* 0x001f280000300800 */
        /* <DEDUP_REMOVED lines=10> */
[----:B------:R-:W-:Y:S04]  /*70730*/  STS.U8 [R0+UR6+0xa500], R10 ;  /* 0x00a5000a00007988 */ /* 0x000fe80008000006 */
[----:B------:R-:W-:Y:S04]  /*70740*/  STS.U8 [R0+UR6+0xa540], R11 ;  /* 0x00a5400b00007988 */ /* 0x000fe80008000006 */
[----:B------:R-:W-:Y:S04]  /*70750*/  STS.U8 [R0+UR6+0xa580], R12 ;  /* 0x00a5800c00007988 */ /* 0x000fe80008000006 */
[----:B--2---:R0:W-:Y:S04]  /*70760*/  STS.U8 [R0+UR6+0xa5c0], R27 ;  /* 0x00a5c01b00007988 */ /* 0x0041e80008000006 */
[----:B------:R-:W-:Y:S04]  /*70770*/  STS.U8 [R0+UR6+0xb440], R13 ;  /* 0x00b4400d00007988 */ /* 0x000fe80008000006 */
[----:B------:R-:W-:Y:S04]  /*70780*/  STS.U8 [R0+UR6+0xb400], R14 ;  /* 0x00b4000e00007988 */ /* 0x000fe80008000006 */
[----:B------:R-:W-:Y:S04]  /*70790*/  STS.U8 [R0+UR6+0xb4c0], R15 ;  /* 0x00b4c00f00007988 */ /* 0x000fe80008000006 */
[----:B------:R-:W-:Y:S04]  /*707a0*/  STS.U8 [R0+UR6+0xb480], R16 ;  /* 0x00b4801000007988 */ /* 0x000fe80008000006 */
[----:B0-----:R-:W2:Y:S04]  /*707b0*/  LDL.LU R27, [R1+0x2a8] ;  /* 0x0002a800011b7983 */ /* 0x001ea80000300800 */
[----:B---3--:R0:W-:Y:S04]  /*707c0*/  STS.U8 [R0+UR6+0xb540], R28 ;  /* 0x00b5401c00007988 */ /* 0x0081e80008000006 */
[----:B0-----:R-:W3:Y:S04]  /*707d0*/  LDL.LU R28, [R1+0x2a4] ;  /* 0x0002a400011c7983 */ /* 0x001ee80000300800 */
[----:B----4-:R0:W-:Y:S04]  /*707e0*/  STS.U8 [R0+UR6+0xb500], R29 ;  /* 0x00b5001d00007988 */ /* 0x0101e80008000006 */
        /* <DEDUP_REMOVED lines=20> */
[----:B------:R0:W-:Y:S04]  /*70930*/  STS.U8 [R0+UR6+0xc540], R24 ;  /* 0x00c5401800007988 */ /* 0x0001e80008000006 */
[----:B------:R1:W-:Y:S04]  /*70940*/  STS.U8 [R0+UR6+0xc580], R25 ;  /* 0x00c5801900007988 */ /* 0x0003e80008000006 */
        /* <DEDUP_REMOVED lines=12> */
[----:B-1----:R-:W4:Y:S04]  /*70a10*/  LDL.LU R25, [R1+0x10a0] ;  /* 0x0010a00001197983 */ /* 0x002f280000300800 */
[----:B------:R-:W4:Y:S04]  /*70a20*/  LDL.LU R26, [R1+0x109c] ;  /* 0x00109c00011a7983 */ /* 0x000f280000300800 */
[----:B--2---:R0:W-:Y:S04]  /*70a30*/  STS.U8 [R0+UR6+0xd440], R27 ;  /* 0x00d4401b00007988 */ /* 0x0041e80008000006 */
[----:B0-----:R-:W2:Y:S04]  /*70a40*/  LDL.LU R27, [R1+0x1098] ;  /* 0x00109800011b7983 */ /* 0x001ea80000300800 */
[----:B---3--:R0:W-:Y:S04]  /*70a50*/  STS.U8 [R0+UR6+0xd400], R28 ;  /* 0x00d4001c00007988 */ /* 0x0081e80008000006 */
[----:B0-----:R-:W3:Y:S04]  /*70a60*/  LDL.LU R28, [R1+0x1094] ;  /* 0x00109400011c7983 */ /* 0x001ee80000300800 */
[----:B----4-:R0:W-:Y:S04]  /*70a70*/  STS.U8 [R0+UR6+0xd4c0], R29 ;  /* 0x00d4c01d00007988 */ /* 0x0101e80008000006 */
        /* <DEDUP_REMOVED lines=12> */
[----:B------:R0:W-:Y:S02]  /*70b40*/  STS.U8 [R0+UR6+0xe580], R23 ;  /* 0x00e5801700007988 */ /* 0x0001e40008000006 */
[----:B0-----:R-:W0:Y:S02]  /*70b50*/  S2R R23, SR_TID.X ;  /* 0x0000000000177919 */ /* 0x001e240000002100 */
[----:B0-----:R-:W-:-:S04]  /*70b60*/  LOP3.LUT R23, R23, 0x3f, RZ, 0xc0, !PT ;  /* 0x0000003f17177812 */ /* 0x001fc800078ec0ff */
[----:B------:R-:W-:Y:S01]  /*70b70*/  LOP3.LUT R2, R23, 0x18, RZ, 0x3c, !PT ;  /* 0x0000001817027812 */ /* 0x000fe200078e3cff */
[----:B------:R0:W-:Y:S04]  /*70b80*/  STL [R1+0x7608], R23 ;  /* 0x0076081701007387 */ /* 0x0001e80000100800 */
[----:B0-----:R-:W2:Y:S04]  /*70b90*/  LDL.LU R23, [R1+0xf50] ;  /* 0x000f500001177983 */ /* 0x001ea80000300800 */
[----:B--2---:R0:W-:Y:S04]  /*70ba0*/  STL [R1+0x7624], R23 ;  /* 0x0076241701007387 */ /* 0x0041e80000100800 */
[----:B0-----:R-:W2:Y:S04]  /*70bb0*/  LDL.LU R23, [R1+0xf54] ;  /* 0x000f540001177983 */ /* 0x001ea80000300800 */
[----:B--2---:R0:W-:Y:S04]  /*70bc0*/  STL [R1+0x7628], R23 ;  /* 0x0076281701007387 */ /* 0x0041e80000100800 */
[----:B0-----:R-:W2:Y:S04]  /*70bd0*/  LDL.LU R23, [R1+0xf58] ;  /* 0x000f580001177983 */ /* 0x001ea80000300800 */
        /* <DEDUP_REMOVED lines=9> */
[----:B--2---:R0:W-:Y:S04]  /*70c70*/  STL [R1+0x762c], R23 ;  /* 0x00762c1701007387 */ /* 0x0041e80000100800 */
[----:B0-----:R-:W2:Y:S04]  /*70c80*/  LDL.LU R23, [R1+0x107c] ;  /* 0x00107c0001177983 */ /* 0x001ea80000300800 */
        /* <DEDUP_REMOVED lines=21> */
[----:B------:R1:W-:Y:S04]  /*70de0*/  STS.U8 [R2+UR6+0x640], R24 ;  /* 0x0006401802007988 */ /* 0x0003e80008000006 */
[----:B------:R0:W-:Y:S04]  /*70df0*/  STS.U8 [R2+UR6+0x680], R25 ;  /* 0x0006801902007988 */ /* 0x0001e80008000006 */
[----:B------:R0:W-:Y:S04]  /*70e00*/  STS.U8 [R2+UR6+0x6c0], R26 ;  /* 0x0006c01a02007988 */ /* 0x0001e80008000006 */
[----:B------:R1:W-:Y:S04]  /*70e10*/  STS.U8 [R2+UR6+0x700], R27 ;  /* 0x0007001b02007988 */ /* 0x0003e80008000006 */
[----:B---3--:R3:W-:Y:S04]  /*70e20*/  STS.U8 [R2+UR6+0x740], R28 ;  /* 0x0007401c02007988 */ /* 0x0087e80008000006 */
[----:B0-----:R-:W2:Y:S04]  /*70e30*/  LDL.LU R22, [R1+0xcec] ;  /* 0x000cec0001167983 */ /* 0x001ea80000300800 */
[----:B-1----:R-:W2:Y:S04]  /*70e40*/  LDL.LU R24, [R1+0xc08] ;  /* 0x000c080001187983 */ /* 0x002ea80000300800 */
[----:B------:R-:W2:Y:S04]  /*70e50*/  LDL.LU R25, [R1+0xc04] ;  /* 0x000c040001197983 */ /* 0x000ea80000300800 */
[----:B------:R-:W2:Y:S04]  /*70e60*/  LDL.LU R26, [R1+0xc00] ;  /* 0x000c0000011a7983 */ /* 0x000ea80000300800 */
[----:B------:R-:W2:Y:S04]  /*70e70*/  LDL.LU R27, [R1+0xbfc] ;  /* 0x000bfc00011b7983 */ /* 0x000ea80000300800 */
[----:B----4-:R0:W-:Y:S04]  /*70e80*/  STS.U8 [R2+UR6+0x780], R29 ;  /* 0x0007801d02007988 */ /* 0x0101e80008000006 */
[----:B---3--:R-:W3:Y:S04]  /*70e90*/  LDL.LU R28, [R1+0xbf8] ;  /* 0x000bf800011c7983 */ /* 0x008ee80000300800 */
[----:B0-----:R-:W4:Y:S04]  /*70ea0*/  LDL.LU R29, [R1+0xbf4] ;  /* 0x000bf400011d7983 */ /* 0x001f280000300800 */
[----:B--2---:R0:W-:Y:S04]  /*70eb0*/  STS.U8 [R2+UR6+0x7c0], R23 ;  /* 0x0007c01702007988 */ /* 0x0041e80008000006 */
[----:B0-----:R-:W2:Y:S04]  /*70ec0*/  LDL.LU R23, [R1+0x762c] ;  /* 0x00762c0001177983 */ /* 0x001ea80000300800 */
[----:B--2---:R0:W-:Y:S04]  /*70ed0*/  STS.U8 [R2+UR6+0x1640], R23 ;  /* 0x0016401702007988 */ /* 0x0041e80008000006 */
[----:B0-----:R-:W2:Y:S04]  /*70ee0*/  LDL.LU R23, [R1+0x7628] ;  /* 0x0076280001177983 */ /* 0x001ea80000300800 */
[----:B--2---:R0:W-:Y:S04]  /*70ef0*/  STS.U8 [R2+UR6+0x1600], R23 ;  /* 0x0016001702007988 */ /* 0x0041e80008000006 */
[----:B0-----:R-:W2:Y:S04]  /*70f00*/  LDL.LU R23, [R1+0x7624] ;  /* 0x0076240001177983 */ /* 0x001ea80000300800 */
[----:B--2---:R-:W-:Y:S04]  /*70f10*/  STS.U8 [R2+UR6+0x16c0], R23 ;  /* 0x0016c01702007988 */ /* 0x004fe80008000006 */
        /* <DEDUP_REMOVED lines=25> */
[----:B---3--:R-:W-:Y:S04]  /*710b0*/  STS.U8 [R2+UR6+0x4700], R28 ;  /* 0x0047001c02007988 */ /* 0x008fe80008000006 */
[----:B----4-:R0:W-:Y:S04]  /*710c0*/  STS.U8 [R2+UR6+0x4740], R29 ;  /* 0x0047401d02007988 */ /* 0x0101e80008000006 */
[----:B0-----:R-:W2:Y:S04]  /*710d0*/  LDL.LU R29, [R1+0xbf0] ;  /* 0x000bf000011d7983 */ /* 0x001ea80000300800 */
[----:B------:R-:W3:Y:S04]  /*710e0*/  LDL.LU R23, [R1+0xb04] ;  /* 0x000b040001177983 */ /* 0x000ee80000300800 */
[----:B---3--:R0:W-:Y:S04]  /*710f0*/  STL [R1+0x761c], R23 ;  /* 0x00761c1701007387 */ /* 0x0081e80000100800 */
[----:B0-----:R-:W3:Y:S04]  /*71100*/  LDL.LU R23, [R1+0xb08] ;  /* 0x000b080001177983 */ /* 0x001ee80000300800 */
[----:B---3--:R0:W-:Y:S04]  /*71110*/  STL [R1+0x7620], R23 ;  /* 0x0076201701007387 */ /* 0x0081e80000100800 */
[----:B0-----:R-:W3:Y:S04]  /*71120*/  LDL.LU R23, [R1+0xbec] ;  /* 0x000bec0001177983 */ /* 0x001ee80000300800 */
        /* <DEDUP_REMOVED lines=26> */
[----:B------:R-:W2:Y:S04]  /*712d0*/  LDL.LU R27, [R1+0x77c] ;  /* 0x00077c00011b7983 */ /* 0x000ea80000300800 */
[----:B0-----:R-:W2:Y:S04]  /*712e0*/  LDL.LU R29, [R1+0x778] ;  /* 0x00077800011d7983 */ /* 0x001ea80000300800 */
[----:B---3--:R0:W-:Y:S04]  /*712f0*/  STS.U8 [R2+UR6+0x47c0], R23 ;  /* 0x0047c01702007988 */ /* 0x0081e80008000006 */
[----:B0-----:R-:W3:Y:S04]  /*71300*/  LDL.LU R23, [R1+0x7620] ;  /* 0x0076200001177983 */ /* 0x001ee80000300800 */
[----:B---3--:R0:W-:Y:S04]  /*71310*/  STS.U8 [R2+UR6+0x5640], R23 ;  /* 0x0056401702007988 */ /* 0x0081e80008000006 */
[----:B0-----:R-:W3:Y:S04]  /*71320*/  LDL.LU R23, [R1+0x761c] ;  /* 0x00761c0001177983 */ /* 0x001ee80000300800 */
[----:B---3--:R-:W-:Y:S04]  /*71330*/  STS.U8 [R2+UR6+0x5600], R23 ;  /* 0x0056001702007988 */ /* 0x008fe80008000006 */
[----:B----4-:R-:W-:Y:S04]  /*71340*/  STS.U8 [R2+UR6+0x56c0], R0 ;  /* 0x0056c00002007988 */ /* 0x010fe80008000006 */
        /* <DEDUP_REMOVED lines=24> */
[----:B0-----:R-:W3:Y:S04]  /*714d0*/  LDL.LU R28, [R1+0x774] ;  /* 0x00077400011c7983 */ /* 0x001ee80000300800 */
[----:B------:R-:W4:Y:S04]  /*714e0*/  LDL.LU R23, [R1+0x688] ;  /* 0x0006880001177983 */ /* 0x000f280000300800 */
[----:B----4-:R0:W-:Y:S04]  /*714f0*/  STL [R1+0x7614], R23 ;  /* 0x0076141701007387 */ /* 0x0101e80000100800 */
[----:B0-----:R-:W4:Y:S04]  /*71500*/  LDL.LU R23, [R1+0x76c] ;  /* 0x00076c0001177983 */ /* 0x001f280000300800 */
[----:B--2---:R-:W-:Y:S04]  /*71510*/  STS.U8 [R2+UR6+0x86c0], R27 ;  /* 0x0086c01b02007988 */ /* 0x004fe80008000006 */
[----:B------:R-:W-:Y:S04]  /*71520*/  STS.U8 [R2+UR6+0x8700], R29 ;  /* 0x0087001d02007988 */ /* 0x000fe80008000006 */
[----:B----4-:R0:W-:Y:S04]  /*71530*/  STL [R1+0x7618], R23 ;  /* 0x0076181701007387 */ /* 0x0101e80000100800 */
[----:B0-----:R-:W2:Y:S04]  /*71540*/  LDL.LU R23, [R1+0x770] ;  /* 0x0007700001177983 */ /* 0x001ea80000300800 */
        /* <DEDUP_REMOVED lines=25> */
[----:B---3--:R0:W-:Y:S04]  /*716e0*/  STS.U8 [R2+UR6+0x8740], R28 ;  /* 0x0087401c02007988 */ /* 0x0081e80008000006 */
[----:B------:R-:W3:Y:S04]  /*716f0*/  LDL.LU R27, [R1+0x380] ;  /* 0x00038000011b7983 */ /* 0x000ee80000300800 */
[----:B0-----:R-:W3:Y:S04]  /*71700*/  LDL.LU R28, [R1+0x37c] ;  /* 0x00037c00011c7983 */ /* 0x001ee80000300800 */
[----:B--2---:R0:W-:Y:S04]  /*71710*/  STS.U8 [R2+UR6+0x8780], R23 ;  /* 0x0087801702007988 */ /* 0x0041e80008000006 */
[----:B0-----:R-:W2:Y:S04]  /*71720*/  LDL.LU R23, [R1+0x7618] ;  /* 0x0076180001177983 */ /* 0x001ea80000300800 */
[----:B--2---:R0:W-:Y:S04]  /*71730*/  STS.U8 [R2+UR6+0x87c0], R23 ;  /* 0x0087c01702007988 */ /* 0x0041e80008000006 */
[----:B0-----:R-:W2:Y:S04]  /*71740*/  LDL.LU R23, [R1+0x7614] ;  /* 0x0076140001177983 */ /* 0x001ea80000300800 */
[----:B--2---:R-:W-:Y:S04]  /*71750*/  STS.U8 [R2+UR6+0x9640], R23 ;  /* 0x0096401702007988 */ /* 0x004fe80008000006 */
        /* <DEDUP_REMOVED lines=23> */
[----:B0-----:R-:W2:Y:S04]  /*718d0*/  LDL.LU R29, [R1+0x378] ;  /* 0x00037800011d7983 */ /* 0x001ea80000300800 */
[----:B------:R-:W4:Y:S04]  /*718e0*/  LDL.LU R23, [R1+0x36c] ;  /* 0x00036c0001177983 */ /* 0x000f280000300800 */
[----:B----4-:R0:W-:Y:S04]  /*718f0*/  STL [R1+0x760c], R23 ;  /* 0x00760c1701007387 */ /* 0x0101e80000100800 */
[----:B0-----:R-:W4:Y:S04]  /*71900*/  LDL.LU R23, [R1+0x370] ;  /* 0x0003700001177983 */ /* 0x001f280000300800 */
[----:B------:R-:W-:Y:S04]  /*71910*/  STS.U8 [R2+UR6+0xc600], R25 ;  /* 0x00c6001902007988 */ /* 0x000fe80008000006 */
[----:B------:R-:W-:Y:S04]  /*71920*/  STS.U8 [R2+UR6+0xc640], R26 ;  /* 0x00c6401a02007988 */ /* 0x000fe80008000006 */
[----:B----4-:R0:W-:Y:S04]  /*71930*/  STL [R1+0x7610], R23 ;  /* 0x0076101701007387 */ /* 0x0101e80000100800 */
        /* <DEDUP_REMOVED lines=26> */
[----:B------:R1:W-:Y:S04]  /*71ae0*/  STS.U8 [R2+UR6+0xc6c0], R28 ;  /* 0x00c6c01c02007988 */ /* 0x0003e80008000006 */
[----:B--2---:R2:W-:Y:S04]  /*71af0*/  STS.U8 [R2+UR6+0xc700], R29 ;  /* 0x00c7001d02007988 */ /* 0x0045e80008000006 */
[----:B0-----:R-:W3:Y:S04]  /*71b00*/  LDL.LU R27, [R1+0x1078] ;  /* 0x00107800011b7983 */ /* 0x001ee80000300800 */
[----:B-1----:R-:W3:Y:S04]  /*71b10*/  LDL.LU R28, [R1+0x1074] ;  /* 0x00107400011c7983 */ /* 0x002ee80000300800 */
[----:B--2---:R-:W2:Y:S04]  /*71b20*/  LDL.LU R29, [R1+0x1070] ;  /* 0x00107000011d7983 */ /* 0x004ea80000300800 */
[----:B----4-:R0:W-:Y:S04]  /*71b30*/  STS.U8 [R2+UR6+0xc740], R23 ;  /* 0x00c7401702007988 */ /* 0x0101e80008000006 */
[----:B0-----:R-:W4:Y:S04]  /*71b40*/  LDL.LU R23, [R1+0x7610] ;  /* 0x0076100001177983 */ /* 0x001f280000300800 */
[----:B----4-:R0:W-:Y:S04]  /*71b50*/  STS.U8 [R2+UR6+0xc780], R23 ;  /* 0x00c7801702007988 */ /* 0x0101e80008000006 */
[----:B0-----:R-:W4:Y:S04]  /*71b60*/  LDL.LU R23, [R1+0x760c] ;  /* 0x00760c0001177983 */ /* 0x001f280000300800 */
[----:B----4-:R0:W-:Y:S04]  /*71b70*/  STS.U8 [R2+UR6+0xc7c0], R23 ;  /* 0x00c7c01702007988 */ /* 0x0101e80008000006 */
[----:B------:R-:W-:Y:S04]  /*71b80*/  STS.U8 [R2+UR6+0xd640], R0 ;  /* 0x00d6400002007988 */ /* 0x000fe80008000006 */
[----:B------:R1:W-:Y:S04]  /*71b90*/  STS.U8 [R2+UR6+0xd600], R3 ;  /* 0x00d6000302007988 */ /* 0x0003e80008000006 */
[----:B0-----:R-:W4:Y:S04]  /*71ba0*/  LDL.LU R23, [R1+0x7608] ;  /* 0x0076080001177983 */ /* 0x001f280000300800 */
[----:B-1----:R-:W2:Y:S04]  /*71bb0*/  LDL.LU R3, [R1+0x1060] ;  /* 0x0010600001037983 */ /* 0x002ea80000300800 */
        /* <DEDUP_REMOVED lines=26> */
[----:B--2---:R0:W-:Y:S04]  /*71d60*/  STL [R1+0x7604], R3 ;  /* 0x0076040301007387 */ /* 0x0041e80000100800 */
[----:B0-----:R-:W2:Y:S04]  /*71d70*/  LDL.LU R3, [R1+0x106c] ;  /* 0x00106c0001037983 */ /* 0x001ea80000300800 */
        /* <DEDUP_REMOVED lines=18> */
[----:B----4-:R-:W-:-:S03]  /*71ea0*/  LOP3.LUT R0, R23, 0x20, RZ, 0x3c, !PT ;  /* 0x0000002017007812 */ /* 0x010fc600078e3cff */
[----:B------:R-:W4:Y:S04]  /*71eb0*/  LDL.LU R21, [R1+0xce4] ;  /* 0x000ce40001157983 */ /* 0x000f280000300800 */
        /* <DEDUP_REMOVED lines=11> */
[----:B--2---:R0:W-:Y:S04]  /*71f70*/  STS.U8 [R0+UR6+0x8c0], R3 ;  /* 0x0008c00300007988 */ /* 0x0041e80008000006 */
[----:B0-----:R-:W2:Y:S04]  /*71f80*/  LDL.LU R3, [R1+0x7604] ;  /* 0x0076040001037983 */ /* 0x001ea80000300800 */
[----:B--2---:R0:W-:Y:S04]  /*71f90*/  STS.U8 [R0+UR6+0x900], R3 ;  /* 0x0009000300007988 */ /* 0x0041e80008000006 */
[----:B0-----:R-:W2:Y:S04]  /*71fa0*/  LDL.LU R3, [R1+0x7600] ;  /* 0x0076000001037983 */ /* 0x001ea80000300800 */
[----:B--2---:R0:W-:Y:S04]  /*71fb0*/  STS.U8 [R0+UR6+0x940], R3 ;  /* 0x0009400300007988 */ /* 0x0041e80008000006 */
[----:B0-----:R-:W2:Y:S04]  /*71fc0*/  LDL.LU R3, [R1+0x75fc] ;  /* 0x0075fc0001037983 */ /* 0x001ea80000300800 */
[----:B--2---:R0:W-:Y:S04]  /*71fd0*/  STS.U8 [R0+UR6+0x980], R3 ;  /* 0x0009800300007988 */ /* 0x0041e80008000006 */
[----:B0-----:R-:W2:Y:S04]  /*71fe0*/  LDL.LU R3, [R1+0xbd4] ;  /* 0x000bd40001037983 */ /* 0x001ea80000300800 */
[----:B--2---:R0:W-:Y:S04]  /*71ff0*/  STL [R1+0x75f0], R3 ;  /* 0x0075f00301007387 */ /* 0x0041e80000100800 */
[----:B0-----:R-:W2:Y:S04]  /*72000*/  LDL.LU R3, [R1+0xbd8] ;  /* 0x000bd80001037983 */ /* 0x001ea80000300800 */
[----:B--2---:R0:W-:Y:S04]  /*72010*/  STL [R1+0x75f4], R3 ;  /* 0x0075f40301007387 */ /* 0x0041e80000100800 */
[----:B0-----:R-:W2:Y:S04]  /*72020*/  LDL.LU R3, [R1+0xbdc] ;  /* 0x000bdc0001037983 */ /* 0x001ea80000300800 */
[----:B---3--:R-:W-:Y:S04]  /*72030*/  STS.U8 [R0+UR6+0x9c0], R4 ;  /* 0x0009c00400007988 */ /* 0x008fe80008000006 */
        /* <DEDUP_REMOVED lines=30> */
[----:B------:R0:W-:Y:S04]  /*72220*/  STS.U8 [R0+UR6+0x29c0], R19 ;  /* 0x0029c01300007988 */ /* 0x0001e80008000006 */
[----:B------:R1:W-:Y:S04]  /*72230*/  STS.U8 [R0+UR6+0x3840], R20 ;  /* 0x0038401400007988 */ /* 0x0003e80008000006 */
[----:B----4-:R4:W-:Y:S04]  /*72240*/  STS.U8 [R0+UR6+0x3800], R21 ;  /* 0x0038001500007988 */ /* 0x0109e80008000006 */
[----:B0-----:R-:W3:Y:S04]  /*72250*/  LDL.LU R16, [R1+0x9cc] ;  /* 0x0009cc0001107983 */ /* 0x001ee80000300800 */
[----:B-1----:R-:W3:Y:S04]  /*72260*/  LDL.LU R17, [R1+0x9c8] ;  /* 0x0009c80001117983 */ /* 0x002ee80000300800 */
[----:B------:R-:W3:Y:S04]  /*72270*/  LDL.LU R18, [R1+0x9c4] ;  /* 0x0009c40001127983 */ /* 0x000ee80000300800 */
[----:B------:R-:W3:Y:S04]  /*72280*/  LDL.LU R19, [R1+0x9c0] ;  /* 0x0009c00001137983 */ /* 0x000ee80000300800 */
[----:B------:R-:W3:Y:S04]  /*72290*/  LDL.LU R20, [R1+0x9bc] ;  /* 0x0009bc0001147983 */ /* 0x000ee80000300800 */
[----:B------:R0:W-:Y:S04]  /*722a0*/  STS.U8 [R0+UR6+0x38c0], R22 ;  /* 0x0038c01600007988 */ /* 0x0001e80008000006 */
[----:B----4-:R-:W4:Y:S04]  /*722b0*/  LDL.LU R21, [R1+0x8a8] ;  /* 0x0008a80001157983 */ /* 0x010f280000300800 */
[----:B------:R1:W-:Y:S04]  /*722c0*/  STS.U8 [R0+UR6+0x3880], R23 ;  /* 0x0038801700007988 */ /* 0x0003e80008000006 */
[----:B------:R0:W-:Y:S04]  /*722d0*/  STS.U8 [R0+UR6+0x3940], R24 ;  /* 0x0039401800007988 */ /* 0x0001e80008000006 */
[----:B------:R0:W-:Y:S04]  /*722e0*/  STS.U8 [R0+UR6+0x3900], R25 ;  /* 0x0039001900007988 */ /* 0x0001e80008000006 */
[----:B------:R1:W-:Y:S04]  /*722f0*/  STS.U8 [R0+UR6+0x39c0], R26 ;  /* 0x0039c01a00007988 */ /* 0x0003e80008000006 */
[----:B------:R1:W-:Y:S04]  /*72300*/  STS.U8 [R0+UR6+0x3980], R27 ;  /* 0x0039801b00007988 */ /* 0x0003e80008000006 */
[----:B0-----:R-:W3:Y:S04]  /*72310*/  LDL.LU R22, [R1+0x8a4] ;  /* 0x0008a40001167983 */ /* 0x001ee80000300800 */
[----:B-1----:R-:W3:Y:S04]  /*72320*/  LDL.LU R23, [R1+0x8a0] ;  /* 0x0008a00001177983 */ /* 0x002ee80000300800 */
[----:B------:R-:W3:Y:S04]  /*72330*/  LDL.LU R24, [R1+0x89c] ;  /* 0x00089c0001187983 */ /* 0x000ee80000300800 */
[----:B------:R-:W3:Y:S04]  /*72340*/  LDL.LU R25, [R1+0x898] ;  /* 0x0008980001197983 */ /* 0x000ee80000300800 */
[----:B------:R-:W3:Y:S04]  /*72350*/  LDL.LU R26, [R1+0x894] ;  /* 0x00089400011a7983 */ /* 0x000ee80000300800 */
[----:B------:R0:W-:Y:S04]  /*72360*/  STS.U8 [R0+UR6+0x4800], R28 ;  /* 0x0048001c00007988 */ /* 0x0001e80008000006 */
[----:B------:R-:W3:Y:S04]  /*72370*/  LDL.LU R27, [R1+0x890] ;  /* 0x00089000011b7983 */ /* 0x000ee80000300800 */
[----:B------:R1:W-:Y:S04]  /*72380*/  STS.U8 [R0+UR6+0x4840], R29 ;  /* 0x0048401d00007988 */ /* 0x0003e80008000006 */
[----:B0-----:R-:W3:Y:S04]  /*72390*/  LDL.LU R28, [R1+0x88c] ;  /* 0x00088c00011c7983 */ /* 0x001ee80000300800 */
[----:B-1----:R-:W3:Y:S04]  /*723a0*/  LDL.LU R29, [R1+0x768] ;  /* 0x00076800011d7983 */ /* 0x002ee80000300800 */
        /* <DEDUP_REMOVED lines=74> */
[----:B--2---:R-:W-:Y:S04]  /*72850*/  STS.U8 [R0+UR6+0x8900], R3 ;  /* 0x0089000300007988 */ /* 0x004fe80008000006 */
        /* <DEDUP_REMOVED lines=28> */
[----:B--2---:R0:W-:Y:S04]  /*72a20*/  STL [R1+0x75d8], R29 ;  /* 0x0075d81d01007387 */ /* 0x0041e80000100800 */
[----:B0-----:R-:W2:Y:S04]  /*72a30*/  LDL.LU R29, [R1+0x360] ;  /* 0x00036000011d7983 */ /* 0x001ea80000300800 */
[----:B--2---:R0:W-:Y:S04]  /*72a40*/  STL [R1+0x75dc], R29 ;  /* 0x0075dc1d01007387 */ /* 0x0041e80000100800 */
[----:B0-----:R-:W2:Y:S04]  /*72a50*/  LDL.LU R29, [R1+0x364] ;  /* 0x00036400011d7983 */ /* 0x001ea80000300800 */
[----:B--2---:R0:W-:Y:S04]  /*72a60*/  STL [R1+0x75e0], R29 ;  /* 0x0075e01d01007387 */ /* 0x0041e80000100800 */
[----:B0-----:R-:W2:Y:S04]  /*72a70*/  LDL.LU R29, [R1+0x368] ;  /* 0x00036800011d7983 */ /* 0x001ea80000300800 */
[----:B------:R-:W3:Y:S04]  /*72a80*/  LDL.LU R3, [R1+0x358] ;  /* 0x0003580001037983 */ /* 0x000ee80000300800 */
[----:B------:R-:W4:Y:S04]  /*72a90*/  LDL.LU R4, [R1+0x354] ;  /* 0x0003540001047983 */ /* 0x000f280000300800 */
        /* <DEDUP_REMOVED lines=24> */
[----:B------:R-:W3:Y:S04]  /*72c20*/  LDL.LU R28, [R1] ;  /* 0x00000000011c7983 */ /* 0x000ee80000300800 */
        /* <DEDUP_REMOVED lines=8> */
[----:B---3--:R0:W-:Y:S04]  /*72cb0*/  STS.U8 [R0+UR6+0xc900], R3 ;  /* 0x00c9000300007988 */ /* 0x0081e80008000006 */
[----:B----4-:R1:W-:Y:S04]  /*72cc0*/  STS.U8 [R0+UR6+0xc940], R4 ;  /* 0x00c9400400007988 */ /* 0x0103e80008000006 */
[----:B------:R3:W-:Y:S04]  /*72cd0*/  STS.U8 [R0+UR6+0xc980], R5 ;  /* 0x00c9800500007988 */ /* 0x0007e80008000006 */
[----:B------:R4:W-:Y:S04]  /*72ce0*/  STS.U8 [R0+UR6+0xc9c0], R2 ;  /* 0x00c9c00200007988 */ /* 0x0009e80008000006 */
[----:B------:R0:W-:Y:S04]  /*72cf0*/  STS.U8 [R0+UR6+0xd840], R6 ;  /* 0x00d8400600007988 */ /* 0x0001e80008000006 */
[----:B------:R0:W-:Y:S04]  /*72d00*/  STS.U8 [R0+UR6+0xd800], R7 ;  /* 0x00d8000700007988 */ /* 0x0001e80008000006 */
[----:B------:R0:W-:Y:S04]  /*72d10*/  STS.U8 [R0+UR6+0xd8c0], R8 ;  /* 0x00d8c00800007988 */ /* 0x0001e80008000006 */
        /* <DEDUP_REMOVED lines=21> */
[----:B-1----:R-:W2:Y:S04]  /*72e70*/  LDL.LU R4, [R1+0x1054] ;  /* 0x0010540001047983 */ /* 0x002ea80000300800 */
[----:B---3--:R-:W3:Y:S04]  /*72e80*/  LDL.LU R5, [R1+0x1050] ;  /* 0x0010500001057983 */ /* 0x008ee80000300800 */
[----:B----4-:R-:W4:Y:S04]  /*72e90*/  LDL.LU R2, [R1+0x104c] ;  /* 0x00104c0001027983 */ /* 0x010f280000300800 */
[----:B------:R-:W3:Y:S04]  /*72ea0*/  LDL.LU R6, [R1+0x1048] ;  /* 0x0010480001067983 */ /* 0x000ee80000300800 */
[----:B------:R-:W3:Y:S04]  /*72eb0*/  LDL.LU R7, [R1+0x1044] ;  /* 0x0010440001077983 */ /* 0x000ee80000300800 */
[----:B------:R-:W3:Y:S04]  /*72ec0*/  LDL.LU R8, [R1+0x1040] ;  /* 0x0010400001087983 */ /* 0x000ee80000300800 */
[----:B------:R-:W3:Y:S04]  /*72ed0*/  LDL.LU R9, [R1+0x102c] ;  /* 0x00102c0001097983 */ /* 0x000ee80000300800 */
[----:B------:R-:W3:Y:S01]  /*72ee0*/  LDL.LU R10, [R1+0xf08] ;  /* 0x000f0800010a7983 */ /* 0x000ee20000300800 */
[----:B------:R-:W0:Y:S03]  /*72ef0*/  S2R R28, SR_TID.X ;  /* 0x00000000001c7919 */ /* 0x000e260000002100 */
        /* <DEDUP_REMOVED lines=17> */
[----:B--2---:R0:W-:Y:S02]  /*73010*/  STS.U8 [R0+UR6+0xf980], R29 ;  /* 0x00f9801d00007988 */ /* 0x0041e40008000006 */
[----:B0-----:R-:W-:-:S02]  /*73020*/  LOP3.LUT R0, R28, 0x3f, RZ, 0xc0, !PT ;  /* 0x0000003f1c007812 */ /* 0x001fc400078ec0ff */
[----:B------:R-:W2:Y:S04]  /*73030*/  LDL.LU R28, [R1+0xcc0] ;  /* 0x000cc000011c7983 */ /* 0x000ea80000300800 */
[----:B------:R-:W-:Y:S04]  /*73040*/  STL [R1+0x74c0], R29 ;  /* 0x0074c01d01007387 */ /* 0x000fe80000100800 */
[----:B------:R-:W-:Y:S04]  /*73050*/  STL [R1+0x74c4], R29 ;  /* 0x0074c41d01007387 */ /* 0x000fe80000100800 */
[----:B------:R0:W-:Y:S04]  /*73060*/  STL [R1+0x74c8], R29 ;  /* 0x0074c81d01007387 */ /* 0x0001e80000100800 */
[----:B0-----:R-:W2:Y:S04]  /*73070*/  LDL.LU R29, [R1+0xcb0] ;  /* 0x000cb000011d7983 */ /* 0x001ea80000300800 */
[----:B--2---:R0:W-:Y:S04]  /*73080*/  STL [R1+0x75c8], R29 ;  /* 0x0075c81d01007387 */ /* 0x0041e80000100800 */
[----:B0-----:R-:W2:Y:S04]  /*73090*/  LDL.LU R29, [R1+0xcb4] ;  /* 0x000cb400011d7983 */ /* 0x001ea80000300800 */
[----:B--2---:R0:W-:Y:S04]  /*730a0*/  STL [R1+0x75cc], R29 ;  /* 0x0075cc1d01007387 */ /* 0x0041e80000100800 */
[----:B0-----:R-:W2:Y:S01]  /*730b0*/  LDL.LU R29, [R1+0xcb8] ;  /* 0x000cb800011d7983 */ /* 0x001ea20000300800 */
[----:B------:R-:W-:-:S05]  /*730c0*/  LOP3.LUT R0, R0, 0x28, RZ, 0x3c, !PT ;  /* 0x0000002800007812 */ /* 0x000fca00078e3cff */
[----:B------:R-:W-:Y:S04]  /*730d0*/  STS.U8 [R0+UR6+0xa00], R3 ;  /* 0x000a000300007988 */ /* 0x000fe80008000006 */
[----:B------:R-:W-:Y:S04]  /*730e0*/  STS.U8 [R0+UR6+0xa40], R4 ;  /* 0x000a400400007988 */ /* 0x000fe80008000006 */
        /* <DEDUP_REMOVED lines=50> */
[----:B0-----:R-:W3:Y:S04]  /*73410*/  LDL.LU R25, [R1+0x9a0] ;  /* 0x0009a00001197983 */ /* 0x001ee80000300800 */
[----:B-1----:R-:W3:Y:S04]  /*73420*/  LDL.LU R26, [R1+0x99c] ;  /* 0x00099c00011a7983 */ /* 0x002ee80000300800 */
[----:B------:R-:W3:Y:S04]  /*73430*/  LDL.LU R27, [R1+0x888] ;  /* 0x00088800011b7983 */ /* 0x000ee80000300800 */
        /* <DEDUP_REMOVED lines=144> */
[----:B---3--:R1:W-:Y:S04]  /*73d40*/  STS.U8 [R0+UR6+0xbb00], R22 ;  /* 0x00bb001600007988 */ /* 0x0083e80008000006 */
[----:B----4-:R2:W-:Y:S04]  /*73d50*/  STS.U8 [R0+UR6+0xbbc0], R23 ;  /* 0x00bbc01700007988 */ /* 0x0105e80008000006 */
[----:B------:R3:W-:Y:S04]  /*73d60*/  STS.U8 [R0+UR6+0xbb80], R24 ;  /* 0x00bb801800007988 */ /* 0x0007e80008000006 */
[----:B------:R4:W-:Y:S04]  /*73d70*/  STS.U8 [R0+UR6+0xca00], R25 ;  /* 0x00ca001900007988 */ /* 0x0009e80008000006 */
[----:B------:R2:W-:Y:S04]  /*73d80*/  STS.U8 [R0+UR6+0xca40], R26 ;  /* 0x00ca401a00007988 */ /* 0x0005e80008000006 */
[----:B0-----:R-:W4:Y:S04]  /*73d90*/  LDL.LU R21, [R1+0x75ac] ;  /* 0x0075ac0001157983 */ /* 0x001f280000300800 */
[----:B-1----:R-:W4:Y:S04]  /*73da0*/  LDL.LU R22, [R1+0x75a8] ;  /* 0x0075a80001167983 */ /* 0x002f280000300800 */
[----:B--2---:R-:W2:Y:S04]  /*73db0*/  LDL.LU R23, [R1+0x75a4] ;  /* 0x0075a40001177983 */ /* 0x004ea80000300800 */
[----:B---3--:R-:W3:Y:S04]  /*73dc0*/  LDL.LU R24, [R1+0x75a0] ;  /* 0x0075a00001187983 */ /* 0x008ee80000300800 */
[----:B----4-:R-:W4:Y:S04]  /*73dd0*/  LDL.LU R25, [R1+0x759c] ;  /* 0x00759c0001197983 */ /* 0x010f280000300800 */
[----:B------:R-:W2:Y:S04]  /*73de0*/  LDL.LU R26, [R1+0x7598] ;  /* 0x00759800011a7983 */ /* 0x000ea80000300800 */
[----:B------:R0:W-:Y:S04]  /*73df0*/  STS.U8 [R0+UR6+0xca80], R27 ;  /* 0x00ca801b00007988 */ /* 0x0001e80008000006 */
[----:B------:R1:W-:Y:S04]  /*73e00*/  STS.U8 [R0+UR6+0xcac0], R28 ;  /* 0x00cac01c00007988 */ /* 0x0003e80008000006 */
[----:B------:R1:W-:Y:S04]  /*73e10*/  STS.U8 [R0+UR6+0xcb00], R29 ;  /* 0x00cb001d00007988 */ /* 0x0003e80008000006 */
[----:B0-----:R-:W2:Y:S04]  /*73e20*/  LDL.LU R27, [R1+0x7594] ;  /* 0x00759400011b7983 */ /* 0x001ea80000300800 */
[----:B-1----:R-:W2:Y:S04]  /*73e30*/  LDL.LU R28, [R1+0x7590] ;  /* 0x00759000011c7983 */ /* 0x002ea80000300800 */
[----:B------:R-:W2:Y:S04]  /*73e40*/  LDL.LU R29, [R1+0x100c] ;  /* 0x00100c00011d7983 */ /* 0x000ea80000300800 */
        /* <DEDUP_REMOVED lines=18> */
[----:B------:R0:W-:Y:S02]  /*73f70*/  STS.U8 [R0+UR6+0xebc0], R20 ;  /* 0x00ebc01400007988 */ /* 0x0001e40008000006 */
[----:B0-----:R-:W0:Y:S02]  /*73f80*/  S2R R20, SR_TID.X ;  /* 0x0000000000147919 */ /* 0x001e240000002100 */
[----:B0-----:R-:W-:Y:S01]  /*73f90*/  LOP3.LUT R14, R20, 0x3f, RZ, 0xc0, !PT ;  /* 0x0000003f140e7812 */ /* 0x001fe200078ec0ff */
[----:B--2---:R0:W-:Y:S04]  /*73fa0*/  STL [R1+0x758c], R29 ;  /* 0x00758c1d01007387 */ /* 0x0041e80000100800 */
        /* <DEDUP_REMOVED lines=14> */
[----:B------:R-:W2:Y:S01]  /*74090*/  LDL.LU R16, [R1+0xda0] ;  /* 0x000da00001107983 */ /* 0x000ea20000300800 */
[----:B0-----:R-:W-:-:S03]  /*740a0*/  LOP3.LUT R29, R14, 0x28, RZ, 0x3c, !PT ;  /* 0x000000280e1d7812 */ /* 0x001fc600078e3cff */
[----:B------:R-:W2:Y:S04]  /*740b0*/  LDL.LU R17, [R1+0xd9c] ;  /* 0x000d9c0001117983 */ /* 0x000ea80000300800 */
[----:B------:R-:W2:Y:S04]  /*740c0*/  LDL.LU R18, [R1+0xca8] ;  /* 0x000ca80001127983 */ /* 0x000ea80000300800 */
[----:B------:R-:W2:Y:S04]  /*740d0*/  LDL.LU R19, [R1+0xca4] ;  /* 0x000ca40001137983 */ /* 0x000ea80000300800 */
[----:B------:R-:W2:Y:S04]  /*740e0*/  LDL.LU R20, [R1+0xca0] ;  /* 0x000ca00001147983 */ /* 0x000ea80000300800 */
[----:B------:R-:W-:Y:S04]  /*740f0*/  STS.U8 [R29+UR6+0xfa40], R28 ;  /* 0x00fa401c1d007988 */ /* 0x000fe80008000006 */
[----:B------:R0:W-:Y:S04]  /*74100*/  STL [R1+0x74f4], R28 ;  /* 0x0074f41c01007387 */ /* 0x0001e80000100800 */
[----:B------:R-:W-:Y:S04]  /*74110*/  STS.U8 [R29+UR6+0xfa00], R27 ;  /* 0x00fa001b1d007988 */ /* 0x000fe80008000006 */
[----:B------:R-:W-:Y:S04]  /*74120*/  STS.U8 [R29+UR6+0xfac0], R26 ;  /* 0x00fac01a1d007988 */ /* 0x000fe80008000006 */
[----:B----4-:R-:W-:Y:S04]  /*74130*/  STS.U8 [R29+UR6+0xfa80], R25 ;  /* 0x00fa80191d007988 */ /* 0x010fe80008000006 */
[----:B0-----:R-:W4:Y:S04]  /*74140*/  LDL.LU R28, [R1+0x1010] ;  /* 0x00101000011c7983 */ /* 0x001f280000300800 */
[----:B------:R0:W-:Y:S04]  /*74150*/  STL [R1+0x74f8], R27 ;  /* 0x0074f81b01007387 */ /* 0x0001e80000100800 */
[----:B---3--:R-:W-:Y:S04]  /*74160*/  STS.U8 [R29+UR6+0xfb40], R24 ;  /* 0x00fb40181d007988 */ /* 0x008fe80008000006 */
[----:B------:R-:W-:Y:S04]  /*74170*/  STS.U8 [R29+UR6+0xfb00], R23 ;  /* 0x00fb00171d007988 */ /* 0x000fe80008000006 */
[----:B0-----:R-:W3:Y:S04]  /*74180*/  LDL.LU R27, [R1+0x1014] ;  /* 0x00101400011b7983 */ /* 0x001ee80000300800 */
[----:B------:R0:W-:Y:S04]  /*74190*/  STL [R1+0x74fc], R26 ;  /* 0x0074fc1a01007387 */ /* 0x0001e80000100800 */
[----:B------:R-:W-:Y:S04]  /*741a0*/  STS.U8 [R29+UR6+0xfbc0], R22 ;  /* 0x00fbc0161d007988 */ /* 0x000fe80008000006 */
[----:B------:R-:W-:Y:S04]  /*741b0*/  STS.U8 [R29+UR6+0xfb80], R21 ;  /* 0x00fb80151d007988 */ /* 0x000fe80008000006 */
        /* <DEDUP_REMOVED lines=9> */
[----:B------:R-:W2:Y:S04]  /*74250*/  LDL.LU R29, [R1+0x758c] ;  /* 0x00758c00011d7983 */ /* 0x000ea80000300800 */
        /* <DEDUP_REMOVED lines=9> */
[----:B------:R-:W-:Y:S04]  /*742f0*/  STS.U8 [R14+UR6+0xc80], R24 ;  /* 0x000c80180e007988 */ /* 0x000fe80008000006 */
        /* <DEDUP_REMOVED lines=209> */
[----:B0-----:R-:W2:Y:S04]  /*75010*/  LDL.LU R19, [R1+0x754c] ;  /* 0x00754c0001137983 */ /* 0x001ea80000300800 */
[----:B-1----:R-:W2:Y:S04]  /*75020*/  LDL.LU R20, [R1+0x7548] ;  /* 0x0075480001147983 */ /* 0x002ea80000300800 */
        /* <DEDUP_REMOVED lines=18> */
[----:B------:R-:W-:Y:S04]  /*75150*/  STS.U8 [R14+UR6+0xed80], R11 ;  /* 0x00ed800b0e007988 */ /* 0x000fe80008000006 */
[----:B------:R-:W-:Y:S04]  /*75160*/  STS.U8 [R14+UR6+0xedc0], R12 ;  /* 0x00edc00c0e007988 */ /* 0x000fe80008000006 */
[----:B--2---:R-:W-:Y:S04]  /*75170*/  STL [R1+0x7514], R20 ;  /* 0x0075141401007387 */ /* 0x004fe80000100800 */
[----:B------:R-:W-:Y:S04]  /*75180*/  STL [R1+0x7518], R19 ;  /* 0x0075181301007387 */ /* 0x000fe80000100800 */
[----:B------:R-:W-:Y:S04]  /*75190*/  STS.U8 [R14+UR6+0xfc40], R20 ;  /* 0x00fc40140e007988 */ /* 0x000fe80008000006 */
[----:B0-----:R-:W2:Y:S04]  /*751a0*/  LDL.LU R9, [R1+0x1008] ;  /* 0x0010080001097983 */ /* 0x001ea80000300800 */
[----:B------:R0:W-:Y:S04]  /*751b0*/  STS.U8 [R14+UR6+0xfc00], R19 ;  /* 0x00fc00130e007988 */ /* 0x0001e80008000006 */
[----:B-1----:R-:W2:Y:S04]  /*751c0*/  LDL.LU R10, [R1+0x1004] ;  /* 0x00100400010a7983 */ /* 0x002ea80000300800 */
        /* <DEDUP_REMOVED lines=17> */
[----:B------:R-:W-:-:S03]  /*752e0*/  LOP3.LUT R11, R2, 0x3f, RZ, 0xc0, !PT ;  /* 0x0000003f020b7812 */ /* 0x000fc600078ec0ff */
[----:B------:R-:W2:Y:S04]  /*752f0*/  LDL.LU R12, [R1+0xd7c] ;  /* 0x000d7c00010c7983 */ /* 0x000ea80000300800 */
[----:B------:R-:W2:Y:S04]  /*75300*/  LDL.LU R2, [R1+0xc88] ;  /* 0x000c880001027983 */ /* 0x000ea80000300800 */
[----:B------:R-:W-:Y:S04]  /*75310*/  STS.U8 [R14+UR6+0xfcc0], R18 ;  /* 0x00fcc0120e007988 */ /* 0x000fe80008000006 */
[----:B------:R0:W-:Y:S04]  /*75320*/  STL [R1+0x751c], R18 ;  /* 0x00751c1201007387 */ /* 0x0001e80000100800 */
[----:B----4-:R-:W-:Y:S04]  /*75330*/  STS.U8 [R14+UR6+0xfc80], R17 ;  /* 0x00fc80110e007988 */ /* 0x010fe80008000006 */
[----:B---3--:R-:W-:Y:S01]  /*75340*/  STS.U8 [R14+UR6+0xfd40], R16 ;  /* 0x00fd40100e007988 */ /* 0x008fe20008000006 */
[----:B------:R-:W-:-:S03]  /*75350*/  LOP3.LUT R29, R11, 0x38, RZ, 0x3c, !PT ;  /* 0x000000380b1d7812 */ /* 0x000fc600078e3cff */
[----:B------:R-:W-:Y:S04]  /*75360*/  STS.U8 [R14+UR6+0xfd00], R15 ;  /* 0x00fd000f0e007988 */ /* 0x000fe80008000006 */
[----:B0-----:R-:W3:Y:S04]  /*75370*/  LDL.LU R18, [R1+0xfe4] ;  /* 0x000fe40001127983 */ /* 0x001ee80000300800 */
[----:B------:R0:W-:Y:S04]  /*75380*/  STL [R1+0x7520], R17 ;  /* 0x0075201101007387 */ /* 0x0001e80000100800 */
[----:B0-----:R-:W4:Y:S04]  /*75390*/  LDL.LU R17, [R1+0xfe8] ;  /* 0x000fe80001117983 */ /* 0x001f280000300800 */
[----:B------:R0:W-:Y:S04]  /*753a0*/  STL [R1+0x7524], R16 ;  /* 0x0075241001007387 */ /* 0x0001e80000100800 */
[----:B0-----:R-:W2:Y:S04]  /*753b0*/  LDL.LU R16, [R1+0xfec] ;  /* 0x000fec0001107983 */ /* 0x001ea80000300800 */
[----:B------:R0:W-:Y:S04]  /*753c0*/  STL [R1+0x7528], R11 ;  /* 0x0075280b01007387 */ /* 0x0001e80000100800 */
[----:B0-----:R-:W2:Y:S04]  /*753d0*/  LDL.LU R11, [R1+0x1000] ;  /* 0x00100000010b7983 */ /* 0x001ea80000300800 */
[----:B------:R-:W2:Y:S04]  /*753e0*/  LDL.LU R14, [R1+0x7544] ;  /* 0x00754400010e7983 */ /* 0x000ea80000300800 */
[----:B------:R0:W-:Y:S02]  /*753f0*/  STL [R1+0x752c], R15 ;  /* 0x00752c0f01007387 */ /* 0x0001e40000100800 */
[----:B0-----:R-:W0:Y:S02]  /*75400*/  S2R R15, SR_TID.X ;  /* 0x00000000000f7919 */ /* 0x001e240000002100 */
[----:B0-----:R-:W-:-:S04]  /*75410*/  LOP3.LUT R15, R15, 0x3f, RZ, 0xc0, !PT ;  /* 0x0000003f0f0f7812 */ /* 0x001fc800078ec0ff */
[----:B------:R-:W-:-:S05]  /*75420*/  LOP3.LUT R15, R15, 0x30, RZ, 0x3c, !PT ;  /* 0x000000300f0f7812 */ /* 0x000fca00078e3cff */
[----:B--2---:R-:W-:Y:S04]  /*75430*/  STS.U8 [R15+UR6+0xfdc0], R14 ;  /* 0x00fdc00e0f007988 */ /* 0x004fe80008000006 */
[----:B------:R-:W-:Y:S04]  /*75440*/  STL [R1+0x7530], R14 ;  /* 0x0075300e01007387 */ /* 0x000fe80000100800 */
[----:B------:R-:W-:Y:S04]  /*75450*/  STS.U8 [R15+UR6+0xfd80], R13 ;  /* 0x00fd800d0f007988 */ /* 0x000fe80008000006 */
[----:B------:R-:W-:Y:S04]  /*75460*/  STL [R1+0x7534], R13 ;  /* 0x0075340d01007387 */ /* 0x000fe80000100800 */
[----:B------:R0:W-:Y:S04]  /*75470*/  STS.U8 [R29+UR6+0xe00], R9 ;  /* 0x000e00091d007988 */ /* 0x0001e80008000006 */
[----:B------:R1:W-:Y:S04]  /*75480*/  STS.U8 [R29+UR6+0xe40], R10 ;  /* 0x000e400a1d007988 */ /* 0x0003e80008000006 */
[----:B0-----:R-:W2:Y:S04]  /*75490*/  LDL.LU R9, [R1+0xc84] ;  /* 0x000c840001097983 */ /* 0x001ea80000300800 */
[----:B-1----:R-:W2:Y:S04]  /*754a0*/  LDL.LU R10, [R1+0xc80] ;  /* 0x000c8000010a7983 */ /* 0x002ea80000300800 */
[----:B------:R-:W2:Y:S04]  /*754b0*/  LDL.LU R13, [R1+0xc78] ;  /* 0x000c7800010d7983 */ /* 0x000ea80000300800 */
[----:B------:R-:W-:Y:S04]  /*754c0*/  STS.U8 [R29+UR6+0xe80], R11 ;  /* 0x000e800b1d007988 */ /* 0x000fe80008000006 */
[----:B------:R-:W-:Y:S04]  /*754d0*/  STS.U8 [R29+UR6+0xec0], R16 ;  /* 0x000ec0101d007988 */ /* 0x000fe80008000006 */
[----:B----4-:R-:W-:Y:S04]  /*754e0*/  STS.U8 [R29+UR6+0xf00], R17 ;  /* 0x000f00111d007988 */ /* 0x010fe80008000006 */
        /* <DEDUP_REMOVED lines=53> */
[----:B--2---:R-:W-:Y:S04]  /*75840*/  STS.U8 [R29+UR6+0x3f40], R13 ;  /* 0x003f400d1d007988 */ /* 0x004fe80008000006 */
[----:B---3--:R-:W-:Y:S04]  /*75850*/  STS.U8 [R29+UR6+0x3f00], R14 ;  /* 0x003f000e1d007988 */ /* 0x008fe80008000006 */
[----:B----4-:R0:W-:Y:S04]  /*75860*/  STS.U8 [R29+UR6+0x3fc0], R12 ;  /* 0x003fc00c1d007988 */ /* 0x0101e80008000006 */
[----:B------:R1:W-:Y:S04]  /*75870*/  STS.U8 [R29+UR6+0x3f80], R2 ;  /* 0x003f80021d007988 */ /* 0x0003e80008000006 */
[----:B0-----:R-:W2:Y:S04]  /*75880*/  LDL.LU R12, [R1+0x838] ;  /* 0x00083800010c7983 */ /* 0x001ea80000300800 */
[----:B-1----:R-:W3:Y:S04]  /*75890*/  LDL.LU R2, [R1+0x834] ;  /* 0x0008340001027983 */ /* 0x002ee80000300800 */
[----:B------:R-:W4:Y:S04]  /*758a0*/  LDL.LU R13, [R1+0x82c] ;  /* 0x00082c00010d7983 */ /* 0x000f280000300800 */
        /* <DEDUP_REMOVED lines=52> */
[----:B---3--:R1:W-:Y:S04]  /*75bf0*/  STS.U8 [R29+UR6+0x7e00], R2 ;  /* 0x007e00021d007988 */ /* 0x0083e80008000006 */
[----:B0-----:R-:W3:Y:S04]  /*75c00*/  LDL.LU R12, [R1+0x4f4] ;  /* 0x0004f400010c7983 */ /* 0x001ee80000300800 */
[----:B-1----:R-:W2:Y:S04]  /*75c10*/  LDL.LU R2, [R1+0x4f0] ;  /* 0x0004f00001027983 */ /* 0x002ea80000300800 */
[----:B----4-:R0:W-:Y:S04]  /*75c20*/  STS.U8 [R29+UR6+0x7ec0], R13 ;  /* 0x007ec00d1d007988 */ /* 0x0101e80008000006 */
[----:B0-----:R-:W4:Y:S04]  /*75c30*/  LDL.LU R13, [R1+0x753c] ;  /* 0x00753c00010d7983 */ /* 0x001f280000300800 */
[----:B----4-:R-:W-:Y:S04]  /*75c40*/  STS.U8 [R29+UR6+0x7e80], R13 ;  /* 0x007e800d1d007988 */ /* 0x010fe80008000006 */
        /* <DEDUP_REMOVED lines=25> */
[----:B--2---:R-:W-:Y:S04]  /*75de0*/  STS.U8 [R29+UR6+0xaf00], R8 ;  /* 0x00af00081d007988 */ /* 0x004fe80008000006 */
[----:B-1----:R-:W2:Y:S04]  /*75df0*/  LDL.LU R10, [R1+0x408] ;  /* 0x00040800010a7983 */ /* 0x002ea80000300800 */
[----:B---3--:R0:W-:Y:S04]  /*75e00*/  STS.U8 [R29+UR6+0xaf40], R12 ;  /* 0x00af400c1d007988 */ /* 0x0081e80008000006 */
[----:B0-----:R-:W3:Y:S04]  /*75e10*/  LDL.LU R12, [R1+0x400] ;  /* 0x00040000010c7983 */ /* 0x001ee80000300800 */
[----:B------:R-:W-:Y:S04]  /*75e20*/  STS.U8 [R29+UR6+0xaf80], R2 ;  /* 0x00af80021d007988 */ /* 0x000fe80008000006 */
[----:B---3--:R0:W-:Y:S04]  /*75e30*/  STL [R1+0x7538], R12 ;  /* 0x0075380c01007387 */ /* 0x0081e80000100800 */
        /* <DEDUP_REMOVED lines=24> */
[----:B------:R-:W4:Y:S04]  /*75fc0*/  LDL.LU R8, [R1+0xf4] ;  /* 0x0000f40001087983 */ /* 0x000f280000300800 */
[----:B--2---:R1:W-:Y:S04]  /*75fd0*/  STS.U8 [R29+UR6+0xbe40], R10 ;  /* 0x00be400a1d007988 */ /* 0x0043e80008000006 */
[----:B0-----:R-:W2:Y:S04]  /*75fe0*/  LDL.LU R9, [R1+0xf0] ;  /* 0x0000f00001097983 */ /* 0x001ea80000300800 */
[----:B-1----:R-:W2:Y:S04]  /*75ff0*/  LDL.LU R10, [R1+0xec] ;  /* 0x0000ec00010a7983 */ /* 0x002ea80000300800 */
[----:B------:R-:W2:Y:S04]  /*76000*/  LDL.LU R4, [R1+0xe8] ;  /* 0x0000e80001047983 */ /* 0x000ea80000300800 */
[----:B------:R-:W2:Y:S04]  /*76010*/  LDL.LU R5, [R1+0xe4] ;  /* 0x0000e40001057983 */ /* 0x000ea80000300800 */
[----:B---3--:R0:W-:Y:S04]  /*76020*/  STS.U8 [R29+UR6+0xbe00], R12 ;  /* 0x00be000c1d007988 */ /* 0x0081e80008000006 */
[----:B0-----:R-:W3:Y:S04]  /*76030*/  LDL.LU R12, [R1+0x7538] ;  /* 0x00753800010c7983 */ /* 0x001ee80000300800 */
[----:B---3--:R0:W-:Y:S04]  /*76040*/  STS.U8 [R29+UR6+0xbec0], R12 ;  /* 0x00bec00c1d007988 */ /* 0x0081e80008000006 */
[----:B------:R1:W-:Y:S04]  /*76050*/  STS.U8 [R29+UR6+0xbe80], R2 ;  /* 0x00be80021d007988 */ /* 0x0003e80008000006 */
[----:B0-----:R-:W3:Y:S04]  /*76060*/  LDL.LU R12, [R1+0xe0] ;  /* 0x0000e000010c7983 */ /* 0x001ee80000300800 */
[----:B-1----:R-:W3:Y:S04]  /*76070*/  LDL.LU R2, [R1+0x9c] ;  /* 0x00009c0001027983 */ /* 0x002ee80000300800 */
[----:B------:R0:W-:Y:S04]  /*76080*/  STS.U8 [R29+UR6+0xbf40], R13 ;  /* 0x00bf400d1d007988 */ /* 0x0001e80008000006 */
[----:B------:R1:W-:Y:S04]  /*76090*/  STS.U8 [R29+UR6+0xbf00], R14 ;  /* 0x00bf000e1d007988 */ /* 0x0003e80008000006 */
        /* <DEDUP_REMOVED lines=10> */
[----:B------:R-:W3:Y:S04]  /*76140*/  LDL.LU R17, [R1+0x7520] ;  /* 0x0075200001117983 */ /* 0x000ee80000300800 */
[----:B------:R0:W-:Y:S04]  /*76150*/  STS.U8 [R29+UR6+0xcec0], R19 ;  /* 0x00cec0131d007988 */ /* 0x0001e80008000006 */
[----:B--2---:R-:W2:Y:S04]  /*76160*/  LDL.LU R18, [R1+0x751c] ;  /* 0x00751c0001127983 */ /* 0x004ea80000300800 */
[----:B------:R1:W-:Y:S04]  /*76170*/  STS.U8 [R29+UR6+0xcf00], R20 ;  /* 0x00cf00141d007988 */ /* 0x0003e80008000006 */
[----:B------:R0:W-:Y:S04]  /*76180*/  STS.U8 [R29+UR6+0xcf40], R21 ;  /* 0x00cf40151d007988 */ /* 0x0001e80008000006 */
[----:B------:R0:W-:Y:S04]  /*76190*/  STS.U8 [R29+UR6+0xcf80], R22 ;  /* 0x00cf80161d007988 */ /* 0x0001e80008000006 */
[----:B------:R1:W-:Y:S04]  /*761a0*/  STS.U8 [R29+UR6+0xcfc0], R23 ;  /* 0x00cfc0171d007988 */ /* 0x0003e80008000006 */
[----:B------:R4:W-:Y:S04]  /*761b0*/  STS.U8 [R29+UR6+0xde40], R24 ;  /* 0x00de40181d007988 */ /* 0x0009e80008000006 */
[----:B0-----:R-:W2:Y:S04]  /*761c0*/  LDL.LU R19, [R1+0x7518] ;  /* 0x0075180001137983 */ /* 0x001ea80000300800 */
[----:B-1----:R-:W2:Y:S04]  /*761d0*/  LDL.LU R20, [R1+0x7514] ;  /* 0x0075140001147983 */ /* 0x002ea80000300800 */
[----:B------:R-:W2:Y:S04]  /*761e0*/  LDL.LU R21, [R1+0x7510] ;  /* 0x0075100001157983 */ /* 0x000ea80000300800 */
[----:B------:R0:W-:Y:S04]  /*761f0*/  STS.U8 [R29+UR6+0xde00], R25 ;  /* 0x00de00191d007988 */ /* 0x0001e80008000006 */
[----:B------:R-:W2:Y:S04]  /*76200*/  LDL.LU R22, [R1+0x750c] ;  /* 0x00750c0001167983 */ /* 0x000ea80000300800 */
[----:B------:R-:W2:Y:S04]  /*76210*/  LDL.LU R23, [R1+0x7508] ;  /* 0x0075080001177983 */ /* 0x000ea80000300800 */
[----:B----4-:R-:W4:Y:S04]  /*76220*/  LDL.LU R24, [R1+0x7504] ;  /* 0x0075040001187983 */ /* 0x010f280000300800 */
[----:B------:R1:W-:Y:S04]  /*76230*/  STS.U8 [R29+UR6+0xdec0], R26 ;  /* 0x00dec01a1d007988 */ /* 0x0003e80008000006 */
[----:B------:R0:W-:Y:S04]  /*76240*/  STS.U8 [R29+UR6+0xde80], R27 ;  /* 0x00de801b1d007988 */ /* 0x0001e80008000006 */
[----:B------:R1:W-:Y:S04]  /*76250*/  STS.U8 [R29+UR6+0xdf40], R28 ;  /* 0x00df401c1d007988 */ /* 0x0003e80008000006 */
[----:B------:R1:W-:Y:S04]  /*76260*/  STS.U8 [R29+UR6+0xdf00], R0 ;  /* 0x00df00001d007988 */ /* 0x0003e80008000006 */
[----:B0-----:R-:W2:Y:S04]  /*76270*/  LDL.LU R25, [R1+0x7500] ;  /* 0x0075000001197983 */ /* 0x001ea80000300800 */
[----:B------:R0:W-:Y:S04]  /*76280*/  STS.U8 [R29+UR6+0xdfc0], R3 ;  /* 0x00dfc0031d007988 */ /* 0x0001e80008000006 */
[----:B-1----:R-:W2:Y:S04]  /*76290*/  LDL.LU R26, [R1+0x74fc] ;  /* 0x0074fc00011a7983 */ /* 0x002ea80000300800 */
[----:B------:R-:W2:Y:S04]  /*762a0*/  LDL.LU R27, [R1+0x74f8] ;  /* 0x0074f800011b7983 */ /* 0x000ea80000300800 */
[----:B------:R1:W-:Y:S04]  /*762b0*/  STS.U8 [R29+UR6+0xdf80], R6 ;  /* 0x00df80061d007988 */ /* 0x0003e80008000006 */
[----:B------:R-:W2:Y:S04]  /*762c0*/  LDL.LU R28, [R1+0x74f4] ;  /* 0x0074f400011c7983 */ /* 0x000ea80000300800 */
[----:B------:R-:W2:Y:S04]  /*762d0*/  LDL.LU R0, [R1+0x74f0] ;  /* 0x0074f00001007983 */ /* 0x000ea80000300800 */
[----:B------:R1:W-:Y:S04]  /*762e0*/  STS.U8 [R29+UR6+0xee00], R7 ;  /* 0x00ee00071d007988 */ /* 0x0003e80008000006 */
[----:B------:R1:W-:Y:S04]  /*762f0*/  STS.U8 [R29+UR6+0xee40], R8 ;  /* 0x00ee40081d007988 */ /* 0x0003e80008000006 */
[----:B0-----:R-:W2:Y:S04]  /*76300*/  LDL.LU R3, [R1+0x74ec] ;  /* 0x0074ec0001037983 */ /* 0x001ea80000300800 */
[----:B-1----:R-:W2:Y:S04]  /*76310*/  LDL.LU R6, [R1+0x74e8] ;  /* 0x0074e80001067983 */ /* 0x002ea80000300800 */
[----:B------:R0:W-:Y:S04]  /*76320*/  STS.U8 [R29+UR6+0xee80], R9 ;  /* 0x00ee80091d007988 */ /* 0x0001e80008000006 */
[----:B------:R1:W-:Y:S04]  /*76330*/  STS.U8 [R29+UR6+0xeec0], R10 ;  /* 0x00eec00a1d007988 */ /* 0x0003e80008000006 */
[----:B------:R0:W-:Y:S04]  /*76340*/  STS.U8 [R29+UR6+0xef00], R4 ;  /* 0x00ef00041d007988 */ /* 0x0001e80008000006 */
[----:B------:R-:W2:Y:S04]  /*76350*/  LDL.LU R7, [R1+0x74e4] ;  /* 0x0074e40001077983 */ /* 0x000ea80000300800 */
[----:B------:R-:W2:Y:S04]  /*76360*/  LDL.LU R8, [R1+0x74e0] ;  /* 0x0074e00001087983 */ /* 0x000ea80000300800 */
[----:B------:R1:W-:Y:S04]  /*76370*/  STS.U8 [R29+UR6+0xef40], R5 ;  /* 0x00ef40051d007988 */ /* 0x0003e80008000006 */
[----:B0-----:R-:W2:Y:S04]  /*76380*/  LDL.LU R9, [R1+0x74dc] ;  /* 0x0074dc0001097983 */ /* 0x001ea80000300800 */
[----:B-1----:R-:W2:Y:S04]  /*76390*/  LDL.LU R10, [R1+0x74d8] ;  /* 0x0074d800010a7983 */ /* 0x002ea80000300800 */
[----:B------:R-:W2:Y:S04]  /*763a0*/  LDL R4, [R1+0x6ce0] ;  /* 0x006ce00001047983 */ /* 0x000ea80000100800 */
[----:B------:R-:W2:Y:S04]  /*763b0*/  LDL R5, [R1+0x6cdc] ;  /* 0x006cdc0001057983 */ /* 0x000ea80000100800 */
[----:B---3--:R0:W-:Y:S04]  /*763c0*/  STS.U8 [R29+UR6+0xef80], R12 ;  /* 0x00ef800c1d007988 */ /* 0x0081e80008000006 */
[----:B------:R1:W-:Y:S04]  /*763d0*/  STS.U8 [R29+UR6+0xefc0], R2 ;  /* 0x00efc0021d007988 */ /* 0x0003e80008000006 */
[----:B0-----:R-:W3:Y:S04]  /*763e0*/  LDL.LU R12, [R1+0x74d4] ;  /* 0x0074d400010c7983 */ /* 0x001ee80000300800 */
[----:B-1----:R-:W2:Y:S01]  /*763f0*/  LDL.LU R2, [R1+0x74d0] ;  /* 0x0074d00001027983 */ /* 0x002ea20000300800 */
[----:B------:R-:W-:-:S04]  /*76400*/  LOP3.LUT R11, R11, 0x40, RZ, 0xfc, !PT ;  /* 0x000000400b0b7812 */ /* 0x000fc800078efcff */
[----:B--2---:R-:W-:Y:S02]  /*76410*/  ISETP.GE.AND P3, PT, R11, R2, PT ;  /* 0x000000020b00720c */ /* 0x004fe40003f66270 */
[----:B------:R-:W2:Y:S04]  /*76420*/  LDL.LU R11, [R1+0x74cc] ;  /* 0x0074cc00010b7983 */ /* 0x000ea80000300800 */
[----:B---3--:R-:W-:Y:S04]  /*76430*/  STS.U8 [R29+UR6+0xfe40], R12 ;  /* 0x00fe400c1d007988 */ /* 0x008fe80008000006 */
[----:B--2---:R-:W-:Y:S04]  /*76440*/  STS.U8 [R29+UR6+0xfe00], R11 ;  /* 0x00fe000b1d007988 */ /* 0x004fe80008000006 */
[----:B------:R-:W-:Y:S04]  /*76450*/  STS.U8 [R29+UR6+0xfec0], R10 ;  /* 0x00fec00a1d007988 */ /* 0x000fe80008000006 */
[----:B------:R-:W-:Y:S04]  /*76460*/  STS.U8 [R29+UR6+0xfe80], R9 ;  /* 0x00fe80091d007988 */ /* 0x000fe80008000006 */
[----:B------:R-:W-:Y:S04]  /*76470*/  STS.U8 [R29+UR6+0xff40], R8 ;  /* 0x00ff40081d007988 */ /* 0x000fe80008000006 */
[----:B------:R-:W-:Y:S04]  /*76480*/  STS.U8 [R29+UR6+0xff00], R7 ;  /* 0x00ff00071d007988 */ /* 0x000fe80008000006 */
[----:B------:R-:W-:Y:S04]  /*76490*/  STS.U8 [R29+UR6+0xffc0], R6 ;  /* 0x00ffc0061d007988 */ /* 0x000fe80008000006 */
[----:B------:R0:W-:Y:S04]  /*764a0*/  STS.U8 [R29+UR6+0xff80], R3 ;  /* 0x00ff80031d007988 */ /* 0x0001e80008000006 */
[----:B0-----:R-:W2:Y:S02]  /*764b0*/  LDL.LU R29, [R1+0x74c8] ;  /* 0x0074c800011d7983 */ /* 0x001ea40000300800 */
[----:B--2---:R-:W-:-:S05]  /*764c0*/  PRMT R29, RZ, 0x7610, R29 ;  /* 0x00007610ff1d7816 */ /* 0x004fca000000001d */
[----:B------:R0:W-:Y:S04]  /*764d0*/  STL.S16 [R1+0x814], R29 ;  /* 0x0008141d01007387 */ /* 0x0001e80000100600 */
[----:B0-----:R-:W2:Y:S01]  /*764e0*/  LDL.LU R29, [R1+0x74c4] ;  /* 0x0074c400011d7983 */ /* 0x001ea20000300800 */
[CC--:B------:R-:W-:Y:S02]  /*764f0*/  ISETP.GE.AND P0, PT, R0.reuse, R2.reuse, PT ;  /* 0x000000020000720c */ /* 0x0c0fe40003f06270 */
[CC--:B------:R-:W-:Y:S02]  /*76500*/  ISETP.GE.AND P1, PT, R0.reuse, R2.reuse, PT ;  /* 0x000000020000720c */ /* 0x0c0fe40003f26270 */
[----:B------:R-:W-:Y:S02]  /*76510*/  ISETP.GE.AND P2, PT, R0, R2, PT ;  /* 0x000000020000720c */ /* 0x000fe40003f46270 */
[----:B--2---:R-:W-:-:S05]  /*76520*/  PRMT R29, RZ, 0x7610, R29 ;  /* 0x00007610ff1d7816 */ /* 0x004fca000000001d */
[----:B------:R0:W-:Y:S04]  /*76530*/  STL.S16 [R1+0x810], R29 ;  /* 0x0008101d01007387 */ /* 0x0001e80000100600 */
[----:B0-----:R-:W2:Y:S04]  /*76540*/  LDL.LU R29, [R1+0x74c0] ;  /* 0x0074c000011d7983 */ /* 0x001ea80000300800 */
[----:B------:R-:W3:Y:S04]  /*76550*/  LDL.LU R0, [R1+0x74bc] ;  /* 0x0074bc0001007983 */ /* 0x000ee80000300800 */
[----:B------:R0:W-:Y:S04]  /*76560*/  STL [R1+0x7ce8], R2 ;  /* 0x007ce80201007387 */ /* 0x0001e80000100800 */
[----:B0-----:R-:W2:Y:S04]  /*76570*/  LDL R2, [R1+0x814] ;  /* 0x0008140001027983 */ /* 0x001ea80000100800 */
        /* <DEDUP_REMOVED lines=163> */
[----:B------:R-:W-:Y:S06]  /*76fb0*/  BAR.SYNC.DEFER_BLOCKING 0x0 ;  /* 0x0000000000007b1d */ /* 0x000fec0000010000 */
        /* <DEDUP_REMOVED lines=24> */
[----:B--2---:R-:W2:Y:S04]  /*77140*/  @!P3 LDG.E.U8 R2, desc[UR4][R4.64] ;  /* 0x000000040402b981 */ /* 0x004ea8000c1e1100 */
        /* <DEDUP_REMOVED lines=279> */
[----:B----4-:R-:W-:Y:S04]  /*782c0*/  STL [R1+0x75a0], R24 ;  /* 0x0075a01801007387 */ /* 0x010fe80000100800 */
        /* <DEDUP_REMOVED lines=18> */
[----:B---3--:R-:W-:Y:S04]  /*783f0*/  STL [R1+0x7554], R0 ;  /* 0x0075540001007387 */ /* 0x008fe80000100800 */
[----:B--2---:R2:W-:Y:S01]  /*78400*/  @!P3 STL [R1+0x814], R2 ;  /* 0x000814020100b387 */ /* 0x0045e20000100800 */
[----:B0-----:R-:W-:Y:S01]  /*78410*/  PRMT R29, RZ, 0x7610, R29 ;  /* 0x00007610ff1d7816 */ /* 0x001fe2000000001d */
[----:B-1----:R-:W0:Y:S02]  /*78420*/  S2R R26, SR_TID.X ;  /* 0x00000000001a7919 */ /* 0x002e240000002100 */
[----:B--2---:R-:W2:Y:S04]  /*78430*/  LDL.LU R2, [R1+0x7ce8] ;  /* 0x007ce80001027983 */ /* 0x004ea80000300800 */
[----:B------:R-:W3:Y:S04]  /*78440*/  LDL R4, [R1+0x64b8] ;  /* 0x0064b80001047983 */ /* 0x000ee80000100800 */
[----:B------:R-:W3:Y:S01]  /*78450*/  LDL R5, [R1+0x64e0] ;  /* 0x0064e00001057983 */ /* 0x000ee20000100800 */
[----:B0-----:R-:W-:-:S02]  /*78460*/  LOP3.LUT R26, R26, 0x3f, RZ, 0xc0, !PT ;  /* 0x0000003f1a1a7812 */ /* 0x001fc400078ec0ff */
[----:B---3--:R-:W-:-:S04]  /*78470*/  @!P0 LOP3.LUT R5, R5, R4, RZ, 0x3c, !PT ;  /* 0x0000000405058212 */ /* 0x008fc800078e3cff */
[----:B------:R-:W-:-:S04]  /*78480*/  @!P0 LOP3.LUT R4, R5, R4, RZ, 0x3c, !PT ;  /* 0x0000000405048212 */ /* 0x000fc800078e3cff */
[----:B------:R-:W-:-:S05]  /*78490*/  @!P0 LOP3.LUT R5, R5, R4, RZ, 0x3c, !PT ;  /* 0x0000000405058212 */ /* 0x000fca00078e3cff */
[----:B------:R-:W3:Y:S04]  /*784a0*/  @!P0 LDG.E.U8 R3, desc[UR4][R4.64] ;  /* 0x0000000404038981 */ /* 0x000ee8000c1e1100 */
[----:B---3--:R0:W-:Y:S04]  /*784b0*/  @!P0 STL [R1+0x810], R3 ;  /* 0x0008100301008387 */ /* 0x0081e80000100800 */
[----:B0-----:R-:W3:Y:S04]  /*784c0*/  LDL.LU R3, [R1+0x7ce4] ;  /* 0x007ce40001037983 */ /* 0x001ee80000300800 */
[----:B------:R-:W4:Y:S04]  /*784d0*/  LDL R4, [R1+0x64a8] ;  /* 0x0064a80001047983 */ /* 0x000f280000100800 */
[----:B------:R-:W4:Y:S02]  /*784e0*/  LDL R5, [R1+0x64d0] ;  /* 0x0064d00001057983 */ /* 0x000f240000100800 */
[----:B----4-:R-:W-:-:S04]  /*784f0*/  @!P1 LOP3.LUT R5, R5, R4, RZ, 0x3c, !PT ;  /* 0x0000000405059212 */ /* 0x010fc800078e3cff */
[----:B------:R-:W-:-:S04]  /*78500*/  @!P1 LOP3.LUT R4, R5, R4, RZ, 0x3c, !PT ;  /* 0x0000000405049212 */ /* 0x000fc800078e3cff */
[----:B------:R-:W-:-:S05]  /*78510*/  @!P1 LOP3.LUT R5, R5, R4, RZ, 0x3c, !PT ;  /* 0x0000000405059212 */ /* 0x000fca00078e3cff */
[----:B------:R-:W4:Y:S04]  /*78520*/  @!P1 LDG.E.U8 R29, desc[UR4][R4.64] ;  /* 0x00000004041d9981 */ /* 0x000f28000c1e1100 */
[----:B----4-:R0:W-:Y:S04]  /*78530*/  STL [R1+0x7fc], R29 ;  /* 0x0007fc1d01007387 */ /* 0x0101e80000100800 */
[----:B0-----:R-:W4:Y:S04]  /*78540*/  LDL.LU R29, [R1+0x7ce0] ;  /* 0x007ce000011d7983 */ /* 0x001f280000300800 */
[----:B------:R-:W2:Y:S04]  /*78550*/  LDL R4, [R1+0x6498] ;  /* 0x0064980001047983 */ /* 0x000ea80000100800 */
[----:B------:R-:W2:Y:S01]  /*78560*/  LDL R5, [R1+0x64c0] ;  /* 0x0064c00001057983 */ /* 0x000ea20000100800 */
[----:B---3--:R-:W-:-:S02]  /*78570*/  PRMT R3, RZ, 0x7610, R3 ;  /* 0x00007610ff037816 */ /* 0x008fc40000000003 */
[----:B--2---:R-:W-:-:S04]  /*78580*/  @!P2 LOP3.LUT R5, R5, R4, RZ, 0x3c, !PT ;  /* 0x000000040505a212 */ /* 0x004fc800078e3cff */
[----:B------:R-:W-:-:S04]  /*78590*/  @!P2 LOP3.LUT R4, R5, R4, RZ, 0x3c, !PT ;  /* 0x000000040504a212 */ /* 0x000fc800078e3cff */
[----:B------:R-:W-:-:S05]  /*785a0*/  @!P2 LOP3.LUT R5, R5, R4, RZ, 0x3c, !PT ;  /* 0x000000040505a212 */ /* 0x000fca00078e3cff */
[----:B------:R-:W2:Y:S01]  /*785b0*/  @!P2 LDG.E.U8 R3, desc[UR4][R4.64] ;  /* 0x000000040403a981 */ /* 0x000ea2000c1e1100 */
[----:B------:R-:W-:-:S03]  /*785c0*/  ISETP.GE.AND P3, PT, R26, R2, PT ;  /* 0x000000021a00720c */ /* 0x000fc60003f66270 */
[----:B--2---:R0:W-:Y:S04]  /*785d0*/  STL [R1+0x7f8], R3 ;  /* 0x0007f80301007387 */ /* 0x0041e80000100800 */
[----:B0-----:R-:W2:Y:S04]  /*785e0*/  LDL.LU R3, [R1+0x7cdc] ;  /* 0x007cdc0001037983 */ /* 0x001ea80000300800 */
[----:B------:R-:W3:Y:S04]  /*785f0*/  LDL R4, [R1+0x6488] ;  /* 0x0064880001047983 */ /* 0x000ee80000100800 */
[----:B------:R-:W3:Y:S01]  /*78600*/  LDL R5, [R1+0x64b0] ;  /* 0x0064b00001057983 */ /* 0x000ee20000100800 */
[----:B----4-:R-:W-:-:S02]  /*78610*/  PRMT R29, RZ, 0x7610, R29 ;  /* 0x00007610ff1d7816 */ /* 0x010fc4000000001d */
[----:B---3--:R-:W-:-:S04]  /*78620*/  @!P3 LOP3.LUT R5, R5, R4, RZ, 0x3c, !PT ;  /* 0x000000040505b212 */ /* 0x008fc800078e3cff */
[----:B------:R-:W-:-:S04]  /*78630*/  @!P3 LOP3.LUT R4, R5, R4, RZ, 0x3c, !PT ;  /* 0x000000040504b212 */ /* 0x000fc800078e3cff */
[----:B------:R-:W-:-:S05]  /*78640*/  @!P3 LOP3.LUT R5, R5, R4, RZ, 0x3c, !PT ;  /* 0x000000040505b212 */ /* 0x000fca00078e3cff */
[----:B------:R-:W3:Y:S01]  /*78650*/  @!P3 LDG.E.U8 R29, desc[UR4][R4.64] ;  /* 0x00000004041db981 */ /* 0x000ee2000c1e1100 */
[----:B------:R-:W-:-:S03]  /*78660*/  ISETP.GE.AND P0, PT, R26, R2, PT ;  /* 0x000000021a00720c */ /* 0x000fc60003f06270 */
[----:B---3--:R0:W-:Y:S04]  /*78670*/  STL [R1+0x7f4], R29 ;  /* 0x0007f41d01007387 */ /* 0x0081e80000100800 */
[----:B0-----:R-:W3:Y:S04]  /*78680*/  LDL.LU R29, [R1+0x7cd8] ;  /* 0x007cd800011d7983 */ /* 0x001ee80000300800 */
[----:B------:R-:W4:Y:S04]  /*78690*/  LDL R4, [R1+0x6478] ;  /* 0x0064780001047983 */ /* 0x000f280000100800 */
[----:B------:R-:W4:Y:S01]  /*786a0*/  LDL R5, [R1+0x64a0] ;  /* 0x0064a00001057983 */ /* 0x000f220000100800 */
[----:B--2---:R-:W-:-:S02]  /*786b0*/  PRMT R3, RZ, 0x7610, R3 ;  /* 0x00007610ff037816 */ /* 0x004fc40000000003 */
[----:B----4-:R-:W-:-:S04]  /*786c0*/  @!P0 LOP3.LUT R5, R5, R4, RZ, 0x3c, !PT ;  /* 0x0000000405058212 */ /* 0x010fc800078e3cff */
[----:B------:R-:W-:-:S04]  /*786d0*/  @!P0 LOP3.LUT R4, R5, R4, RZ, 0x3c, !PT ;  /* 0x0000000405048212 */ /* 0x000fc800078e3cff */
[----:B------:R-:W-:-:S05]  /*786e0*/  @!P0 LOP3.LUT R5, R5, R4, RZ, 0x3c, !PT ;  /* 0x0000000405058212 */ /* 0x000fca00078e3cff */
[----:B------:R-:W2:Y:S01]  /*786f0*/  @!P0 LDG.E.U8 R3, desc[UR4][R4.64] ;  /* 0x0000000404038981 */ /* 0x000ea2000c1e1100 */
[----:B------:R-:W-:-:S03]  /*78700*/  ISETP.GE.AND P1, PT, R26, R2, PT ;  /* 0x000000021a00720c */ /* 0x000fc60003f26270 */
[----:B--2---:R0:W-:Y:S04]  /*78710*/  STL [R1+0x7f0], R3 ;  /* 0x0007f00301007387 */ /* 0x0041e80000100800 */
[----:B0-----:R-:W2:Y:S04]  /*78720*/  LDL.LU R3, [R1+0x7cd4] ;  /* 0x007cd40001037983 */ /* 0x001ea80000300800 */
[----:B------:R-:W4:Y:S04]  /*78730*/  LDL R4, [R1+0x6468] ;  /* 0x0064680001047983 */ /* 0x000f280000100800 */
[----:B------:R-:W4:Y:S01]  /*78740*/  LDL R5, [R1+0x6490] ;  /* 0x0064900001057983 */ /* 0x000f220000100800 */
[----:B---3--:R-:W-:-:S02]  /*78750*/  PRMT R29, RZ, 0x7610, R29 ;  /* 0x00007610ff1d7816 */ /* 0x008fc4000000001d */
[----:B----4-:R-:W-:-:S04]  /*78760*/  @!P1 LOP3.LUT R5, R5, R4, RZ, 0x3c, !PT ;  /* 0x0000000405059212 */ /* 0x010fc800078e3cff */
        /* <DEDUP_REMOVED lines=1202> */
[----:B------:R0:W3:Y:S04]  /*7d290*/  @!P1 LDG.E.U8 R29, desc[UR4][R4.64] ;  /* 0x00000004041d9981 */ /* 0x0000e8000c1e1100 */
[----:B------:R-:W0:Y:S04]  /*7d2a0*/  LDL R4, [R1+0x5cd4] ;  /* 0x005cd40001047983 */ /* 0x000e280000100800 */
[----:B------:R-:W0:Y:S01]  /*7d2b0*/  LDL R5, [R1+0x5f68] ;  /* 0x005f680001057983 */ /* 0x000e220000100800 */
[----:B------:R-:W-:Y:S02]  /*7d2c0*/  ISETP.GE.AND P2, PT, R26, R2, PT ;  /* 0x000000021a00720c */ /* 0x000fe40003f46270 */
[----:B------:R-:W-:-:S11]  /*7d2d0*/  PRMT R28, RZ, 0x7610, R28 ;  /* 0x00007610ff1c7816 */ /* 0x000fd6000000001c */
[----:B0-----:R-:W-:-:S04]  /*7d2e0*/  @!P2 LOP3.LUT R5, R5, R4, RZ, 0x3c, !PT ;  /* 0x000000040505a212 */ /* 0x001fc800078e3cff */
[----:B------:R-:W-:-:S04]  /*7d2f0*/  @!P2 LOP3.LUT R4, R5, R4, RZ, 0x3c, !PT ;  /* 0x000000040504a212 */ /* 0x000fc800078e3cff */
[----:B------:R-:W-:-:S05]  /*7d300*/  @!P2 LOP3.LUT R5, R5, R4, RZ, 0x3c, !PT ;  /* 0x000000040505a212 */ /* 0x000fca00078e3cff */
[----:B------:R-:W4:Y:S04]  /*7d310*/  @!P2 LDG.E.U8 R28, desc[UR4][R4.64] ;  /* 0x00000004041ca981 */ /* 0x000f28000c1e1100 */
[----:B---3--:R-:W-:Y:S01]  /*7d320*/  STL [R1+0x5ec], R29 ;  /* 0x0005ec1d01007387 */ /* 0x008fe20000100800 */
[----:B------:R-:W-:-:S03]  /*7d330*/  ISETP.GE.AND P3, PT, R26, R2, PT ;  /* 0x000000021a00720c */ /* 0x000fc60003f66270 */
[----:B----4-:R0:W-:Y:S04]  /*7d340*/  STL [R1+0x5e8], R28 ;  /* 0x0005e81c01007387 */ /* 0x0101e80000100800 */
        /* <DEDUP_REMOVED lines=28> */
[----:B------:R-:W-:-:S04]  /*7d510*/  LOP3.LUT R29, R26, 0x40, RZ, 0xfc, !PT ;  /* 0x000000401a1d7812 */ /* 0x000fc800078efcff */
[----:B------:R-:W-:Y:S01]  /*7d520*/  ISETP.GE.AND P0, PT, R29, R2, PT ;  /* 0x000000021d00720c */ /* 0x000fe20003f06270 */
        /* <DEDUP_REMOVED lines=2458> */
[----:B------:R0:W2:Y:S04]  /*86ed0*/  @!P2 LDG.E.U8 R3, desc[UR4][R4.64] ;  /* 0x000000040403a981 */ /* 0x0000a8000c1e1100 */
[----:B------:R-:W0:Y:S04]  /*86ee0*/  LDL R4, [R1+0x5f0c] ;  /* 0x005f0c0001047983 */ /* 0x000e280000100800 */
[----:B------:R-:W0:Y:S01]  /*86ef0*/  LDL R5, [R1+0x5f10] ;  /* 0x005f100001057983 */ /* 0x000e220000100800 */
[----:B------:R-:W-:Y:S02]  /*86f00*/  ISETP.GE.AND P3, PT, R29, R2, PT ;  /* 0x000000021d00720c */ /* 0x000fe40003f66270 */
[----:B---3--:R-:W-:-:S11]  /*86f10*/  PRMT R28, RZ, 0x7610, R28 ;  /* 0x00007610ff1c7816 */ /* 0x008fd6000000001c */
[----:B0-----:R-:W-:-:S04]  /*86f20*/  @!P3 LOP3.LUT R5, R5, R4, RZ, 0x3c, !PT ;  /* 0x000000040505b212 */ /* 0x001fc800078e3cff */
[----:B------:R-:W-:-:S04]  /*86f30*/  @!P3 LOP3.LUT R4, R5, R4, RZ, 0x3c, !PT ;  /* 0x000000040504b212 */ /* 0x000fc800078e3cff */
[----:B------:R-:W-:-:S05]  /*86f40*/  @!P3 LOP3.LUT R5, R5, R4, RZ, 0x3c, !PT ;  /* 0x000000040505b212 */ /* 0x000fca00078e3cff */
[----:B------:R-:W3:Y:S04]  /*86f50*/  @!P3 LDG.E.U8 R28, desc[UR4][R4.64] ;  /* 0x00000004041cb981 */ /* 0x000ee8000c1e1100 */
[----:B--2---:R0:W-:Y:S04]  /*86f60*/  STL [R1+0x208], R3 ;  /* 0x0002080301007387 */ /* 0x0041e80000100800 */
[----:B0-----:R-:W2:Y:S04]  /*86f70*/  LDL R3, [R1+0x6cb0] ;  /* 0x006cb00001037983 */ /* 0x001ea80000100800 */
[----:B---3--:R0:W-:Y:S04]  /*86f80*/  STL [R1+0x200], R28 ;  /* 0x0002001c01007387 */ /* 0x0081e80000100800 */
[----:B0-----:R-:W3:Y:S04]  /*86f90*/  LDL.LU R28, [R1+0x770c] ;  /* 0x00770c00011c7983 */ /* 0x001ee80000300800 */
[----:B------:R-:W4:Y:S04]  /*86fa0*/  LDL R4, [R1+0x5f1c] ;  /* 0x005f1c0001047983 */ /* 0x000f280000100800 */
[----:B------:R-:W4:Y:S01]  /*86fb0*/  LDL R5, [R1+0x5f20] ;  /* 0x005f200001057983 */ /* 0x000f220000100800 */
[----:B------:R-:W-:-:S02]  /*86fc0*/  ISETP.GE.AND P1, PT, R29, R2, PT ;  /* 0x000000021d00720c */ /* 0x000fc40003f26270 */
[----:B------:R-:W-:-:S11]  /*86fd0*/  PRMT R27, RZ, 0x7610, R27 ;  /* 0x00007610ff1b7816 */ /* 0x000fd6000000001b */
[----:B----4-:R-:W-:-:S04]  /*86fe0*/  @!P1 LOP3.LUT R5, R5, R4, RZ, 0x3c, !PT ;  /* 0x0000000405059212 */ /* 0x010fc800078e3cff */
[----:B------:R-:W-:-:S04]  /*86ff0*/  @!P1 LOP3.LUT R4, R5, R4, RZ, 0x3c, !PT ;  /* 0x0000000405049212 */ /* 0x000fc800078e3cff */
[----:B------:R-:W-:-:S05]  /*87000*/  @!P1 LOP3.LUT R5, R5, R4, RZ, 0x3c, !PT ;  /* 0x0000000405059212 */ /* 0x000fca00078e3cff */
[----:B------:R-:W4:Y:S01]  /*87010*/  @!P1 LDG.E.U8 R27, desc[UR4][R4.64] ;  /* 0x00000004041b9981 */ /* 0x000f22000c1e1100 */
[----:B------:R-:W-:-:S03]  /*87020*/  ISETP.GE.AND P0, PT, R26, R2, PT ;  /* 0x000000021a00720c */ /* 0x000fc60003f06270 */
[----:B------:R-:W2:Y:S01]  /*87030*/  LDL.LU R26, [R1+0x7708] ;  /* 0x00770800011a7983 */ /* 0x000ea20000300800 */
[----:B------:R-:W-:-:S03]  /*87040*/  ISETP.GE.AND P4, PT, R29, R2, PT ;  /* 0x000000021d00720c */ /* 0x000fc60003f86270 */
        /* <DEDUP_REMOVED lines=9> */
[CC--:B------:R-:W-:Y:S02]  /*870e0*/  ISETP.GE.AND P1, PT, R29.reuse, R2.reuse, PT ;  /* 0x000000021d00720c */ /* 0x0c0fe40003f26270 */
[CC--:B------:R-:W-:Y:S02]  /*870f0*/  ISETP.GE.AND P2, PT, R29.reuse, R2.reuse, PT ;  /* 0x000000021d00720c */ /* 0x0c0fe40003f46270 */
[CC--:B------:R-:W-:Y:S02]  /*87100*/  ISETP.GE.AND P3, PT, R29.reuse, R2.reuse, PT ;  /* 0x000000021d00720c */ /* 0x0c0fe40003f66270 */
[CC--:B------:R-:W-:Y:S02]  /*87110*/  ISETP.GE.AND P4, PT, R29.reuse, R2.reuse, PT ;  /* 0x000000021d00720c */ /* 0x0c0fe40003f86270 */
[CC--:B------:R-:W-:Y:S02]  /*87120*/  ISETP.GE.AND P5, PT, R29.reuse, R2.reuse, PT ;  /* 0x000000021d00720c */ /* 0x0c0fe40003fa6270 */
[----:B------:R-:W-:Y:S01]  /*87130*/  ISETP.GE.AND P6, PT, R29, R2, PT ;  /* 0x000000021d00720c */ /* 0x000fe20003fc6270 */
[----:B--2---:R0:W-:Y:S04]  /*87140*/  STL [R1+0x1f8], R28 ;  /* 0x0001f81c01007387 */ /* 0x0041e80000100800 */
[----:B0-----:R-:W2:Y:S04]  /*87150*/  LDL.LU R28, [R1+0x7700] ;  /* 0x00770000011c7983 */ /* 0x001ea80000300800 */
[----:B------:R-:W3:Y:S04]  /*87160*/  LDL.LU R29, [R1+0x76fc] ;  /* 0x0076fc00011d7983 */ /* 0x000ee80000300800 */
[----:B------:R-:W2:Y:S02]  /*87170*/  LDL R2, [R1+0x6c98] ;  /* 0x006c980001027983 */ /* 0x000ea40000100800 */
[----:B--2---:R-:W-:-:S02]  /*87180*/  @!P0 LOP3.LUT R3, R3, R2, RZ, 0x3c, !PT ;  /* 0x0000000203038212 */ /* 0x004fc400078e3cff */
[----:B------:R-:W-:Y:S02]  /*87190*/  PRMT R28, RZ, 0x7610, R28 ;  /* 0x00007610ff1c7816 */ /* 0x000fe4000000001c */
[----:B------:R-:W-:-:S04]  /*871a0*/  @!P0 LOP3.LUT R2, R3, R2, RZ, 0x3c, !PT ;  /* 0x0000000203028212 */ /* 0x000fc800078e3cff */
[----:B------:R-:W-:-:S05]  /*871b0*/  @!P0 LOP3.LUT R3, R3, R2, RZ, 0x3c, !PT ;  /* 0x0000000203038212 */ /* 0x000fca00078e3cff */
[----:B------:R-:W2:Y:S04]  /*871c0*/  @!P0 LDG.E.U8 R28, desc[UR4][R2.64] ;  /* 0x00000004021c8981 */ /* 0x000ea8000c1e1100 */
[----:B--2---:R0:W-:Y:S04]  /*871d0*/  STL [R1+0x1f4], R28 ;  /* 0x0001f41c01007387 */ /* 0x0041e80000100800 */
[----:B0-----:R-:W2:Y:S04]  /*871e0*/  LDL.LU R28, [R1+0x76f8] ;  /* 0x0076f800011c7983 */ /* 0x001ea80000300800 */
[----:B------:R-:W2:Y:S04]  /*871f0*/  LDL R2, [R1+0x5f3c] ;  /* 0x005f3c0001027983 */ /* 0x000ea80000100800 */
[----:B------:R-:W2:Y:S01]  /*87200*/  LDL R3, [R1+0x5f40] ;  /* 0x005f400001037983 */ /* 0x000ea20000100800 */
[----:B---3--:R-:W-:-:S02]  /*87210*/  PRMT R29, RZ, 0x7610, R29 ;  /* 0x00007610ff1d7816 */ /* 0x008fc4000000001d */
[----:B--2---:R-:W-:-:S04]  /*87220*/  @!P1 LOP3.LUT R3, R3, R2, RZ, 0x3c, !PT ;  /* 0x0000000203039212 */ /* 0x004fc800078e3cff */
[----:B------:R-:W-:-:S04]  /*87230*/  @!P1 LOP3.LUT R2, R3, R2, RZ, 0x3c, !PT ;  /* 0x0000000203029212 */ /* 0x000fc800078e3cff */
[----:B------:R-:W-:-:S05]  /*87240*/  @!P1 LOP3.LUT R3, R3, R2, RZ, 0x3c, !PT ;  /* 0x0000000203039212 */ /* 0x000fca00078e3cff */
[----:B------:R-:W2:Y:S04]  /*87250*/  @!P1 LDG.E.U8 R29, desc[UR4][R2.64] ;  /* 0x00000004021d9981 */ /* 0x000ea8000c1e1100 */
[----:B--2---:R0:W-:Y:S04]  /*87260*/  STL [R1+0x1f0], R29 ;  /* 0x0001f01d01007387 */ /* 0x0041e80000100800 */
[----:B0-----:R-:W2:Y:S04]  /*87270*/  LDL.LU R29, [R1+0x76f4] ;  /* 0x0076f400011d7983 */ /* 0x001ea80000300800 */
[----:B------:R-:W3:Y:S04]  /*87280*/  LDL R2, [R1+0x5f4c] ;  /* 0x005f4c0001027983 */ /* 0x000ee80000100800 */
[----:B------:R-:W3:Y:S01]  /*87290*/  LDL R3, [R1+0x5f50] ;  /* 0x005f500001037983 */ /* 0x000ee20000100800 */
[----:B------:R-:W-:-:S02]  /*872a0*/  PRMT R28, RZ, 0x7610, R28 ;  /* 0x00007610ff1c7816 */ /* 0x000fc4000000001c */
[----:B---3--:R-:W-:-:S04]  /*872b0*/  @!P2 LOP3.LUT R3, R3, R2, RZ, 0x3c, !PT ;  /* 0x000000020303a212 */ /* 0x008fc800078e3cff */
[----:B------:R-:W-:-:S04]  /*872c0*/  @!P2 LOP3.LUT R2, R3, R2, RZ, 0x3c, !PT ;  /* 0x000000020302a212 */ /* 0x000fc800078e3cff */
[----:B------:R-:W-:-:S05]  /*872d0*/  @!P2 LOP3.LUT R3, R3, R2, RZ, 0x3c, !PT ;  /* 0x000000020303a212 */ /* 0x000fca00078e3cff */
[----:B------:R-:W3:Y:S04]  /*872e0*/  @!P2 LDG.E.U8 R28, desc[UR4][R2.64] ;  /* 0x00000004021ca981 */ /* 0x000ee8000c1e1100 */
[----:B---3--:R0:W-:Y:S04]  /*872f0*/  STL [R1+0x1ec], R28 ;  /* 0x0001ec1c01007387 */ /* 0x0081e80000100800 */
[----:B0-----:R-:W3:Y:S04]  /*87300*/  LDL.LU R28, [R1+0x76f0] ;  /* 0x0076f000011c7983 */ /* 0x001ee80000300800 */
[----:B------:R-:W3:Y:S04]  /*87310*/  LDL R2, [R1+0x5ce4] ;  /* 0x005ce40001027983 */ /* 0x000ee80000100800 */
[----:B------:R-:W3:Y:S01]  /*87320*/  LDL R3, [R1+0x5f5c] ;  /* 0x005f5c0001037983 */ /* 0x000ee20000100800 */
[----:B--2---:R-:W-:-:S02]  /*87330*/  PRMT R29, RZ, 0x7610, R29 ;  /* 0x00007610ff1d7816 */ /* 0x004fc4000000001d */
[----:B---3--:R-:W-:-:S04]  /*87340*/  @!P3 LOP3.LUT R3, R3, R2, RZ, 0x3c, !PT ;  /* 0x000000020303b212 */ /* 0x008fc800078e3cff */
        /* <DEDUP_REMOVED lines=716> */
[----:B------:R-:W2:Y:S04]  /*8a010*/  LDL R2, [R1+0x6988] ;  /* 0x0069880001027983 */ /* 0x000ea80000100800 */
[----:B------:R-:W2:Y:S01]  /*8a020*/  LDL R3, [R1+0x69b0] ;  /* 0x0069b00001037983 */ /* 0x000ea20000100800 */
[----:B----4-:R-:W-:-:S02]  /*8a030*/  PRMT R27, RZ, 0x7610, R27 ;  /* 0x00007610ff1b7816 */ /* 0x010fc4000000001b */
[----:B--2---:R-:W-:-:S04]  /*8a040*/  @!P0 LOP3.LUT R3, R3, R2, RZ, 0x3c, !PT ;  /* 0x0000000203038212 */ /* 0x004fc800078e3cff */
[----:B------:R-:W-:-:S04]  /*8a050*/  @!P0 LOP3.LUT R2, R3, R2, RZ, 0x3c, !PT ;  /* 0x0000000203028212 */ /* 0x000fc800078e3cff */
[----:B------:R-:W-:-:S05]  /*8a060*/  @!P0 LOP3.LUT R3, R3, R2, RZ, 0x3c, !PT ;  /* 0x0000000203038212 */ /* 0x000fca00078e3cff */
[----:B------:R-:W2:Y:S04]  /*8a070*/  @!P0 LDG.E.U8 R27, desc[UR4][R2.64] ;  /* 0x00000004021b8981 */ /* 0x000ea8000c1e1100 */
[----:B--2---:R0:W-:Y:S04]  /*8a080*/  STL [R1+0x58], R27 ;  /* 0x0000581b01007387 */ /* 0x0041e80000100800 */
[----:B0-----:R-:W2:Y:S04]  /*8a090*/  LDL.LU R27, [R1+0x75ac] ;  /* 0x0075ac00011b7983 */ /* 0x001ea80000300800 */
[----:B------:R-:W4:Y:S04]  /*8a0a0*/  LDL R2, [R1+0x6998] ;  /* 0x0069980001027983 */ /* 0x000f280000100800 */
[----:B------:R-:W4:Y:S01]  /*8a0b0*/  LDL R3, [R1+0x69c0] ;  /* 0x0069c00001037983 */ /* 0x000f220000100800 */
[----:B------:R-:W-:-:S02]  /*8a0c0*/  PRMT R26, RZ, 0x7610, R26 ;  /* 0x00007610ff1a7816 */ /* 0x000fc4000000001a */
        /* <DEDUP_REMOVED lines=8> */
[----:B------:R-:W-:-:S02]  /*8a150*/  PRMT R25, RZ, 0x7610, R25 ;  /* 0x00007610ff197816 */ /* 0x000fc40000000019 */
[----:B--2---:R-:W-:-:S04]  /*8a160*/  @!P0 LOP3.LUT R3, R3, R2, RZ, 0x3c, !PT ;  /* 0x0000000203038212 */ /* 0x004fc800078e3cff */
[----:B------:R-:W-:-:S04]  /*8a170*/  @!P0 LOP3.LUT R2, R3, R2, RZ, 0x3c, !PT ;  /* 0x0000000203028212 */ /* 0x000fc800078e3cff */
[----:B------:R-:W-:-:S05]  /*8a180*/  @!P0 LOP3.LUT R3, R3, R2, RZ, 0x3c, !PT ;  /* 0x0000000203038212 */ /* 0x000fca00078e3cff */
[----:B------:R-:W2:Y:S04]  /*8a190*/  @!P0 LDG.E.U8 R25, desc[UR4][R2.64] ;  /* 0x0000000402198981 */ /* 0x000ea8000c1e1100 */
[----:B--2---:R0:W-:Y:S04]  /*8a1a0*/  STL [R1+0x50], R25 ;  /* 0x0000501901007387 */ /* 0x0041e80000100800 */
[----:B0-----:R-:W2:Y:S04]  /*8a1b0*/  LDL.LU R25, [R1+0x75a4] ;  /* 0x0075a40001197983 */ /* 0x001ea80000300800 */
        /* <DEDUP_REMOVED lines=178> */
[----:B--2---:R0:W-:Y:S04]  /*8ace0*/  STL [R1], R0 ;  /* 0x0000000001007387 */ /* 0x0041e80000100800 */
        /* <DEDUP_REMOVED lines=8> */
[----:B------:R-:W4:Y:S04]  /*8ad70*/  LDL R2, [R1+0x6b08] ;  /* 0x006b080001027983 */ /* 0x000f280000100800 */
[----:B------:R-:W4:Y:S01]  /*8ad80*/  LDL R3, [R1+0x6b30] ;  /* 0x006b300001037983 */ /* 0x000f220000100800 */
[----:B---3--:R-:W-:-:S03]  /*8ad90*/  PRMT R28, RZ, 0x7610, R28 ;  /* 0x00007610ff1c7816 */ /* 0x008fc6000000001c */
[----:B--2---:R0:W-:Y:S04]  /*8ada0*/  STL [R1+0x7514], R29 ;  /* 0x0075141d01007387 */ /* 0x0041e80000100800 */
[----:B0-----:R-:W2:Y:S01]  /*8adb0*/  LDL R29, [R1+0x6b40] ;  /* 0x006b4000011d7983 */ /* 0x001ea20000100800 */
[----:B----4-:R-:W-:-:S04]  /*8adc0*/  @!P0 LOP3.LUT R3, R3, R2, RZ, 0x3c, !PT ;  /* 0x0000000203038212 */ /* 0x010fc800078e3cff */
[----:B------:R-:W-:-:S04]  /*8add0*/  @!P0 LOP3.LUT R2, R3, R2, RZ, 0x3c, !PT ;  /* 0x0000000203028212 */ /* 0x000fc800078e3cff */
[----:B------:R-:W-:-:S05]  /*8ade0*/  @!P0 LOP3.LUT R3, R3, R2, RZ, 0x3c, !PT ;  /* 0x0000000203038212 */ /* 0x000fca00078e3cff */
[----:B------:R2:W3:Y:S04]  /*8adf0*/  @!P0 LDG.E.U8 R28, desc[UR4][R2.64] ;  /* 0x00000004021c8981 */ /* 0x0004e8000c1e1100 */
[----:B------:R-:W4:Y:S01]  /*8ae00*/  LDL R3, [R1+0x6b18] ;  /* 0x006b180001037983 */ /* 0x000f220000100800 */
[----:B------:R-:W-:Y:S01]  /*8ae10*/  PRMT R27, RZ, 0x7610, R27 ;  /* 0x00007610ff1b7816 */ /* 0x000fe2000000001b */
[----:B--2---:R-:W-:Y:S02]  /*8ae20*/  @!P0 IMAD.MOV.U32 R2, RZ, RZ, R29 ;  /* 0x000000ffff028224 */ /* 0x004fe400078e001d */
[----:B---3--:R0:W-:Y:S01]  /*8ae30*/  STL [R1+0x74f0], R28 ;  /* 0x0074f01c01007387 */ /* 0x0081e20000100800 */
[----:B------:R-:W-:-:S03]  /*8ae40*/  PRMT R26, RZ, 0x7610, R26 ;  /* 0x00007610ff1a7816 */ /* 0x000fc6000000001a */
[----:B------:R-:W2:Y:S04]  /*8ae50*/  LDL R29, [R1+0x6b58] ;  /* 0x006b5800011d7983 */ /* 0x000ea80000100800 */
[----:B----4-:R1:W3:Y:S04]  /*8ae60*/  @!P0 LDG.E.U8 R27, desc[UR4][R2.64] ;  /* 0x00000004021b8981 */ /* 0x0102e8000c1e1100 */
[----:B0-----:R-:W4:Y:S04]  /*8ae70*/  LDL R28, [R1+0x6b80] ;  /* 0x006b8000011c7983 */ /* 0x001f280000100800 */
[----:B------:R-:W1:Y:S04]  /*8ae80*/  LDL R2, [R1+0x6b28] ;  /* 0x006b280001027983 */ /* 0x000e680000100800 */
[----:B------:R-:W1:Y:S02]  /*8ae90*/  LDL R3, [R1+0x6b50] ;  /* 0x006b500001037983 */ /* 0x000e640000100800 */
[----:B-1----:R-:W-:-:S04]  /*8aea0*/  @!P0 LOP3.LUT R3, R3, R2, RZ, 0x3c, !PT ;  /* 0x0000000203038212 */ /* 0x002fc800078e3cff */
[----:B------:R-:W-:-:S04]  /*8aeb0*/  @!P0 LOP3.LUT R2, R3, R2, RZ, 0x3c, !PT ;  /* 0x0000000203028212 */ /* 0x000fc800078e3cff */
[----:B------:R-:W-:-:S05]  /*8aec0*/  @!P0 LOP3.LUT R3, R3, R2, RZ, 0x3c, !PT ;  /* 0x0000000203038212 */ /* 0x000fca00078e3cff */
[----:B------:R-:W2:Y:S04]  /*8aed0*/  @!P0 LDG.E.U8 R26, desc[UR4][R2.64] ;  /* 0x00000004021a8981 */ /* 0x000ea8000c1e1100 */
[----:B---3--:R0:W-:Y:S04]  /*8aee0*/  STL [R1+0x74e4], R27 ;  /* 0x0074e41b01007387 */ /* 0x0081e80000100800 */
[----:B------:R-:W3:Y:S04]  /*8aef0*/  LDL R2, [R1+0x6b38] ;  /* 0x006b380001027983 */ /* 0x000ee80000100800 */
[----:B------:R-:W3:Y:S04]  /*8af00*/  LDL R3, [R1+0x6b60] ;  /* 0x006b600001037983 */ /* 0x000ee80000100800 */
[----:B0-----:R-:W4:Y:S04]  /*8af10*/  LDL R27, [R1+0x6b70] ;  /* 0x006b7000011b7983 */ /* 0x001f280000100800 */
[----:B--2---:R0:W-:Y:S04]  /*8af20*/  STL [R1+0x753c], R26 ;  /* 0x00753c1a01007387 */ /* 0x0041e80000100800 */
[----:B0-----:R-:W2:Y:S01]  /*8af30*/  LDL R26, [R1+0x6b48] ;  /* 0x006b4800011a7983 */ /* 0x001ea20000100800 */
[----:B---3--:R-:W-:-:S02]  /*8af40*/  @!P0 LOP3.LUT R3, R3, R2, RZ, 0x3c, !PT ;  /* 0x0000000203038212 */ /* 0x008fc400078e3cff */
[----:B------:R-:W-:Y:S02]  /*8af50*/  PRMT R25, RZ, 0x7610, R25 ;  /* 0x00007610ff197816 */ /* 0x000fe40000000019 */
[----:B------:R-:W-:-:S04]  /*8af60*/  @!P0 LOP3.LUT R2, R3, R2, RZ, 0x3c, !PT ;  /* 0x0000000203028212 */ /* 0x000fc800078e3cff */
[----:B------:R-:W-:Y:S02]  /*8af70*/  @!P0 LOP3.LUT R3, R3, R2, RZ, 0x3c, !PT ;  /* 0x0000000203038212 */ /* 0x000fe400078e3cff */
[----:B------:R-:W-:-:S03]  /*8af80*/  PRMT R24, RZ, 0x7610, R24 ;  /* 0x00007610ff187816 */ /* 0x000fc60000000018 */
[----:B------:R4:W3:Y:S02]  /*8af90*/  @!P0 LDG.E.U8 R25, desc[UR4][R2.64] ;  /* 0x0000000402198981 */ /* 0x0008e4000c1e1100 */
[----:B----4-:R-:W-:Y:S02]  /*8afa0*/  @!P0 IMAD.MOV.U32 R2, RZ, RZ, R27 ;  /* 0x000000ffff028224 */ /* 0x010fe400078e001b */
[----:B--2---:R-:W-:-:S05]  /*8afb0*/  @!P0 IMAD.MOV.U32 R3, RZ, RZ, R26 ;  /* 0x000000ffff038224 */ /* 0x004fca00078e001a */
[----:B------:R0:W2:Y:S01]  /*8afc0*/  @!P0 LDG.E.U8 R24, desc[UR4][R2.64] ;  /* 0x0000000402188981 */ /* 0x0000a2000c1e1100 */
[----:B------:R-:W-:Y:S01]  /*8afd0*/  PRMT R23, RZ, 0x7610, R23 ;  /* 0x00007610ff177816 */ /* 0x000fe20000000017 */
[----:B0-----:R-:W-:Y:S02]  /*8afe0*/  @!P0 IMAD.MOV.U32 R2, RZ, RZ, R28 ;  /* 0x000000ffff028224 */ /* 0x001fe400078e001c */
[----:B------:R-:W-:Y:S01]  /*8aff0*/  @!P0 IMAD.MOV.U32 R3, RZ, RZ, R29 ;  /* 0x000000ffff038224 */ /* 0x000fe200078e001d */
[----:B---3--:R0:W-:Y:S04]  /*8b000*/  STL [R1+0x7518], R25 ;  /* 0x0075181901007387 */ /* 0x0081e80000100800 */
[----:B------:R-:W3:Y:S04]  /*8b010*/  @!P0 LDG.E.U8 R23, desc[UR4][R2.64] ;  /* 0x0000000402178981 */ /* 0x000ee8000c1e1100 */
[----:B0-----:R-:W4:Y:S04]  /*8b020*/  LDL R25, [R1+0x6b90] ;  /* 0x006b900001197983 */ /* 0x001f280000100800 */
[----:B--2---:R0:W-:Y:S01]  /*8b030*/  STL [R1+0x74f4], R24 ;  /* 0x0074f41801007387 */ /* 0x0041e20000100800 */
[----:B------:R-:W-:-:S03]  /*8b040*/  PRMT R22, RZ, 0x7610, R22 ;  /* 0x00007610ff167816 */ /* 0x000fc60000000016 */
[----:B------:R-:W2:Y:S04]  /*8b050*/  LDL R29, [R1+0x6b88] ;  /* 0x006b8800011d7983 */ /* 0x000ea80000100800 */
[----:B------:R-:W2:Y:S04]  /*8b060*/  LDL R28, [R1+0x6bb0] ;  /* 0x006bb000011c7983 */ /* 0x000ea80000100800 */
[----:B------:R-:W2:Y:S04]  /*8b070*/  LDL R27, [R1+0x6b98] ;  /* 0x006b9800011b7983 */ /* 0x000ea80000100800 */
[----:B------:R-:W2:Y:S04]  /*8b080*/  LDL R26, [R1+0x6bc0] ;  /* 0x006bc000011a7983 */ /* 0x000ea80000100800 */
[----:B0-----:R-:W2:Y:S04]  /*8b090*/  LDL R24, [R1+0x6b68] ;  /* 0x006b680001187983 */ /* 0x001ea80000100800 */
[----:B---3--:R0:W-:Y:S01]  /*8b0a0*/  STL [R1+0x74e8], R23 ;  /* 0x0074e81701007387 */ /* 0x0081e20000100800 */
[----:B----4-:R-:W-:-:S03]  /*8b0b0*/  @!P0 IMAD.MOV.U32 R2, RZ, RZ, R25 ;  /* 0x000000ffff028224 */ /* 0x010fc600078e0019 */
[----:B------:R-:W3:Y:S04]  /*8b0c0*/  LDL R25, [R1+0x6ba8] ;  /* 0x006ba80001197983 */ /* 0x000ee80000100800 */
[----:B0-----:R-:W4:Y:S01]  /*8b0d0*/  LDL R23, [R1+0x6ba0] ;  /* 0x006ba00001177983 */ /* 0x001f220000100800 */
[----:B--2---:R-:W-:-:S03]  /*8b0e0*/  @!P0 IMAD.MOV.U32 R3, RZ, RZ, R24 ;  /* 0x000000ffff038224 */ /* 0x004fc600078e0018 */
[----:B------:R-:W2:Y:S04]  /*8b0f0*/  LDL R24, [R1+0x6bd0] ;  /* 0x006bd00001187983 */ /* 0x000ea80000100800 */
[----:B------:R4:W2:Y:S04]  /*8b100*/  @!P0 LDG.E.U8 R22, desc[UR4][R2.64] ;  /* 0x0000000402168981 */ /* 0x0008a8000c1e1100 */
[----:B------:R-:W2:Y:S01]  /*8b110*/  LDL R3, [R1+0x6b78] ;  /* 0x006b780001037983 */ /* 0x000ea20000100800 */
[----:B------:R-:W-:Y:S01]  /*8b120*/  PRMT R21, RZ, 0x7610, R21 ;  /* 0x00007610ff157816 */ /* 0x000fe20000000015 */
[----:B----4-:R-:W-:Y:S01]  /*8b130*/  @!P0 IMAD.MOV.U32 R2, RZ, RZ, R23 ;  /* 0x000000ffff028224 */ /* 0x010fe200078e0017 */
[----:B------:R-:W-:-:S02]  /*8b140*/  PRMT R20, RZ, 0x7610, R20 ;  /* 0x00007610ff147816 */ /* 0x000fc40000000014 */
[----:B------:R-:W-:Y:S02]  /*8b150*/  PRMT R19, RZ, 0x7610, R19 ;  /* 0x00007610ff137816 */ /* 0x000fe40000000013 */
[----:B------:R-:W-:Y:S01]  /*8b160*/  PRMT R18, RZ, 0x7610, R18 ;  /* 0x00007610ff127816 */ /* 0x000fe20000000012 */
[----:B--2---:R0:W2:Y:S02]  /*8b170*/  @!P0 LDG.E.U8 R21, desc[UR4][R2.64] ;  /* 0x0000000402158981 */ /* 0x0040a4000c1e1100 */
[----:B0-----:R-:W-:Y:S02]  /*8b180*/  @!P0 IMAD.MOV.U32 R2, RZ, RZ, R28 ;  /* 0x000000ffff028224 */ /* 0x001fe400078e001c */
[----:B------:R-:W-:-:S05]  /*8b190*/  @!P0 IMAD.MOV.U32 R3, RZ, RZ, R29 ;  /* 0x000000ffff038224 */ /* 0x000fca00078e001d */
[----:B------:R0:W4:Y:S02]  /*8b1a0*/  @!P0 LDG.E.U8 R20, desc[UR4][R2.64] ;  /* 0x0000000402148981 */ /* 0x000124000c1e1100 */
[----:B0-----:R-:W-:Y:S02]  /*8b1b0*/  @!P0 IMAD.MOV.U32 R2, RZ, RZ, R26 ;  /* 0x000000ffff028224 */ /* 0x001fe400078e001a */
[----:B------:R-:W-:-:S05]  /*8b1c0*/  @!P0 IMAD.MOV.U32 R3, RZ, RZ, R27 ;  /* 0x000000ffff038224 */ /* 0x000fca00078e001b */
[----:B------:R0:W4:Y:S04]  /*8b1d0*/  @!P0 LDG.E.U8 R19, desc[UR4][R2.64] ;  /* 0x0000000402138981 */ /* 0x000128000c1e1100 */
[----:B------:R1:W-:Y:S04]  /*8b1e0*/  STL [R1+0x7540], R22 ;  /* 0x0075401601007387 */ /* 0x0003e80000100800 */
[----:B------:R-:W4:Y:S01]  /*8b1f0*/  LDL R23, [R1+0x6bb8] ;  /* 0x006bb80001177983 */ /* 0x000f220000100800 */
[----:B0-----:R-:W-:Y:S02]  /*8b200*/  @!P0 IMAD.MOV.U32 R2, RZ, RZ, R24 ;  /* 0x000000ffff028224 */ /* 0x001fe400078e0018 */
[----:B---3--:R-:W-:Y:S01]  /*8b210*/  @!P0 IMAD.MOV.U32 R3, RZ, RZ, R25 ;  /* 0x000000ffff038224 */ /* 0x008fe200078e0019 */
[----:B-1----:R-:W3:Y:S04]  /*8b220*/  LDL R22, [R1+0x6be0] ;  /* 0x006be00001167983 */ /* 0x002ee80000100800 */
[----:B------:R0:W3:Y:S04]  /*8b230*/  @!P0 LDG.E.U8 R18, desc[UR4][R2.64] ;  /* 0x0000000402128981 */ /* 0x0000e8000c1e1100 */
[----:B--2---:R1:W-:Y:S04]  /*8b240*/  STL [R1+0x751c], R21 ;  /* 0x00751c1501007387 */ /* 0x0043e80000100800 */
[----:B----4-:R2:W-:Y:S04]  /*8b250*/  STL [R1+0x74f8], R20 ;  /* 0x0074f81401007387 */ /* 0x0105e80000100800 */
[----:B------:R-:W4:Y:S04]  /*8b260*/  LDL R27, [R1+0x6bc8] ;  /* 0x006bc800011b7983 */ /* 0x000f280000100800 */
[----:B------:R-:W4:Y:S04]  /*8b270*/  LDL R26, [R1+0x6bf0] ;  /* 0x006bf000011a7983 */ /* 0x000f280000100800 */
[----:B------:R1:W-:Y:S04]  /*8b280*/  STL [R1+0x74ec], R19 ;  /* 0x0074ec1301007387 */ /* 0x0003e80000100800 */
[----:B------:R-:W4:Y:S04]  /*8b290*/  LDL R25, [R1+0x6bd8] ;  /* 0x006bd80001197983 */ /* 0x000f280000100800 */
[----:B------:R-:W4:Y:S01]  /*8b2a0*/  LDL R24, [R1+0x6c00] ;  /* 0x006c000001187983 */ /* 0x000f220000100800 */
[----:B0-----:R-:W-:-:S02]  /*8b2b0*/  @!P0 IMAD.MOV.U32 R3, RZ, RZ, R23 ;  /* 0x000000ffff038224 */ /* 0x001fc400078e0017 */
[----:B---3--:R-:W-:Y:S01]  /*8b2c0*/  @!P0 IMAD.MOV.U32 R2, RZ, RZ, R22 ;  /* 0x000000ffff028224 */ /* 0x008fe200078e0016 */
[----:B------:R0:W-:Y:S04]  /*8b2d0*/  STL [R1+0x7544], R18 ;  /* 0x0075441201007387 */ /* 0x0001e80000100800 */
[----:B------:R-:W3:Y:S04]  /*8b2e0*/  LDL R23, [R1+0x6be8] ;  /* 0x006be80001177983 */ /* 0x000ee80000100800 */
[----:B------:R-:W3:Y:S01]  /*8b2f0*/  LDL R22, [R1+0x6c10] ;  /* 0x006c100001167983 */ /* 0x000ee20000100800 */
[----:B------:R-:W-:-:S02]  /*8b300*/  PRMT R17, RZ, 0x7610, R17 ;  /* 0x00007610ff117816 */ /* 0x000fc40000000011 */
[----:B------:R-:W-:Y:S02]  /*8b310*/  PRMT R16, RZ, 0x7610, R16 ;  /* 0x00007610ff107816 */ /* 0x000fe40000000010 */
[----:B------:R-:W-:Y:S02]  /*8b320*/  PRMT R15, RZ, 0x7610, R15 ;  /* 0x00007610ff0f7816 */ /* 0x000fe4000000000f */
[----:B------:R-:W-:Y:S01]  /*8b330*/  PRMT R14, RZ, 0x7610, R14 ;  /* 0x00007610ff0e7816 */ /* 0x000fe2000000000e */
[----:B-1----:R-:W3:Y:S04]  /*8b340*/  LDL R21, [R1+0x6bf8] ;  /* 0x006bf80001157983 */ /* 0x002ee80000100800 */
[----:B------:R4:W3:Y:S04]  /*8b350*/  @!P0 LDG.E.U8 R17, desc[UR4][R2.64] ;  /* 0x0000000402118981 */ /* 0x0008e8000c1e1100 */
[----:B--2---:R-:W2:Y:S01]  /*8b360*/  LDL R20, [R1+0x6c20] ;  /* 0x006c200001147983 */ /* 0x004ea20000100800 */
[----:B----4-:R-:W-:-:S02]  /*8b370*/  @!P0 IMAD.MOV.U32 R3, RZ, RZ, R27 ;  /* 0x000000ffff038224 */ /* 0x010fc400078e001b */
[----:B------:R-:W-:-:S05]  /*8b380*/  @!P0 IMAD.MOV.U32 R2, RZ, RZ, R26 ;  /* 0x000000ffff028224 */ /* 0x000fca00078e001a */
[----:B------:R1:W4:Y:S02]  /*8b390*/  @!P0 LDG.E.U8 R16, desc[UR4][R2.64] ;  /* 0x0000000402108981 */ /* 0x000324000c1e1100 */
[----:B-1----:R-:W-:Y:S02]  /*8b3a0*/  @!P0 IMAD.MOV.U32 R3, RZ, RZ, R25 ;  /* 0x000000ffff038224 */ /* 0x002fe400078e0019 */
[----:B------:R-:W-:-:S05]  /*8b3b0*/  @!P0 IMAD.MOV.U32 R2, RZ, RZ, R24 ;  /* 0x000000ffff028224 */ /* 0x000fca00078e0018 */
[----:B------:R3:W2:Y:S02]  /*8b3c0*/  @!P0 LDG.E.U8 R15, desc[UR4][R2.64] ;  /* 0x00000004020f8981 */ /* 0x0006a4000c1e1100 */
[----:B---3--:R-:W-:Y:S02]  /*8b3d0*/  @!P0 IMAD.MOV.U32 R3, RZ, RZ, R23 ;  /* 0x000000ffff038224 */ /* 0x008fe400078e0017 */
[----:B------:R-:W-:-:S05]  /*8b3e0*/  @!P0 IMAD.MOV.U32 R2, RZ, RZ, R22 ;  /* 0x000000ffff028224 */ /* 0x000fca00078e0016 */
[----:B------:R-:W3:Y:S04]  /*8b3f0*/  @!P0 LDG.E.U8 R14, desc[UR4][R2.64] ;  /* 0x00000004020e8981 */ /* 0x000ee8000c1e1100 */
[----:B------:R1:W-:Y:S04]  /*8b400*/  STL [R1+0x7520], R17 ;  /* 0x0075201101007387 */ /* 0x0003e80000100800 */
[----:B------:R-:W3:Y:S04]  /*8b410*/  LDL R19, [R1+0x6c08] ;  /* 0x006c080001137983 */ /* 0x000ee80000100800 */
[----:B0-----:R-:W3:Y:S04]  /*8b420*/  LDL R18, [R1+0x6c30] ;  /* 0x006c300001127983 */ /* 0x001ee80000100800 */
[----:B----4-:R0:W-:Y:S04]  /*8b430*/  STL [R1+0x74fc], R16 ;  /* 0x0074fc1001007387 */ /* 0x0101e80000100800 */
[----:B-1----:R-:W4:Y:S04]  /*8b440*/  LDL R17, [R1+0x6c18] ;  /* 0x006c180001117983 */ /* 0x002f280000100800 */
[----:B0-----:R-:W4:Y:S04]  /*8b450*/  LDL R16, [R1+0x6c40] ;  /* 0x006c400001107983 */ /* 0x001f280000100800 */
[----:B--2---:R0:W-:Y:S04]  /*8b460*/  STL [R1+0x7500], R15 ;  /* 0x0075000f01007387 */ /* 0x0041e80000100800 */
[----:B---3--:R1:W-:Y:S04]  /*8b470*/  STL [R1+0x7548], R14 ;  /* 0x0075480e01007387 */ /* 0x0083e80000100800 */
[----:B0-----:R-:W2:Y:S04]  /*8b480*/  LDL R15, [R1+0x6c28] ;  /* 0x006c2800010f7983 */ /* 0x001ea80000100800 */
[----:B-1----:R-:W3:Y:S01]  /*8b490*/  LDL R14, [R1+0x6c50] ;  /* 0x006c5000010e7983 */ /* 0x002ee20000100800 */
[----:B------:R-:W-:Y:S01]  /*8b4a0*/  PRMT R13, RZ, 0x7610, R13 ;  /* 0x00007610ff0d7816 */ /* 0x000fe2000000000d */
[----:B------:R-:W-:-:S02]  /*8b4b0*/  @!P0 IMAD.MOV.U32 R2, RZ, RZ, R20 ;  /* 0x000000ffff028224 */ /* 0x000fc400078e0014 */
[----:B------:R-:W-:Y:S01]  /*8b4c0*/  @!P0 IMAD.MOV.U32 R3, RZ, RZ, R21 ;  /* 0x000000ffff038224 */ /* 0x000fe200078e0015 */
[----:B------:R-:W-:-:S04]  /*8b4d0*/  PRMT R12, RZ, 0x7610, R12 ;  /* 0x00007610ff0c7816 */ /* 0x000fc8000000000c */
[----:B------:R0:W3:Y:S02]  /*8b4e0*/  @!P0 LDG.E.U8 R13, desc[UR4][R2.64] ;  /* 0x00000004020d8981 */ /* 0x0000e4000c1e1100 */
[----:B0-----:R-:W-:Y:S02]  /*8b4f0*/  @!P0 IMAD.MOV.U32 R2, RZ, RZ, R18 ;  /* 0x000000ffff028224 */ /* 0x001fe400078e0012 */
[----:B------:R-:W-:-:S05]  /*8b500*/  @!P0 IMAD.MOV.U32 R3, RZ, RZ, R19 ;  /* 0x000000ffff038224 */ /* 0x000fca00078e0013 */
[----:B------:R4:W3:Y:S01]  /*8b510*/  @!P0 LDG.E.U8 R12, desc[UR4][R2.64] ;  /* 0x00000004020c8981 */ /* 0x0008e2000c1e1100 */
[----:B------:R-:W-:Y:S02]  /*8b520*/  PRMT R11, RZ, 0x7610, R11 ;  /* 0x00007610ff0b7816 */ /* 0x000fe4000000000b */
[----:B------:R-:W-:Y:S01]  /*8b530*/  PRMT R10, RZ, 0x7610, R10 ;  /* 0x00007610ff0a7816 */ /* 0x000fe2000000000a */
[----:B----4-:R-:W-:Y:S02]  /*8b540*/  @!P0 IMAD.MOV.U32 R3, RZ, RZ, R17 ;  /* 0x000000ffff038224 */ /* 0x010fe400078e0011 */
[----:B------:R-:W-:-:S05]  /*8b550*/  @!P0 IMAD.MOV.U32 R2, RZ, RZ, R16 ;  /* 0x000000ffff028224 */ /* 0x000fca00078e0010 */
[----:B------:R2:W4:Y:S02]  /*8b560*/  @!P0 LDG.E.U8 R11, desc[UR4][R2.64] ;  /* 0x00000004020b8981 */ /* 0x000524000c1e1100 */
[----:B--2---:R-:W-:Y:S02]  /*8b570*/  @!P0 IMAD.MOV.U32 R3, RZ, RZ, R15 ;  /* 0x000000ffff038224 */ /* 0x004fe400078e000f */
[----:B---3--:R-:W-:-:S05]  /*8b580*/  @!P0 IMAD.MOV.U32 R2, RZ, RZ, R14 ;  /* 0x000000ffff028224 */ /* 0x008fca00078e000e */
[----:B------:R-:W2:Y:S04]  /*8b590*/  @!P0 LDG.E.U8 R10, desc[UR4][R2.64] ;  /* 0x00000004020a8981 */ /* 0x000ea8000c1e1100 */
[----:B------:R0:W-:Y:S04]  /*8b5a0*/  STL [R1+0x7524], R13 ;  /* 0x0075240d01007387 */ /* 0x0001e80000100800 */
[----:B------:R-:W3:Y:S04]  /*8b5b0*/  LDL R21, [R1+0x6c38] ;  /* 0x006c380001157983 */ /* 0x000ee80000100800 */
[----:B------:R-:W3:Y:S04]  /*8b5c0*/  LDL R20, [R1+0x6c60] ;  /* 0x006c600001147983 */ /* 0x000ee80000100800 */
[----:B------:R1:W-:Y:S04]  /*8b5d0*/  STL [R1+0x7504], R12 ;  /* 0x0075040c01007387 */ /* 0x0003e80000100800 */
[----:B------:R-:W3:Y:S04]  /*8b5e0*/  LDL R19, [R1+0x6c48] ;  /* 0x006c480001137983 */ /* 0x000ee80000100800 */
[----:B------:R-:W3:Y:S04]  /*8b5f0*/  LDL R18, [R1+0x6c70] ;  /* 0x006c700001127983 */ /* 0x000ee80000100800 */
[----:B------:R-:W3:Y:S04]  /*8b600*/  LDL R17, [R1+0x6c58] ;  /* 0x006c580001117983 */ /* 0x000ee80000100800 */
[----:B------:R-:W3:Y:S04]  /*8b610*/  LDL R16, [R1+0x6c80] ;  /* 0x006c800001107983 */ /* 0x000ee80000100800 */
[----:B----4-:R4:W-:Y:S04]  /*8b620*/  STL [R1+0x7508], R11 ;  /* 0x0075080b01007387 */ /* 0x0109e80000100800 */
[----:B------:R-:W3:Y:S04]  /*8b630*/  LDL R15, [R1+0x6c68] ;  /* 0x006c6800010f7983 */ /* 0x000ee80000100800 */
[----:B------:R-:W3:Y:S04]  /*8b640*/  LDL R14, [R1+0x6c90] ;  /* 0x006c9000010e7983 */ /* 0x000ee80000100800 */
[----:B0-----:R-:W3:Y:S04]  /*8b650*/  LDL R13, [R1+0x6c78] ;  /* 0x006c7800010d7983 */ /* 0x001ee80000100800 */
[----:B-1----:R-:W3:Y:S04]  /*8b660*/  LDL R12, [R1+0x6ca0] ;  /* 0x006ca000010c7983 */ /* 0x002ee80000100800 */
[----:B--2---:R0:W-:Y:S04]  /*8b670*/  STL [R1+0x754c], R10 ;  /* 0x00754c0a01007387 */ /* 0x0041e80000100800 */
[----:B----4-:R-:W2:Y:S04]  /*8b680*/  LDL R11, [R1+0x6c88] ;  /* 0x006c8800010b7983 */ /* 0x010ea80000100800 */
[----:B0-----:R-:W4:Y:S01]  /*8b690*/  LDL R10, [R1+0x6ca8] ;  /* 0x006ca800010a7983 */ /* 0x001f220000100800 */
[----:B------:R-:W-:Y:S01]  /*8b6a0*/  PRMT R9, RZ, 0x7610, R9 ;  /* 0x00007610ff097816 */ /* 0x000fe20000000009 */
[----:B---3--:R-:W-:-:S02]  /*8b6b0*/  @!P0 IMAD.MOV.U32 R2, RZ, RZ, R20 ;  /* 0x000000ffff028224 */ /* 0x008fc400078e0014 */
[----:B------:R-:W-:Y:S01]  /*8b6c0*/  @!P0 IMAD.MOV.U32 R3, RZ, RZ, R21 ;  /* 0x000000ffff038224 */ /* 0x000fe200078e0015 */
[----:B------:R-:W-:-:S04]  /*8b6d0*/  PRMT R8, RZ, 0x7610, R8 ;  /* 0x00007610ff087816 */ /* 0x000fc80000000008 */
[----:B------:R0:W3:Y:S01]  /*8b6e0*/  @!P0 LDG.E.U8 R9, desc[UR4][R2.64] ;  /* 0x0000000402098981 */ /* 0x0000e2000c1e1100 */
[----:B------:R-:W-:Y:S01]  /*8b6f0*/  PRMT R7, RZ, 0x7610, R7 ;  /* 0x00007610ff077816 */ /* 0x000fe20000000007 */
[----:B0-----:R-:W-:Y:S02]  /*8b700*/  @!P0 IMAD.MOV.U32 R2, RZ, RZ, R18 ;  /* 0x000000ffff028224 */ /* 0x001fe400078e0012 */
[----:B------:R-:W-:-:S05]  /*8b710*/  @!P0 IMAD.MOV.U32 R3, RZ, RZ, R19 ;  /* 0x000000ffff038224 */ /* 0x000fca00078e0013 */
[----:B------:R0:W3:Y:S01]  /*8b720*/  @!P0 LDG.E.U8 R8, desc[UR4][R2.64] ;  /* 0x0000000402088981 */ /* 0x0000e2000c1e1100 */
[----:B------:R-:W-:Y:S01]  /*8b730*/  PRMT R6, RZ, 0x7610, R6 ;  /* 0x00007610ff067816 */ /* 0x000fe20000000006 */
[----:B0-----:R-:W-:Y:S02]  /*8b740*/  @!P0 IMAD.MOV.U32 R2, RZ, RZ, R16 ;  /* 0x000000ffff028224 */ /* 0x001fe400078e0010 */
[----:B------:R-:W-:-:S05]  /*8b750*/  @!P0 IMAD.MOV.U32 R3, RZ, RZ, R17 ;  /* 0x000000ffff038224 */ /* 0x000fca00078e0011 */
[----:B------:R0:W3:Y:S01]  /*8b760*/  @!P0 LDG.E.U8 R7, desc[UR4][R2.64] ;  /* 0x0000000402078981 */ /* 0x0000e2000c1e1100 */
[----:B------:R-:W-:Y:S02]  /*8b770*/  PRMT R5, RZ, 0x7610, R5 ;  /* 0x00007610ff057816 */ /* 0x000fe40000000005 */
[----:B------:R-:W-:Y:S01]  /*8b780*/  PRMT R4, RZ, 0x7610, R4 ;  /* 0x00007610ff047816 */ /* 0x000fe20000000004 */
[----:B0-----:R-:W-:Y:S02]  /*8b790*/  @!P0 IMAD.MOV.U32 R3, RZ, RZ, R15 ;  /* 0x000000ffff038224 */ /* 0x001fe400078e000f */
[----:B------:R-:W-:-:S05]  /*8b7a0*/  @!P0 IMAD.MOV.U32 R2, RZ, RZ, R14 ;  /* 0x000000ffff028224 */ /* 0x000fca00078e000e */
[----:B------:R0:W3:Y:S02]  /*8b7b0*/  @!P0 LDG.E.U8 R6, desc[UR4][R2.64] ;  /* 0x0000000402068981 */ /* 0x0000e4000c1e1100 */
[----:B0-----:R-:W-:Y:S02]  /*8b7c0*/  @!P0 IMAD.MOV.U32 R2, RZ, RZ, R12 ;  /* 0x000000ffff028224 */ /* 0x001fe400078e000c */
[----:B------:R-:W-:-:S05]  /*8b7d0*/  @!P0 IMAD.MOV.U32 R3, RZ, RZ, R13 ;  /* 0x000000ffff038224 */ /* 0x000fca00078e000d */
[----:B------:R2:W3:Y:S02]  /*8b7e0*/  @!P0 LDG.E.U8 R5, desc[UR4][R2.64] ;  /* 0x0000000402058981 */ /* 0x0004e4000c1e1100 */
[----:B--2---:R-:W-:Y:S02]  /*8b7f0*/  @!P0 IMAD.MOV.U32 R3, RZ, RZ, R11 ;  /* 0x000000ffff038224 */ /* 0x004fe400078e000b */
[----:B----4-:R-:W-:-:S05]  /*8b800*/  @!P0 IMAD.MOV.U32 R2, RZ, RZ, R10 ;  /* 0x000000ffff028224 */ /* 0x010fca00078e000a */
[----:B------:R0:W2:Y:S04]  /*8b810*/  @!P0 LDG.E.U8 R4, desc[UR4][R2.64] ;  /* 0x0000000402048981 */ /* 0x0000a8000c1e1100 */
[----:B0-----:R-:W0:Y:S04]  /*8b820*/  LDS.U8 R3, [R0+UR6] ;  /* 0x0000000600037984 */ /* 0x001e280008000000 */
[----:B------:R-:W1:Y:S04]  /*8b830*/  LDS.U8 R2, [R0+UR6+0x208] ;  /* 0x0002080600027984 */ /* 0x000e680008000000 */
[----:B---3--:R-:W-:Y:S04]  /*8b840*/  STL [R1+0x7528], R9 ;  /* 0x0075280901007387 */ /* 0x008fe80000100800 */
[----:B------:R-:W-:Y:S04]  /*8b850*/  STL [R1+0x750c], R8 ;  /* 0x00750c0801007387 */ /* 0x000fe80000100800 */
[----:B------:R-:W-:Y:S04]  /*8b860*/  STL [R1+0x7510], R7 ;  /* 0x0075100701007387 */ /* 0x000fe80000100800 */
[----:B------:R-:W-:Y:S04]  /*8b870*/  STL [R1+0x7538], R6 ;  /* 0x0075380601007387 */ /* 0x000fe80000100800 */
[----:B------:R-:W-:Y:S04]  /*8b880*/  STL [R1+0x752c], R5 ;  /* 0x00752c0501007387 */ /* 0x000fe80000100800 */
[----:B------:R-:W-:Y:S04]  /*8b890*/  LDS.U8 R5, [R0+UR6+0xe188] ;  /* 0x00e1880600057984 */ /* 0x000fe80008000000 */
[----:B--2---:R-:W-:Y:S04]  /*8b8a0*/  STL [R1+0x7530], R4 ;  /* 0x0075300401007387 */ /* 0x004fe80000100800 */
[----:B0-----:R-:W-:Y:S04]  /*8b8b0*/  STL [R1+0x7534], R3 ;  /* 0x0075340301007387 */ /* 0x001fe80000100800 */
[----:B-1----:R-:W-:Y:S04]  /*8b8c0*/  STL [R1+0x7550], R2 ;  /* 0x0075500201007387 */ /* 0x002fe80000100800 */
[----:B------:R-:W0:Y:S04]  /*8b8d0*/  LDS.U8 R2, [R0+UR6+0x8] ;  /* 0x0000080600027984 */ /* 0x000e280008000000 */
[----:B------:R-:W1:Y:S04]  /*8b8e0*/  LDS.U8 R4, [R0+UR6+0x200] ;  /* 0x0002000600047984 */ /* 0x000e680008000000 */
[----:B------:R-:W2:Y:S04]  /*8b8f0*/  LDS.U8 R3, [R0+UR6+0x2000] ;  /* 0x0020000600037984 */ /* 0x000ea80008000000 */
[----:B0-----:R-:W-:Y:S04]  /*8b900*/  STL [R1+0x81c], R2 ;  /* 0x00081c0201007387 */ /* 0x001fe80000100800 */
[----:B------:R-:W0:Y:S04]  /*8b910*/  LDS.U8 R2, [R0+UR6+0x2208] ;  /* 0x0022080600027984 */ /* 0x000e280008000000 */
[----:B-1----:R-:W-:Y:S04]  /*8b920*/  STL [R1+0x818], R4 ;  /* 0x0008180401007387 */ /* 0x002fe80000100800 */
[----:B------:R-:W1:Y:S04]  /*8b930*/  LDS.U8 R4, [R0+UR6+0x2008] ;  /* 0x0020080600047984 */ /* 0x000e680008000000 */
[----:B--2---:R-:W-:Y:S04]  /*8b940*/  STL [R1+0x824], R3 ;  /* 0x0008240301007387 */ /* 0x004fe80000100800 */
        /* <DEDUP_REMOVED lines=235> */
[----:B0-----:R0:W-:Y:S04]  /*8c800*/  STL [R1+0x70d0], R2 ;  /* 0x0070d00201007387 */ /* 0x0011e80000100800 */
[----:B-1----:R-:W-:Y:S04]  /*8c810*/  STL [R1+0x70cc], R4 ;  /* 0x0070cc0401007387 */ /* 0x002fe80000100800 */
[----:B------:R-:W1:Y:S04]  /*8c820*/  LDS.U8 R4, [R0+UR6+0xe388] ;  /* 0x00e3880600047984 */ /* 0x000e680008000000 */
[----:B--2---:R-:W-:Y:S04]  /*8c830*/  STL [R1+0x70d8], R3 ;  /* 0x0070d80301007387 */ /* 0x004fe80000100800 */
[----:B------:R-:W2:Y:S01]  /*8c840*/  LDS.U8 R3, [R0+UR6+0xe380] ;  /* 0x00e3800600037984 */ /* 0x000ea20008000000 */
[----:B0-----:R-:W-:-:S03]  /*8c850*/  LOP3.LUT R2, R0, 0x410, RZ, 0x3c, !PT ;  /* 0x0000041000027812 */ /* 0x001fc600078e3cff */
[----:B-1----:R-:W-:Y:S04]  /*8c860*/  STL [R1+0x70d4], R4 ;  /* 0x0070d40401007387 */ /* 0x002fe80000100800 */
[----:B------:R-:W0:Y:S04]  /*8c870*/  LDS.U8 R4, [R2+UR6] ;  /* 0x0000000602047984 */ /* 0x000e280008000000 */
[----:B------:R-:W-:Y:S04]  /*8c880*/  STL [R1+0x70e0], R5 ;  /* 0x0070e00501007387 */ /* 0x000fe80000100800 */
        /* <DEDUP_REMOVED lines=247> */
[----:B--2---:R2:W-:Y:S04]  /*8d800*/  STL [R1+0x72d0], R3 ;  /* 0x0072d00301007387 */ /* 0x0045e80000100800 */
[----:B0-----:R-:W-:Y:S04]  /*8d810*/  STL [R1+0x72cc], R4 ;  /* 0x0072cc0401007387 */ /* 0x001fe80000100800 */
[----:B------:R-:W0:Y:S04]  /*8d820*/  LDS.U8 R4, [R2+UR6+0xe388] ;  /* 0x00e3880602047984 */ /* 0x000e280008000000 */
[----:B-1----:R-:W-:Y:S04]  /*8d830*/  STL [R1+0x72d8], R5 ;  /* 0x0072d80501007387 */ /* 0x002fe80000100800 */
[----:B------:R-:W1:Y:S01]  /*8d840*/  LDS.U8 R5, [R2+UR6+0xe188] ;  /* 0x00e1880602057984 */ /* 0x000e620008000000 */
[----:B--2---:R-:W-:-:S03]  /*8d850*/  LOP3.LUT R3, R0, 0x20, RZ, 0x3c, !PT ;  /* 0x0000002000037812 */ /* 0x004fc600078e3cff */
[----:B------:R-:W2:Y:S04]  /*8d860*/  LDS.U8 R2, [R2+UR6+0xe380] ;  /* 0x00e3800602027984 */ /* 0x000ea80008000000 */
[----:B0-----:R-:W-:Y:S04]  /*8d870*/  STL [R1+0x72d4], R4 ;  /* 0x0072d40401007387 */ /* 0x001fe80000100800 */
[----:B------:R-:W0:Y:S04]  /*8d880*/  LDS.U8 R4, [R3+UR6] ;  /* 0x0000000603047984 */ /* 0x000e280008000000 */
        /* <DEDUP_REMOVED lines=1280> */
[----:B------:R-:W1:Y:S04]  /*92890*/  LDS.U8 R5, [R3+UR6+0xe188] ;  /* 0x00e1880603057984 */ /* 0x000e680008000000 */
[----:B------:R-:W3:Y:S01]  /*928a0*/  LDS.U8 R3, [R3+UR6+0xe380] ;  /* 0x00e3800603037984 */ /* 0x000ee20008000000 */
[----:B--2---:R-:W-:-:S03]  /*928b0*/  LOP3.LUT R2, R0, 0x470, RZ, 0x3c, !PT ;  /* 0x0000047000027812 */ /* 0x004fc600078e3cff */
[----:B0-----:R-:W-:Y:S04]  /*928c0*/  STL [R1+0x7134], R4 ;  /* 0x0071340401007387 */ /* 0x001fe80000100800 */
[----:B------:R-:W0:Y:S04]  /*928d0*/  LDS.U8 R4, [R2+UR6] ;  /* 0x0000000602047984 */ /* 0x000e280008000000 */
[----:B-1----:R-:W-:Y:S04]  /*928e0*/  STL [R1+0x7140], R5 ;  /* 0x0071400501007387 */ /* 0x002fe80000100800 */
[----:B------:R-:W1:Y:S04]  /*928f0*/  LDS.U8 R5, [R2+UR6+0x208] ;  /* 0x0002080602057984 */ /* 0x000e680008000000 */
[----:B---3--:R-:W-:Y:S04]  /*92900*/  STL [R1+0x713c], R3 ;  /* 0x00713c0301007387 */ /* 0x008fe80000100800 */
        /* <DEDUP_REMOVED lines=244> */
[----:B------:R-:W3:Y:S04]  /*93850*/  LDL.LU R26, [R1+0x5dc] ;  /* 0x0005dc00011a7983 */ /* 0x000ee80000300800 */
[----:B--2---:R-:W-:Y:S04]  /*93860*/  STL [R1+0x7330], R3 ;  /* 0x0073300301007387 */ /* 0x004fe80000100800 */
[----:B------:R-:W1:Y:S04]  /*93870*/  LDS.U8 R3, [R2+UR6+0xe180] ;  /* 0x00e1800602037984 */ /* 0x000e680008000000 */
[----:B0-----:R0:W-:Y:S04]  /*93880*/  STL [R1+0x732c], R4 ;  /* 0x00732c0401007387 */ /* 0x0011e80000100800 */
[----:B0-----:R-:W2:Y:S04]  /*93890*/  LDL.LU R4, [R1+0x814] ;  /* 0x0008140001047983 */ /* 0x001ea80000300800 */
[----:B------:R-:W4:Y:S04]  /*938a0*/  LDL.LU R5, [R1+0x5ec] ;  /* 0x0005ec0001057983 */ /* 0x000f280000300800 */
[----:B-1----:R-:W-:Y:S04]  /*938b0*/  STL [R1+0x7338], R3 ;  /* 0x0073380301007387 */ /* 0x002fe80000100800 */
[----:B------:R-:W0:Y:S04]  /*938c0*/  LDS.U8 R3, [R2+UR6+0xe388] ;  /* 0x00e3880602037984 */ /* 0x000e280008000000 */
        /* <DEDUP_REMOVED lines=12> */
[----:B0-----:R-:W-:Y:S04]  /*93990*/  STL [R1+0x7334], R3 ;  /* 0x0073340301007387 */ /* 0x001fe80000100800 */
        /* <DEDUP_REMOVED lines=8> */
[----:B------:R-:W0:Y:S03]  /*93a20*/  S2R R28, SR_TID.X ;  /* 0x00000000001c7919 */ /* 0x000e260000002100 */
[----:B------:R-:W1:Y:S04]  /*93a30*/  LDS.U8 R3, [R2+UR6+0xe188] ;  /* 0x00e1880602037984 */ /* 0x000e680008000000 */
[----:B------:R-:W1:Y:S01]  /*93a40*/  LDS.U8 R2, [R2+UR6+0xe380] ;  /* 0x00e3800602027984 */ /* 0x000e620008000000 */
[----:B------:R-:W-:Y:S01]  /*93a50*/  BAR.SYNC.DEFER_BLOCKING 0x0 ;  /* 0x0000000000007b1d */ /* 0x000fe20000010000 */
[----:B0-----:R-:W-:-:S05]  /*93a60*/  LOP3.LUT R6, R28, 0x3f, RZ, 0xc0, !PT ;  /* 0x0000003f1c067812 */ /* 0x001fca00078ec0ff */
[----:B------:R-:W4:Y:S04]  /*93a70*/  LDL.LU R28, [R1+0x28c] ;  /* 0x00028c00011c7983 */ /* 0x000f280000300800 */
[----:B------:R-:W4:Y:S04]  /*93a80*/  LDL.LU R25, [R1+0x69c] ;  /* 0x00069c0001197983 */ /* 0x000f280000300800 */
[----:B-1----:R-:W-:Y:S04]  /*93a90*/  STL [R1+0x7340], R3 ;  /* 0x0073400301007387 */ /* 0x002fe80000100800 */
[----:B------:R-:W-:Y:S04]  /*93aa0*/  STL [R1+0x733c], R2 ;  /* 0x00733c0201007387 */ /* 0x000fe80000100800 */
[----:B---3--:R0:W-:Y:S04]  /*93ab0*/  STS.U8 [R6+UR6], R26 ;  /* 0x0000001a06007988 */ /* 0x0081e80008000006 */
[----:B0-----:R-:W3:Y:S04]  /*93ac0*/  LDL.LU R26, [R1+0x29c] ;  /* 0x00029c00011a7983 */ /* 0x001ee80000300800 */
        /* <DEDUP_REMOVED lines=25> */
[----:B------:R1:W-:Y:S04]  /*93c60*/  STS.U8 [R6+UR6+0x1800], R25 ;  /* 0x0018001906007988 */ /* 0x0003e80008000006 */
[----:B0-----:R-:W4:Y:S04]  /*93c70*/  LDL.LU R28, [R1+0x6bc] ;  /* 0x0006bc00011c7983 */ /* 0x001f280000300800 */
[----:B------:R-:W4:Y:S04]  /*93c80*/  LDL.LU R2, [R1+0x2bc] ;  /* 0x0002bc0001027983 */ /* 0x000f280000300800 */
[----:B------:R-:W4:Y:S04]  /*93c90*/  LDL.LU R3, [R1+0x6cc] ;  /* 0x0006cc0001037983 */ /* 0x000f280000300800 */
[----:B-1----:R-:W4:Y:S04]  /*93ca0*/  LDL.LU R25, [R1+0x2cc] ;  /* 0x0002cc0001197983 */ /* 0x002f280000300800 */
        /* <DEDUP_REMOVED lines=24> */
[----:B----4-:R0:W-:Y:S04]  /*93e30*/  STS.U8 [R6+UR6+0x1a00], R27 ;  /* 0x001a001b06007988 */ /* 0x0101e80008000006 */
[----:B0-----:R-:W4:Y:S04]  /*93e40*/  LDL.LU R27, [R1+0x78c] ;  /* 0x00078c00011b7983 */ /* 0x001f280000300800 */
[----:B------:R0:W-:Y:S04]  /*93e50*/  STS.U8 [R6+UR6+0x1c00], R28 ;  /* 0x001c001c06007988 */ /* 0x0001e80008000006 */
[----:B------:R-:W-:Y:S04]  /*93e60*/  STS.U8 [R6+UR6+0x1c40], R2 ;  /* 0x001c400206007988 */ /* 0x000fe80008000006 */
[----:B------:R-:W-:Y:S04]  /*93e70*/  STS.U8 [R6+UR6+0x1e40], R3 ;  /* 0x001e400306007988 */ /* 0x000fe80008000006 */
[----:B------:R1:W-:Y:S04]  /*93e80*/  STS.U8 [R6+UR6+0x1e00], R25 ;  /* 0x001e001906007988 */ /* 0x0003e80008000006 */
[----:B------:R-:W-:Y:S04]  /*93e90*/  STS.U8 [R6+UR6+0x2000], R4 ;  /* 0x0020000406007988 */ /* 0x000fe80008000006 */
[----:B------:R-:W-:Y:S04]  /*93ea0*/  STS.U8 [R6+UR6+0x2040], R5 ;  /* 0x0020400506007988 */ /* 0x000fe80008000006 */
[----:B------:R-:W-:Y:S04]  /*93eb0*/  STS.U8 [R6+UR6+0x2240], R7 ;  /* 0x0022400706007988 */ /* 0x000fe80008000006 */
        /* <DEDUP_REMOVED lines=9> */
[----:B-1----:R-:W4:Y:S04]  /*93f50*/  LDL.LU R25, [R1+0x79c] ;  /* 0x00079c0001197983 */ /* 0x002f280000300800 */
        /* <DEDUP_REMOVED lines=11> */
[----:B--2---:R0:W-:Y:S04]  /*94010*/  STS.U8 [R6+UR6+0x3440], R29 ;  /* 0x0034401d06007988 */ /* 0x0041e80008000006 */
[----:B0-----:R-:W2:Y:S04]  /*94020*/  LDL.LU R29, [R1+0x7ac] ;  /* 0x0007ac00011d7983 */ /* 0x001ea80000300800 */
[----:B----4-:R0:W-:Y:S04]  /*94030*/  STS.U8 [R6+UR6+0x3640], R27 ;  /* 0x0036401b06007988 */ /* 0x0101e80008000006 */
[----:B0-----:R-:W4:Y:S04]  /*94040*/  LDL.LU R27, [R1+0x3ac] ;  /* 0x0003ac00011b7983 */ /* 0x001f280000300800 */
        /* <DEDUP_REMOVED lines=26> */
[----:B---3--:R0:W-:Y:S04]  /*941f0*/  STS.U8 [R6+UR6+0x3840], R26 ;  /* 0x0038401a06007988 */ /* 0x0081e80008000006 */
[----:B0-----:R-:W3:Y:S04]  /*94200*/  LDL.LU R26, [R1+0x140] ;  /* 0x00014000011a7983 */ /* 0x001ee80000300800 */
[----:B--2---:R0:W-:Y:S04]  /*94210*/  STS.U8 [R6+UR6+0x3a40], R29 ;  /* 0x003a401d06007988 */ /* 0x0041e80008000006 */
[----:B0-----:R-:W2:Y:S04]  /*94220*/  LDL.LU R29, [R1+0x47c] ;  /* 0x00047c00011d7983 */ /* 0x001ea80000300800 */
[----:B----4-:R0:W-:Y:S04]  /*94230*/  STS.U8 [R6+UR6+0x3a00], R27 ;  /* 0x003a001b06007988 */ /* 0x0101e80008000006 */
[----:B0-----:R-:W4:Y:S04]  /*94240*/  LDL.LU R27, [R1+0x130] ;  /* 0x00013000011b7983 */ /* 0x001f280000300800 */
[----:B------:R-:W-:Y:S04]  /*94250*/  STS.U8 [R6+UR6+0x3c00], R2 ;  /* 0x003c000206007988 */ /* 0x000fe80008000006 */
[----:B------:R-:W-:Y:S04]  /*94260*/  STS.U8 [R6+UR6+0x3c40], R3 ;  /* 0x003c400306007988 */ /* 0x000fe80008000006 */
[----:B------:R0:W-:Y:S04]  /*94270*/  STS.U8 [R6+UR6+0x3e40], R28 ;  /* 0x003e401c06007988 */ /* 0x0001e80008000006 */
        /* <DEDUP_REMOVED lines=22> */
[----:B------:R0:W-:Y:S04]  /*943e0*/  STS.U8 [R6+UR6+0x5200], R25 ;  /* 0x0052001906007988 */ /* 0x0001e80008000006 */
[----:B0-----:R-:W4:Y:S04]  /*943f0*/  LDL.LU R25, [R1+0x49c] ;  /* 0x00049c0001197983 */ /* 0x001f280000300800 */
[----:B---3--:R-:W-:Y:S04]  /*94400*/  STS.U8 [R6+UR6+0x5400], R26 ;  /* 0x0054001a06007988 */ /* 0x008fe80008000006 */
[----:B--2---:R0:W-:Y:S04]  /*94410*/  STS.U8 [R6+UR6+0x5440], R29 ;  /* 0x0054401d06007988 */ /* 0x0041e80008000006 */
[----:B0-----:R-:W2:Y:S04]  /*94420*/  LDL.LU R29, [R1+0x100] ;  /* 0x00010000011d7983 */ /* 0x001ea80000300800 */
[----:B------:R-:W3:Y:S04]  /*94430*/  LDL.LU R2, [R1+0x4ac] ;  /* 0x0004ac0001027983 */ /* 0x000ee80000300800 */
[----:B------:R-:W3:Y:S04]  /*94440*/  LDL.LU R10, [R1+0xf0] ;  /* 0x0000f000010a7983 */ /* 0x000ee80000300800 */
        /* <DEDUP_REMOVED lines=24> */
[----:B------:R-:W4:Y:S04]  /*945d0*/  LDL.LU R23, [R1] ;  /* 0x0000000001177983 */ /* 0x000f280000300800 */
[----:B0-----:R-:W4:Y:S04]  /*945e0*/  LDL.LU R24, [R1+0x56c] ;  /* 0x00056c0001187983 */ /* 0x001f280000300800 */
[----:B------:R0:W-:Y:S04]  /*945f0*/  STS.U8 [R6+UR6+0x5840], R25 ;  /* 0x0058401906007988 */ /* 0x0001e80008000006 */
[----:B0-----:R-:W4:Y:S04]  /*94600*/  LDL.LU R25, [R1+0x57c] ;  /* 0x00057c0001197983 */ /* 0x001f280000300800 */
[----:B--2---:R0:W-:Y:S04]  /*94610*/  STS.U8 [R6+UR6+0x5a40], R29 ;  /* 0x005a401d06007988 */ /* 0x0041e80008000006 */
[----:B---3--:R1:W-:Y:S04]  /*94620*/  STS.U8 [R6+UR6+0x5a00], R2 ;  /* 0x005a000206007988 */ /* 0x0083e80008000006 */
[----:B------:R2:W-:Y:S04]  /*94630*/  STS.U8 [R6+UR6+0x5c00], R10 ;  /* 0x005c000a06007988 */ /* 0x0005e80008000006 */
[----:B0-----:R-:W3:Y:S04]  /*94640*/  LDL.LU R29, [R1+0x58c] ;  /* 0x00058c00011d7983 */ /* 0x001ee80000300800 */
[----:B-1----:R-:W3:Y:S04]  /*94650*/  LDL.LU R2, [R1+0x7550] ;  /* 0x0075500001027983 */ /* 0x002ee80000300800 */
[----:B--2---:R-:W2:Y:S04]  /*94660*/  LDL.LU R10, [R1+0x754c] ;  /* 0x00754c00010a7983 */ /* 0x004ea80000300800 */
[----:B----4-:R0:W-:Y:S04]  /*94670*/  STS.U8 [R6+UR6+0x5c40], R27 ;  /* 0x005c401b06007988 */ /* 0x0101e80008000006 */
[----:B------:R1:W-:Y:S04]  /*94680*/  STS.U8 [R6+UR6+0x5e40], R14 ;  /* 0x005e400e06007988 */ /* 0x0003e80008000006 */
[----:B------:R4:W-:Y:S04]  /*94690*/  STS.U8 [R6+UR6+0x5e00], R18 ;  /* 0x005e001206007988 */ /* 0x0009e80008000006 */
[----:B------:R1:W-:Y:S04]  /*946a0*/  STS.U8 [R6+UR6+0x6000], R22 ;  /* 0x0060001606007988 */ /* 0x0003e80008000006 */
[----:B------:R4:W-:Y:S04]  /*946b0*/  STS.U8 [R6+UR6+0x6040], R26 ;  /* 0x0060401a06007988 */ /* 0x0009e80008000006 */
[----:B0-----:R-:W2:Y:S04]  /*946c0*/  LDL.LU R27, [R1+0x59c] ;  /* 0x00059c00011b7983 */ /* 0x001ea80000300800 */
[----:B-1----:R-:W2:Y:S04]  /*946d0*/  LDL.LU R14, [R1+0x7548] ;  /* 0x00754800010e7983 */ /* 0x002ea80000300800 */
[----:B----4-:R-:W4:Y:S04]  /*946e0*/  LDL.LU R18, [R1+0x7544] ;  /* 0x0075440001127983 */ /* 0x010f280000300800 */
[----:B------:R-:W2:Y:S04]  /*946f0*/  LDL.LU R22, [R1+0x7540] ;  /* 0x0075400001167983 */ /* 0x000ea80000300800 */
        /* <DEDUP_REMOVED lines=20> */
[----:B--2---:R-:W-:Y:S04]  /*94840*/  STS.U8 [R6+UR6+0x7400], R26 ;  /* 0x0074001a06007988 */ /* 0x004fe80008000006 */
[----:B------:R-:W-:Y:S04]  /*94850*/  STS.U8 [R6+UR6+0x7440], R25 ;  /* 0x0074401906007988 */ /* 0x000fe80008000006 */
[----:B------:R-:W-:Y:S04]  /*94860*/  STS.U8 [R6+UR6+0x7640], R22 ;  /* 0x0076401606007988 */ /* 0x000fe80008000006 */
[----:B---3--:R0:W-:Y:S04]  /*94870*/  STS.U8 [R6+UR6+0x7600], R29 ;  /* 0x0076001d06007988 */ /* 0x0081e80008000006 */
[----:B0-----:R-:W2:Y:S04]  /*94880*/  LDL.LU R29, [R1+0x5bc] ;  /* 0x0005bc00011d7983 */ /* 0x001ea80000300800 */
[----:B------:R-:W3:Y:S04]  /*94890*/  LDL.LU R23, [R1+0x5cc] ;  /* 0x0005cc0001177983 */ /* 0x000ee80000300800 */
[----:B----4-:R0:W-:Y:S04]  /*948a0*/  STS.U8 [R6+UR6+0x7800], R18 ;  /* 0x0078001206007988 */ /* 0x0101e80008000006 */
[----:B------:R1:W-:Y:S04]  /*948b0*/  STS.U8 [R6+UR6+0x7840], R27 ;  /* 0x0078401b06007988 */ /* 0x0003e80008000006 */
[----:B0-----:R-:W4:Y:S04]  /*948c0*/  LDL.LU R18, [R1+0x1dc] ;  /* 0x0001dc0001127983 */ /* 0x001f280000300800 */
        /* <DEDUP_REMOVED lines=8> */
[----:B-1----:R-:W3:Y:S04]  /*94950*/  LDL.LU R27, [R1+0x630] ;  /* 0x00063000011b7983 */ /* 0x002ee80000300800 */
[----:B------:R0:W-:Y:S01]  /*94960*/  STS.U8 [R6+UR6+0x7a40], R14 ;  /* 0x007a400e06007988 */ /* 0x0001e20008000006 */
[----:B------:R-:W1:Y:S03]  /*94970*/  S2R R15, SR_TID.X ;  /* 0x00000000000f7919 */ /* 0x000e660000002100 */
        /* <DEDUP_REMOVED lines=13> */
[----:B------:R-:W3:Y:S04]  /*94a50*/  LDL.LU R25, [R1+0x280] ;  /* 0x0002800001197983 */ /* 0x000ee80000300800 */
[----:B-1----:R-:W3:Y:S01]  /*94a60*/  LDL.LU R6, [R1+0x7538] ;  /* 0x0075380001067983 */ /* 0x002ee20000300800 */
[----:B------:R-:W-:-:S05]  /*94a70*/  LOP3.LUT R10, R15, 0x3f, RZ, 0xc0, !PT ;  /* 0x0000003f0f0a7812 */ /* 0x000fca00078ec0ff */
[----:B--2---:R0:W-:Y:S04]  /*94a80*/  STS.U8 [R10+UR6+0x7c40], R29 ;  /* 0x007c401d0a007988 */ /* 0x0041e80008000006 */
[----:B0-----:R-:W2:Y:S01]  /*94a90*/  LDL.LU R29, [R1+0x690] ;  /* 0x00069000011d7983 */ /* 0x001ea20000300800 */
[----:B------:R-:W-:-:S03]  /*94aa0*/  LOP3.LUT R15, R10, 0x10, RZ, 0x3c, !PT ;  /* 0x000000100a0f7812 */ /* 0x000fc600078e3cff */
[----:B---3--:R-:W-:Y:S04]  /*94ab0*/  STS.U8 [R10+UR6+0x7e40], R6 ;  /* 0x007e40060a007988 */ /* 0x008fe80008000006 */
[----:B------:R0:W-:Y:S04]  /*94ac0*/  STS.U8 [R10+UR6+0x7e00], R23 ;  /* 0x007e00170a007988 */ /* 0x0001e80008000006 */
[----:B------:R-:W-:Y:S04]  /*94ad0*/  STS.U8 [R15+UR6+0x80], R14 ;  /* 0x0000800e0f007988 */ /* 0x000fe80008000006 */
[----:B----4-:R-:W-:Y:S04]  /*94ae0*/  STS.U8 [R15+UR6+0xc0], R18 ;  /* 0x0000c0120f007988 */ /* 0x010fe80008000006 */
[----:B------:R-:W-:Y:S04]  /*94af0*/  STS.U8 [R15+UR6+0x2c0], R22 ;  /* 0x0002c0160f007988 */ /* 0x000fe80008000006 */
[----:B------:R1:W-:Y:S04]  /*94b00*/  STS.U8 [R15+UR6+0x280], R24 ;  /* 0x000280180f007988 */ /* 0x0003e80008000006 */
[----:B------:R-:W-:Y:S04]  /*94b10*/  STS.U8 [R15+UR6+0x480], R26 ;  /* 0x0004801a0f007988 */ /* 0x000fe80008000006 */
[----:B------:R-:W-:Y:S04]  /*94b20*/  STS.U8 [R15+UR6+0x4c0], R3 ;  /* 0x0004c0030f007988 */ /* 0x000fe80008000006 */
[----:B0-----:R-:W3:Y:S04]  /*94b30*/  LDL.LU R23, [R1+0x290] ;  /* 0x0002900001177983 */ /* 0x001ee80000300800 */
[----:B------:R-:W-:Y:S04]  /*94b40*/  STS.U8 [R15+UR6+0x6c0], R4 ;  /* 0x0006c0040f007988 */ /* 0x000fe80008000006 */
[----:B------:R-:W-:Y:S04]  /*94b50*/  STS.U8 [R15+UR6+0x680], R5 ;  /* 0x000680050f007988 */ /* 0x000fe80008000006 */
[----:B------:R-:W-:Y:S04]  /*94b60*/  STS.U8 [R15+UR6+0x880], R7 ;  /* 0x000880070f007988 */ /* 0x000fe80008000006 */
[----:B-1----:R-:W4:Y:S04]  /*94b70*/  LDL.LU R24, [R1+0x6a0] ;  /* 0x0006a00001187983 */ /* 0x002f280000300800 */
        /* <DEDUP_REMOVED lines=13> */
[----:B------:R-:W4:Y:S04]  /*94c50*/  LDL.LU R6, [R1+0x6b0] ;  /* 0x0006b00001067983 */ /* 0x000f280000300800 */
[----:B------:R1:W-:Y:S04]  /*94c60*/  STS.U8 [R15+UR6+0x14c0], R25 ;  /* 0x0014c0190f007988 */ /* 0x0003e80008000006 */
[----:B0-----:R-:W4:Y:S04]  /*94c70*/  LDL.LU R28, [R1+0x2b0] ;  /* 0x0002b000011c7983 */ /* 0x001f280000300800 */
[----:B------:R-:W4:Y:S04]  /*94c80*/  LDL.LU R10, [R1+0x6c0] ;  /* 0x0006c000010a7983 */ /* 0x000f280000300800 */
[----:B-1----:R-:W4:Y:S04]  /*94c90*/  LDL.LU R25, [R1+0x2c0] ;  /* 0x0002c00001197983 */ /* 0x002f280000300800 */
        /* <DEDUP_REMOVED lines=8> */
[----:B------:R-:W4:Y:S04]  /*94d20*/  LDL.LU R26, [R1+0x2f0] ;  /* 0x0002f000011a7983 */ /* 0x000f280000300800 */
[----:B------:R-:W4:Y:S04]  /*94d30*/  LDL.LU R3, [R1+0x700] ;  /* 0x0007000001037983 */ /* 0x000f280000300800 */
[----:B------:R-:W4:Y:S04]  /*94d40*/  LDL.LU R4, [R1+0x300] ;  /* 0x0003000001047983 */ /* 0x000f280000300800 */
[----:B------:R-:W4:Y:S04]  /*94d50*/  LDL.LU R5, [R1+0x710] ;  /* 0x0007100001057983 */ /* 0x000f280000300800 */
        /* <DEDUP_REMOVED lines=13> */
[----:B------:R-:W-:Y:S04]  /*94e30*/  STS.U8 [R15+UR6+0x1ac0], R6 ;  /* 0x001ac0060f007988 */ /* 0x000fe80008000006 */
[----:B------:R1:W-:Y:S04]  /*94e40*/  STS.U8 [R15+UR6+0x1a80], R28 ;  /* 0x001a801c0f007988 */ /* 0x0003e80008000006 */
[----:B------:R-:W-:Y:S04]  /*94e50*/  STS.U8 [R15+UR6+0x1c80], R10 ;  /* 0x001c800a0f007988 */ /* 0x000fe80008000006 */
[----:B------:R1:W-:Y:S04]  /*94e60*/  STS.U8 [R15+UR6+0x1cc0], R25 ;  /* 0x001cc0190f007988 */ /* 0x0003e80008000006 */
[----:B0-----:R-:W4:Y:S04]  /*94e70*/  LDL.LU R27, [R1+0x370] ;  /* 0x00037000011b7983 */ /* 0x001f280000300800 */
[----:B-1----:R-:W4:Y:S04]  /*94e80*/  LDL.LU R28, [R1+0x780] ;  /* 0x00078000011c7983 */ /* 0x002f280000300800 */
[----:B------:R-:W4:Y:S04]  /*94e90*/  LDL.LU R25, [R1+0x380] ;  /* 0x0003800001197983 */ /* 0x000f280000300800 */
[----:B--2---:R0:W-:Y:S04]  /*94ea0*/  STS.U8 [R15+UR6+0x1ec0], R29 ;  /* 0x001ec01d0f007988 */ /* 0x0041e80008000006 */
[----:B0-----:R-:W2:Y:S04]  /*94eb0*/  LDL.LU R29, [R1+0x790] ;  /* 0x00079000011d7983 */ /* 0x001ea80000300800 */
[----:B------:R-:W-:Y:S04]  /*94ec0*/  STS.U8 [R15+UR6+0x1e80], R14 ;  /* 0x001e800e0f007988 */ /* 0x000fe80008000006 */
[----:B------:R-:W-:Y:S04]  /*94ed0*/  STS.U8 [R15+UR6+0x2080], R18 ;  /* 0x002080120f007988 */ /* 0x000fe80008000006 */
[----:B------:R-:W-:Y:S04]  /*94ee0*/  STS.U8 [R15+UR6+0x20c0], R22 ;  /* 0x0020c0160f007988 */ /* 0x000fe80008000006 */
[----:B---3--:R0:W-:Y:S04]  /*94ef0*/  STS.U8 [R15+UR6+0x22c0], R23 ;  /* 0x0022c0170f007988 */ /* 0x0081e80008000006 */
[----:B----4-:R-:W-:Y:S04]  /*94f00*/  STS.U8 [R15+UR6+0x2280], R26 ;  /* 0x0022801a0f007988 */ /* 0x010fe80008000006 */
        /* <DEDUP_REMOVED lines=15> */
[----:B-1----:R-:W4:Y:S04]  /*95000*/  LDL.LU R24, [R1+0x7a0] ;  /* 0x0007a00001187983 */ /* 0x002f280000300800 */
[----:B------:R-:W-:Y:S04]  /*95010*/  STS.U8 [R15+UR6+0x32c0], R21 ;  /* 0x0032c0150f007988 */ /* 0x000fe80008000006 */
[----:B------:R-:W4:Y:S04]  /*95020*/  LDL.LU R6, [R1+0x3a0] ;  /* 0x0003a00001067983 */ /* 0x000f280000300800 */
[----:B------:R0:W-:Y:S04]  /*95030*/  STS.U8 [R15+UR6+0x3280], R27 ;  /* 0x0032801b0f007988 */ /* 0x0001e80008000006 */
[----:B------:R1:W-:Y:S04]  /*95040*/  STS.U8 [R15+UR6+0x3480], R28 ;  /* 0x0034801c0f007988 */ /* 0x0003e80008000006 */
[----:B------:R1:W-:Y:S04]  /*95050*/  STS.U8 [R15+UR6+0x34c0], R25 ;  /* 0x0034c0190f007988 */ /* 0x0003e80008000006 */
[----:B0-----:R-:W4:Y:S04]  /*95060*/  LDL.LU R27, [R1+0x7b0] ;  /* 0x0007b000011b7983 */ /* 0x001f280000300800 */
[----:B------:R-:W4:Y:S04]  /*95070*/  LDL.LU R10, [R1+0x3b0] ;  /* 0x0003b000010a7983 */ /* 0x000f280000300800 */
[----:B-1----:R-:W4:Y:S04]  /*95080*/  LDL.LU R28, [R1+0x7d0] ;  /* 0x0007d000011c7983 */ /* 0x002f280000300800 */
[----:B------:R-:W4:Y:S04]  /*95090*/  LDL.LU R25, [R1+0x3c0] ;  /* 0x0003c00001197983 */ /* 0x000f280000300800 */
        /* <DEDUP_REMOVED lines=20> */
[----:B---3--:R0:W-:Y:S04]  /*951e0*/  STS.U8 [R15+UR6+0x3680], R23 ;  /* 0x003680170f007988 */ /* 0x0081e80008000006 */
[----:B----4-:R1:W-:Y:S04]  /*951f0*/  STS.U8 [R15+UR6+0x3880], R24 ;  /* 0x003880180f007988 */ /* 0x0103e80008000006 */
[----:B------:R-:W-:Y:S04]  /*95200*/  STS.U8 [R15+UR6+0x38c0], R6 ;  /* 0x0038c0060f007988 */ /* 0x000fe80008000006 */
[----:B0-----:R-:W3:Y:S04]  /*95210*/  LDL.LU R23, [R1+0x460] ;  /* 0x0004600001177983 */ /* 0x001ee80000300800 */
[----:B-1----:R-:W4:Y:S04]  /*95220*/  LDL.LU R24, [R1+0x14c] ;  /* 0x00014c0001187983 */ /* 0x002f280000300800 */
[----:B------:R0:W-:Y:S04]  /*95230*/  STS.U8 [R15+UR6+0x3ac0], R27 ;  /* 0x003ac01b0f007988 */ /* 0x0001e80008000006 */
[----:B------:R-:W-:Y:S04]  /*95240*/  STS.U8 [R15+UR6+0x3a80], R10 ;  /* 0x003a800a0f007988 */ /* 0x000fe80008000006 */
[----:B------:R1:W-:Y:S04]  /*95250*/  STS.U8 [R15+UR6+0x3c80], R28 ;  /* 0x003c801c0f007988 */ /* 0x0003e80008000006 */
[----:B------:R1:W-:Y:S04]  /*95260*/  STS.U8 [R15+UR6+0x3cc0], R25 ;  /* 0x003cc0190f007988 */ /* 0x0003e80008000006 */
[----:B0-----:R-:W4:Y:S04]  /*95270*/  LDL.LU R27, [R1+0x470] ;  /* 0x00047000011b7983 */ /* 0x001f280000300800 */
[----:B-1----:R-:W4:Y:S04]  /*95280*/  LDL.LU R28, [R1+0x13c] ;  /* 0x00013c00011c7983 */ /* 0x002f280000300800 */
[----:B------:R-:W-:Y:S04]  /*95290*/  STS.U8 [R15+UR6+0x3ec0], R14 ;  /* 0x003ec00e0f007988 */ /* 0x000fe80008000006 */
[----:B------:R-:W-:Y:S04]  /*952a0*/  STS.U8 [R15+UR6+0x3e80], R18 ;  /* 0x003e80120f007988 */ /* 0x000fe80008000006 */
[----:B------:R-:W-:Y:S04]  /*952b0*/  STS.U8 [R15+UR6+0x4080], R22 ;  /* 0x004080160f007988 */ /* 0x000fe80008000006 */
[----:B------:R-:W4:Y:S04]  /*952c0*/  LDL.LU R25, [R1+0x480] ;  /* 0x0004800001197983 */ /* 0x000f280000300800 */
[----:B--2---:R0:W-:Y:S04]  /*952d0*/  STS.U8 [R15+UR6+0x40c0], R29 ;  /* 0x0040c01d0f007988 */ /* 0x0041e80008000006 */
[----:B0-----:R-:W2:Y:S04]  /*952e0*/  LDL.LU R29, [R1+0x12c] ;  /* 0x00012c00011d7983 */ /* 0x001ea80000300800 */
        /* <DEDUP_REMOVED lines=16> */
[----:B------:R-:W2:Y:S04]  /*953f0*/  LDL.LU R3, [R1+0x10c] ;  /* 0x00010c0001037983 */ /* 0x000ea80000300800 */
[----:B---3--:R-:W-:Y:S04]  /*95400*/  STS.U8 [R15+UR6+0x50c0], R23 ;  /* 0x0050c0170f007988 */ /* 0x008fe80008000006 */
[----:B----4-:R0:W-:Y:S04]  /*95410*/  STS.U8 [R15+UR6+0x52c0], R24 ;  /* 0x0052c0180f007988 */ /* 0x0101e80008000006 */
[----:B0-----:R-:W3:Y:S04]  /*95420*/  LDL.LU R24, [R1+0x4a0] ;  /* 0x0004a00001187983 */ /* 0x001ee80000300800 */
[----:B------:R-:W4:Y:S04]  /*95430*/  LDL.LU R4, [R1+0xfc] ;  /* 0x0000fc0001047983 */ /* 0x000f280000300800 */
[----:B------:R0:W-:Y:S04]  /*95440*/  STS.U8 [R15+UR6+0x5280], R27 ;  /* 0x0052801b0f007988 */ /* 0x0001e80008000006 */
[----:B------:R1:W-:Y:S04]  /*95450*/  STS.U8 [R15+UR6+0x5480], R28 ;  /* 0x0054801c0f007988 */ /* 0x0003e80008000006 */
[----:B0-----:R-:W4:Y:S04]  /*95460*/  LDL.LU R27, [R1+0x4b0] ;  /* 0x0004b000011b7983 */ /* 0x001f280000300800 */
[----:B-1----:R-:W4:Y:S04]  /*95470*/  LDL.LU R28, [R1+0xec] ;  /* 0x0000ec00011c7983 */ /* 0x002f280000300800 */
        /* <DEDUP_REMOVED lines=24> */
[----:B0-----:R-:W2:Y:S04]  /*95600*/  LDL.LU R19, [R1+0x560] ;  /* 0x0005600001137983 */ /* 0x001ea80000300800 */
[----:B-1----:R-:W2:Y:S04]  /*95610*/  LDL.LU R3, [R1+0x7534] ;  /* 0x0075340001037983 */ /* 0x002ea80000300800 */
[----:B---3--:R0:W-:Y:S04]  /*95620*/  STS.U8 [R15+UR6+0x58c0], R24 ;  /* 0x0058c0180f007988 */ /* 0x0081e80008000006 */
[----:B----4-:R1:W-:Y:S04]  /*95630*/  STS.U8 [R15+UR6+0x5ac0], R4 ;  /* 0x005ac0040f007988 */ /* 0x0103e80008000006 */
[----:B0-----:R-:W3:Y:S04]  /*95640*/  LDL.LU R24, [R1+0x570] ;  /* 0x0005700001187983 */ /* 0x001ee80000300800 */
[----:B-1----:R-:W4:Y:S04]  /*95650*/  LDL.LU R4, [R1+0x7530] ;  /* 0x0075300001047983 */ /* 0x002f280000300800 */
        /* <DEDUP_REMOVED lines=13> */
[----:B------:R1:W-:Y:S04]  /*95730*/  STS.U8 [R15+UR6+0x62c0], R21 ;  /* 0x0062c0150f007988 */ /* 0x0003e80008000006 */
[----:B------:R1:W-:Y:S04]  /*95740*/  STS.U8 [R15+UR6+0x6280], R25 ;  /* 0x006280190f007988 */ /* 0x0003e80008000006 */
[----:B0-----:R-:W3:Y:S04]  /*95750*/  LDL.LU R17, [R1+0x7520] ;  /* 0x0075200001117983 */ /* 0x001ee80000300800 */
[----:B-1----:R-:W3:Y:S04]  /*95760*/  LDL.LU R21, [R1+0x751c] ;  /* 0x00751c0001157983 */ /* 0x002ee80000300800 */
[----:B------:R-:W3:Y:S04]  /*95770*/  LDL.LU R25, [R1+0x7518] ;  /* 0x0075180001197983 */ /* 0x000ee80000300800 */
[----:B--2---:R0:W-:Y:S04]  /*95780*/  STS.U8 [R15+UR6+0x6480], R29 ;  /* 0x0064801d0f007988 */ /* 0x0041e80008000006 */
[----:B0-----:R-:W2:Y:S04]  /*95790*/  LDL.LU R29, [R1+0x7514] ;  /* 0x00751400011d7983 */ /* 0x001ea80000300800 */
        /* <DEDUP_REMOVED lines=14> */
[----:B0-----:R-:W4:Y:S04]  /*95880*/  LDL.LU R12, [R1+0x5c0] ;  /* 0x0005c000010c7983 */ /* 0x001f280000300800 */
[----:B--2---:R-:W-:Y:S04]  /*95890*/  STS.U8 [R15+UR6+0x72c0], R29 ;  /* 0x0072c01d0f007988 */ /* 0x004fe80008000006 */
[----:B---3--:R0:W-:Y:S04]  /*958a0*/  STS.U8 [R15+UR6+0x7280], R24 ;  /* 0x007280180f007988 */ /* 0x0081e80008000006 */
[----:B------:R-:W-:Y:S04]  /*958b0*/  STS.U8 [R15+UR6+0x7480], R25 ;  /* 0x007480190f007988 */ /* 0x000fe80008000006 */
[----:B------:R1:W-:Y:S04]  /*958c0*/  STS.U8 [R15+UR6+0x74c0], R27 ;  /* 0x0074c01b0f007988 */ /* 0x0003e80008000006 */
[----:B------:R-:W-:Y:S04]  /*958d0*/  STS.U8 [R15+UR6+0x76c0], R21 ;  /* 0x0076c0150f007988 */ /* 0x000fe80008000006 */
[----:B------:R2:W-:Y:S04]  /*958e0*/  STS.U8 [R15+UR6+0x7680], R28 ;  /* 0x0076801c0f007988 */ /* 0x0005e80008000006 */
[----:B------:R3:W-:Y:S04]  /*958f0*/  STS.U8 [R15+UR6+0x7880], R17 ;  /* 0x007880110f007988 */ /* 0x0007e80008000006 */
[----:B0-----:R-:W4:Y:S04]  /*95900*/  LDL.LU R24, [R1+0x5d0] ;  /* 0x0005d00001187983 */ /* 0x001f280000300800 */
[----:B-1----:R-:W4:Y:S04]  /*95910*/  LDL.LU R27, [R1+0x1e0] ;  /* 0x0001e000011b7983 */ /* 0x002f280000300800 */
[----:B--2---:R-:W2:Y:S04]  /*95920*/  LDL.LU R28, [R1+0x5f4] ;  /* 0x0005f400011c7983 */ /* 0x004ea80000300800 */
[----:B---3--:R-:W3:Y:S04]  /*95930*/  LDL.LU R17, [R1+0x5e4] ;  /* 0x0005e40001117983 */ /* 0x008ee80000300800 */
[----:B------:R-:W-:Y:S04]  /*95940*/  STS.U8 [R15+UR6+0x78c0], R20 ;  /* 0x0078c0140f007988 */ /* 0x000fe80008000006 */
[----:B------:R-:W-:Y:S04]  /*95950*/  STS.U8 [R15+UR6+0x7ac0], R13 ;  /* 0x007ac00d0f007988 */ /* 0x000fe80008000006 */
[----:B----4-:R0:W-:Y:S04]  /*95960*/  STS.U8 [R15+UR6+0x7a80], R23 ;  /* 0x007a80170f007988 */ /* 0x0101e80008000006 */
        /* <DEDUP_REMOVED lines=9> */
[----:B0-----:R-:W0:Y:S03]  /*95a00*/  S2R R23, SR_TID.X ;  /* 0x0000000000177919 */ /* 0x001e260000002100 */
[----:B------:R-:W4:Y:S04]  /*95a10*/  LDL.LU R20, [R1+0x644] ;  /* 0x0006440001147983 */ /* 0x000f280000300800 */
[----:B------:R-:W4:Y:S04]  /*95a20*/  LDL.LU R26, [R1+0x244] ;  /* 0x00024400011a7983 */ /* 0x000f280000300800 */
[----:B------:R-:W-:Y:S04]  /*95a30*/  STS.U8 [R15+UR6+0x7c80], R9 ;  /* 0x007c80090f007988 */ /* 0x000fe80008000006 */
[----:B------:R-:W4:Y:S04]  /*95a40*/  LDL.LU R7, [R1+0x654] ;  /* 0x0006540001077983 */ /* 0x000f280000300800 */
[----:B------:R1:W-:Y:S04]  /*95a50*/  STS.U8 [R15+UR6+0x7cc0], R12 ;  /* 0x007cc00c0f007988 */ /* 0x0003e80008000006 */
[----:B------:R-:W4:Y:S04]  /*95a60*/  LDL.LU R8, [R1+0x254] ;  /* 0x0002540001087983 */ /* 0x000f280000300800 */
[----:B------:R1:W-:Y:S04]  /*95a70*/  STS.U8 [R15+UR6+0x7ec0], R5 ;  /* 0x007ec0050f007988 */ /* 0x0003e80008000006 */
[----:B------:R-:W4:Y:S01]  /*95a80*/  LDL.LU R11, [R1+0x664] ;  /* 0x00066400010b7983 */ /* 0x000f220000300800 */
[----:B0-----:R-:W-:-:S03]  /*95a90*/  LOP3.LUT R25, R23, 0x3f, RZ, 0xc0, !PT ;  /* 0x0000003f17197812 */ /* 0x001fc600078ec0ff */
[----:B------:R-:W4:Y:S04]  /*95aa0*/  LDL.LU R23, [R1+0x264] ;  /* 0x0002640001177983 */ /* 0x000f280000300800 */
[----:B-1----:R-:W4:Y:S01]  /*95ab0*/  LDL.LU R12, [R1+0x674] ;  /* 0x00067400010c7983 */ /* 0x002f220000300800 */
[----:B------:R-:W-:-:S03]  /*95ac0*/  LOP3.LUT R5, R25, 0x20, RZ, 0x3c, !PT ;  /* 0x0000002019057812 */ /* 0x000fc600078e3cff */
[----:B------:R0:W-:Y:S04]  /*95ad0*/  STS.U8 [R15+UR6+0x7e80], R24 ;  /* 0x007e80180f007988 */ /* 0x0001e80008000006 */
[----:B---3--:R-:W-:Y:S04]  /*95ae0*/  STS.U8 [R5+UR6+0x100], R17 ;  /* 0x0001001105007988 */ /* 0x008fe80008000006 */
[----:B------:R1:W-:Y:S04]  /*95af0*/  STS.U8 [R5+UR6+0x140], R27 ;  /* 0x0001401b05007988 */ /* 0x0003e80008000006 */
[----:B0-----:R-:W3:Y:S04]  /*95b00*/  LDL.LU R15, [R1+0x274] ;  /* 0x00027400010f7983 */ /* 0x001ee80000300800 */
[----:B------:R-:W3:Y:S04]  /*95b10*/  LDL.LU R24, [R1+0x684] ;  /* 0x0006840001187983 */ /* 0x000ee80000300800 */
[----:B--2---:R0:W-:Y:S04]  /*95b20*/  STS.U8 [R5+UR6+0x340], R28 ;  /* 0x0003401c05007988 */ /* 0x0041e80008000006 */
[----:B-1----:R-:W2:Y:S04]  /*95b30*/  LDL.LU R27, [R1+0x284] ;  /* 0x00028400011b7983 */ /* 0x002ea80000300800 */
[----:B0-----:R-:W2:Y:S04]  /*95b40*/  LDL.LU R28, [R1+0x694] ;  /* 0x00069400011c7983 */ /* 0x001ea80000300800 */
[----:B----4-:R-:W-:Y:S04]  /*95b50*/  STS.U8 [R5+UR6+0x300], R21 ;  /* 0x0003001505007988 */ /* 0x010fe80008000006 */
[----:B------:R-:W-:Y:S04]  /*95b60*/  STS.U8 [R5+UR6+0x500], R29 ;  /* 0x0005001d05007988 */ /* 0x000fe80008000006 */
[----:B------:R0:W-:Y:S04]  /*95b70*/  STS.U8 [R5+UR6+0x540], R16 ;  /* 0x0005401005007988 */ /* 0x0001e80008000006 */
[----:B------:R-:W-:Y:S04]  /*95b80*/  STS.U8 [R5+UR6+0x740], R6 ;  /* 0x0007400605007988 */ /* 0x000fe80008000006 */
[----:B------:R-:W-:Y:S04]  /*95b90*/  STS.U8 [R5+UR6+0x700], R10 ;  /* 0x0007000a05007988 */ /* 0x000fe80008000006 */
[----:B------:R1:W-:Y:S04]  /*95ba0*/  STS.U8 [R5+UR6+0x900], R19 ;  /* 0x0009001305007988 */ /* 0x0003e80008000006 */
[----:B------:R-:W-:Y:S04]  /*95bb0*/  STS.U8 [R5+UR6+0x940], R14 ;  /* 0x0009400e05007988 */ /* 0x000fe80008000006 */
[----:B------:R-:W-:Y:S04]  /*95bc0*/  STS.U8 [R5+UR6+0xb40], R18 ;  /* 0x000b401205007988 */ /* 0x000fe80008000006 */
[----:B------:R-:W-:Y:S04]  /*95bd0*/  STS.U8 [R5+UR6+0xb00], R22 ;  /* 0x000b001605007988 */ /* 0x000fe80008000006 */
[----:B------:R4:W-:Y:S04]  /*95be0*/  STS.U8 [R5+UR6+0xd00], R20 ;  /* 0x000d001405007988 */ /* 0x0009e80008000006 */
[----:B------:R-:W-:Y:S04]  /*95bf0*/  STS.U8 [R5+UR6+0xd40], R26 ;  /* 0x000d401a05007988 */ /* 0x000fe80008000006 */
[----:B0-----:R-:W2:Y:S04]  /*95c00*/  LDL.LU R16, [R1+0x294] ;  /* 0x0002940001107983 */ /* 0x001ea80000300800 */
[----:B-1----:R-:W2:Y:S04]  /*95c10*/  LDL.LU R19, [R1+0x6a4] ;  /* 0x0006a40001137983 */ /* 0x002ea80000300800 */
[----:B------:R-:W-:Y:S04]  /*95c20*/  STS.U8 [R5+UR6+0xf40], R7 ;  /* 0x000f400705007988 */ /* 0x000fe80008000006 */
[----:B------:R0:W-:Y:S04]  /*95c30*/  STS.U8 [R5+UR6+0xf00], R8 ;  /* 0x000f000805007988 */ /* 0x0001e80008000006 */
[----:B------:R1:W-:Y:S04]  /*95c40*/  STS.U8 [R5+UR6+0x1100], R11 ;  /* 0x0011000b05007988 */ /* 0x0003e80008000006 */
[----:B----4-:R-:W4:Y:S04]  /*95c50*/  LDL.LU R20, [R1+0x2a4] ;  /* 0x0002a40001147983 */ /* 0x010f280000300800 */
[----:B------:R-:W4:Y:S04]  /*95c60*/  LDL.LU R9, [R1+0x6b4] ;  /* 0x0006b40001097983 */ /* 0x000f280000300800 */
[----:B------:R-:W4:Y:S04]  /*95c70*/  LDL.LU R13, [R1+0x2b4] ;  /* 0x0002b400010d7983 */ /* 0x000f280000300800 */
[----:B0-----:R-:W4:Y:S04]  /*95c80*/  LDL.LU R8, [R1+0x6c4] ;  /* 0x0006c40001087983 */ /* 0x001f280000300800 */
[----:B-1----:R-:W4:Y:S04]  /*95c90*/  LDL.LU R11, [R1+0x2c4] ;  /* 0x0002c400010b7983 */ /* 0x002f280000300800 */
[----:B------:R0:W-:Y:S04]  /*95ca0*/  STS.U8 [R5+UR6+0x1140], R23 ;  /* 0x0011401705007988 */ /* 0x0001e80008000006 */
[----:B------:R-:W-:Y:S04]  /*95cb0*/  STS.U8 [R5+UR6+0x1340], R12 ;  /* 0x0013400c05007988 */ /* 0x000fe80008000006 */
[----:B0-----:R-:W4:Y:S04]  /*95cc0*/  LDL.LU R23, [R1+0x6d4] ;  /* 0x0006d40001177983 */ /* 0x001f280000300800 */
[----:B------:R-:W4:Y:S04]  /*95cd0*/  LDL.LU R17, [R1+0x2d4] ;  /* 0x0002d40001117983 */ /* 0x000f280000300800 */
[----:B---3--:R-:W-:Y:S04]  /*95ce0*/  STS.U8 [R5+UR6+0x1300], R15 ;  /* 0x0013000f05007988 */ /* 0x008fe80008000006 */
[----:B------:R0:W-:Y:S04]  /*95cf0*/  STS.U8 [R5+UR6+0x1500], R24 ;  /* 0x0015001805007988 */ /* 0x0001e80008000006 */
[----:B--2---:R1:W-:Y:S04]  /*95d00*/  STS.U8 [R5+UR6+0x1540], R27 ;  /* 0x0015401b05007988 */ /* 0x0043e80008000006 */
[----:B0-----:R-:W2:Y:S04]  /*95d10*/  LDL.LU R24, [R1+0x6e4] ;  /* 0x0006e40001187983 */ /* 0x001ea80000300800 */
[----:B------:R0:W-:Y:S04]  /*95d20*/  STS.U8 [R5+UR6+0x1740], R28 ;  /* 0x0017401c05007988 */ /* 0x0001e80008000006 */
[----:B-1----:R-:W3:Y:S04]  /*95d30*/  LDL.LU R27, [R1+0x2e4] ;  /* 0x0002e400011b7983 */ /* 0x002ee80000300800 */
        /* <DEDUP_REMOVED lines=11> */
[----:B------:R-:W3:Y:S04]  /*95df0*/  LDL.LU R15, [R1+0x334] ;  /* 0x00033400010f7983 */ /* 0x000ee80000300800 */
[----:B----4-:R4:W-:Y:S04]  /*95e00*/  STS.U8 [R5+UR6+0x1940], R20 ;  /* 0x0019401405007988 */ /* 0x0109e80008000006 */
[----:B------:R-:W3:Y:S04]  /*95e10*/  LDL.LU R26, [R1+0x744] ;  /* 0x00074400011a7983 */ /* 0x000ee80000300800 */
[----:B------:R-:W3:Y:S04]  /*95e20*/  LDL.LU R7, [R1+0x344] ;  /* 0x0003440001077983 */ /* 0x000ee80000300800 */
[----:B------:R-:W-:Y:S04]  /*95e30*/  STS.U8 [R5+UR6+0x1b40], R9 ;  /* 0x001b400905007988 */ /* 0x000fe80008000006 */
[----:B------:R-:W-:Y:S04]  /*95e40*/  STS.U8 [R5+UR6+0x1b00], R13 ;  /* 0x001b000d05007988 */ /* 0x000fe80008000006 */
[----:B0-----:R-:W3:Y:S04]  /*95e50*/  LDL.LU R16, [R1+0x754] ;  /* 0x0007540001107983 */ /* 0x001ee80000300800 */
[----:B-1----:R-:W3:Y:S04]  /*95e60*/  LDL.LU R19, [R1+0x354] ;  /* 0x0003540001137983 */ /* 0x002ee80000300800 */
[----:B------:R0:W-:Y:S04]  /*95e70*/  STS.U8 [R5+UR6+0x1d00], R8 ;  /* 0x001d000805007988 */ /* 0x0001e80008000006 */
[----:B----4-:R-:W4:Y:S04]  /*95e80*/  LDL.LU R20, [R1+0x764] ;  /* 0x0007640001147983 */ /* 0x010f280000300800 */
[----:B------:R1:W-:Y:S04]  /*95e90*/  STS.U8 [R5+UR6+0x1d40], R11 ;  /* 0x001d400b05007988 */ /* 0x0003e80008000006 */
[----:B0-----:R-:W4:Y:S04]  /*95ea0*/  LDL.LU R8, [R1+0x364] ;  /* 0x0003640001087983 */ /* 0x001f280000300800 */
[----:B------:R0:W-:Y:S04]  /*95eb0*/  STS.U8 [R5+UR6+0x1f40], R23 ;  /* 0x001f401705007988 */ /* 0x0001e80008000006 */
[----:B-1----:R-:W4:Y:S04]  /*95ec0*/  LDL.LU R11, [R1+0x774] ;  /* 0x00077400010b7983 */ /* 0x002f280000300800 */
[----:B------:R-:W-:Y:S04]  /*95ed0*/  STS.U8 [R5+UR6+0x1f00], R17 ;  /* 0x001f001105007988 */ /* 0x000fe80008000006 */
[----:B0-----:R-:W4:Y:S04]  /*95ee0*/  LDL.LU R23, [R1+0x374] ;  /* 0x0003740001177983 */ /* 0x001f280000300800 */
[----:B--2---:R0:W-:Y:S04]  /*95ef0*/  STS.U8 [R5+UR6+0x2100], R24 ;  /* 0x0021001805007988 */ /* 0x0041e80008000006 */
[----:B---3--:R1:W-:Y:S04]  /*95f00*/  STS.U8 [R5+UR6+0x2140], R27 ;  /* 0x0021401b05007988 */ /* 0x0083e80008000006 */
[----:B------:R-:W-:Y:S04]  /*95f10*/  STS.U8 [R5+UR6+0x2340], R21 ;  /* 0x0023401505007988 */ /* 0x000fe80008000006 */
[----:B0-----:R-:W2:Y:S04]  /*95f20*/  LDL.LU R24, [R1+0x784] ;  /* 0x0007840001187983 */ /* 0x001ea80000300800 */
[----:B------:R-:W-:Y:S04]  /*95f30*/  STS.U8 [R5+UR6+0x2300], R29 ;  /* 0x0023001d05007988 */ /* 0x000fe80008000006 */
[----:B------:R0:W-:Y:S04]  /*95f40*/  STS.U8 [R5+UR6+0x2500], R28 ;  /* 0x0025001c05007988 */ /* 0x0001e80008000006 */
[----:B-1----:R-:W3:Y:S04]  /*95f50*/  LDL.LU R27, [R1+0x384] ;  /* 0x00038400011b7983 */ /* 0x002ee80000300800 */
[----:B0-----:R-:W3:Y:S04]  /*95f60*/  LDL.LU R28, [R1+0x794] ;  /* 0x00079400011c7983 */ /* 0x001ee80000300800 */
        /* <DEDUP_REMOVED lines=8> */
[----:B------:R-:W-:Y:S04]  /*95ff0*/  STS.U8 [R5+UR6+0x2d40], R7 ;  /* 0x002d400705007988 */ /* 0x000fe80008000006 */
[----:B------:R1:W-:Y:S04]  /*96000*/  STS.U8 [R5+UR6+0x2f40], R16 ;  /* 0x002f401005007988 */ /* 0x0003e80008000006 */
[----:B0-----:R-:W3:Y:S04]  /*96010*/  LDL.LU R12, [R1+0x394] ;  /* 0x00039400010c7983 */ /* 0x001ee80000300800 */
[----:B------:R0:W-:Y:S04]  /*96020*/  STS.U8 [R5+UR6+0x2f00], R19 ;  /* 0x002f001305007988 */ /* 0x0001e80008000006 */
[----:B-1----:R-:W3:Y:S04]  /*96030*/  LDL.LU R15, [R1+0x7a4] ;  /* 0x0007a400010f7983 */ /* 0x002ee80000300800 */
[----:B------:R-:W3:Y:S04]  /*96040*/  LDL.LU R9, [R1+0x3a4] ;  /* 0x0003a40001097983 */ /* 0x000ee80000300800 */
[----:B------:R-:W3:Y:S04]  /*96050*/  LDL.LU R13, [R1+0x7b4] ;  /* 0x0007b400010d7983 */ /* 0x000ee80000300800 */
[----:B----4-:R1:W-:Y:S04]  /*96060*/  STS.U8 [R5+UR6+0x3100], R20 ;  /* 0x0031001405007988 */ /* 0x0103e80008000006 */
[----:B------:R-:W4:Y:S04]  /*96070*/  LDL.LU R16, [R1+0x3b4] ;  /* 0x0003b40001107983 */ /* 0x000f280000300800 */
[----:B0-----:R-:W4:Y:S04]  /*96080*/  LDL.LU R19, [R1+0x7d4] ;  /* 0x0007d40001137983 */ /* 0x001f280000300800 */
[----:B------:R-:W-:Y:S04]  /*96090*/  STS.U8 [R5+UR6+0x3140], R8 ;  /* 0x0031400805007988 */ /* 0x000fe80008000006 */
[----:B------:R-:W-:Y:S04]  /*960a0*/  STS.U8 [R5+UR6+0x3340], R11 ;  /* 0x0033400b05007988 */ /* 0x000fe80008000006 */
[----:B------:R0:W-:Y:S04]  /*960b0*/  STS.U8 [R5+UR6+0x3300], R23 ;  /* 0x0033001705007988 */ /* 0x0001e80008000006 */
[----:B-1----:R-:W4:Y:S04]  /*960c0*/  LDL.LU R20, [R1+0x3c4] ;  /* 0x0003c40001147983 */ /* 0x002f280000300800 */
[----:B------:R-:W4:Y:S04]  /*960d0*/  LDL.LU R17, [R1+0x7f4] ;  /* 0x0007f40001117983 */ /* 0x000f280000300800 */
[----:B0-----:R-:W4:Y:S04]  /*960e0*/  LDL.LU R23, [R1+0x3d4] ;  /* 0x0003d40001177983 */ /* 0x001f280000300800 */
[----:B--2---:R0:W-:Y:S04]  /*960f0*/  STS.U8 [R5+UR6+0x3500], R24 ;  /* 0x0035001805007988 */ /* 0x0041e80008000006 */
[----:B---3--:R1:W-:Y:S04]  /*96100*/  STS.U8 [R5+UR6+0x3540], R27 ;  /* 0x0035401b05007988 */ /* 0x0083e80008000006 */
[----:B0-----:R-:W2:Y:S04]  /*96110*/  LDL.LU R24, [R1+0x1d8] ;  /* 0x0001d80001187983 */ /* 0x001ea80000300800 */
[----:B------:R-:W3:Y:S04]  /*96120*/  LDL.LU R21, [R1+0x3e4] ;  /* 0x0003e40001157983 */ /* 0x000ee80000300800 */
[----:B------:R-:W3:Y:S04]  /*96130*/  LDL.LU R29, [R1+0x1c8] ;  /* 0x0001c800011d7983 */ /* 0x000ee80000300800 */
        /* <DEDUP_REMOVED lines=8> */
[----:B------:R0:W-:Y:S04]  /*961c0*/  STS.U8 [R5+UR6+0x3700], R12 ;  /* 0x0037000c05007988 */ /* 0x0001e80008000006 */
[----:B------:R-:W3:Y:S04]  /*961d0*/  LDL.LU R26, [R1+0x188] ;  /* 0x00018800011a7983 */ /* 0x000ee80000300800 */
[----:B------:R1:W-:Y:S04]  /*961e0*/  STS.U8 [R5+UR6+0x3900], R15 ;  /* 0x0039000f05007988 */ /* 0x0003e80008000006 */
[----:B------:R-:W3:Y:S04]  /*961f0*/  LDL.LU R7, [R1+0x434] ;  /* 0x0004340001077983 */ /* 0x000ee80000300800 */
[----:B------:R-:W3:Y:S04]  /*96200*/  LDL.LU R8, [R1+0x178] ;  /* 0x0001780001087983 */ /* 0x000ee80000300800 */
[----:B------:R-:W-:Y:S04]  /*96210*/  STS.U8 [R5+UR6+0x3940], R9 ;  /* 0x0039400905007988 */ /* 0x000fe80008000006 */
[----:B------:R-:W-:Y:S04]  /*96220*/  STS.U8 [R5+UR6+0x3b40], R13 ;  /* 0x003b400d05007988 */ /* 0x000fe80008000006 */
[----:B------:R-:W3:Y:S04]  /*96230*/  LDL.LU R11, [R1+0x444] ;  /* 0x00044400010b7983 */ /* 0x000ee80000300800 */
[----:B----4-:R4:W-:Y:S04]  /*96240*/  STS.U8 [R5+UR6+0x3b00], R16 ;  /* 0x003b001005007988 */ /* 0x0109e80008000006 */
[----:B0-----:R-:W3:Y:S04]  /*96250*/  LDL.LU R12, [R1+0x168] ;  /* 0x00016800010c7983 */ /* 0x001ee80000300800 */
[----:B------:R0:W-:Y:S04]  /*96260*/  STS.U8 [R5+UR6+0x3d00], R19 ;  /* 0x003d001305007988 */ /* 0x0001e80008000006 */
[----:B-1----:R-:W3:Y:S04]  /*96270*/  LDL.LU R15, [R1+0x454] ;  /* 0x00045400010f7983 */ /* 0x002ee80000300800 */
[----:B------:R1:W-:Y:S04]  /*96280*/  STS.U8 [R5+UR6+0x3d40], R20 ;  /* 0x003d401405007988 */ /* 0x0003e80008000006 */
[----:B------:R-:W-:Y:S04]  /*96290*/  STS.U8 [R5+UR6+0x3f40], R17 ;  /* 0x003f401105007988 */ /* 0x000fe80008000006 */
[----:B----4-:R-:W4:Y:S04]  /*962a0*/  LDL.LU R16, [R1+0x158] ;  /* 0x0001580001107983 */ /* 0x010f280000300800 */
[----:B0-----:R-:W4:Y:S04]  /*962b0*/  LDL.LU R19, [R1+0x464] ;  /* 0x0004640001137983 */ /* 0x001f280000300800 */
[----:B------:R0:W-:Y:S04]  /*962c0*/  STS.U8 [R5+UR6+0x3f00], R23 ;  /* 0x003f001705007988 */ /* 0x0001e80008000006 */
[----:B-1----:R-:W4:Y:S04]  /*962d0*/  LDL.LU R20, [R1+0x148] ;  /* 0x0001480001147983 */ /* 0x002f280000300800 */
[----:B0-----:R-:W4:Y:S04]  /*962e0*/  LDL.LU R23, [R1+0x474] ;  /* 0x0004740001177983 */ /* 0x001f280000300800 */
[----:B--2---:R0:W-:Y:S04]  /*962f0*/  STS.U8 [R5+UR6+0x4100], R24 ;  /* 0x0041001805007988 */ /* 0x0041e80008000006 */
[----:B---3--:R-:W-:Y:S04]  /*96300*/  STS.U8 [R5+UR6+0x4140], R21 ;  /* 0x0041401505007988 */ /* 0x008fe80008000006 */
[----:B------:R-:W-:Y:S04]  /*96310*/  STS.U8 [R5+UR6+0x4340], R29 ;  /* 0x0043401d05007988 */ /* 0x000fe80008000006 */
[----:B------:R1:W-:Y:S04]  /*96320*/  STS.U8 [R5+UR6+0x4300], R27 ;  /* 0x0043001b05007988 */ /* 0x0003e80008000006 */
[----:B------:R-:W-:Y:S04]  /*96330*/  STS.U8 [R5+UR6+0x4500], R6 ;  /* 0x0045000605007988 */ /* 0x000fe80008000006 */
[----:B------:R-:W-:Y:S04]  /*96340*/  STS.U8 [R5+UR6+0x4540], R10 ;  /* 0x0045400a05007988 */ /* 0x000fe80008000006 */
[----:B0-----:R-:W2:Y:S04]  /*96350*/  LDL.LU R24, [R1+0x138] ;  /* 0x0001380001187983 */ /* 0x001ea80000300800 */
[----:B------:R0:W-:Y:S04]  /*96360*/  STS.U8 [R5+UR6+0x4740], R28 ;  /* 0x0047401c05007988 */ /* 0x0001e80008000006 */
[----:B-1----:R-:W3:Y:S04]  /*96370*/  LDL.LU R27, [R1+0x484] ;  /* 0x00048400011b7983 */ /* 0x002ee80000300800 */
[----:B0-----:R-:W3:Y:S04]  /*96380*/  LDL.LU R28, [R1+0x128] ;  /* 0x00012800011c7983 */ /* 0x001ee80000300800 */
[----:B------:R-:W-:Y:S04]  /*96390*/  STS.U8 [R5+UR6+0x4700], R14 ;  /* 0x0047000e05007988 */ /* 0x000fe80008000006 */
[----:B------:R0:W-:Y:S04]  /*963a0*/  STS.U8 [R5+UR6+0x4900], R18 ;  /* 0x0049001205007988 */ /* 0x0001e80008000006 */
[----:B------:R-:W-:Y:S04]  /*963b0*/  STS.U8 [R5+UR6+0x4940], R22 ;  /* 0x0049401605007988 */ /* 0x000fe80008000006 */
[----:B------:R-:W-:Y:S04]  /*963c0*/  STS.U8 [R5+UR6+0x4b40], R26 ;  /* 0x004b401a05007988 */ /* 0x000fe80008000006 */
[----:B------:R1:W-:Y:S04]  /*963d0*/  STS.U8 [R5+UR6+0x4b00], R7 ;  /* 0x004b000705007988 */ /* 0x0003e80008000006 */
[----:B------:R0:W-:Y:S04]  /*963e0*/  STS.U8 [R5+UR6+0x4d00], R8 ;  /* 0x004d000805007988 */ /* 0x0001e80008000006 */
[----:B------:R0:W-:Y:S04]  /*963f0*/  STS.U8 [R5+UR6+0x4d40], R11 ;  /* 0x004d400b05007988 */ /* 0x0001e80008000006 */
[----:B------:R-:W-:Y:S04]  /*96400*/  STS.U8 [R5+UR6+0x4f40], R12 ;  /* 0x004f400c05007988 */ /* 0x000fe80008000006 */
[----:B0-----:R-:W3:Y:S04]  /*96410*/  LDL.LU R18, [R1+0x494] ;  /* 0x0004940001127983 */ /* 0x001ee80000300800 */
[----:B-1----:R-:W3:Y:S04]  /*96420*/  LDL.LU R7, [R1+0x108] ;  /* 0x0001080001077983 */ /* 0x002ee80000300800 */
[----:B------:R-:W3:Y:S04]  /*96430*/  LDL.LU R8, [R1+0x4a4] ;  /* 0x0004a40001087983 */ /* 0x000ee80000300800 */
[----:B------:R-:W3:Y:S04]  /*96440*/  LDL.LU R6, [R1+0xf8] ;  /* 0x0000f80001067983 */ /* 0x000ee80000300800 */
[----:B------:R-:W3:Y:S04]  /*96450*/  LDL.LU R10, [R1+0x4b4] ;  /* 0x0004b400010a7983 */ /* 0x000ee80000300800 */
[----:B------:R-:W-:Y:S04]  /*96460*/  STS.U8 [R5+UR6+0x4f00], R15 ;  /* 0x004f000f05007988 */ /* 0x000fe80008000006 */
[----:B------:R-:W3:Y:S04]  /*96470*/  LDL.LU R22, [R1+0xe8] ;  /* 0x0000e80001167983 */ /* 0x000ee80000300800 */
[----:B----4-:R-:W-:Y:S04]  /*96480*/  STS.U8 [R5+UR6+0x5100], R16 ;  /* 0x0051001005007988 */ /* 0x010fe80008000006 */
[----:B------:R-:W4:Y:S04]  /*96490*/  LDL.LU R11, [R1+0x4c4] ;  /* 0x0004c400010b7983 */ /* 0x000f280000300800 */
[----:B------:R0:W-:Y:S04]  /*964a0*/  STS.U8 [R5+UR6+0x5140], R19 ;  /* 0x0051401305007988 */ /* 0x0001e80008000006 */
[----:B------:R-:W4:Y:S04]  /*964b0*/  LDL.LU R26, [R1+0x98] ;  /* 0x00009800011a7983 */ /* 0x000f280000300800 */
[----:B------:R-:W-:Y:S04]  /*964c0*/  STS.U8 [R5+UR6+0x5340], R20 ;  /* 0x0053401405007988 */ /* 0x000fe80008000006 */
[----:B------:R1:W-:Y:S04]  /*964d0*/  STS.U8 [R5+UR6+0x5300], R23 ;  /* 0x0053001705007988 */ /* 0x0003e80008000006 */
[----:B0-----:R-:W4:Y:S04]  /*964e0*/  LDL.LU R19, [R1+0x4d4] ;  /* 0x0004d40001137983 */ /* 0x001f280000300800 */
[----:B------:R-:W4:Y:S04]  /*964f0*/  LDL.LU R12, [R1+0x88] ;  /* 0x00008800010c7983 */ /* 0x000f280000300800 */
[----:B------:R-:W4:Y:S04]  /*96500*/  LDL.LU R15, [R1+0x4e4] ;  /* 0x0004e400010f7983 */ /* 0x000f280000300800 */
[----:B-1----:R-:W4:Y:S04]  /*96510*/  LDL.LU R23, [R1+0x78] ;  /* 0x0000780001177983 */ /* 0x002f280000300800 */
[----:B------:R-:W4:Y:S04]  /*96520*/  LDL.LU R16, [R1+0x4f4] ;  /* 0x0004f40001107983 */ /* 0x000f280000300800 */
[----:B------:R-:W4:Y:S04]  /*96530*/  LDL.LU R20, [R1+0x68] ;  /* 0x0000680001147983 */ /* 0x000f280000300800 */
[----:B--2---:R-:W-:Y:S04]  /*96540*/  STS.U8 [R5+UR6+0x5500], R24 ;  /* 0x0055001805007988 */ /* 0x004fe80008000006 */
[----:B---3--:R0:W-:Y:S04]  /*96550*/  STS.U8 [R5+UR6+0x5540], R27 ;  /* 0x0055401b05007988 */ /* 0x0081e80008000006 */
[----:B0-----:R-:W2:Y:S04]  /*96560*/  LDL.LU R27, [R1+0x504] ;  /* 0x00050400011b7983 */ /* 0x001ea80000300800 */
[----:B------:R0:W-:Y:S04]  /*96570*/  STS.U8 [R5+UR6+0x5740], R28 ;  /* 0x0057401c05007988 */ /* 0x0001e80008000006 */
        /* <DEDUP_REMOVED lines=20> */
[----:B----4-:R0:W-:Y:S04]  /*966c0*/  STS.U8 [R5+UR6+0x5d40], R11 ;  /* 0x005d400b05007988 */ /* 0x0101e80008000006 */
[----:B------:R1:W-:Y:S04]  /*966d0*/  STS.U8 [R5+UR6+0x5f40], R26 ;  /* 0x005f401a05007988 */ /* 0x0003e80008000006 */
[----:B------:R4:W-:Y:S04]  /*966e0*/  STS.U8 [R5+UR6+0x5f00], R19 ;  /* 0x005f001305007988 */ /* 0x0009e80008000006 */
[----:B------:R0:W-:Y:S04]  /*966f0*/  STS.U8 [R5+UR6+0x6100], R12 ;  /* 0x0061000c05007988 */ /* 0x0001e80008000006 */
[----:B------:R1:W-:Y:S04]  /*96700*/  STS.U8 [R5+UR6+0x6140], R15 ;  /* 0x0061400f05007988 */ /* 0x0003e80008000006 */
[----:B------:R4:W-:Y:S04]  /*96710*/  STS.U8 [R5+UR6+0x6340], R23 ;  /* 0x0063401705007988 */ /* 0x0009e80008000006 */
[----:B0-----:R-:W3:Y:S04]  /*96720*/  LDL.LU R11, [R1+0x7508] ;  /* 0x00750800010b7983 */ /* 0x001ee80000300800 */
[----:B-1----:R-:W3:Y:S04]  /*96730*/  LDL.LU R26, [R1+0x574] ;  /* 0x00057400011a7983 */ /* 0x002ee80000300800 */
[----:B----4-:R-:W4:Y:S04]  /*96740*/  LDL.LU R19, [R1+0x584] ;  /* 0x0005840001137983 */ /* 0x010f280000300800 */
[----:B------:R-:W4:Y:S04]  /*96750*/  LDL.LU R12, [R1+0x7504] ;  /* 0x00750400010c7983 */ /* 0x000f280000300800 */
[----:B------:R-:W4:Y:S04]  /*96760*/  LDL.LU R15, [R1+0x7500] ;  /* 0x00750000010f7983 */ /* 0x000f280000300800 */
[----:B------:R-:W4:Y:S04]  /*96770*/  LDL.LU R23, [R1+0x594] ;  /* 0x0005940001177983 */ /* 0x000f280000300800 */
[----:B------:R0:W-:Y:S04]  /*96780*/  STS.U8 [R5+UR6+0x6300], R16 ;  /* 0x0063001005007988 */ /* 0x0001e80008000006 */
[----:B------:R1:W-:Y:S04]  /*96790*/  STS.U8 [R5+UR6+0x6500], R20 ;  /* 0x0065001405007988 */ /* 0x0003e80008000006 */
[----:B0-----:R-:W4:Y:S04]  /*967a0*/  LDL.LU R16, [R1+0x74fc] ;  /* 0x0074fc0001107983 */ /* 0x001f280000300800 */
[----:B-1----:R-:W4:Y:S04]  /*967b0*/  LDL.LU R20, [R1+0x74f8] ;  /* 0x0074f80001147983 */ /* 0x002f280000300800 */
[----:B--2---:R0:W-:Y:S04]  /*967c0*/  STS.U8 [R5+UR6+0x6540], R27 ;  /* 0x0065401b05007988 */ /* 0x0041e80008000006 */
[----:B---3--:R1:W-:Y:S04]  /*967d0*/  STS.U8 [R5+UR6+0x6740], R24 ;  /* 0x0067401805007988 */ /* 0x0083e80008000006 */
[----:B0-----:R-:W2:Y:S04]  /*967e0*/  LDL.LU R27, [R1+0x5a4] ;  /* 0x0005a400011b7983 */ /* 0x001ea80000300800 */
[----:B-1----:R-:W3:Y:S04]  /*967f0*/  LDL.LU R24, [R1+0x74f4] ;  /* 0x0074f40001187983 */ /* 0x002ee80000300800 */
[----:B------:R0:W-:Y:S04]  /*96800*/  STS.U8 [R5+UR6+0x6700], R28 ;  /* 0x0067001c05007988 */ /* 0x0001e80008000006 */
[----:B0-----:R-:W2:Y:S04]  /*96810*/  LDL.LU R28, [R1+0x74f0] ;  /* 0x0074f000011c7983 */ /* 0x001ea80000300800 */
[----:B------:R-:W-:Y:S04]  /*96820*/  STS.U8 [R5+UR6+0x6900], R9 ;  /* 0x0069000905007988 */ /* 0x000fe80008000006 */
[----:B------:R0:W-:Y:S04]  /*96830*/  STS.U8 [R5+UR6+0x6940], R14 ;  /* 0x0069400e05007988 */ /* 0x0001e80008000006 */
[----:B------:R1:W-:Y:S04]  /*96840*/  STS.U8 [R5+UR6+0x6b40], R13 ;  /* 0x006b400d05007988 */ /* 0x0003e80008000006 */
[----:B------:R0:W-:Y:S04]  /*96850*/  STS.U8 [R5+UR6+0x6b00], R17 ;  /* 0x006b001105007988 */ /* 0x0001e80008000006 */
[----:B------:R0:W-:Y:S04]  /*96860*/  STS.U8 [R5+UR6+0x6d00], R21 ;  /* 0x006d001505007988 */ /* 0x0001e80008000006 */
[----:B------:R-:W-:Y:S04]  /*96870*/  STS.U8 [R5+UR6+0x6d40], R29 ;  /* 0x006d401d05007988 */ /* 0x000fe80008000006 */
[----:B------:R0:W-:Y:S04]  /*96880*/  STS.U8 [R5+UR6+0x6f40], R18 ;  /* 0x006f401205007988 */ /* 0x0001e80008000006 */
[----:B------:R-:W-:Y:S04]  /*96890*/  STS.U8 [R5+UR6+0x6f00], R6 ;  /* 0x006f000605007988 */ /* 0x000fe80008000006 */
[----:B0-----:R-:W4:Y:S04]  /*968a0*/  LDL.LU R14, [R1+0x5b4] ;  /* 0x0005b400010e7983 */ /* 0x001f280000300800 */
[----:B------:R-:W4:Y:S04]  /*968b0*/  LDL.LU R9, [R1+0x5d4] ;  /* 0x0005d40001097983 */ /* 0x000f280000300800 */
[----:B-1----:R-:W4:Y:S04]  /*968c0*/  LDL.LU R13, [R1+0x5e8] ;  /* 0x0005e800010d7983 */ /* 0x002f280000300800 */
[----:B------:R-:W-:Y:S04]  /*968d0*/  STS.U8 [R5+UR6+0x7100], R10 ;  /* 0x0071000a05007988 */ /* 0x000fe80008000006 */
[----:B------:R-:W4:Y:S04]  /*968e0*/  LDL.LU R17, [R1+0x1e4] ;  /* 0x0001e40001117983 */ /* 0x000f280000300800 */
[----:B------:R-:W4:Y:S04]  /*968f0*/  LDL.LU R21, [R1+0x5f8] ;  /* 0x0005f80001157983 */ /* 0x000f280000300800 */
[----:B------:R-:W-:Y:S04]  /*96900*/  STS.U8 [R5+UR6+0x7140], R22 ;  /* 0x0071401605007988 */ /* 0x000fe80008000006 */
[----:B------:R-:W4:Y:S04]  /*96910*/  LDL.LU R18, [R1+0x1f8] ;  /* 0x0001f80001127983 */ /* 0x000f280000300800 */
[----:B--2---:R0:W-:Y:S04]  /*96920*/  STS.U8 [R5+UR6+0x7340], R28 ;  /* 0x0073401c05007988 */ /* 0x0041e80008000006 */
[----:B------:R1:W-:Y:S04]  /*96930*/  STS.U8 [R5+UR6+0x7300], R26 ;  /* 0x0073001a05007988 */ /* 0x0003e80008000006 */
[----:B0-----:R-:W2:Y:S04]  /*96940*/  LDL.LU R28, [R1+0x5c4] ;  /* 0x0005c400011c7983 */ /* 0x001ea80000300800 */
[----:B------:R-:W2:Y:S04]  /*96950*/  LDL.LU R29, [R1+0x608] ;  /* 0x00060800011d7983 */ /* 0x000ea80000300800 */
[----:B------:R-:W2:Y:S04]  /*96960*/  LDL.LU R22, [R1+0x204] ;  /* 0x0002040001167983 */ /* 0x000ea80000300800 */
[----:B-1----:R-:W2:Y:S04]  /*96970*/  LDL.LU R26, [R1+0x618] ;  /* 0x00061800011a7983 */ /* 0x002ea80000300800 */
[----:B---3--:R-:W-:Y:S04]  /*96980*/  STS.U8 [R5+UR6+0x7500], R24 ;  /* 0x0075001805007988 */ /* 0x008fe80008000006 */
[----:B----4-:R0:W-:Y:S04]  /*96990*/  STS.U8 [R5+UR6+0x7540], R19 ;  /* 0x0075401305007988 */ /* 0x0101e80008000006 */
[----:B------:R-:W-:Y:S04]  /*969a0*/  STS.U8 [R5+UR6+0x7740], R20 ;  /* 0x0077401405007988 */ /* 0x000fe80008000006 */
[----:B------:R1:W-:Y:S04]  /*969b0*/  STS.U8 [R5+UR6+0x7700], R23 ;  /* 0x0077001705007988 */ /* 0x0003e80008000006 */
[----:B------:R-:W-:Y:S04]  /*969c0*/  STS.U8 [R5+UR6+0x7900], R16 ;  /* 0x0079001005007988 */ /* 0x000fe80008000006 */
[----:B------:R3:W-:Y:S04]  /*969d0*/  STS.U8 [R5+UR6+0x7940], R27 ;  /* 0x0079401b05007988 */ /* 0x0007e80008000006 */
[----:B0-----:R-:W4:Y:S04]  /*969e0*/  LDL.LU R19, [R1+0x218] ;  /* 0x0002180001137983 */ /* 0x001f280000300800 */
[----:B-1----:R-:W4:Y:S04]  /*969f0*/  LDL.LU R23, [R1+0x628] ;  /* 0x0006280001177983 */ /* 0x002f280000300800 */
[----:B------:R-:W4:Y:S04]  /*96a00*/  LDL.LU R6, [R1+0x228] ;  /* 0x0002280001067983 */ /* 0x000f280000300800 */
[----:B---3--:R-:W3:Y:S04]  /*96a10*/  LDL.LU R27, [R1+0x638] ;  /* 0x00063800011b7983 */ /* 0x008ee80000300800 */
[----:B------:R-:W-:Y:S04]  /*96a20*/  STS.U8 [R5+UR6+0x7b40], R12 ;  /* 0x007b400c05007988 */ /* 0x000fe80008000006 */
[----:B------:R0:W-:Y:S04]  /*96a30*/  STS.U8 [R5+UR6+0x7b00], R14 ;  /* 0x007b000e05007988 */ /* 0x0001e80008000006 */
[----:B------:R-:W-:Y:S01]  /*96a40*/  STS.U8 [R5+UR6+0x7d00], R8 ;  /* 0x007d000805007988 */ /* 0x000fe20008000006 */
[----:B------:R-:W-:-:S03]  /*96a50*/  LOP3.LUT R25, R25, 0x30, RZ, 0x3c, !PT ;  /* 0x0000003019197812 */ /* 0x000fc600078e3cff */
[----:B------:R-:W3:Y:S04]  /*96a60*/  LDL.LU R10, [R1+0x238] ;  /* 0x00023800010a7983 */ /* 0x000ee80000300800 */
[----:B0-----:R-:W3:Y:S04]  /*96a70*/  LDL.LU R14, [R1+0x648] ;  /* 0x00064800010e7983 */ /* 0x001ee80000300800 */
[----:B--2---:R-:W-:Y:S04]  /*96a80*/  STS.U8 [R5+UR6+0x7d40], R28 ;  /* 0x007d401c05007988 */ /* 0x004fe80008000006 */
[----:B------:R0:W-:Y:S04]  /*96a90*/  STS.U8 [R5+UR6+0x7f40], R4 ;  /* 0x007f400405007988 */ /* 0x0001e80008000006 */
[----:B------:R-:W-:Y:S04]  /*96aa0*/  STS.U8 [R5+UR6+0x7f00], R9 ;  /* 0x007f000905007988 */ /* 0x000fe80008000006 */
[----:B------:R-:W-:Y:S04]  /*96ab0*/  STS.U8 [R25+UR6+0x180], R13 ;  /* 0x0001800d19007988 */ /* 0x000fe80008000006 */
[----:B------:R1:W-:Y:S04]  /*96ac0*/  STS.U8 [R25+UR6+0x1c0], R17 ;  /* 0x0001c01119007988 */ /* 0x0003e80008000006 */
[----:B------:R2:W-:Y:S04]  /*96ad0*/  STS.U8 [R25+UR6+0x3c0], R21 ;  /* 0x0003c01519007988 */ /* 0x0005e80008000006 */
[----:B------:R1:W-:Y:S04]  /*96ae0*/  STS.U8 [R25+UR6+0x380], R18 ;  /* 0x0003801219007988 */ /* 0x0003e80008000006 */
[----:B0-----:R-:W3:Y:S04]  /*96af0*/  LDL.LU R4, [R1+0x248] ;  /* 0x0002480001047983 */ /* 0x001ee80000300800 */
[----:B------:R-:W3:Y:S04]  /*96b00*/  LDL.LU R8, [R1+0x658] ;  /* 0x0006580001087983 */ /* 0x000ee80000300800 */
[----:B------:R-:W3:Y:S04]  /*96b10*/  LDL.LU R12, [R1+0x258] ;  /* 0x00025800010c7983 */ /* 0x000ee80000300800 */
[----:B------:R-:W3:Y:S04]  /*96b20*/  LDL.LU R16, [R1+0x668] ;  /* 0x0006680001107983 */ /* 0x000ee80000300800 */
[----:B------:R-:W3:Y:S04]  /*96b30*/  LDL.LU R20, [R1+0x268] ;  /* 0x0002680001147983 */ /* 0x000ee80000300800 */
[----:B-1----:R-:W3:Y:S04]  /*96b40*/  LDL.LU R17, [R1+0x678] ;  /* 0x0006780001117983 */ /* 0x002ee80000300800 */
[----:B--2---:R-:W2:Y:S04]  /*96b50*/  LDL.LU R21, [R1+0x278] ;  /* 0x0002780001157983 */ /* 0x004ea80000300800 */
[----:B------:R-:W-:Y:S04]  /*96b60*/  STS.U8 [R25+UR6+0x580], R29 ;  /* 0x0005801d19007988 */ /* 0x000fe80008000006 */
[----:B------:R-:W2:Y:S04]  /*96b70*/  LDL.LU R18, [R1+0x688] ;  /* 0x0006880001127983 */ /* 0x000ea80000300800 */
[----:B------:R0:W-:Y:S04]  /*96b80*/  STS.U8 [R25+UR6+0x5c0], R22 ;  /* 0x0005c01619007988 */ /* 0x0001e80008000006 */
[----:B------:R1:W-:Y:S04]  /*96b90*/  STS.U8 [R25+UR6+0x7c0], R26 ;  /* 0x0007c01a19007988 */ /* 0x0003e80008000006 */
[----:B----4-:R4:W-:Y:S04]  /*96ba0*/  STS.U8 [R25+UR6+0x780], R19 ;  /* 0x0007801319007988 */ /* 0x0109e80008000006 */
[----:B------:R4:W-:Y:S04]  /*96bb0*/  STS.U8 [R25+UR6+0x980], R23 ;  /* 0x0009801719007988 */ /* 0x0009e80008000006 */
[----:B0-----:R-:W2:Y:S04]  /*96bc0*/  LDL.LU R22, [R1+0x288] ;  /* 0x0002880001167983 */ /* 0x001ea80000300800 */
[----:B-1----:R-:W2:Y:S04]  /*96bd0*/  LDL.LU R26, [R1+0x698] ;  /* 0x00069800011a7983 */ /* 0x002ea80000300800 */
[----:B----4-:R-:W4:Y:S04]  /*96be0*/  LDL.LU R19, [R1+0x298] ;  /* 0x0002980001137983 */ /* 0x010f280000300800 */
[----:B------:R-:W-:Y:S04]  /*96bf0*/  STS.U8 [R25+UR6+0x9c0], R6 ;  /* 0x0009c00619007988 */ /* 0x000fe80008000006 */
[----:B------:R-:W4:Y:S04]  /*96c00*/  LDL.LU R23, [R1+0x6a8] ;  /* 0x0006a80001177983 */ /* 0x000f280000300800 */
[----:B---3--:R0:W-:Y:S04]  /*96c10*/  STS.U8 [R25+UR6+0xbc0], R27 ;  /* 0x000bc01b19007988 */ /* 0x0081e80008000006 */
[----:B0-----:R-:W3:Y:S04]  /*96c20*/  LDL.LU R27, [R1+0x2a8] ;  /* 0x0002a800011b7983 */ /* 0x001ee80000300800 */
[----:B------:R0:W-:Y:S04]  /*96c30*/  STS.U8 [R25+UR6+0xb80], R10 ;  /* 0x000b800a19007988 */ /* 0x0001e80008000006 */
[----:B------:R-:W3:Y:S04]  /*96c40*/  LDL.LU R29, [R1+0x6b8] ;  /* 0x0006b800011d7983 */ /* 0x000ee80000300800 */
[----:B------:R1:W-:Y:S04]  /*96c50*/  STS.U8 [R25+UR6+0xd80], R14 ;  /* 0x000d800e19007988 */ /* 0x0003e80008000006 */
[----:B------:R-:W3:Y:S04]  /*96c60*/  LDL.LU R24, [R1+0x2b8] ;  /* 0x0002b80001187983 */ /* 0x000ee80000300800 */
[----:B------:R-:W3:Y:S04]  /*96c70*/  LDL.LU R28, [R1+0x6c8] ;  /* 0x0006c800011c7983 */ /* 0x000ee80000300800 */
[----:B------:R-:W3:Y:S04]  /*96c80*/  LDL.LU R5, [R1+0x2c8] ;  /* 0x0002c80001057983 */ /* 0x000ee80000300800 */
[----:B------:R-:W3:Y:S04]  /*96c90*/  LDL.LU R9, [R1+0x6d8] ;  /* 0x0006d80001097983 */ /* 0x000ee80000300800 */
[----:B------:R-:W3:Y:S04]  /*96ca0*/  LDL.LU R13, [R1+0x2d8] ;  /* 0x0002d800010d7983 */ /* 0x000ee80000300800 */
[----:B------:R-:W3:Y:S04]  /*96cb0*/  LDL.LU R6, [R1+0x6e8] ;  /* 0x0006e80001067983 */ /* 0x000ee80000300800 */
[----:B0-----:R-:W3:Y:S04]  /*96cc0*/  LDL.LU R10, [R1+0x2e8] ;  /* 0x0002e800010a7983 */ /* 0x001ee80000300800 */
[----:B-1----:R-:W3:Y:S04]  /*96cd0*/  LDL.LU R14, [R1+0x6f8] ;  /* 0x0006f800010e7983 */ /* 0x002ee80000300800 */
[----:B------:R-:W-:Y:S04]  /*96ce0*/  STS.U8 [R25+UR6+0xdc0], R4 ;  /* 0x000dc00419007988 */ /* 0x000fe80008000006 */
[----:B------:R-:W-:Y:S04]  /*96cf0*/  STS.U8 [R25+UR6+0xfc0], R8 ;  /* 0x000fc00819007988 */ /* 0x000fe80008000006 */
[----:B------:R-:W-:Y:S04]  /*96d00*/  STS.U8 [R25+UR6+0xf80], R12 ;  /* 0x000f800c19007988 */ /* 0x000fe80008000006 */
[----:B------:R-:W-:Y:S04]  /*96d10*/  STS.U8 [R25+UR6+0x1180], R16 ;  /* 0x0011801019007988 */ /* 0x000fe80008000006 */
[----:B------:R-:W-:Y:S04]  /*96d20*/  STS.U8 [R25+UR6+0x11c0], R20 ;  /* 0x0011c01419007988 */ /* 0x000fe80008000006 */
[----:B------:R0:W-:Y:S04]  /*96d30*/  STS.U8 [R25+UR6+0x13c0], R17 ;  /* 0x0013c01119007988 */ /* 0x0001e80008000006 */
[----:B--2---:R-:W-:Y:S04]  /*96d40*/  STS.U8 [R25+UR6+0x1380], R21 ;  /* 0x0013801519007988 */ /* 0x004fe80008000006 */
[----:B------:R1:W-:Y:S04]  /*96d50*/  STS.U8 [R25+UR6+0x1580], R18 ;  /* 0x0015801219007988 */ /* 0x0003e80008000006 */
[----:B0-----:R-:W2:Y:S04]  /*96d60*/  LDL.LU R17, [R1+0x2f8] ;  /* 0x0002f80001117983 */ /* 0x001ea80000300800 */
[----:B-1----:R-:W2:Y:S04]  /*96d70*/  LDL.LU R18, [R1+0x708] ;  /* 0x0007080001127983 */ /* 0x002ea80000300800 */
[----:B------:R0:W-:Y:S04]  /*96d80*/  STS.U8 [R25+UR6+0x15c0], R22 ;  /* 0x0015c01619007988 */ /* 0x0001e80008000006 */
[----:B------:R1:W-:Y:S04]  /*96d90*/  STS.U8 [R25+UR6+0x17c0], R26 ;  /* 0x0017c01a19007988 */ /* 0x0003e80008000006 */
[----:B----4-:R4:W-:Y:S04]  /*96da0*/  STS.U8 [R25+UR6+0x1780], R19 ;  /* 0x0017801319007988 */ /* 0x0109e80008000006 */
[----:B0-----:R-:W2:Y:S04]  /*96db0*/  LDL.LU R22, [R1+0x308] ;  /* 0x0003080001167983 */ /* 0x001ea80000300800 */
[----:B-1----:R-:W2:Y:S04]  /*96dc0*/  LDL.LU R26, [R1+0x718] ;  /* 0x00071800011a7983 */ /* 0x002ea80000300800 */
[----:B----4-:R-:W4:Y:S04]  /*96dd0*/  LDL.LU R19, [R1+0x318] ;  /* 0x0003180001137983 */ /* 0x010f280000300800 */
[----:B------:R0:W-:Y:S04]  /*96de0*/  STS.U8 [R25+UR6+0x1980], R23 ;  /* 0x0019801719007988 */ /* 0x0001e80008000006 */
[----:B------:R-:W4:Y:S04]  /*96df0*/  LDL.LU R21, [R1+0x728] ;  /* 0x0007280001157983 */ /* 0x000f280000300800 */
[----:B---3--:R1:W-:Y:S04]  /*96e00*/  STS.U8 [R25+UR6+0x19c0], R27 ;  /* 0x0019c01b19007988 */ /* 0x0083e80008000006 */
[----:B0-----:R-:W3:Y:S04]  /*96e10*/  LDL.LU R23, [R1+0x328] ;  /* 0x0003280001177983 */ /* 0x001ee80000300800 */
[----:B-1----:R-:W3:Y:S04]  /*96e20*/  LDL.LU R27, [R1+0x738] ;  /* 0x00073800011b7983 */ /* 0x002ee80000300800 */
[----:B------:R0:W-:Y:S04]  /*96e30*/  STS.U8 [R25+UR6+0x1bc0], R29 ;  /* 0x001bc01d19007988 */ /* 0x0001e80008000006 */
[----:B------:R-:W-:Y:S04]  /*96e40*/  STS.U8 [R25+UR6+0x1b80], R24 ;  /* 0x001b801819007988 */ /* 0x000fe80008000006 */
[----:B------:R-:W-:Y:S04]  /*96e50*/  STS.U8 [R25+UR6+0x1d80], R28 ;  /* 0x001d801c19007988 */ /* 0x000fe80008000006 */
[----:B------:R-:W-:Y:S04]  /*96e60*/  STS.U8 [R25+UR6+0x1dc0], R5 ;  /* 0x001dc00519007988 */ /* 0x000fe80008000006 */
[----:B------:R-:W-:Y:S04]  /*96e70*/  STS.U8 [R25+UR6+0x1fc0], R9 ;  /* 0x001fc00919007988 */ /* 0x000fe80008000006 */
[----:B------:R-:W-:Y:S04]  /*96e80*/  STS.U8 [R25+UR6+0x1f80], R13 ;  /* 0x001f800d19007988 */ /* 0x000fe80008000006 */
[----:B------:R1:W-:Y:S04]  /*96e90*/  STS.U8 [R25+UR6+0x2180], R6 ;  /* 0x0021800619007988 */ /* 0x0003e80008000006 */
[----:B0-----:R-:W3:Y:S04]  /*96ea0*/  LDL.LU R29, [R1+0x338] ;  /* 0x00033800011d7983 */ /* 0x001ee80000300800 */
[----:B------:R-:W3:Y:S04]  /*96eb0*/  LDL.LU R4, [R1+0x748] ;  /* 0x0007480001047983 */ /* 0x000ee80000300800 */
[----:B------:R-:W3:Y:S04]  /*96ec0*/  LDL.LU R8, [R1+0x348] ;  /* 0x0003480001087983 */ /* 0x000ee80000300800 */
[----:B------:R-:W3:Y:S04]  /*96ed0*/  LDL.LU R12, [R1+0x758] ;  /* 0x00075800010c7983 */ /* 0x000ee80000300800 */
[----:B------:R-:W3:Y:S04]  /*96ee0*/  LDL.LU R16, [R1+0x358] ;  /* 0x0003580001107983 */ /* 0x000ee80000300800 */
[----:B------:R0:W-:Y:S04]  /*96ef0*/  STS.U8 [R25+UR6+0x21c0], R10 ;  /* 0x0021c00a19007988 */ /* 0x0001e80008000006 */
[----:B------:R-:W3:Y:S04]  /*96f00*/  LDL.LU R20, [R1+0x768] ;  /* 0x0007680001147983 */ /* 0x000ee80000300800 */
[----:B------:R0:W-:Y:S04]  /*96f10*/  STS.U8 [R25+UR6+0x23c0], R14 ;  /* 0x0023c00e19007988 */ /* 0x0001e80008000006 */
[----:B-1----:R-:W3:Y:S04]  /*96f20*/  LDL.LU R6, [R1+0x368] ;  /* 0x0003680001067983 */ /* 0x002ee80000300800 */
[----:B0-----:R-:W3:Y:S04]  /*96f30*/  LDL.LU R10, [R1+0x778] ;  /* 0x00077800010a7983 */ /* 0x001ee80000300800 */
[----:B------:R-:W3:Y:S04]  /*96f40*/  LDL.LU R14, [R1+0x378] ;  /* 0x00037800010e7983 */ /* 0x000ee80000300800 */
[----:B--2---:R-:W-:Y:S04]  /*96f50*/  STS.U8 [R25+UR6+0x2380], R17 ;  /* 0x0023801119007988 */ /* 0x004fe80008000006 */
[----:B------:R0:W-:Y:S04]  /*96f60*/  STS.U8 [R25+UR6+0x2580], R18 ;  /* 0x0025801219007988 */ /* 0x0001e80008000006 */
[----:B0-----:R-:W2:Y:S04]  /*96f70*/  LDL.LU R18, [R1+0x788] ;  /* 0x0007880001127983 */ /* 0x001ea80000300800 */
[----:B------:R0:W-:Y:S04]  /*96f80*/  STS.U8 [R25+UR6+0x25c0], R22 ;  /* 0x0025c01619007988 */ /* 0x0001e80008000006 */
[----:B------:R1:W-:Y:S04]  /*96f90*/  STS.U8 [R25+UR6+0x27c0], R26 ;  /* 0x0027c01a19007988 */ /* 0x0003e80008000006 */
[----:B----4-:R4:W-:Y:S04]  /*96fa0*/  STS.U8 [R25+UR6+0x2780], R19 ;  /* 0x0027801319007988 */ /* 0x0109e80008000006 */
[----:B0-----:R-:W2:Y:S04]  /*96fb0*/  LDL.LU R22, [R1+0x388] ;  /* 0x0003880001167983 */ /* 0x001ea80000300800 */
[----:B-1----:R-:W2:Y:S04]  /*96fc0*/  LDL.LU R26, [R1+0x798] ;  /* 0x00079800011a7983 */ /* 0x002ea80000300800 */
[----:B------:R-:W-:Y:S04]  /*96fd0*/  STS.U8 [R25+UR6+0x2980], R21 ;  /* 0x0029801519007988 */ /* 0x000fe80008000006 */
[----:B----4-:R-:W4:Y:S04]  /*96fe0*/  LDL.LU R19, [R1+0x398] ;  /* 0x0003980001137983 */ /* 0x010f280000300800 */
[----:B---3--:R0:W-:Y:S04]  /*96ff0*/  STS.U8 [R25+UR6+0x29c0], R23 ;  /* 0x0029c01719007988 */ /* 0x0081e80008000006 */
[----:B------:R1:W-:Y:S04]  /*97000*/  STS.U8 [R25+UR6+0x2bc0], R27 ;  /* 0x002bc01b19007988 */ /* 0x0003e80008000006 */
[----:B0-----:R-:W3:Y:S04]  /*97010*/  LDL.LU R23, [R1+0x7a8] ;  /* 0x0007a80001177983 */ /* 0x001ee80000300800 */
[----:B-1----:R-:W3:Y:S04]  /*97020*/  LDL.LU R27, [R1+0x3a8] ;  /* 0x0003a800011b7983 */ /* 0x002ee80000300800 */
[----:B------:R-:W3:Y:S04]  /*97030*/  LDL.LU R24, [R1+0x7b8] ;  /* 0x0007b80001187983 */ /* 0x000ee80000300800 */
[----:B------:R0:W-:Y:S04]  /*97040*/  STS.U8 [R25+UR6+0x2b80], R29 ;  /* 0x002b801d19007988 */ /* 0x0001e80008000006 */
        /* <DEDUP_REMOVED lines=20> */
[----:B------:R0:W-:Y:S04]  /*97190*/  STS.U8 [R25+UR6+0x35c0], R22 ;  /* 0x0035c01619007988 */ /* 0x0001e80008000006 */
[----:B------:R1:W-:Y:S04]  /*971a0*/  STS.U8 [R25+UR6+0x37c0], R26 ;  /* 0x0037c01a19007988 */ /* 0x0003e80008000006 */
[----:B----4-:R4:W-:Y:S04]  /*971b0*/  STS.U8 [R25+UR6+0x3780], R19 ;  /* 0x0037801319007988 */ /* 0x0109e80008000006 */
[----:B0-----:R-:W2:Y:S04]  /*971c0*/  LDL.LU R22, [R1+0x1a4] ;  /* 0x0001a40001167983 */ /* 0x001ea80000300800 */
[----:B-1----:R-:W2:Y:S04]  /*971d0*/  LDL.LU R26, [R1+0x418] ;  /* 0x00041800011a7983 */ /* 0x002ea80000300800 */
[----:B----4-:R-:W4:Y:S04]  /*971e0*/  LDL.LU R19, [R1+0x194] ;  /* 0x0001940001137983 */ /* 0x010f280000300800 */
[----:B---3--:R0:W-:Y:S04]  /*971f0*/  STS.U8 [R25+UR6+0x3980], R23 ;  /* 0x0039801719007988 */ /* 0x0081e80008000006 */
[----:B------:R1:W-:Y:S04]  /*97200*/  STS.U8 [R25+UR6+0x39c0], R27 ;  /* 0x0039c01b19007988 */ /* 0x0003e80008000006 */
[----:B0-----:R-:W3:Y:S04]  /*97210*/  LDL.LU R23, [R1+0x428] ;  /* 0x0004280001177983 */ /* 0x001ee80000300800 */
[----:B-1----:R-:W3:Y:S04]  /*97220*/  LDL.LU R27, [R1+0x184] ;  /* 0x00018400011b7983 */ /* 0x002ee80000300800 */
[----:B------:R-:W-:Y:S04]  /*97230*/  STS.U8 [R25+UR6+0x3bc0], R24 ;  /* 0x003bc01819007988 */ /* 0x000fe80008000006 */
        /* <DEDUP_REMOVED lines=8> */
[----:B------:R0:W-:Y:S04]  /*972c0*/  STS.U8 [R25+UR6+0x3f80], R17 ;  /* 0x003f801119007988 */ /* 0x0001e80008000006 */
[----:B------:R-:W3:Y:S04]  /*972d0*/  LDL.LU R20, [R1+0x458] ;  /* 0x0004580001147983 */ /* 0x000ee80000300800 */
[----:B------:R1:W-:Y:S04]  /*972e0*/  STS.U8 [R25+UR6+0x4180], R21 ;  /* 0x0041801519007988 */ /* 0x0003e80008000006 */
[----:B------:R0:W-:Y:S04]  /*972f0*/  STS.U8 [R25+UR6+0x41c0], R29 ;  /* 0x0041c01d19007988 */ /* 0x0001e80008000006 */
[----:B------:R1:W-:Y:S04]  /*97300*/  STS.U8 [R25+UR6+0x43c0], R6 ;  /* 0x0043c00619007988 */ /* 0x0003e80008000006 */
[----:B------:R1:W-:Y:S04]  /*97310*/  STS.U8 [R25+UR6+0x4380], R10 ;  /* 0x0043800a19007988 */ /* 0x0003e80008000006 */
[----:B0-----:R-:W3:Y:S04]  /*97320*/  LDL.LU R17, [R1+0x154] ;  /* 0x0001540001117983 */ /* 0x001ee80000300800 */
[----:B-1----:R-:W3:Y:S04]  /*97330*/  LDL.LU R21, [R1+0x468] ;  /* 0x0004680001157983 */ /* 0x002ee80000300800 */
[----:B------:R-:W3:Y:S04]  /*97340*/  LDL.LU R29, [R1+0x144] ;  /* 0x00014400011d7983 */ /* 0x000ee80000300800 */
[----:B------:R0:W-:Y:S04]  /*97350*/  STS.U8 [R25+UR6+0x4580], R14 ;  /* 0x0045800e19007988 */ /* 0x0001e80008000006 */
[----:B------:R-:W3:Y:S04]  /*97360*/  LDL.LU R6, [R1+0x478] ;  /* 0x0004780001067983 */ /* 0x000ee80000300800 */
[----:B------:R-:W3:Y:S04]  /*97370*/  LDL.LU R10, [R1+0x134] ;  /* 0x00013400010a7983 */ /* 0x000ee80000300800 */
[----:B0-----:R-:W3:Y:S04]  /*97380*/  LDL.LU R14, [R1+0x488] ;  /* 0x00048800010e7983 */ /* 0x001ee80000300800 */
[----:B--2---:R0:W-:Y:S04]  /*97390*/  STS.U8 [R25+UR6+0x45c0], R18 ;  /* 0x0045c01219007988 */ /* 0x0041e80008000006 */
[----:B0-----:R-:W2:Y:S04]  /*973a0*/  LDL.LU R18, [R1+0x124] ;  /* 0x0001240001127983 */ /* 0x001ea80000300800 */
[----:B------:R0:W-:Y:S04]  /*973b0*/  STS.U8 [R25+UR6+0x47c0], R22 ;  /* 0x0047c01619007988 */ /* 0x0001e80008000006 */
[----:B------:R1:W-:Y:S04]  /*973c0*/  STS.U8 [R25+UR6+0x4780], R26 ;  /* 0x0047801a19007988 */ /* 0x0003e80008000006 */
[----:B----4-:R4:W-:Y:S04]  /*973d0*/  STS.U8 [R25+UR6+0x4980], R19 ;  /* 0x0049801319007988 */ /* 0x0109e80008000006 */
[----:B0-----:R-:W2:Y:S04]  /*973e0*/  LDL.LU R22, [R1+0x498] ;  /* 0x0004980001167983 */ /* 0x001ea80000300800 */
[----:B-1----:R-:W2:Y:S04]  /*973f0*/  LDL.LU R26, [R1+0x104] ;  /* 0x00010400011a7983 */ /* 0x002ea80000300800 */
[----:B------:R-:W2:Y:S04]  /*97400*/  LDL.LU R24, [R1+0x4a8] ;  /* 0x0004a80001187983 */ /* 0x000ea80000300800 */
[----:B------:R-:W2:Y:S04]  /*97410*/  LDL.LU R28, [R1+0xf4] ;  /* 0x0000f400011c7983 */ /* 0x000ea80000300800 */
[----:B------:R-:W2:Y:S04]  /*97420*/  LDL.LU R5, [R1+0x4b8] ;  /* 0x0004b80001057983 */ /* 0x000ea80000300800 */
[----:B------:R-:W2:Y:S04]  /*97430*/  LDL.LU R9, [R1+0xe4] ;  /* 0x0000e40001097983 */ /* 0x000ea80000300800 */
[----:B------:R-:W2:Y:S04]  /*97440*/  LDL.LU R13, [R1+0x4c8] ;  /* 0x0004c800010d7983 */ /* 0x000ea80000300800 */
[----:B---3--:R0:W-:Y:S04]  /*97450*/  STS.U8 [R25+UR6+0x49c0], R23 ;  /* 0x0049c01719007988 */ /* 0x0081e80008000006 */
[----:B----4-:R-:W3:Y:S04]  /*97460*/  LDL.LU R19, [R1+0x94] ;  /* 0x0000940001137983 */ /* 0x010ee80000300800 */
        /* <DEDUP_REMOVED lines=8> */
[----:B------:R0:W-:Y:S04]  /*974f0*/  STS.U8 [R25+UR6+0x5180], R17 ;  /* 0x0051801119007988 */ /* 0x0001e80008000006 */
[----:B------:R1:W-:Y:S04]  /*97500*/  STS.U8 [R25+UR6+0x51c0], R21 ;  /* 0x0051c01519007988 */ /* 0x0003e80008000006 */
[----:B------:R0:W-:Y:S04]  /*97510*/  STS.U8 [R25+UR6+0x53c0], R29 ;  /* 0x0053c01d19007988 */ /* 0x0001e80008000006 */
[----:B------:R1:W-:Y:S04]  /*97520*/  STS.U8 [R25+UR6+0x5380], R6 ;  /* 0x0053800619007988 */ /* 0x0003e80008000006 */
[----:B------:R1:W-:Y:S04]  /*97530*/  STS.U8 [R25+UR6+0x5580], R10 ;  /* 0x0055800a19007988 */ /* 0x0003e80008000006 */
[----:B0-----:R-:W4:Y:S04]  /*97540*/  LDL.LU R17, [R1+0x4e8] ;  /* 0x0004e80001117983 */ /* 0x001f280000300800 */
[----:B------:R0:W-:Y:S04]  /*97550*/  STS.U8 [R25+UR6+0x55c0], R14 ;  /* 0x0055c00e19007988 */ /* 0x0001e80008000006 */
[----:B-1----:R-:W4:Y:S04]  /*97560*/  LDL.LU R21, [R1+0x74] ;  /* 0x0000740001157983 */ /* 0x002f280000300800 */
[----:B------:R-:W4:Y:S04]  /*97570*/  LDL.LU R29, [R1+0x4f8] ;  /* 0x0004f800011d7983 */ /* 0x000f280000300800 */
[----:B------:R-:W4:Y:S04]  /*97580*/  LDL.LU R6, [R1+0x64] ;  /* 0x0000640001067983 */ /* 0x000f280000300800 */
[----:B------:R-:W4:Y:S04]  /*97590*/  LDL.LU R10, [R1+0x508] ;  /* 0x00050800010a7983 */ /* 0x000f280000300800 */
[----:B0-----:R-:W4:Y:S04]  /*975a0*/  LDL.LU R14, [R1+0x54] ;  /* 0x00005400010e7983 */ /* 0x001f280000300800 */
[----:B--2---:R0:W-:Y:S04]  /*975b0*/  STS.U8 [R25+UR6+0x57c0], R18 ;  /* 0x0057c01219007988 */ /* 0x0041e80008000006 */
[----:B0-----:R-:W2:Y:S04]  /*975c0*/  LDL.LU R18, [R1+0x518] ;  /* 0x0005180001127983 */ /* 0x001ea80000300800 */
[----:B------:R0:W-:Y:S04]  /*975d0*/  STS.U8 [R25+UR6+0x5780], R22 ;  /* 0x0057801619007988 */ /* 0x0001e80008000006 */
[----:B------:R1:W-:Y:S04]  /*975e0*/  STS.U8 [R25+UR6+0x5980], R26 ;  /* 0x0059801a19007988 */ /* 0x0003e80008000006 */
[----:B------:R-:W-:Y:S04]  /*975f0*/  STS.U8 [R25+UR6+0x59c0], R24 ;  /* 0x0059c01819007988 */ /* 0x000fe80008000006 */
[----:B------:R-:W-:Y:S04]  /*97600*/  STS.U8 [R25+UR6+0x5bc0], R28 ;  /* 0x005bc01c19007988 */ /* 0x000fe80008000006 */
[----:B------:R-:W-:Y:S04]  /*97610*/  STS.U8 [R25+UR6+0x5b80], R5 ;  /* 0x005b800519007988 */ /* 0x000fe80008000006 */
[----:B------:R-:W-:Y:S04]  /*97620*/  STS.U8 [R25+UR6+0x5d80], R9 ;  /* 0x005d800919007988 */ /* 0x000fe80008000006 */
[----:B------:R-:W-:Y:S04]  /*97630*/  STS.U8 [R25+UR6+0x5dc0], R13 ;  /* 0x005dc00d19007988 */ /* 0x000fe80008000006 */
[----:B---3--:R3:W-:Y:S04]  /*97640*/  STS.U8 [R25+UR6+0x5fc0], R19 ;  /* 0x005fc01319007988 */ /* 0x0087e80008000006 */
[----:B0-----:R-:W2:Y:S04]  /*97650*/  LDL.LU R22, [R1+0x44] ;  /* 0x0000440001167983 */ /* 0x001ea80000300800 */
[----:B-1----:R-:W2:Y:S04]  /*97660*/  LDL.LU R26, [R1+0x528] ;  /* 0x00052800011a7983 */ /* 0x002ea80000300800 */
[----:B----4-:R0:W-:Y:S04]  /*97670*/  STS.U8 [R25+UR6+0x5f80], R23 ;  /* 0x005f801719007988 */ /* 0x0101e80008000006 */
[----:B---3--:R-:W3:Y:S04]  /*97680*/  LDL.LU R19, [R1+0x34] ;  /* 0x0000340001137983 */ /* 0x008ee80000300800 */
        /* <DEDUP_REMOVED lines=13> */
[----:B------:R0:W-:Y:S04]  /*97760*/  STS.U8 [R25+UR6+0x6380], R29 ;  /* 0x0063801d19007988 */ /* 0x0001e80008000006 */
        /* <DEDUP_REMOVED lines=8> */
[----:B------:R0:W-:Y:S04]  /*977f0*/  STS.U8 [R25+UR6+0x67c0], R14 ;  /* 0x0067c00e19007988 */ /* 0x0001e80008000006 */
[----:B------:R-:W4:Y:S04]  /*97800*/  LDL.LU R10, [R1+0x818] ;  /* 0x00081800010a7983 */ /* 0x000f280000300800 */
[----:B0-----:R-:W4:Y:S04]  /*97810*/  LDL.LU R14, [R1+0x824] ;  /* 0x00082400010e7983 */ /* 0x001f280000300800 */
[----:B--2---:R0:W-:Y:S04]  /*97820*/  STS.U8 [R25+UR6+0x6780], R18 ;  /* 0x0067801219007988 */ /* 0x0041e80008000006 */
[----:B------:R1:W-:Y:S04]  /*97830*/  STS.U8 [R25+UR6+0x6980], R22 ;  /* 0x0069801619007988 */ /* 0x0003e80008000006 */
[----:B0-----:R-:W2:Y:S04]  /*97840*/  LDL.LU R18, [R1+0x820] ;  /* 0x0008200001127983 */ /* 0x001ea80000300800 */
[----:B------:R0:W-:Y:S04]  /*97850*/  STS.U8 [R25+UR6+0x69c0], R26 ;  /* 0x0069c01a19007988 */ /* 0x0001e80008000006 */
[----:B---3--:R3:W-:Y:S04]  /*97860*/  STS.U8 [R25+UR6+0x6bc0], R19 ;  /* 0x006bc01319007988 */ /* 0x0087e80008000006 */
[----:B-1----:R-:W2:Y:S04]  /*97870*/  LDL.LU R22, [R1+0x82c] ;  /* 0x00082c0001167983 */ /* 0x002ea80000300800 */
[----:B0-----:R-:W2:Y:S04]  /*97880*/  LDL.LU R26, [R1+0x828] ;  /* 0x00082800011a7983 */ /* 0x001ea80000300800 */
[----:B----4-:R0:W-:Y:S04]  /*97890*/  STS.U8 [R25+UR6+0x6b80], R23 ;  /* 0x006b801719007988 */ /* 0x0101e80008000006 */
[----:B---3--:R-:W3:Y:S04]  /*978a0*/  LDL.LU R19, [R1+0x74ec] ;  /* 0x0074ec0001137983 */ /* 0x008ee80000300800 */
[----:B------:R1:W-:Y:S04]  /*978b0*/  STS.U8 [R25+UR6+0x6d80], R27 ;  /* 0x006d801b19007988 */ /* 0x0003e80008000006 */
[----:B0-----:R-:W4:Y:S04]  /*978c0*/  LDL.LU R23, [R1+0x74e8] ;  /* 0x0074e80001177983 */ /* 0x001f280000300800 */
[----:B-1----:R-:W2:Y:S04]  /*978d0*/  LDL.LU R27, [R1+0x74e4] ;  /* 0x0074e400011b7983 */ /* 0x002ea80000300800 */
[----:B------:R-:W-:Y:S04]  /*978e0*/  STS.U8 [R25+UR6+0x6dc0], R4 ;  /* 0x006dc00419007988 */ /* 0x000fe80008000006 */
[----:B------:R-:W-:Y:S04]  /*978f0*/  STS.U8 [R25+UR6+0x6fc0], R8 ;  /* 0x006fc00819007988 */ /* 0x000fe80008000006 */
[----:B------:R-:W-:Y:S04]  /*97900*/  STS.U8 [R25+UR6+0x6f80], R12 ;  /* 0x006f800c19007988 */ /* 0x000fe80008000006 */
[----:B------:R-:W-:Y:S04]  /*97910*/  STS.U8 [R25+UR6+0x7180], R16 ;  /* 0x0071801019007988 */ /* 0x000fe80008000006 */
[----:B------:R-:W-:Y:S04]  /*97920*/  STS.U8 [R25+UR6+0x71c0], R20 ;  /* 0x0071c01419007988 */ /* 0x000fe80008000006 */
[----:B--2---:R-:W-:Y:S04]  /*97930*/  STS.U8 [R25+UR6+0x73c0], R27 ;  /* 0x0073c01b19007988 */ /* 0x004fe80008000006 */
[----:B------:R-:W-:Y:S04]  /*97940*/  STS.U8 [R25+UR6+0x7380], R24 ;  /* 0x0073801819007988 */ /* 0x000fe80008000006 */
[----:B----4-:R-:W-:Y:S04]  /*97950*/  STS.U8 [R25+UR6+0x7580], R23 ;  /* 0x0075801719007988 */ /* 0x010fe80008000006 */
[----:B------:R-:W-:Y:S04]  /*97960*/  STS.U8 [R25+UR6+0x75c0], R28 ;  /* 0x0075c01c19007988 */ /* 0x000fe80008000006 */
[----:B---3--:R-:W-:Y:S04]  /*97970*/  STS.U8 [R25+UR6+0x77c0], R19 ;  /* 0x0077c01319007988 */ /* 0x008fe80008000006 */
[----:B------:R-:W-:Y:S04]  /*97980*/  STS.U8 [R25+UR6+0x7780], R5 ;  /* 0x0077800519007988 */ /* 0x000fe80008000006 */
[----:B------:R-:W-:Y:S04]  /*97990*/  STS.U8 [R25+UR6+0x7980], R15 ;  /* 0x0079800f19007988 */ /* 0x000fe80008000006 */
[----:B------:R0:W-:Y:S02]  /*979a0*/  STS.U8 [R25+UR6+0x79c0], R17 ;  /* 0x0079c01119007988 */ /* 0x0001e40008000006 */
[----:B0-----:R-:W0:Y:S02]  /*979b0*/  S2R R17, SR_TID.X ;  /* 0x0000000000117919 */ /* 0x001e240000002100 */
[----:B------:R-:W-:Y:S04]  /*979c0*/  STS.U8 [R25+UR6+0x7bc0], R11 ;  /* 0x007bc00b19007988 */ /* 0x000fe80008000006 */
[----:B------:R1:W-:Y:S04]  /*979d0*/  STS.U8 [R25+UR6+0x7b80], R9 ;  /* 0x007b800919007988 */ /* 0x0003e80008000006 */
[----:B------:R-:W-:Y:S04]  /*979e0*/  STS.U8 [R25+UR6+0x7d80], R7 ;  /* 0x007d800719007988 */ /* 0x000fe80008000006 */
[----:B------:R-:W-:Y:S04]  /*979f0*/  STS.U8 [R25+UR6+0x7dc0], R13 ;  /* 0x007dc00d19007988 */ /* 0x000fe80008000006 */
[----:B------:R-:W-:Y:S04]  /*97a00*/  STS.U8 [R25+UR6+0x7fc0], R21 ;  /* 0x007fc01519007988 */ /* 0x000fe80008000006 */
[----:B------:R-:W-:Y:S01]  /*97a10*/  STS.U8 [R25+UR6+0x7f80], R29 ;  /* 0x007f801d19007988 */ /* 0x000fe20008000006 */
[----:B------:R-:W-:Y:S06]  /*97a20*/  BAR.SYNC.DEFER_BLOCKING 0x0 ;  /* 0x0000000000007b1d */ /* 0x000fec0000010000 */
[----:B------:R-:W-:Y:S01]  /*97a30*/  STL [R1+0x74e0], R26 ;  /* 0x0074e01a01007387 */ /* 0x000fe20000100800 */
[C---:B0-----:R-:W-:Y:S01]  /*97a40*/  LOP3.LUT R8, R17.reuse, 0x7, RZ, 0xc0, !PT ;  /* 0x0000000711087812 */ /* 0x041fe200078ec0ff */
[----:B-1----:R-:W-:-:S04]  /*97a50*/  IMAD.SHL.U32 R9, R17, 0x2, RZ ;  /* 0x0000000211097824 */ /* 0x002fc800078e00ff */
[----:B------:R-:W-:-:S05]  /*97a60*/  IMAD R8, R8, 0x90, RZ ;  /* 0x0000009008087824 */ /* 0x000fca00078e02ff */
[----:B------:R-:W-:-:S05]  /*97a70*/  LOP3.LUT R8, R8, 0x30, R9, 0x78, !PT ;  /* 0x0000003008087812 */ /* 0x000fca00078e7809 */
[----:B------:R-:W0:Y:S04]  /*97a80*/  LDSM.16.M88.4 R24, [R8+UR6] ;  /* 0x000000060818783b */ /* 0x000e280008000200 */
[----:B0-----:R-:W-:Y:S04]  /*97a90*/  STL.64 [R1+0x27f0], R24 ;  /* 0x0027f01801007387 */ /* 0x001fe80000100a00 */
[----:B------:R0:W-:Y:S04]  /*97aa0*/  STL.64 [R1+0x27f8], R26 ;  /* 0x0027f81a01007387 */ /* 0x0001e80000100a00 */
[----:B0-----:R-:W2:Y:S01]  /*97ab0*/  LDL.LU R26, [R1+0x74e0] ;  /* 0x0074e000011a7983 */ /* 0x001ea20000300800 */
[----:B------:R-:W-:-:S02]  /*97ac0*/  IMAD R14, R18, 0x100, R14 ;  /* 0x00000100120e7824 */ /* 0x000fc400078e020e */
[----:B------:R-:W-:Y:S02]  /*97ad0*/  IMAD R12, R2, 0x100, R3 ;  /* 0x00000100020c7824 */ /* 0x000fe400078e0203 */
[----:B------:R-:W-:Y:S02]  /*97ae0*/  IMAD R13, R10, 0x100, R6 ;  /* 0x000001000a0d7824 */ /* 0x000fe400078e0206 */
[----:B------:R-:W-:Y:S01]  /*97af0*/  IMAD.MOV.U32 R3, RZ, RZ, R8 ;  /* 0x000000ffff037224 */ /* 0x000fe200078e0008 */
[----:B------:R-:W-:Y:S02]  /*97b00*/  F2FP.F16.E4M3.UNPACK_B R14, R14 ;  /* 0x0000000eff0e723e */ /* 0x000fe400020006ff */
[----:B------:R-:W-:Y:S02]  /*97b10*/  F2FP.F16.E4M3.UNPACK_B R12, R12 ;  /* 0x0000000cff0c723e */ /* 0x000fe400020006ff */
[----:B------:R-:W-:Y:S01]  /*97b20*/  F2FP.F16.E4M3.UNPACK_B R13, R13 ;  /* 0x0000000dff0d723e */ /* 0x000fe200020006ff */
[----:B------:R-:W-:Y:S04]  /*97b30*/  LDSM.16.M88.4 R8, [R3+UR6+0x800] ;  /* 0x000800060308783b */ /* 0x000fe80008000200 */
[----:B------:R-:W-:Y:S01]  /*97b40*/  LDSM.16.M88.4 R16, [R3+UR6+0xc00] ;  /* 0x000c00060310783b */ /* 0x000fe20008000200 */
[----:B--2---:R-:W-:-:S05]  /*97b50*/  IMAD R15, R26, 0x100, R22 ;  /* 0x000001001a0f7824 */ /* 0x004fca00078e0216 */
[----:B------:R-:W-:-:S05]  /*97b60*/  F2FP.F16.E4M3.UNPACK_B R15, R15 ;  /* 0x0000000fff0f723e */ /* 0x000fca00020006ff */
[----:B------:R-:W-:Y:S04]  /*97b70*/  STL.64 [R1+0x74c8], R14 ;  /* 0x0074c80e01007387 */ /* 0x000fe80000100a00 */
[----:B------:R-:W-:Y:S04]  /*97b80*/  STL.64 [R1+0x74c0], R12 ;  /* 0x0074c00c01007387 */ /* 0x000fe80000100a00 */
[----:B------:R-:W0:Y:S04]  /*97b90*/  LDSM.16.M88.4 R12, [R3+UR6+0x400] ;  /* 0x00040006030c783b */ /* 0x000e280008000200 */
[----:B0-----:R-:W-:Y:S04]  /*97ba0*/  STL.64 [R1+0x2800], R12 ;  /* 0x0028000c01007387 */ /* 0x001fe80000100a00 */
[----:B------:R-:W-:Y:S04]  /*97bb0*/  STL.64 [R1+0x2808], R14 ;  /* 0x0028080e01007387 */ /* 0x000fe80000100a00 */
[----:B------:R-:W0:Y:S04]  /*97bc0*/  LDSM.16.M88.4 R12, [R3+UR6+0x1000] ;  /* 0x00100006030c783b */ /* 0x000e280008000200 */
[----:B------:R-:W-:Y:S04]  /*97bd0*/  STL.64 [R1+0x2810], R8 ;  /* 0x0028100801007387 */ /* 0x000fe80000100a00 */
[----:B------:R-:W-:Y:S04]  /*97be0*/  STL.64 [R1+0x2818], R10 ;  /* 0x0028180a01007387 */ /* 0x000fe80000100a00 */
[----:B------:R-:W1:Y:S04]  /*97bf0*/  LDSM.16.M88.4 R8, [R3+UR6+0x1400] ;  /* 0x001400060308783b */ /* 0x000e680008000200 */
[----:B------:R-:W-:Y:S04]  /*97c00*/  STL.64 [R1+0x2820], R16 ;  /* 0x0028201001007387 */ /* 0x000fe80000100a00 */
[----:B------:R-:W-:Y:S04]  /*97c10*/  STL.64 [R1+0x2828], R18 ;  /* 0x0028281201007387 */ /* 0x000fe80000100a00 */
[----:B------:R-:W2:Y:S04]  /*97c20*/  LDSM.16.M88.4 R16, [R3+UR6+0x1800] ;  /* 0x001800060310783b */ /* 0x000ea80008000200 */
[----:B0-----:R-:W-:Y:S04]  /*97c30*/  STL.64 [R1+0x2830], R12 ;  /* 0x0028300c01007387 */ /* 0x001fe80000100a00 */
[----:B------:R-:W-:Y:S04]  /*97c40*/  STL.64 [R1+0x2838], R14 ;  /* 0x0028380e01007387 */ /* 0x000fe80000100a00 */
[----:B------:R-:W0:Y:S04]  /*97c50*/  LDSM.16.M88.4 R12, [R3+UR6+0x1c00] ;  /* 0x001c0006030c783b */ /* 0x000e280008000200 */
[----:B-1----:R-:W-:Y:S04]  /*97c60*/  STL.64 [R1+0x2840], R8 ;  /* 0x0028400801007387 */ /* 0x002fe80000100a00 */
[----:B------:R-:W-:Y:S04]  /*97c70*/  STL.64 [R1+0x2848], R10 ;  /* 0x0028480a01007387 */ /* 0x000fe80000100a00 */
[----:B------:R-:W1:Y:S04]  /*97c80*/  LDSM.16.M88.4 R8, [R3+UR6+0x2000] ;  /* 0x002000060308783b */ /* 0x000e680008000200 */
[----:B--2---:R-:W-:Y:S04]  /*97c90*/  STL.64 [R1+0x2850], R16 ;  /* 0x0028501001007387 */ /* 0x004fe80000100a00 */
        /* <DEDUP_REMOVED lines=37> */
[----:B0-----:R-:W-:Y:S04]  /*97ef0*/  STL.64 [R1+0x2920], R12 ;  /* 0x0029200c01007387 */ /* 0x001fe80000100a00 */
[----:B------:R-:W-:Y:S04]  /*97f00*/  STL.64 [R1+0x2928], R14 ;  /* 0x0029280e01007387 */ /* 0x000fe80000100a00 */
[----:B-1----:R-:W-:Y:S01]  /*97f10*/  STL.64 [R1+0x2930], R8 ;  /* 0x0029300801007387 */ /* 0x002fe20000100a00 */
[----:B------:R-:W-:-:S03]  /*97f20*/  IMAD.MOV.U32 R28, RZ, RZ, R8 ;  /* 0x000000ffff1c7224 */ /* 0x000fc600078e0008 */
[----:B------:R-:W-:Y:S01]  /*97f30*/  STL.64 [R1+0x2938], R10 ;  /* 0x0029380a01007387 */ /* 0x000fe20000100a00 */
[----:B------:R-:W-:-:S03]  /*97f40*/  IMAD.MOV.U32 R29, RZ, RZ, R9 ;  /* 0x000000ffff1d7224 */ /* 0x000fc600078e0009 */
[----:B------:R-:W0:Y:S01]  /*97f50*/  LDSM.16.M88.4 R8, [R3+UR6+0x5400] ;  /* 0x005400060308783b */ /* 0x000e220008000200 */
[----:B------:R-:W-:Y:S02]  /*97f60*/  IMAD.MOV.U32 R5, RZ, RZ, R24 ;  /* 0x000000ffff057224 */ /* 0x000fe400078e0018 */
[----:B------:R-:W-:Y:S01]  /*97f70*/  IMAD.MOV.U32 R4, RZ, RZ, R25 ;  /* 0x000000ffff047224 */ /* 0x000fe200078e0019 */
[----:B------:R-:W-:Y:S04]  /*97f80*/  LDSM.16.M88.4 R12, [R3+UR6+0x7400] ;  /* 0x00740006030c783b */ /* 0x000fe80008000200 */
[----:B0-----:R-:W-:Y:S01]  /*97f90*/  STL.64 [R1+0x2940], R8 ;  /* 0x0029400801007387 */ /* 0x001fe20000100a00 */
[----:B------:R-:W-:-:S03]  /*97fa0*/  IMAD.MOV.U32 R26, RZ, RZ, R8 ;  /* 0x000000ffff1a7224 */ /* 0x000fc600078e0008 */
[----:B------:R-:W-:Y:S01]  /*97fb0*/  STL.64 [R1+0x2948], R10 ;  /* 0x0029480a01007387 */ /* 0x000fe20000100a00 */
[----:B------:R-:W-:-:S03]  /*97fc0*/  IMAD.MOV.U32 R27, RZ, RZ, R9 ;  /* 0x000000ffff1b7224 */ /* 0x000fc600078e0009 */
[----:B------:R-:W0:Y:S04]  /*97fd0*/  LDSM.16.M88.4 R8, [R3+UR6+0x5800] ;  /* 0x005800060308783b */ /* 0x000e280008000200 */
[----:B0-----:R-:W-:Y:S01]  /*97fe0*/  STL.64 [R1+0x2950], R8 ;  /* 0x0029500801007387 */ /* 0x001fe20000100a00 */
[----:B------:R-:W-:-:S03]  /*97ff0*/  IMAD.MOV.U32 R24, RZ, RZ, R8 ;  /* 0x000000ffff187224 */ /* 0x000fc600078e0008 */
[----:B------:R-:W-:Y:S01]  /*98000*/  STL.64 [R1+0x2958], R10 ;  /* 0x0029580a01007387 */ /* 0x000fe20000100a00 */
[----:B------:R-:W-:-:S03]  /*98010*/  IMAD.MOV.U32 R25, RZ, RZ, R9 ;  /* 0x000000ffff197224 */ /* 0x000fc600078e0009 */
[----:B------:R-:W0:Y:S04]  /*98020*/  LDSM.16.M88.4 R8, [R3+UR6+0x5c00] ;  /* 0x005c00060308783b */ /* 0x000e280008000200 */
[----:B------:R-:W-:Y:S04]  /*98030*/  STL.64 [R1+0x74d8], R26 ;  /* 0x0074d81a01007387 */ /* 0x000fe80000100a00 */
[----:B------:R-:W-:Y:S01]  /*98040*/  STL.64 [R1+0x74d0], R24 ;  /* 0x0074d01801007387 */ /* 0x000fe20000100a00 */
[----:B------:R-:W-:-:S03]  /*98050*/  F2FP.F16.E4M3.UNPACK_B R2, R4 ;  /* 0x00000004ff02723e */ /* 0x000fc600020006ff */
[----:B------:R-:W-:Y:S01]  /*98060*/  LDSM.16.M88.4 R24, [R3+UR6+0x7c00] ;  /* 0x007c00060318783b */ /* 0x000fe20008000200 */
[----:B0-----:R-:W-:-:S03]  /*98070*/  IMAD.MOV.U32 R22, RZ, RZ, R8 ;  /* 0x000000ffff167224 */ /* 0x001fc600078e0008 */
[----:B------:R0:W-:Y:S02]  /*98080*/  STL.64 [R1+0x2960], R8 ;  /* 0x0029600801007387 */ /* 0x0001e40000100a00 */
[----:B0-----:R-:W-:Y:S02]  /*98090*/  F2FP.F16.E4M3.UNPACK_B R8, R5 ;  /* 0x00000005ff08723e */ /* 0x001fe400020006ff */
[----:B------:R-:W0:Y:S04]  /*980a0*/  LDSM.16.M88.4 R4, [R3+UR6+0x6000] ;  /* 0x006000060304783b */ /* 0x000e280008000200 */
[----:B------:R-:W-:Y:S04]  /*980b0*/  STL.64 [R1+0x2968], R10 ;  /* 0x0029680a01007387 */ /* 0x000fe80000100a00 */
[----:B------:R-:W-:Y:S04]  /*980c0*/  STL [R1+0x98], R8 ;  /* 0x0000980801007387 */ /* 0x000fe80000100800 */
[----:B------:R-:W-:Y:S04]  /*980d0*/  STL [R1+0x9c], R2 ;  /* 0x00009c0201007387 */ /* 0x000fe80000100800 */
        /* <DEDUP_REMOVED lines=19> */
[----:B------:R-:W0:Y:S01]  /*98210*/  LDSM.16.M88.4 R4, [R3+UR6+0x7000] ;  /* 0x007000060304783b */ /* 0x000e220008000200 */
[----:B------:R-:W1:Y:S03]  /*98220*/  S2R R2, SR_TID.X ;  /* 0x0000000000027919 */ /* 0x000e660000002100 */
[----:B0-----:R-:W-:Y:S04]  /*98230*/  STL.64 [R1+0x29b0], R4 ;  /* 0x0029b00401007387 */ /* 0x001fe80000100a00 */
[----:B------:R0:W-:Y:S04]  /*98240*/  STL.64 [R1+0x29b8], R6 ;  /* 0x0029b80601007387 */ /* 0x0001e80000100a00 */
[----:B------:R-:W-:Y:S04]  /*98250*/  STL.64 [R1+0x29c0], R12 ;  /* 0x0029c00c01007387 */ /* 0x000fe80000100a00 */
[----:B------:R-:W-:Y:S01]  /*98260*/  STL.64 [R1+0x29c8], R14 ;  /* 0x0029c80e01007387 */ /* 0x000fe20000100a00 */
[----:B0-----:R-:W-:-:S02]  /*98270*/  IMAD.MOV.U32 R6, RZ, RZ, R12 ;  /* 0x000000ffff067224 */ /* 0x001fc400078e000c */
[----:B------:R-:W-:Y:S02]  /*98280*/  IMAD.MOV.U32 R7, RZ, RZ, R13 ;  /* 0x000000ffff077224 */ /* 0x000fe400078e000d */
[----:B------:R0:W2:Y:S01]  /*98290*/  LDSM.16.M88.4 R12, [R3+UR6+0x7800] ;  /* 0x00780006030c783b */ /* 0x0000a20008000200 */
[----:B------:R-:W-:Y:S02]  /*982a0*/  IMAD.MOV.U32 R8, RZ, RZ, R4 ;  /* 0x000000ffff087224 */ /* 0x000fe400078e0004 */
[----:B------:R-:W-:Y:S02]  /*982b0*/  IMAD.MOV.U32 R23, RZ, RZ, R9 ;  /* 0x000000ffff177224 */ /* 0x000fe400078e0009 */
[----:B------:R-:W-:Y:S02]  /*982c0*/  IMAD.MOV.U32 R9, RZ, RZ, R5 ;  /* 0x000000ffff097224 */ /* 0x000fe400078e0005 */
[----:B0-----:R-:W-:Y:S02]  /*982d0*/  IMAD.MOV.U32 R3, RZ, RZ, R25 ;  /* 0x000000ffff037224 */ /* 0x001fe400078e0019 */
[----:B--2---:R-:W-:Y:S01]  /*982e0*/  IMAD.MOV.U32 R4, RZ, RZ, R12 ;  /* 0x000000ffff047224 */ /* 0x004fe200078e000c */
[----:B------:R1:W-:Y:S01]  /*982f0*/  STL.64 [R1+0x29d0], R12 ;  /* 0x0029d00c01007387 */ /* 0x0003e20000100a00 */
[----:B------:R-:W-:Y:S01]  /*98300*/  IMAD.MOV.U32 R5, RZ, RZ, R13 ;  /* 0x000000ffff057224 */ /* 0x000fe200078e000d */
[C---:B-1----:R-:W-:Y:S01]  /*98310*/  LOP3.LUT R12, R2.reuse, 0x7, RZ, 0xc0, !PT ;  /* 0x00000007020c7812 */ /* 0x042fe200078ec0ff */
[----:B------:R-:W-:-:S04]  /*98320*/  IMAD.SHL.U32 R13, R2, 0x2, RZ ;  /* 0x00000002020d7824 */ /* 0x000fc800078e00ff */
[----:B------:R-:W-:-:S05]  /*98330*/  IMAD R12, R12, 0x90, RZ ;  /* 0x000000900c0c7824 */ /* 0x000fca00078e02ff */
[----:B------:R-:W-:Y:S01]  /*98340*/  LOP3.LUT R12, R12, 0x30, R13, 0x78, !PT ;  /* 0x000000300c0c7812 */ /* 0x000fe200078e780d */
[----:B------:R-:W-:Y:S03]  /*98350*/  STL.64 [R1+0x29d8], R14 ;  /* 0x0029d80e01007387 */ /* 0x000fe60000100a00 */
[----:B------:R-:W-:Y:S01]  /*98360*/  LOP3.LUT R12, R12, 0x40, RZ, 0x3c, !PT ;  /* 0x000000400c0c7812 */ /* 0x000fe200078e3cff */
[----:B------:R-:W-:Y:S01]  /*98370*/  STL.64 [R1+0x29e0], R24 ;  /* 0x0029e01801007387 */ /* 0x000fe20000100a00 */
[----:B------:R-:W-:-:S03]  /*98380*/  IMAD.MOV.U32 R2, RZ, RZ, R24 ;  /* 0x000000ffff027224 */ /* 0x000fc600078e0018 */
[----:B------:R-:W-:Y:S04]  /*98390*/  STL.64 [R1+0x29e8], R26 ;  /* 0x0029e81a01007387 */ /* 0x000fe80000100a00 */
[----:B------:R-:W0:Y:S04]  /*983a0*/  LDSM.16.M88.4 R24, [R12+UR6] ;  /* 0x000000060c18783b */ /* 0x000e280008000200 */
[----:B0-----:R-:W-:Y:S04]  /*983b0*/  STL.64 [R1+0x3760], R24 ;  /* 0x0037601801007387 */ /* 0x001fe80000100a00 */
[----:B------:R-:W-:Y:S04]  /*983c0*/  STL.64 [R1+0x3768], R26 ;  /* 0x0037681a01007387 */ /* 0x000fe80000100a00 */
[----:B------:R-:W0:Y:S04]  /*983d0*/  LDSM.16.M88.4 R24, [R12+UR6+0x400] ;  /* 0x000400060c18783b */ /* 0x000e280008000200 */
        /* <DEDUP_REMOVED lines=87> */
[----:B------:R-:W1:Y:S04]  /*98950*/  LDSM.16.M88.4 R12, [R12+UR6+0x7c00] ;  /* 0x007c00060c0c783b */ /* 0x000e680008000200 */
[----:B0-----:R-:W-:Y:S04]  /*98960*/  STL.64 [R1+0x3940], R24 ;  /* 0x0039401801007387 */ /* 0x001fe80000100a00 */
[----:B------:R0:W-:Y:S04]  /*98970*/  STL.64 [R1+0x3948], R26 ;  /* 0x0039481a01007387 */ /* 0x0001e80000100a00 */
[----:B0-----:R-:W2:Y:S04]  /*98980*/  LDL.LU.64 R26, [R1+0x74d8] ;  /* 0x0074d800011a7983 */ /* 0x001ea80000300a00 */
[----:B------:R-:W3:Y:S04]  /*98990*/  LDL.LU.64 R24, [R1+0x74d0] ;  /* 0x0074d00001187983 */ /* 0x000ee80000300a00 */
[----:B-1----:R-:W-:Y:S04]  /*989a0*/  STL.64 [R1+0x3950], R12 ;  /* 0x0039500c01007387 */ /* 0x002fe80000100a00 */
[----:B------:R0:W-:Y:S04]  /*989b0*/  STL.64 [R1+0x3958], R14 ;  /* 0x0039580e01007387 */ /* 0x0001e80000100a00 */
[----:B0-----:R-:W4:Y:S04]  /*989c0*/  LDL.LU.64 R14, [R1+0x74c8] ;  /* 0x0074c800010e7983 */ /* 0x001f280000300a00 */
[----:B------:R-:W4:Y:S04]  /*989d0*/  LDL.LU.64 R12, [R1+0x74c0] ;  /* 0x0074c000010c7983 */ /* 0x000f280000300a00 */
[----:B--2---:R0:W-:Y:S04]  /*989e0*/  STL.64 [R1+0x13ff0], R26 ;  /* 0x013ff01a01007387 */ /* 0x0041e80000100a00 */
[----:B0-----:R-:W2:Y:S04]  /*989f0*/  LDL R26, [R1+0x2820] ;  /* 0x00282000011a7983 */ /* 0x001ea80000100800 */
[----:B------:R-:W2:Y:S04]  /*98a00*/  LDL R27, [R1+0x2824] ;  /* 0x00282400011b7983 */ /* 0x000ea80000100800 */
[----:B---3--:R-:W-:Y:S04]  /*98a10*/  STL.64 [R1+0x13fe8], R24 ;  /* 0x013fe81801007387 */ /* 0x008fe80000100a00 */
[----:B--2---:R-:W-:Y:S04]  /*98a20*/  STL.64 [R1+0x14078], R26 ;  /* 0x0140781a01007387 */ /* 0x004fe80000100a00 */
[----:B------:R0:W-:Y:S04]  /*98a30*/  STL.64 [R1+0x13fe0], R22 ;  /* 0x013fe01601007387 */ /* 0x0001e80000100a00 */
[----:B0-----:R-:W2:Y:S04]  /*98a40*/  LDL R22, [R1+0x2844] ;  /* 0x0028440001167983 */ /* 0x001ea80000100800 */
[----:B------:R-:W3:Y:S04]  /*98a50*/  LDL R23, [R1+0x2840] ;  /* 0x0028400001177983 */ /* 0x000ee80000100800 */
[----:B------:R-:W2:Y:S04]  /*98a60*/  LDL.LU.64 R24, [R1+0xb0] ;  /* 0x0000b00001187983 */ /* 0x000ea80000300a00 */
[----:B------:R-:W2:Y:S04]  /*98a70*/  LDL.LU.64 R26, [R1+0xb8] ;  /* 0x0000b800011a7983 */ /* 0x000ea80000300a00 */
[----:B------:R0:W-:Y:S04]  /*98a80*/  STL.64 [R1+0x13fd8], R20 ;  /* 0x013fd81401007387 */ /* 0x0001e80000100a00 */
[----:B0-----:R-:W2:Y:S04]  /*98a90*/  LDL R21, [R1+0x2834] ;  /* 0x0028340001157983 */ /* 0x001ea80000100800 */
[----:B------:R-:W2:Y:S04]  /*98aa0*/  LDL R20, [R1+0x2830] ;  /* 0x0028300001147983 */ /* 0x000ea80000100800 */
[----:B------:R0:W-:Y:S04]  /*98ab0*/  STL.64 [R1+0x13fd0], R18 ;  /* 0x013fd01201007387 */ /* 0x0001e80000100a00 */
[----:B0-----:R-:W2:Y:S04]  /*98ac0*/  LDL R19, [R1+0x2814] ;  /* 0x0028140001137983 */ /* 0x001ea80000100800 */
[----:B------:R-:W2:Y:S04]  /*98ad0*/  LDL R18, [R1+0x2810] ;  /* 0x0028100001127983 */ /* 0x000ea80000100800 */
[----:B------:R0:W-:Y:S04]  /*98ae0*/  STL.64 [R1+0x13fc8], R16 ;  /* 0x013fc81001007387 */ /* 0x0001e80000100a00 */
[----:B0-----:R-:W2:Y:S04]  /*98af0*/  LDL R16, [R1+0x2800] ;  /* 0x0028000001107983 */ /* 0x001ea80000100800 */
[----:B------:R-:W2:Y:S04]  /*98b00*/  LDL R17, [R1+0x2804] ;  /* 0x0028040001117983 */ /* 0x000ea80000100800 */
[----:B------:R0:W-:Y:S04]  /*98b10*/  STL.64 [R1+0x13fc0], R10 ;  /* 0x013fc00a01007387 */ /* 0x0001e80000100a00 */
[----:B0-----:R-:W4:Y:S04]  /*98b20*/  LDL R10, [R1+0x98] ;  /* 0x00009800010a7983 */ /* 0x001f280000100800 */
[----:B------:R-:W4:Y:S04]  /*98b30*/  LDL R11, [R1+0x9c] ;  /* 0x00009c00010b7983 */ /* 0x000f280000100800 */
[----:B------:R-:W-:Y:S04]  /*98b40*/  STL.64 [R1+0x13fb8], R8 ;  /* 0x013fb80801007387 */ /* 0x000fe80000100a00 */
[----:B------:R-:W-:Y:S04]  /*98b50*/  STL.64 [R1+0x13fb0], R6 ;  /* 0x013fb00601007387 */ /* 0x000fe80000100a00 */
[----:B------:R0:W-:Y:S04]  /*98b60*/  STL.64 [R1+0x13fa8], R4 ;  /* 0x013fa80401007387 */ /* 0x0001e80000100a00 */
[----:B0-----:R-:W4:Y:S04]  /*98b70*/  LDL.LU.64 R4, [R1+0xa0] ;  /* 0x0000a00001047983 */ /* 0x001f280000300a00 */
[----:B------:R-:W4:Y:S04]  /*98b80*/  LDL.LU.64 R6, [R1+0xa8] ;  /* 0x0000a80001067983 */ /* 0x000f280000300a00 */
[----:B------:R0:W-:Y:S01]  /*98b90*/  STL [R1+0x76a8], R0 ;  /* 0x0076a80001007387 */ /* 0x0001e20000100800 */
[----:B----4-:R-:W-:Y:S01]  /*98ba0*/  HMMA.16816.F32 R8, R12, R10, R4 ;  /* 0x0000000a0c08723c */ /* 0x010fe20000001804 */
[----:B--2---:R-:W-:-:S02]  /*98bb0*/  F2FP.F16.E4M3.UNPACK_B R4, R16 ;  /* 0x00000010ff04723e */ /* 0x004fc400020006ff */
[----:B------:R-:W-:-:S05]  /*98bc0*/  F2FP.F16.E4M3.UNPACK_B R5, R17 ;  /* 0x00000011ff05723e */ /* 0x000fca00020006ff */
[----:B0-----:R-:W-:-:S11]  /*98bd0*/  IMAD.MOV.U32 R0, RZ, RZ, R5 ;  /* 0x000000ffff007224 */ /* 0x001fd600078e0005 */
[----:B------:R-:W-:Y:S04]  /*98be0*/  STL.64 [R1+0xf0], R8 ;  /* 0x0000f00801007387 */ /* 0x000fe80000100a00 */
[----:B------:R0:W-:Y:S04]  /*98bf0*/  STL.64 [R1+0xf8], R10 ;  /* 0x0000f80a01007387 */ /* 0x0001e80000100a00 */
[----:B------:R1:W-:Y:S01]  /*98c00*/  STL.64 [R1+0x90], R4 ;  /* 0x0000900401007387 */ /* 0x0003e20000100a00 */
[----:B0-----:R-:W-:Y:S03]  /*98c10*/  HMMA.16816.F32 R8, R12, R4, R24 ;  /* 0x000000040c08723c */ /* 0x001fe60000001818 */
[----:B------:R-:W2:-:S15]  /*98c20*/  LDL.LU.64 R24, [R1+0xc0] ;  /* 0x0000c00001187983 */ /* 0x000e9e0000300a00 */
[----:B------:R-:W-:Y:S01]  /*98c30*/  NOP ;  /* 0x0000000000007918 */ /* 0x000fe20000000000 */
[----:B------:R-:W-:Y:S04]  /*98c40*/  STL.64 [R1+0xe0], R8 ;  /* 0x0000e00801007387 */ /* 0x000fe80000100a00 */
[----:B------:R-:W-:Y:S04]  /*98c50*/  STL.64 [R1+0xe8], R10 ;  /* 0x0000e80a01007387 */ /* 0x000fe80000100a00 */
[----:B------:R-:W2:Y:S04]  /*98c60*/  LDL.LU.64 R26, [R1+0xc8] ;  /* 0x0000c800011a7983 */ /* 0x000ea80000300a00 */
[----:B------:R-:W4:Y:S04]  /*98c70*/  LDL R6, [R1+0x2870] ;  /* 0x0028700001067983 */ /* 0x000f280000100800 */
[----:B------:R-:W4:Y:S04]  /*98c80*/  LDL R7, [R1+0x2874] ;  /* 0x0028740001077983 */ /* 0x000f280000100800 */
[----:B-1----:R-:W2:Y:S04]  /*98c90*/  LDL R4, [R1+0x2860] ;  /* 0x0028600001047983 */ /* 0x002ea80000100800 */
[----:B------:R-:W2:Y:S04]  /*98ca0*/  LDL R5, [R1+0x2864] ;  /* 0x0028640001057983 */ /* 0x000ea80000100800 */
[----:B----4-:R0:W-:Y:S04]  /*98cb0*/  STL.64 [R1+0x14040], R6 ;  /* 0x0140400601007387 */ /* 0x0101e80000100a00 */
[----:B0-----:R-:W4:Y:S04]  /*98cc0*/  LDL R6, [R1+0x2850] ;  /* 0x0028500001067983 */ /* 0x001f280000100800 */
[----:B------:R-:W4:Y:S04]  /*98cd0*/  LDL R7, [R1+0x2854] ;  /* 0x0028540001077983 */ /* 0x000f280000100800 */
[----:B----4-:R0:W-:Y:S04]  /*98ce0*/  STL.64 [R1+0x14060], R6 ;  /* 0x0140600601007387 */ /* 0x0101e80000100a00 */
[----:B------:R-:W4:Y:S04]  /*98cf0*/  LDL.LU.64 R8, [R1+0xd0] ;  /* 0x0000d00001087983 */ /* 0x000f280000300a00 */
[----:B------:R-:W4:Y:S01]  /*98d00*/  LDL.LU.64 R10, [R1+0xd8] ;  /* 0x0000d800010a7983 */ /* 0x000f220000300a00 */
[----:B0-----:R-:W-:-:S03]  /*98d10*/  IMAD.MOV.U32 R7, RZ, RZ, R22 ;  /* 0x000000ffff077224 */ /* 0x001fc600078e0016 */
[----:B--2---:R-:W-:Y:S01]  /*98d20*/  STL.64 [R1+0x14058], R4 ;  /* 0x0140580401007387 */ /* 0x004fe20000100a00 */
[----:B---3--:R-:W-:-:S03]  /*98d30*/  IMAD.MOV.U32 R6, RZ, RZ, R23 ;  /* 0x000000ffff067224 */ /* 0x008fc600078e0017 */
[----:B------:R-:W2:Y:S04]  /*98d40*/  LDL R22, [R1+0x2880] ;  /* 0x0028800001167983 */ /* 0x000ea80000100800 */
[----:B------:R-:W2:Y:S01]  /*98d50*/  LDL R23, [R1+0x2884] ;  /* 0x0028840001177983 */ /* 0x000ea20000100800 */
[----:B------:R-:W-:Y:S02]  /*98d60*/  F2FP.F16.E4M3.UNPACK_B R16, R18 ;  /* 0x00000012ff10723e */ /* 0x000fe400020006ff */
[----:B------:R-:W-:Y:S01]  /*98d70*/  F2FP.F16.E4M3.UNPACK_B R17, R19 ;  /* 0x00000013ff11723e */ /* 0x000fe200020006ff */
[----:B--2---:R-:W-:Y:S04]  /*98d80*/  STL.64 [R1+0x14038], R22 ;  /* 0x0140381601007387 */ /* 0x004fe80000100a00 */
[----:B------:R-:W-:Y:S04]  /*98d90*/  STL [R1+0x13f90], R0 ;  /* 0x013f900001007387 */ /* 0x000fe80000100800 */
[----:B------:R0:W-:Y:S02]  /*98da0*/  STL.64 [R1+0x88], R16 ;  /* 0x0000881001007387 */ /* 0x0001e40000100a00 */
[----:B0-----:R-:W-:Y:S02]  /*98db0*/  HMMA.16816.F32 R16, R12, R16, R24 ;  /* 0x000000100c10723c */ /* 0x001fe40000001818 */
[----:B------:R-:W2:-:S15]  /*98dc0*/  LDL.LU.64 R26, [R1+0x14078] ;  /* 0x01407800011a7983 */ /* 0x000e9e0000300a00 */
[----:B------:R-:W-:Y:S02]  /*98dd0*/  NOP ;  /* 0x0000000000007918 */ /* 0x000fe40000000000 */
[----:B------:R0:W-:Y:S04]  /*98de0*/  STL.64 [R1+0xb0], R16 ;  /* 0x0000b01001007387 */ /* 0x0001e80000100a00 */
[----:B------:R1:W-:Y:S04]  /*98df0*/  STL.64 [R1+0xb8], R18 ;  /* 0x0000b81201007387 */ /* 0x0003e80000100a00 */
[----:B0-----:R-:W3:Y:S04]  /*98e00*/  LDL.LU.64 R16, [R1+0x110] ;  /* 0x0001100001107983 */ /* 0x001ee80000300a00 */
[----:B-1----:R-:W3:Y:S01]  /*98e10*/  LDL.LU.64 R18, [R1+0x118] ;  /* 0x0001180001127983 */ /* 0x002ee20000300a00 */
[----:B--2---:R-:W-:-:S02]  /*98e20*/  F2FP.F16.E4M3.UNPACK_B R4, R26 ;  /* 0x0000001aff04723e */ /* 0x004fc400020006ff */
[----:B------:R-:W-:-:S03]  /*98e30*/  F2FP.F16.E4M3.UNPACK_B R5, R27 ;  /* 0x0000001bff05723e */ /* 0x000fc600020006ff */
[----:B------:R-:W-:Y:S04]  /*98e40*/  STL [R1+0x80], R4 ;  /* 0x0000800401007387 */ /* 0x000fe80000100800 */
[----:B------:R-:W2:Y:S04]  /*98e50*/  LDL R24, [R1+0x2890] ;  /* 0x0028900001187983 */ /* 0x000ea80000100800 */
[----:B------:R-:W-:Y:S04]  /*98e60*/  STL [R1+0x84], R5 ;  /* 0x0000840501007387 */ /* 0x000fe80000100800 */
[----:B------:R-:W2:Y:S04]  /*98e70*/  LDL R26, [R1+0x28a0] ;  /* 0x0028a000011a7983 */ /* 0x000ea80000100800 */
[----:B------:R-:W2:Y:S04]  /*98e80*/  LDL R27, [R1+0x28a4] ;  /* 0x0028a400011b7983 */ /* 0x000ea80000100800 */
[----:B------:R-:W3:Y:S04]  /*98e90*/  LDL R25, [R1+0x2894] ;  /* 0x0028940001197983 */ /* 0x000ee80000100800 */
[----:B--2---:R-:W-:Y:S04]  /*98ea0*/  STL.64 [R1+0x14050], R26 ;  /* 0x0140501a01007387 */ /* 0x004fe80000100a00 */
[----:B---3--:R4:W-:Y:S02]  /*98eb0*/  STL.64 [R1+0x14048], R24 ;  /* 0x0140481801007387 */ /* 0x0089e40000100a00 */
[----:B----4-:R-:W-:Y:S02]  /*98ec0*/  HMMA.16816.F32 R24, R12, R4, R8 ;  /* 0x000000040c18723c */ /* 0x010fe40000001808 */
[----:B------:R-:W2:-:S15]  /*98ed0*/  LDL.LU.64 R8, [R1+0x1d20] ;  /* 0x001d200001087983 */ /* 0x000e9e0000300a00 */
[----:B------:R-:W-:Y:S02]  /*98ee0*/  NOP ;  /* 0x0000000000007918 */ /* 0x000fe40000000000 */
[----:B------:R-:W-:Y:S04]  /*98ef0*/  STL.64 [R1+0xa0], R24 ;  /* 0x0000a01801007387 */ /* 0x000fe80000100a00 */
[----:B------:R-:W-:Y:S04]  /*98f00*/  STL.64 [R1+0xa8], R26 ;  /* 0x0000a81a01007387 */ /* 0x000fe80000100a00 */
[----:B------:R-:W3:Y:S01]  /*98f10*/  LDL.LU.64 R10, [R1+0x1d28] ;  /* 0x001d2800010a7983 */ /* 0x000ee20000300a00 */
[----:B------:R-:W-:Y:S01]  /*98f20*/  IMAD.MOV.U32 R0, RZ, RZ, R5 ;  /* 0x000000ffff007224 */ /* 0x000fe200078e0005 */
[----:B------:R-:W-:-:S02]  /*98f30*/  F2FP.F16.E4M3.UNPACK_B R4, R20 ;  /* 0x00000014ff04723e */ /* 0x000fc400020006ff */
[----:B------:R-:W-:-:S07]  /*98f40*/  F2FP.F16.E4M3.UNPACK_B R5, R21 ;  /* 0x00000015ff05723e */ /* 0x000fce00020006ff */
[----:B------:R-:W-:Y:S01]  /*98f50*/  HMMA.16816.F32 R16, R12, R4, R16 ;  /* 0x000000040c10723c */ /* 0x000fe20000001810 */
[----:B---3--:R-:W-:Y:S04]  /*98f60*/  STL.64 [R1+0x14070], R10 ;  /* 0x0140700a01007387 */ /* 0x008fe80000100a00 */
[----:B--2---:R0:W-:Y:S04]  /*98f70*/  STL.64 [R1+0x14068], R8 ;  /* 0x0140680801007387 */ /* 0x0041e80000100a00 */
[----:B0-----:R-:W2:Y:S04]  /*98f80*/  LDL.LU.64 R8, [R1+0x1b10] ;  /* 0x001b100001087983 */ /* 0x001ea80000300a00 */
[----:B------:R-:W2:Y:S04]  /*98f90*/  LDL.LU.64 R10, [R1+0x1b18] ;  /* 0x001b1800010a7983 */ /* 0x000ea80000300a00 */
[----:B------:R-:W3:Y:S04]  /*98fa0*/  LDL.LU.64 R24, [R1+0x1d30] ;  /* 0x001d300001187983 */ /* 0x000ee80000300a00 */
[----:B------:R-:W3:Y:S04]  /*98fb0*/  LDL.LU.64 R26, [R1+0x1d38] ;  /* 0x001d3800011a7983 */ /* 0x000ee80000300a00 */
[----:B------:R0:W-:Y:S04]  /*98fc0*/  STL.64 [R1+0x78], R4 ;  /* 0x0000780401007387 */ /* 0x0001e80000100a00 */
[----:B------:R-:W4:Y:S04]  /*98fd0*/  LDL.LU.64 R20, [R1+0x2080] ;  /* 0x0020800001147983 */ /* 0x000f280000300a00 */
[----:B------:R-:W4:Y:S01]  /*98fe0*/  LDL.LU.64 R22, [R1+0x2088] ;  /* 0x0020880001167983 */ /* 0x000f220000300a00 */
[----:B0-----:R-:W-:-:S02]  /*98ff0*/  F2FP.F16.E4M3.UNPACK_B R4, R6 ;  /* 0x00000006ff04723e */ /* 0x001fc400020006ff */
[----:B------:R-:W-:Y:S01]  /*99000*/  F2FP.F16.E4M3.UNPACK_B R5, R7 ;  /* 0x00000007ff05723e */ /* 0x000fe200020006ff */
[----:B------:R0:W-:Y:S04]  /*99010*/  STL.64 [R1+0xc0], R16 ;  /* 0x0000c01001007387 */ /* 0x0001e80000100a00 */
[----:B------:R1:W-:Y:S04]  /*99020*/  STL.64 [R1+0xc8], R18 ;  /* 0x0000c81201007387 */ /* 0x0003e80000100a00 */
[----:B0-----:R-:W3:Y:S04]  /*99030*/  LDL.LU.64 R16, [R1+0x2070] ;  /* 0x0020700001107983 */ /* 0x001ee80000300a00 */
[----:B-1----:R-:W3:Y:S04]  /*99040*/  LDL.LU.64 R18, [R1+0x2078] ;  /* 0x0020780001127983 */ /* 0x002ee80000300a00 */
[----:B------:R2:W-:Y:S02]  /*99050*/  STL.64 [R1+0x70], R4 ;  /* 0x0000700401007387 */ /* 0x0005e40000100a00 */
[----:B--2---:R-:W-:Y:S02]  /*99060*/  HMMA.16816.F32 R4, R12, R4, R8 ;  /* 0x000000040c04723c */ /* 0x004fe40000001808 */
[----:B------:R-:W2:Y:S04]  /*99070*/  LDL.LU.64 R10, [R1+0x14070] ;  /* 0x01407000010a7983 */ /* 0x000ea80000300a00 */
[----:B------:R-:W2:-:S13]  /*99080*/  LDL.LU.64 R8, [R1+0x14068] ;  /* 0x0140680001087983 */ /* 0x000e9a0000300a00 */
[----:B------:R-:W-:Y:S04]  /*99090*/  STL.64 [R1+0xd0], R4 ;  /* 0x0000d00401007387 */ /* 0x000fe80000100a00 */
[----:B------:R0:W-:Y:S04]  /*990a0*/  STL.64 [R1+0xd8], R6 ;  /* 0x0000d80601007387 */ /* 0x0001e80000100a00 */
[----:B0-----:R-:W2:Y:S04]  /*990b0*/  LDL.LU.64 R6, [R1+0x14060] ;  /* 0x0140600001067983 */ /* 0x001ea80000300a00 */
[----:B------:R-:W3:Y:S01]  /*990c0*/  LDL.LU.64 R4, [R1+0x14058] ;  /* 0x0140580001047983 */ /* 0x000ee20000300a00 */
[----:B--2---:R-:W-:-:S02]  /*990d0*/  F2FP.F16.E4M3.UNPACK_B R6, R6 ;  /* 0x00000006ff06723e */ /* 0x004fc400020006ff */
[----:B------:R-:W-:-:S07]  /*990e0*/  F2FP.F16.E4M3.UNPACK_B R7, R7 ;  /* 0x00000007ff07723e */ /* 0x000fce00020006ff */
[----:B------:R-:W-:Y:S01]  /*990f0*/  HMMA.16816.F32 R8, R12, R6, R8 ;  /* 0x000000060c08723c */ /* 0x000fe20000001808 */
[----:B---3--:R-:W-:Y:S01]  /*99100*/  F2FP.F16.E4M3.UNPACK_B R4, R4 ;  /* 0x00000004ff04723e */ /* 0x008fe200020006ff */
[----:B------:R-:W-:Y:S01]  /*99110*/  STL.64 [R1+0x68], R6 ;  /* 0x0000680601007387 */ /* 0x000fe20000100a00 */
[----:B------:R-:W-:-:S15]  /*99120*/  F2FP.F16.E4M3.UNPACK_B R5, R5 ;  /* 0x00000005ff05723e */ /* 0x000fde00020006ff */
[----:B------:R-:W-:Y:S01]  /*99130*/  NOP ;  /* 0x0000000000007918 */ /* 0x000fe20000000000 */
[----:B------:R0:W-:Y:S04]  /*99140*/  STL.64 [R1+0x100], R8 ;  /* 0x0001000801007387 */ /* 0x0001e80000100a00 */
[----:B------:R1:W-:Y:S04]  /*99150*/  STL.64 [R1+0x108], R10 ;  /* 0x0001080a01007387 */ /* 0x0003e80000100a00 */
[----:B0-----:R-:W2:Y:S04]  /*99160*/  LDL.LU.64 R8, [R1+0x2060] ;  /* 0x0020600001087983 */ /* 0x001ea80000300a00 */
[----:B-1----:R-:W2:Y:S04]  /*99170*/  LDL.LU.64 R10, [R1+0x2068] ;  /* 0x00206800010a7983 */ /* 0x002ea80000300a00 */
[----:B------:R0:W-:Y:S02]  /*99180*/  STL.64 [R1+0x60], R4 ;  /* 0x0000600401007387 */ /* 0x0001e40000100a00 */
[----:B0-----:R-:W-:Y:S02]  /*99190*/  HMMA.16816.F32 R4, R12, R4, R24 ;  /* 0x000000040c04723c */ /* 0x001fe40000001818 */
[----:B------:R-:W3:Y:S04]  /*991a0*/  LDL.LU.64 R26, [R1+0x14050] ;  /* 0x01405000011a7983 */ /* 0x000ee80000300a00 */
[----:B------:R-:W2:-:S13]  /*991b0*/  LDL.LU.64 R24, [R1+0x14048] ;  /* 0x0140480001187983 */ /* 0x000e9a0000300a00 */
[----:B------:R-:W-:Y:S04]  /*991c0*/  STL.64 [R1+0x110], R4 ;  /* 0x0001100401007387 */ /* 0x000fe80000100a00 */
[----:B------:R0:W-:Y:S04]  /*991d0*/  STL.64 [R1+0x118], R6 ;  /* 0x0001180601007387 */ /* 0x0001e80000100a00 */
[----:B0-----:R-:W2:Y:S02]  /*991e0*/  LDL.LU.64 R6, [R1+0x14040] ;  /* 0x0140400001067983 */ /* 0x001ea40000300a00 */
[----:B--2---:R-:W-:-:S02]  /*991f0*/  F2FP.F16.E4M3.UNPACK_B R4, R6 ;  /* 0x00000006ff04723e */ /* 0x004fc400020006ff */
[----:B------:R-:W-:-:S05]  /*99200*/  F2FP.F16.E4M3.UNPACK_B R5, R7 ;  /* 0x00000007ff05723e */ /* 0x000fca00020006ff */
[----:B------:R4:W-:Y:S02]  /*99210*/  STL.64 [R1+0x58], R4 ;  /* 0x0000580401007387 */ /* 0x0009e40000100a00 */
[----:B----4-:R-:W-:Y:S02]  /*99220*/  HMMA.16816.F32 R4, R12, R4, R20 ;  /* 0x000000040c04723c */ /* 0x010fe40000001814 */
[----:B------:R-:W2:-:S15]  /*99230*/  LDL.LU.64 R22, [R1+0x14038] ;  /* 0x0140380001167983 */ /* 0x000e9e0000300a00 */
[----:B------:R-:W-:Y:S02]  /*99240*/  NOP ;  /* 0x0000000000007918 */ /* 0x000fe40000000000 */
[----:B------:R2:W-:Y:S04]  /*99250*/  STL.64 [R1+0x120], R4 ;  /* 0x0001200401007387 */ /* 0x0005e80000100a00 */
[----:B------:R-:W-:Y:S01]  /*99260*/  STL.64 [R1+0x128], R6 ;  /* 0x0001280601007387 */ /* 0x000fe20000100a00 */
[----:B--2---:R-:W-:Y:S02]  /*99270*/  F2FP.F16.E4M3.UNPACK_B R4, R22 ;  /* 0x00000016ff04723e */ /* 0x004fe400020006ff */
[----:B------:R-:W-:-:S05]  /*99280*/  F2FP.F16.E4M3.UNPACK_B R5, R23 ;  /* 0x00000017ff05723e */ /* 0x000fca00020006ff */
[----:B------:R0:W-:Y:S04]  /*99290*/  STL.64 [R1+0x50], R4 ;  /* 0x0000500401007387 */ /* 0x0001e80000100a00 */
[----:B------:R-:W2:Y:S04]  /*992a0*/  LDL R22, [R1+0x28b0] ;  /* 0x0028b00001167983 */ /* 0x000ea80000100800 */
[----:B------:R-:W2:Y:S01]  /*992b0*/  LDL R23, [R1+0x28b4] ;  /* 0x0028b40001177983 */ /* 0x000ea20000100800 */
[----:B0-----:R-:W-:-:S15]  /*992c0*/  HMMA.16816.F32 R4, R12, R4, R16 ;  /* 0x000000040c04723c */ /* 0x001fde0000001810 */
[----:B------:R-:W-:-:S04]  /*992d0*/  NOP ;  /* 0x0000000000007918 */ /* 0x000fc80000000000 */
[----:B------:R-:W-:Y:S04]  /*992e0*/  STL.64 [R1+0x130], R4 ;  /* 0x0001300401007387 */ /* 0x000fe80000100a00 */
[----:B------:R0:W-:Y:S02]  /*992f0*/  STL.64 [R1+0x138], R6 ;  /* 0x0001380601007387 */ /* 0x0001e40000100a00 */
[----:B0-----:R-:W-:Y:S02]  /*99300*/  F2FP.F16.E4M3.UNPACK_B R6, R24 ;  /* 0x00000018ff06723e */ /* 0x001fe400020006ff */
[----:B------:R-:W-:-:S07]  /*99310*/  F2FP.F16.E4M3.UNPACK_B R7, R25 ;  /* 0x00000019ff07723e */ /* 0x000fce00020006ff */
[----:B------:R-:W-:Y:S01]  /*99320*/  HMMA.16816.F32 R8, R12, R6, R8 ;  /* 0x000000060c08723c */ /* 0x000fe20000001808 */
[----:B--2---:R0:W-:Y:S04]  /*99330*/  STL.64 [R1+0x14030], R22 ;  /* 0x0140301601007387 */ /* 0x0041e80000100a00 */
[----:B------:R-:W2:Y:S04]  /*99340*/  LDL R4, [R1+0x28d0] ;  /* 0x0028d00001047983 */ /* 0x000ea80000100800 */
[----:B------:R-:W4:Y:S04]  /*99350*/  LDL R5, [R1+0x28d4] ;  /* 0x0028d40001057983 */ /* 0x000f280000100800 */
[----:B------:R-:W-:Y:S04]  /*99360*/  STL.64 [R1+0x48], R6 ;  /* 0x0000480601007387 */ /* 0x000fe80000100a00 */
[----:B------:R-:W2:Y:S04]  /*99370*/  LDL.LU.64 R20, [R1+0x2050] ;  /* 0x0020500001147983 */ /* 0x000ea80000300a00 */
[----:B0-----:R-:W2:Y:S04]  /*99380*/  LDL.LU.64 R22, [R1+0x2058] ;  /* 0x0020580001167983 */ /* 0x001ea80000300a00 */
[----:B------:R3:W-:Y:S04]  /*99390*/  STL.64 [R1+0x140], R8 ;  /* 0x0001400801007387 */ /* 0x0007e80000100a00 */
[----:B------:R-:W-:Y:S04]  /*993a0*/  STL.64 [R1+0x148], R10 ;  /* 0x0001480a01007387 */ /* 0x000fe80000100a00 */
[----:B------:R-:W2:Y:S01]  /*993b0*/  LDL R24, [R1+0x28e0] ;  /* 0x0028e00001187983 */ /* 0x000ea20000100800 */
[----:B---3--:R-:W-:-:S03]  /*993c0*/  F2FP.F16.E4M3.UNPACK_B R8, R26 ;  /* 0x0000001aff08723e */ /* 0x008fc600020006ff */
[----:B------:R-:W2:Y:S01]  /*993d0*/  LDL R25, [R1+0x28e4] ;  /* 0x0028e40001197983 */ /* 0x000ea20000100800 */
[----:B------:R-:W-:-:S03]  /*993e0*/  F2FP.F16.E4M3.UNPACK_B R9, R27 ;  /* 0x0000001bff09723e */ /* 0x000fc600020006ff */
[----:B------:R-:W-:Y:S04]  /*993f0*/  STL [R1+0x40], R8 ;  /* 0x0000400801007387 */ /* 0x000fe80000100800 */
[----:B------:R-:W3:Y:S04]  /*99400*/  LDL R26, [R1+0x28f0] ;  /* 0x0028f000011a7983 */ /* 0x000ee80000100800 */
[----:B------:R-:W-:Y:S04]  /*99410*/  STL [R1+0x44], R9 ;  /* 0x0000440901007387 */ /* 0x000fe80000100800 */
[----:B------:R-:W3:Y:S04]  /*99420*/  LDL R27, [R1+0x28f4] ;  /* 0x0028f400011b7983 */ /* 0x000ee80000100800 */
[----:B---3--:R-:W-:Y:S04]  /*99430*/  STL.64 [R1+0x14028], R26 ;  /* 0x0140281a01007387 */ /* 0x008fe80000100a00 */
[----:B--2---:R0:W-:Y:S04]  /*99440*/  STL.64 [R1+0x14020], R24 ;  /* 0x0140201801007387 */ /* 0x0041e80000100a00 */
[----:B0-----:R-:W2:Y:S04]  /*99450*/  LDL.LU.64 R24, [R1+0x2040] ;  /* 0x0020400001187983 */ /* 0x001ea80000300a00 */
[----:B------:R-:W2:Y:S04]  /*99460*/  LDL.LU.64 R26, [R1+0x2048] ;  /* 0x00204800011a7983 */ /* 0x000ea80000300a00 */
[----:B------:R-:W3:Y:S04]  /*99470*/  LDL R6, [R1+0x2900] ;  /* 0x0029000001067983 */ /* 0x000ee80000100800 */
[----:B------:R-:W3:Y:S01]  /*99480*/  LDL R7, [R1+0x2904] ;  /* 0x0029040001077983 */ /* 0x000ee20000100800 */
[----:B------:R-:W-:Y:S03]  /*99490*/  HMMA.16816.F32 R8, R12, R8, R20 ;  /* 0x000000080c08723c */ /* 0x000fe60000001814 */
[----:B---3--:R0:W-:Y:S04]  /*994a0*/  STL.64 [R1+0x14008], R6 ;  /* 0x0140080601007387 */ /* 0x0081e80000100a00 */
[----:B------:R-:W3:Y:S04]  /*994b0*/  LDL R16, [R1+0x2910] ;  /* 0x0029100001107983 */ /* 0x000ee80000100800 */
[----:B------:R-:W3:Y:S04]  /*994c0*/  LDL R17, [R1+0x2914] ;  /* 0x0029140001117983 */ /* 0x000ee80000100800 */
[----:B0-----:R-:W2:Y:S04]  /*994d0*/  LDL R6, [R1+0x28c0] ;  /* 0x0028c00001067983 */ /* 0x001ea80000100800 */
[----:B------:R-:W2:Y:S04]  /*994e0*/  LDL R7, [R1+0x28c4] ;  /* 0x0028c40001077983 */ /* 0x000ea80000100800 */
[----:B------:R-:W2:Y:S04]  /*994f0*/  LDL.LU.64 R22, [R1+0x14030] ;  /* 0x0140300001167983 */ /* 0x000ea80000300a00 */
[----:B------:R-:W2:Y:S04]  /*99500*/  LDL R18, [R1+0x2920] ;  /* 0x0029200001127983 */ /* 0x000ea80000100800 */
[----:B------:R-:W2:Y:S04]  /*99510*/  LDL R19, [R1+0x2924] ;  /* 0x0029240001137983 */ /* 0x000ea80000100800 */
[----:B------:R-:W-:Y:S04]  /*99520*/  STL.64 [R1+0x150], R8 ;  /* 0x0001500801007387 */ /* 0x000fe80000100a00 */
[----:B------:R-:W-:Y:S04]  /*99530*/  STL.64 [R1+0x158], R10 ;  /* 0x0001580a01007387 */ /* 0x000fe80000100a00 */
[----:B--2---:R-:W-:Y:S04]  /*99540*/  STL.64 [R1+0x14000], R18 ;  /* 0x0140001201007387 */ /* 0x004fe80000100a00 */
[----:B---3--:R0:W-:Y:S04]  /*99550*/  STL.64 [R1+0x13ff8], R16 ;  /* 0x013ff81001007387 */ /* 0x0081e80000100a00 */
[----:B0-----:R-:W2:Y:S04]  /*99560*/  LDL.LU.64 R16, [R1+0x2030] ;  /* 0x0020300001107983 */ /* 0x001ea80000300a00 */
[----:B------:R-:W2:Y:S01]  /*99570*/  LDL.LU.64 R18, [R1+0x2038] ;  /* 0x0020380001127983 */ /* 0x000ea20000300a00 */
[----:B------:R-:W-:-:S02]  /*99580*/  F2FP.F16.E4M3.UNPACK_B R8, R22 ;  /* 0x00000016ff08723e */ /* 0x000fc400020006ff */
[----:B------:R-:W-:Y:S01]  /*99590*/  F2FP.F16.E4M3.UNPACK_B R9, R23 ;  /* 0x00000017ff09723e */ /* 0x000fe200020006ff */
[----:B------:R-:W3:Y:S01]  /*995a0*/  LDL.LU.64 R20, [R1+0x2020] ;  /* 0x0020200001147983 */ /* 0x000ee20000300a00 */
[----:B------:R-:W-:Y:S02]  /*995b0*/  F2FP.F16.E4M3.UNPACK_B R6, R6 ;  /* 0x00000006ff06723e */ /* 0x000fe400020006ff */
[----:B------:R-:W-:Y:S01]  /*995c0*/  F2FP.F16.E4M3.UNPACK_B R7, R7 ;  /* 0x00000007ff07723e */ /* 0x000fe200020006ff */
[----:B------:R-:W3:Y:S04]  /*995d0*/  LDL.LU.64 R22, [R1+0x2028] ;  /* 0x0020280001167983 */ /* 0x000ee80000300a00 */
[----:B------:R0:W-:Y:S02]  /*995e0*/  STL.64 [R1+0x38], R8 ;  /* 0x0000380801007387 */ /* 0x0001e40000100a00 */
[----:B0-----:R-:W-:Y:S02]  /*995f0*/  HMMA.16816.F32 R8, R12, R8, R24 ;  /* 0x000000080c08723c */ /* 0x001fe40000001818 */
[----:B------:R-:W3:Y:S04]  /*99600*/  LDL.LU.64 R26, [R1+0x14028] ;  /* 0x01402800011a7983 */ /* 0x000ee80000300a00 */
[----:B------:R-:W3:-:S13]  /*99610*/  LDL.LU.64 R24, [R1+0x14020] ;  /* 0x0140200001187983 */ /* 0x000eda0000300a00 */
[----:B------:R0:W-:Y:S04]  /*99620*/  STL.64 [R1+0x160], R8 ;  /* 0x0001600801007387 */ /* 0x0001e80000100a00 */
[----:B------:R1:W-:Y:S04]  /*99630*/  STL.64 [R1+0x168], R10 ;  /* 0x0001680a01007387 */ /* 0x0003e80000100a00 */
[----:B0-----:R-:W3:Y:S04]  /*99640*/  LDL.LU.64 R8, [R1+0x2010] ;  /* 0x0020100001087983 */ /* 0x001ee80000300a00 */
[----:B-1----:R-:W3:Y:S04]  /*99650*/  LDL.LU.64 R10, [R1+0x2018] ;  /* 0x00201800010a7983 */ /* 0x002ee80000300a00 */
[----:B------:R-:W-:Y:S01]  /*99660*/  STL.64 [R1+0x30], R6 ;  /* 0x0000300601007387 */ /* 0x000fe20000100a00 */
[----:B--2---:R-:W-:-:S15]  /*99670*/  HMMA.16816.F32 R16, R12, R6, R16 ;  /* 0x000000060c10723c */ /* 0x004fde0000001810 */
[----:B------:R-:W-:-:S04]  /*99680*/  NOP ;  /* 0x0000000000007918 */ /* 0x000fc80000000000 */
[----:B------:R0:W-:Y:S04]  /*99690*/  STL.64 [R1+0x170], R16 ;  /* 0x0001701001007387 */ /* 0x0001e80000100a00 */
[----:B------:R1:W-:Y:S04]  /*996a0*/  STL.64 [R1+0x178], R18 ;  /* 0x0001781201007387 */ /* 0x0003e80000100a00 */
[----:B0-----:R-:W2:Y:S04]  /*996b0*/  LDL.LU.64 R16, [R1+0x1ff0] ;  /* 0x001ff00001107983 */ /* 0x001ea80000300a00 */
[----:B-1----:R-:W2:Y:S01]  /*996c0*/  LDL.LU.64 R18, [R1+0x1ff8] ;  /* 0x001ff80001127983 */ /* 0x002ea20000300a00 */
[----:B------:R-:W-:-:S02]  /*996d0*/  F2FP.F16.E4M3.UNPACK_B R4, R4 ;  /* 0x00000004ff04723e */ /* 0x000fc400020006ff */
[----:B----4-:R-:W-:-:S03]  /*996e0*/  F2FP.F16.E4M3.UNPACK_B R5, R5 ;  /* 0x00000005ff05723e */ /* 0x010fc600020006ff */
[----:B------:R0:W-:Y:S04]  /*996f0*/  STL [R1+0x28], R4 ;  /* 0x0000280401007387 */ /* 0x0001e80000100800 */
[----:B---3--:R-:W-:Y:S01]  /*99700*/  HMMA.16816.F32 R20, R12, R4, R20 ;  /* 0x000000040c14723c */ /* 0x008fe20000001814 */
[----:B0-----:R-:W-:Y:S01]  /*99710*/  F2FP.F16.E4M3.UNPACK_B R4, R24 ;  /* 0x00000018ff04723e */ /* 0x001fe200020006ff */
[----:B--2---:R-:W-:Y:S04]  /*99720*/  STL.64 [R1+0x14018], R18 ;  /* 0x0140181201007387 */ /* 0x004fe80000100a00 */
[----:B------:R-:W-:Y:S04]  /*99730*/  STL [R1+0x2c], R5 ;  /* 0x00002c0501007387 */ /* 0x000fe80000100800 */
[----:B------:R0:W-:Y:S04]  /*99740*/  STL.64 [R1+0x14010], R16 ;  /* 0x0140101001007387 */ /* 0x0001e80000100a00 */
[----:B0-----:R-:W2:Y:S04]  /*99750*/  LDL.LU.64 R16, [R1+0x2000] ;  /* 0x0020000001107983 */ /* 0x001ea80000300a00 */
[----:B------:R-:W2:Y:S01]  /*99760*/  LDL.LU.64 R18, [R1+0x2008] ;  /* 0x0020080001127983 */ /* 0x000ea20000300a00 */
[----:B------:R-:W-:-:S07]  /*99770*/  F2FP.F16.E4M3.UNPACK_B R5, R25 ;  /* 0x00000019ff05723e */ /* 0x000fce00020006ff */
[----:B------:R-:W-:Y:S01]  /*99780*/  HMMA.16816.F32 R8, R12, R4, R8 ;  /* 0x000000040c08723c */ /* 0x000fe20000001808 */
[----:B------:R0:W-:Y:S04]  /*99790*/  STL.64 [R1+0x180], R20 ;  /* 0x0001801401007387 */ /* 0x0001e80000100a00 */
[----:B------:R1:W-:Y:S04]  /*997a0*/  STL.64 [R1+0x188], R22 ;  /* 0x0001881601007387 */ /* 0x0003e80000100a00 */
[----:B0-----:R-:W3:Y:S04]  /*997b0*/  LDL.LU.64 R20, [R1+0x1fe0] ;  /* 0x001fe00001147983 */ /* 0x001ee80000300a00 */
[----:B-1----:R-:W3:Y:S04]  /*997c0*/  LDL.LU.64 R22, [R1+0x1fe8] ;  /* 0x001fe80001167983 */ /* 0x002ee80000300a00 */
[----:B------:R0:W-:Y:S04]  /*997d0*/  STL.64 [R1+0x20], R4 ;  /* 0x0000200401007387 */ /* 0x0001e80000100a00 */
[----:B------:R1:W-:Y:S04]  /*997e0*/  STL.64 [R1+0x190], R8 ;  /* 0x0001900801007387 */ /* 0x0003e80000100a00 */
[----:B------:R4:W-:Y:S01]  /*997f0*/  STL.64 [R1+0x198], R10 ;  /* 0x0001980a01007387 */ /* 0x0009e20000100a00 */
[----:B0-----:R-:W-:-:S03]  /*99800*/  F2FP.F16.E4M3.UNPACK_B R4, R26 ;  /* 0x0000001aff04723e */ /* 0x001fc600020006ff */
[----:B------:R-:W3:Y:S01]  /*99810*/  LDL.LU.64 R24, [R1+0x1fd0] ;  /* 0x001fd00001187983 */ /* 0x000ee20000300a00 */
[----:B------:R-:W-:-:S03]  /*99820*/  F2FP.F16.E4M3.UNPACK_B R5, R27 ;  /* 0x0000001bff05723e */ /* 0x000fc600020006ff */
[----:B------:R-:W3:Y:S04]  /*99830*/  LDL.LU.64 R26, [R1+0x1fd8] ;  /* 0x001fd800011a7983 */ /* 0x000ee80000300a00 */
[----:B------:R-:W-:Y:S04]  /*99840*/  STL [R1+0x18], R4 ;  /* 0x0000180401007387 */ /* 0x000fe80000100800 */
[----:B-1----:R-:W3:Y:S04]  /*99850*/  LDL.LU.64 R8, [R1+0x1fc0] ;  /* 0x001fc00001087983 */ /* 0x002ee80000300a00 */
[----:B------:R2:W-:Y:S04]  /*99860*/  STL [R1+0x1c], R5 ;  /* 0x00001c0501007387 */ /* 0x0005e80000100800 */
[----:B----4-:R-:W4:Y:S01]  /*99870*/  LDL.LU.64 R10, [R1+0x1fc8] ;  /* 0x001fc800010a7983 */ /* 0x010f220000300a00 */
[----:B--2---:R-:W-:Y:S03]  /*99880*/  HMMA.16816.F32 R4, R12, R4, R16 ;  /* 0x000000040c04723c */ /* 0x004fe60000001810 */
[----:B------:R-:W2:Y:S04]  /*99890*/  LDL.LU.64 R18, [R1+0x14018] ;  /* 0x0140180001127983 */ /* 0x000ea80000300a00 */
[----:B------:R-:W2:-:S12]  /*998a0*/  LDL.LU.64 R16, [R1+0x14010] ;  /* 0x0140100001107983 */ /* 0x000e980000300a00 */
[----:B------:R-:W-:Y:S04]  /*998b0*/  STL.64 [R1+0x1a0], R4 ;  /* 0x0001a00401007387 */ /* 0x000fe80000100a00 */
[----:B------:R0:W-:Y:S04]  /*998c0*/  STL.64 [R1+0x1a8], R6 ;  /* 0x0001a80601007387 */ /* 0x0001e80000100a00 */
[----:B0-----:R-:W2:Y:S02]  /*998d0*/  LDL.LU.64 R6, [R1+0x14008] ;  /* 0x0140080001067983 */ /* 0x001ea40000300a00 */
[----:B--2---:R-:W-:-:S02]  /*998e0*/  F2FP.F16.E4M3.UNPACK_B R4, R6 ;  /* 0x00000006ff04723e */ /* 0x004fc400020006ff */
[----:B------:R-:W-:-:S05]  /*998f0*/  F2FP.F16.E4M3.UNPACK_B R5, R7 ;  /* 0x00000007ff05723e */ /* 0x000fca00020006ff */
[----:B------:R0:W-:Y:S02]  /*99900*/  STL.64 [R1+0x10], R4 ;  /* 0x0000100401007387 */ /* 0x0001e40000100a00 */
[----:B0-----:R-:W-:Y:S02]  /*99910*/  HMMA.16816.F32 R4, R12, R4, R16 ;  /* 0x000000040c04723c */ /* 0x001fe40000001810 */
[----:B------:R-:W2:Y:S04]  /*99920*/  LDL.LU.64 R18, [R1+0x14000] ;  /* 0x0140000001127983 */ /* 0x000ea80000300a00 */
[----:B------:R-:W2:-:S13]  /*99930*/  LDL.LU.64 R16, [R1+0x13ff8] ;  /* 0x013ff80001107983 */ /* 0x000e9a0000300a00 */
[----:B------:R0:W-:Y:S04]  /*99940*/  STL.64 [R1+0x1b0], R4 ;  /* 0x0001b00401007387 */ /* 0x0001e80000100a00 */
[----:B------:R1:W-:Y:S04]  /*99950*/  STL.64 [R1+0x1b8], R6 ;  /* 0x0001b80601007387 */ /* 0x0003e80000100a00 */
[----:B0-----:R-:W4:Y:S04]  /*99960*/  LDL.LU.64 R4, [R1+0x1fb0] ;  /* 0x001fb00001047983 */ /* 0x001f280000300a00 */
[----:B-1----:R-:W4:Y:S01]  /*99970*/  LDL.LU.64 R6, [R1+0x1fb8] ;  /* 0x001fb80001067983 */ /* 0x002f220000300a00 */
[----:B--2---:R-:W-:-:S02]  /*99980*/  F2FP.F16.E4M3.UNPACK_B R16, R16 ;  /* 0x00000010ff10723e */ /* 0x004fc400020006ff */
[----:B------:R-:W-:-:S07]  /*99990*/  F2FP.F16.E4M3.UNPACK_B R17, R17 ;  /* 0x00000011ff11723e */ /* 0x000fce00020006ff */
[----:B---3--:R-:W-:Y:S01]  /*999a0*/  HMMA.16816.F32 R20, R12, R16, R20 ;  /* 0x000000100c14723c */ /* 0x008fe20000001814 */
[----:B------:R0:W-:Y:S02]  /*999b0*/  STL.64 [R1+0x8], R16 ;  /* 0x0000081001007387 */ /* 0x0001e40000100a00 */
[----:B0-----:R-:W-:Y:S02]  /*999c0*/  F2FP.F16.E4M3.UNPACK_B R16, R18 ;  /* 0x00000012ff10723e */ /* 0x001fe400020006ff */
[----:B------:R-:W-:-:S14]  /*999d0*/  F2FP.F16.E4M3.UNPACK_B R17, R19 ;  /* 0x00000013ff11723e */ /* 0x000fdc00020006ff */
[----:B------:R0:W-:Y:S04]  /*999e0*/  STL.64 [R1+0x1c0], R20 ;  /* 0x0001c01401007387 */ /* 0x0001e80000100a00 */
[----:B------:R1:W-:Y:S04]  /*999f0*/  STL.64 [R1+0x1c8], R22 ;  /* 0x0001c81601007387 */ /* 0x0003e80000100a00 */
[----:B0-----:R-:W2:Y:S04]  /*99a00*/  LDL.LU.64 R20, [R1+0x1fa0] ;  /* 0x001fa00001147983 */ /* 0x001ea80000300a00 */
[----:B-1----:R-:W2:Y:S04]  /*99a10*/  LDL.LU.64 R22, [R1+0x1fa8] ;  /* 0x001fa80001167983 */ /* 0x002ea80000300a00 */
[----:B------:R0:W-:Y:S02]  /*99a20*/  STL.64 [R1], R16 ;  /* 0x0000001001007387 */ /* 0x0001e40000100a00 */
[----:B0-----:R-:W-:Y:S02]  /*99a30*/  HMMA.16816.F32 R16, R12, R16, R24 ;  /* 0x000000100c10723c */ /* 0x001fe40000001818 */
[----:B------:R-:W3:Y:S04]  /*99a40*/  LDL.LU.64 R26, [R1+0x13ff0] ;  /* 0x013ff000011a7983 */ /* 0x000ee80000300a00 */
[----:B------:R-:W2:Y:S01]  /*99a50*/  LDL.LU.64 R24, [R1+0x13fe8] ;  /* 0x013fe80001187983 */ /* 0x000ea20000300a00 */
[----:B------:R-:W-:-:S02]  /*99a60*/  F2FP.F16.E4M3.UNPACK_B R28, R28 ;  /* 0x0000001cff1c723e */ /* 0x000fc400020006ff */
[----:B------:R-:W-:-:S07]  /*99a70*/  F2FP.F16.E4M3.UNPACK_B R29, R29 ;  /* 0x0000001dff1d723e */ /* 0x000fce00020006ff */
[----:B----4-:R-:W-:Y:S03]  /*99a80*/  HMMA.16816.F32 R8, R12, R28, R8 ;  /* 0x0000001c0c08723c */ /* 0x010fe60000001808 */
[----:B------:R0:W-:Y:S04]  /*99a90*/  STL.64 [R1+0x1d0], R16 ;  /* 0x0001d01001007387 */ /* 0x0001e80000100a00 */
[----:B------:R1:W-:Y:S04]  /*99aa0*/  STL.64 [R1+0x1d8], R18 ;  /* 0x0001d81201007387 */ /* 0x0003e80000100a00 */
[----:B0-----:R-:W4:Y:S04]  /*99ab0*/  LDL.LU.64 R16, [R1+0x1f90] ;  /* 0x001f900001107983 */ /* 0x001f280000300a00 */
[----:B-1----:R-:W4:Y:S04]  /*99ac0*/  LDL.LU.64 R18, [R1+0x1f98] ;  /* 0x001f980001127983 */ /* 0x002f280000300a00 */
[----:B------:R0:W-:Y:S04]  /*99ad0*/  STL.64 [R1+0x1e0], R8 ;  /* 0x0001e00801007387 */ /* 0x0001e80000100a00 */
[----:B------:R1:W-:Y:S04]  /*99ae0*/  STL.64 [R1+0x1e8], R10 ;  /* 0x0001e80a01007387 */ /* 0x0003e80000100a00 */
[----:B0-----:R-:W4:Y:S04]  /*99af0*/  LDL.LU.64 R8, [R1+0x1f80] ;  /* 0x001f800001087983 */ /* 0x001f280000300a00 */
[----:B-1----:R-:W4:Y:S01]  /*99b00*/  LDL.LU.64 R10, [R1+0x1f88] ;  /* 0x001f8800010a7983 */ /* 0x002f220000300a00 */
[----:B---3--:R-:W-:-:S02]  /*99b10*/  F2FP.F16.E4M3.UNPACK_B R26, R26 ;  /* 0x0000001aff1a723e */ /* 0x008fc400020006ff */
[----:B------:R-:W-:Y:S02]  /*99b20*/  F2FP.F16.E4M3.UNPACK_B R27, R27 ;  /* 0x0000001bff1b723e */ /* 0x000fe400020006ff */
[----:B--2---:R-:W-:Y:S02]  /*99b30*/  F2FP.F16.E4M3.UNPACK_B R24, R24 ;  /* 0x00000018ff18723e */ /* 0x004fe400020006ff */
[----:B------:R-:W-:-:S03]  /*99b40*/  F2FP.F16.E4M3.UNPACK_B R25, R25 ;  /* 0x00000019ff19723e */ /* 0x000fc600020006ff */
[C---:B------:R-:W-:Y:S08]  /*99b50*/  HMMA.16816.F32 R4, R12.reuse, R26, R4 ;  /* 0x0000001a0c04723c */ /* 0x040ff00000001804 */
[----:B------:R-:W-:Y:S11]  /*99b60*/  HMMA.16816.F32 R20, R12, R24, R20 ;  /* 0x000000180c14723c */ /* 0x000ff60000001814 */
[----:B------:R0:W-:Y:S04]  /*99b70*/  STL.64 [R1+0x1f0], R4 ;  /* 0x0001f00401007387 */ /* 0x0001e80000100a00 */
[----:B------:R1:W-:Y:S04]  /*99b80*/  STL.64 [R1+0x1f8], R6 ;  /* 0x0001f80601007387 */ /* 0x0003e80000100a00 */
[----:B0-----:R-:W2:Y:S04]  /*99b90*/  LDL.LU.64 R4, [R1+0x1f60] ;  /* 0x001f600001047983 */ /* 0x001ea80000300a00 */
[----:B-1----:R-:W2:Y:S04]  /*99ba0*/  LDL.LU.64 R6, [R1+0x1f68] ;  /* 0x001f680001067983 */ /* 0x002ea80000300a00 */
[----:B------:R-:W-:Y:S04]  /*99bb0*/  STL.64 [R1+0x200], R20 ;  /* 0x0002001401007387 */ /* 0x000fe80000100a00 */
[----:B------:R0:W-:Y:S04]  /*99bc0*/  STL.64 [R1+0x208], R22 ;  /* 0x0002081601007387 */ /* 0x0001e80000100a00 */
[----:B0-----:R-:W3:Y:S04]  /*99bd0*/  LDL.LU.64 R22, [R1+0x13fe0] ;  /* 0x013fe00001167983 */ /* 0x001ee80000300a00 */
[----:B------:R-:W2:Y:S04]  /*99be0*/  LDL.LU.64 R20, [R1+0x13fd8] ;  /* 0x013fd80001147983 */ /* 0x000ea80000300a00 */
[----:B------:R-:W-:Y:S04]  /*99bf0*/  STL.64 [R1+0x13e88], R26 ;  /* 0x013e881a01007387 */ /* 0x000fe80000100a00 */
[----:B------:R0:W-:Y:S04]  /*99c00*/  STL.64 [R1+0x13e80], R24 ;  /* 0x013e801801007387 */ /* 0x0001e80000100a00 */
[----:B0-----:R-:W2:Y:S04]  /*99c10*/  LDL.LU.64 R24, [R1+0x1f70] ;  /* 0x001f700001187983 */ /* 0x001ea80000300a00 */
[----:B------:R-:W2:Y:S01]  /*99c20*/  LDL.LU.64 R26, [R1+0x1f78] ;  /* 0x001f7800011a7983 */ /* 0x000ea20000300a00 */
[----:B---3--:R-:W-:-:S02]  /*99c30*/  F2FP.F16.E4M3.UNPACK_B R22, R22 ;  /* 0x00000016ff16723e */ /* 0x008fc400020006ff */
[----:B------:R-:W-:-:S07]  /*99c40*/  F2FP.F16.E4M3.UNPACK_B R23, R23 ;  /* 0x00000017ff17723e */ /* 0x000fce00020006ff */
[----:B----4-:R-:W-:-:S15]  /*99c50*/  HMMA.16816.F32 R16, R12, R22, R16 ;  /* 0x000000160c10723c */ /* 0x010fde0000001810 */
[----:B------:R-:W-:-:S04]  /*99c60*/  NOP ;  /* 0x0000000000007918 */ /* 0x000fc80000000000 */
[----:B------:R-:W-:Y:S04]  /*99c70*/  STL.64 [R1+0x210], R16 ;  /* 0x0002101001007387 */ /* 0x000fe80000100a00 */
[----:B------:R0:W-:Y:S04]  /*99c80*/  STL.64 [R1+0x218], R18 ;  /* 0x0002181201007387 */ /* 0x0001e80000100a00 */
[----:B0-----:R-:W3:Y:S04]  /*99c90*/  LDL.LU.64 R18, [R1+0x13fd0] ;  /* 0x013fd00001127983 */ /* 0x001ee80000300a00 */
[----:B------:R-:W4:Y:S01]  /*99ca0*/  LDL.LU.64 R16, [R1+0x13fc8] ;  /* 0x013fc80001107983 */ /* 0x000f220000300a00 */
[----:B--2---:R-:W-:-:S02]  /*99cb0*/  F2FP.F16.E4M3.UNPACK_B R20, R20 ;  /* 0x00000014ff14723e */ /* 0x004fc400020006ff */
[----:B------:R-:W-:-:S07]  /*99cc0*/  F2FP.F16.E4M3.UNPACK_B R21, R21 ;  /* 0x00000015ff15723e */ /* 0x000fce00020006ff */
[----:B------:R-:W-:-:S15]  /*99cd0*/  HMMA.16816.F32 R8, R12, R20, R8 ;  /* 0x000000140c08723c */ /* 0x000fde0000001808 */
[----:B------:R-:W-:-:S04]  /*99ce0*/  NOP ;  /* 0x0000000000007918 */ /* 0x000fc80000000000 */
[----:B------:R-:W-:Y:S04]  /*99cf0*/  STL.64 [R1+0x220], R8 ;  /* 0x0002200801007387 */ /* 0x000fe80000100a00 */
[----:B------:R0:W-:Y:S04]  /*99d00*/  STL.64 [R1+0x228], R10 ;  /* 0x0002280a01007387 */ /* 0x0001e80000100a00 */
[----:B0-----:R-:W2:Y:S04]  /*99d10*/  LDL.LU.64 R10, [R1+0x13fc0] ;  /* 0x013fc000010a7983 */ /* 0x001ea80000300a00 */
[----:B------:R-:W2:Y:S04]  /*99d20*/  LDL.LU.64 R8, [R1+0x13fb8] ;  /* 0x013fb80001087983 */ /* 0x000ea80000300a00 */
[----:B------:R-:W-:Y:S04]  /*99d30*/  STL.64 [R1+0x13e68], R22 ;  /* 0x013e681601007387 */ /* 0x000fe80000100a00 */
[----:B------:R0:W-:Y:S01]  /*99d40*/  STL.64 [R1+0x13e60], R20 ;  /* 0x013e601401007387 */ /* 0x0001e20000100a00 */
[----:B---3--:R-:W-:-:S02]  /*99d50*/  F2FP.F16.E4M3.UNPACK_B R18, R18 ;  /* 0x00000012ff12723e */ /* 0x008fc400020006ff */
[----:B------:R-:W-:-:S07]  /*99d60*/  F2FP.F16.E4M3.UNPACK_B R19, R19 ;  /* 0x00000013ff13723e */ /* 0x000fce00020006ff */
[----:B0-----:R-:W-:Y:S01]  /*99d70*/  HMMA.16816.F32 R20, R12, R18, R24 ;  /* 0x000000120c14723c */ /* 0x001fe20000001818 */
[----:B----4-:R-:W-:Y:S02]  /*99d80*/  F2FP.F16.E4M3.UNPACK_B R16, R16 ;  /* 0x00000010ff10723e */ /* 0x010fe400020006ff */
[----:B------:R-:W-:-:S15]  /*99d90*/  F2FP.F16.E4M3.UNPACK_B R17, R17 ;  /* 0x00000011ff11723e */ /* 0x000fde00020006ff */
[----:B------:R-:W-:Y:S01]  /*99da0*/  NOP ;  /* 0x0000000000007918 */ /* 0x000fe20000000000 */
[----:B------:R-:W-:Y:S04]  /*99db0*/  STL.64 [R1+0x230], R20 ;  /* 0x0002301401007387 */ /* 0x000fe80000100a00 */
[----:B------:R0:W-:Y:S02]  /*99dc0*/  STL.64 [R1+0x238], R22 ;  /* 0x0002381601007387 */ /* 0x0001e40000100a00 */
[----:B0-----:R-:W-:Y:S02]  /*99dd0*/  HMMA.16816.F32 R20, R12, R16, R4 ;  /* 0x000000100c14723c */ /* 0x001fe40000001804 */
[----:B------:R-:W3:Y:S04]  /*99de0*/  LDL.LU.64 R4, [R1+0x1f40] ;  /* 0x001f400001047983 */ /* 0x000ee80000300a00 */
[----:B------:R-:W3:-:S13]  /*99df0*/  LDL.LU.64 R6, [R1+0x1f48] ;  /* 0x001f480001067983 */ /* 0x000eda0000300a00 */
[----:B------:R0:W-:Y:S04]  /*99e00*/  STL.64 [R1+0x240], R20 ;  /* 0x0002401401007387 */ /* 0x0001e80000100a00 */
[----:B------:R1:W-:Y:S04]  /*99e10*/  STL.64 [R1+0x248], R22 ;  /* 0x0002481601007387 */ /* 0x0003e80000100a00 */
[----:B0-----:R-:W4:Y:S04]  /*99e20*/  LDL.LU R20, [R1+0x834] ;  /* 0x0008340001147983 */ /* 0x001f280000300800 */
[----:B------:R-:W4:Y:S04]  /*99e30*/  LDL.LU R21, [R1+0x830] ;  /* 0x0008300001157983 */ /* 0x000f280000300800 */
[----:B-1----:R-:W2:Y:S04]  /*99e40*/  LDL.LU R22, [R1+0x83c] ;  /* 0x00083c0001167983 */ /* 0x002ea80000300800 */
[----:B------:R-:W2:Y:S04]  /*99e50*/  LDL.LU R23, [R1+0x838] ;  /* 0x0008380001177983 */ /* 0x000ea80000300800 */
[----:B--2---:R-:W-:Y:S04]  /*99e60*/  STL.64 [R1+0x13fa0], R22 ;  /* 0x013fa01601007387 */ /* 0x004fe80000100a00 */
[----:B----4-:R0:W-:Y:S04]  /*99e70*/  STL.64 [R1+0x13f98], R20 ;  /* 0x013f981401007387 */ /* 0x0101e80000100a00 */
[----:B0-----:R-:W2:Y:S04]  /*99e80*/  LDL.LU.64 R20, [R1+0x1f30] ;  /* 0x001f300001147983 */ /* 0x001ea80000300a00 */
[----:B------:R-:W2:Y:S04]  /*99e90*/  LDL.LU.64 R22, [R1+0x1f38] ;  /* 0x001f380001167983 */ /* 0x000ea80000300a00 */
[----:B------:R-:W4:Y:S04]  /*99ea0*/  LDL.LU R24, [R1+0x844] ;  /* 0x0008440001187983 */ /* 0x000f280000300800 */
[----:B------:R-:W4:Y:S04]  /*99eb0*/  LDL.LU R25, [R1+0x840] ;  /* 0x0008400001197983 */ /* 0x000f280000300800 */
[----:B------:R-:W2:Y:S04]  /*99ec0*/  LDL.LU R26, [R1+0x84c] ;  /* 0x00084c00011a7983 */ /* 0x000ea80000300800 */
[----:B------:R-:W2:Y:S04]  /*99ed0*/  LDL.LU R27, [R1+0x848] ;  /* 0x00084800011b7983 */ /* 0x000ea80000300800 */
[----:B------:R-:W-:Y:S04]  /*99ee0*/  STL.64 [R1+0x13e48], R18 ;  /* 0x013e481201007387 */ /* 0x000fe80000100a00 */
[----:B------:R0:W-:Y:S04]  /*99ef0*/  STL.64 [R1+0x13e40], R16 ;  /* 0x013e401001007387 */ /* 0x0001e80000100a00 */
[----:B0-----:R-:W2:Y:S04]  /*99f00*/  LDL.LU.64 R16, [R1+0x1f50] ;  /* 0x001f500001107983 */ /* 0x001ea80000300a00 */
[----:B------:R-:W2:Y:S01]  /*99f10*/  LDL.LU.64 R18, [R1+0x1f58] ;  /* 0x001f580001127983 */ /* 0x000ea20000300a00 */
[----:B------:R-:W-:-:S02]  /*99f20*/  F2FP.F16.E4M3.UNPACK_B R10, R10 ;  /* 0x0000000aff0a723e */ /* 0x000fc400020006ff */
[----:B------:R-:W-:Y:S02]  /*99f30*/  F2FP.F16.E4M3.UNPACK_B R11, R11 ;  /* 0x0000000bff0b723e */ /* 0x000fe400020006ff */
[----:B------:R-:W-:Y:S02]  /*99f40*/  F2FP.F16.E4M3.UNPACK_B R8, R8 ;  /* 0x00000008ff08723e */ /* 0x000fe400020006ff */
[----:B------:R-:W-:-:S07]  /*99f50*/  F2FP.F16.E4M3.UNPACK_B R9, R9 ;  /* 0x00000009ff09723e */ /* 0x000fce00020006ff */
[C---:B---3--:R-:W-:Y:S08]  /*99f60*/  HMMA.16816.F32 R4, R12.reuse, R8, R4 ;  /* 0x000000080c04723c */ /* 0x048ff00000001804 */
[----:B--2---:R-:W-:-:S15]  /*99f70*/  HMMA.16816.F32 R16, R12, R10, R16 ;  /* 0x0000000a0c10723c */ /* 0x004fde0000001810 */
[----:B------:R-:W-:-:S04]  /*99f80*/  NOP ;  /* 0x0000000000007918 */ /* 0x000fc80000000000 */
[----:B------:R0:W-:Y:S04]  /*99f90*/  STL.64 [R1+0x250], R16 ;  /* 0x0002501001007387 */ /* 0x0001e80000100a00 */
[----:B------:R1:W-:Y:S04]  /*99fa0*/  STL.64 [R1+0x258], R18 ;  /* 0x0002581201007387 */ /* 0x0003e80000100a00 */
[----:B0-----:R-:W2:Y:S04]  /*99fb0*/  LDL.LU.64 R16, [R1+0x1d10] ;  /* 0x001d100001107983 */ /* 0x001ea80000300a00 */
[----:B-1----:R-:W2:Y:S04]  /*99fc0*/  LDL.LU.64 R18, [R1+0x1d18] ;  /* 0x001d180001127983 */ /* 0x002ea80000300a00 */
[----:B------:R-:W-:Y:S04]  /*99fd0*/  STL [R1+0x13e34], R10 ;  /* 0x013e340a01007387 */ /* 0x000fe80000100800 */
[----:B------:R-:W-:Y:S04]  /*99fe0*/  STL [R1+0x13e30], R11 ;  /* 0x013e300b01007387 */ /* 0x000fe80000100800 */
[----:B------:R-:W-:Y:S04]  /*99ff0*/  STL.64 [R1+0x260], R4 ;  /* 0x0002600401007387 */ /* 0x000fe80000100a00 */
[----:B------:R0:W-:Y:S04]  /*9a000*/  STL.64 [R1+0x268], R6 ;  /* 0x0002680601007387 */ /* 0x0001e80000100a00 */
[----:B0-----:R-:W3:Y:S04]  /*9a010*/  LDL.LU.64 R6, [R1+0x13fb0] ;  /* 0x013fb00001067983 */ /* 0x001ee80000300a00 */
[----:B------:R-:W2:Y:S04]  /*9a020*/  LDL.LU.64 R4, [R1+0x13fa8] ;  /* 0x013fa80001047983 */ /* 0x000ea80000300a00 */
[----:B------:R-:W-:Y:S04]  /*9a030*/  STL [R1+0x13e3c], R8 ;  /* 0x013e3c0801007387 */ /* 0x000fe80000100800 */
[----:B------:R0:W-:Y:S04]  /*9a040*/  STL [R1+0x13e38], R9 ;  /* 0x013e380901007387 */ /* 0x0001e80000100800 */
[----:B0-----:R-:W2:Y:S04]  /*9a050*/  LDL.LU.64 R8, [R1+0x2090] ;  /* 0x0020900001087983 */ /* 0x001ea80000300a00 */
[----:B------:R-:W2:Y:S01]  /*9a060*/  LDL.LU.64 R10, [R1+0x2098] ;  /* 0x00209800010a7983 */ /* 0x000ea20000300a00 */
[----:B---3--:R-:W-:-:S02]  /*9a070*/  F2FP.F16.E4M3.UNPACK_B R6, R6 ;  /* 0x00000006ff06723e */ /* 0x008fc400020006ff */
[----:B------:R-:W-:-:S07]  /*9a080*/  F2FP.F16.E4M3.UNPACK_B R7, R7 ;  /* 0x00000007ff07723e */ /* 0x000fce00020006ff */
[----:B------:R-:W-:-:S15]  /*9a090*/  HMMA.16816.F32 R20, R12, R6, R20 ;  /* 0x000000060c14723c */ /* 0x000fde0000001814 */
[----:B------:R-:W-:-:S04]  /*9a0a0*/  NOP ;  /* 0x0000000000007918 */ /* 0x000fc80000000000 */
[----:B------:R-:W-:Y:S04]  /*9a0b0*/  STL.64 [R1+0x2a0], R20 ;  /* 0x0002a01401007387 */ /* 0x000fe80000100a00 */
[----:B------:R0:W-:Y:S04]  /*9a0c0*/  STL.64 [R1+0x2a8], R22 ;  /* 0x0002a81601007387 */ /* 0x0001e80000100a00 */
[----:B0-----:R-:W3:Y:S04]  /*9a0d0*/  LDL.LU.64 R22, [R1+0x13fa0] ;  /* 0x013fa00001167983 */ /* 0x001ee80000300a00 */
[----:B------:R-:W3:Y:S01]  /*9a0e0*/  LDL.LU.64 R20, [R1+0x13f98] ;  /* 0x013f980001147983 */ /* 0x000ee20000300a00 */
[----:B--2---:R-:W-:-:S02]  /*9a0f0*/  F2FP.F16.E4M3.UNPACK_B R4, R4 ;  /* 0x00000004ff04723e */ /* 0x004fc400020006ff */
[----:B------:R-:W-:Y:S02]  /*9a100*/  F2FP.F16.E4M3.UNPACK_B R5, R5 ;  /* 0x00000005ff05723e */ /* 0x000fe400020006ff */
[----:B------:R-:W-:Y:S02]  /*9a110*/  F2FP.F16.E4M3.UNPACK_B R2, R2 ;  /* 0x00000002ff02723e */ /* 0x000fe400020006ff */
[----:B------:R-:W-:Y:S01]  /*9a120*/  F2FP.F16.E4M3.UNPACK_B R3, R3 ;  /* 0x00000003ff03723e */ /* 0x000fe200020006ff */
[----:B------:R-:W-:Y:S02]  /*9a130*/  STL [R1+0x13e1c], R6 ;  /* 0x013e1c0601007387 */ /* 0x000fe40000100800 */
[C---:B------:R-:W-:Y:S02]  /*9a140*/  HMMA.16816.F32 R8, R12.reuse, R4, R8 ;  /* 0x000000040c08723c */ /* 0x040fe40000001808 */
[----:B------:R-:W-:Y:S04]  /*9a150*/  STL [R1+0x13e18], R7 ;  /* 0x013e180701007387 */ /* 0x000fe80000100800 */
[----:B------:R-:W-:Y:S04]  /*9a160*/  STL [R1+0x13e14], R4 ;  /* 0x013e140401007387 */ /* 0x000fe80000100800 */
[----:B------:R0:W-:Y:S02]  /*9a170*/  STL [R1+0x13e10], R5 ;  /* 0x013e100501007387 */ /* 0x0001e40000100800 */
[----:B0-----:R-:W-:Y:S07]  /*9a180*/  HMMA.16816.F32 R4, R12, R2, R16 ;  /* 0x000000020c04723c */ /* 0x001fee0000001810 */
[----:B------:R-:W-:Y:S04]  /*9a190*/  STL.64 [R1+0x780], R8 ;  /* 0x0007800801007387 */ /* 0x000fe80000100a00 */
[----:B------:R-:W-:Y:S04]  /*9a1a0*/  STL.64 [R1+0x788], R10 ;  /* 0x0007880a01007387 */ /* 0x000fe80000100a00 */
[----:B------:R-:W-:Y:S04]  /*9a1b0*/  STL [R1+0x13e0c], R2 ;  /* 0x013e0c0201007387 */ /* 0x000fe80000100800 */
[----:B------:R0:W-:Y:S04]  /*9a1c0*/  STL [R1+0x13e08], R3 ;  /* 0x013e080301007387 */ /* 0x0001e80000100800 */
[----:B------:R-:W-:Y:S04]  /*9a1d0*/  STL.64 [R1+0x290], R4 ;  /* 0x0002900401007387 */ /* 0x000fe80000100a00 */
[----:B------:R-:W-:Y:S01]  /*9a1e0*/  STL.64 [R1+0x298], R6 ;  /* 0x0002980601007387 */ /* 0x000fe20000100a00 */
[----:B0-----:R-:W-:-:S03]  /*9a1f0*/  IMAD.MOV.U32 R3, RZ, RZ, R0 ;  /* 0x000000ffff037224 */ /* 0x001fc600078e0000 */
[----:B------:R-:W2:Y:S04]  /*9a200*/  LDL.64 R10, [R1+0x98] ;  /* 0x00009800010a7983 */ /* 0x000ea80000100a00 */
[----:B------:R-:W2:Y:S04]  /*9a210*/  LDL R16, [R1+0x78] ;  /* 0x0000780001107983 */ /* 0x000ea80000100800 */
[----:B------:R-:W2:Y:S04]  /*9a220*/  LDL R17, [R1+0x7c] ;  /* 0x00007c0001117983 */ /* 0x000ea80000100800 */
[----:B------:R-:W2:Y:S01]  /*9a230*/  LDL R2, [R1+0x80] ;  /* 0x0000800001027983 */ /* 0x000ea20000100800 */
[----:B---3--:R-:W-:-:S03]  /*9a240*/  IMAD R12, R21, 0x100, R20 ;  /* 0x00000100150c7824 */ /* 0x008fc600078e0214 */
[----:B------:R-:W3:Y:S04]  /*9a250*/  LDL.64 R20, [R1+0x58] ;  /* 0x0000580001147983 */ /* 0x000ee80000100a00 */
[----:B------:R-:W2:Y:S04]  /*9a260*/  LDL.LU R0, [R1+0x13f90] ;  /* 0x013f900001007983 */ /* 0x000ea80000300800 */
[----:B------:R-:W2:Y:S04]  /*9a270*/  LDL.64 R18, [R1+0x70] ;  /* 0x0000700001127983 */ /* 0x000ea80000100a00 */
[----:B--2---:R-:W-:Y:S04]  /*9a280*/  STL.64 [R1+0x13f70], R18 ;  /* 0x013f701201007387 */ /* 0x004fe80000100a00 */
[----:B------:R0:W-:Y:S04]  /*9a290*/  STL.64 [R1+0x13f68], R16 ;  /* 0x013f681001007387 */ /* 0x0001e80000100a00 */
[----:B0-----:R-:W2:Y:S04]  /*9a2a0*/  LDL.LU.64 R16, [R1+0x1f20] ;  /* 0x001f200001107983 */ /* 0x001ea80000300a00 */
[----:B------:R-:W2:Y:S04]  /*9a2b0*/  LDL.LU.64 R18, [R1+0x1f28] ;  /* 0x001f280001127983 */ /* 0x000ea80000300a00 */
[----:B------:R-:W2:Y:S04]  /*9a2c0*/  LDL.64 R6, [R1+0x60] ;  /* 0x0000600001067983 */ /* 0x000ea80000100a00 */
[----:B------:R-:W3:Y:S01]  /*9a2d0*/  LDL.64 R4, [R1+0x68] ;  /* 0x0000680001047983 */ /* 0x000ee20000100a00 */
[----:B------:R-:W-:-:S03]  /*9a2e0*/  IMAD R13, R23, 0x100, R22 ;  /* 0x00000100170d7824 */ /* 0x000fc600078e0216 */
[----:B--2---:R-:W-:Y:S04]  /*9a2f0*/  STL.64 [R1+0x13f60], R6 ;  /* 0x013f600601007387 */ /* 0x004fe80000100a00 */
[----:B---3--:R-:W-:Y:S04]  /*9a300*/  STL.64 [R1+0x13f58], R4 ;  /* 0x013f580401007387 */ /* 0x008fe80000100a00 */
[----:B------:R-:W2:Y:S04]  /*9a310*/  LDL R22, [R1+0x50] ;  /* 0x0000500001167983 */ /* 0x000ea80000100800 */
[----:B------:R-:W2:Y:S01]  /*9a320*/  LDL R23, [R1+0x54] ;  /* 0x0000540001177983 */ /* 0x000ea20000100800 */
[----:B------:R-:W-:-:S03]  /*9a330*/  IMAD R15, R27, 0x100, R26 ;  /* 0x000001001b0f7824 */ /* 0x000fc600078e021a */
[----:B--2---:R0:W-:Y:S04]  /*9a340*/  STL.64 [R1+0x13f40], R22 ;  /* 0x013f401601007387 */ /* 0x0041e80000100a00 */
[----:B0-----:R-:W2:Y:S04]  /*9a350*/  LDL R22, [R1+0x90] ;  /* 0x0000900001167983 */ /* 0x001ea80000100800 */
[----:B------:R-:W-:Y:S04]  /*9a360*/  STL.64 [R1+0x13f38], R20 ;  /* 0x013f381401007387 */ /* 0x000fe80000100a00 */
[----:B------:R-:W3:Y:S01]  /*9a370*/  LDL.64 R26, [R1+0x40] ;  /* 0x00004000011a7983 */ /* 0x000ee20000100a00 */
[----:B----4-:R-:W-:-:S03]  /*9a380*/  IMAD R14, R25, 0x100, R24 ;  /* 0x00000100190e7824 */ /* 0x010fc600078e0218 */
[----:B------:R-:W4:Y:S01]  /*9a390*/  LDL.64 R24, [R1+0x48] ;  /* 0x0000480001187983 */ /* 0x000f220000100a00 */
[----:B------:R-:W-:Y:S02]  /*9a3a0*/  F2FP.F16.E4M3.UNPACK_B R12, R12 ;  /* 0x0000000cff0c723e */ /* 0x000fe400020006ff */
[----:B------:R-:W-:Y:S02]  /*9a3b0*/  F2FP.F16.E4M3.UNPACK_B R13, R13 ;  /* 0x0000000dff0d723e */ /* 0x000fe400020006ff */
[----:B------:R-:W-:Y:S02]  /*9a3c0*/  F2FP.F16.E4M3.UNPACK_B R14, R14 ;  /* 0x0000000eff0e723e */ /* 0x000fe400020006ff */
[----:B------:R-:W-:Y:S01]  /*9a3d0*/  F2FP.F16.E4M3.UNPACK_B R15, R15 ;  /* 0x0000000fff0f723e */ /* 0x000fe200020006ff */
[----:B---3--:R0:W-:Y:S04]  /*9a3e0*/  STL.64 [R1+0x13f30], R26 ;  /* 0x013f301a01007387 */ /* 0x0081e80000100a00 */
[----:B0-----:R-:W3:Y:S02]  /*9a3f0*/  LDL.64 R26, [R1+0x88] ;  /* 0x00008800011a7983 */ /* 0x001ee40000100a00 */
[----:B------:R-:W-:Y:S02]  /*9a400*/  HMMA.16816.F32 R4, R12, R10, R16 ;  /* 0x0000000a0c04723c */ /* 0x000fe40000001810 */
[----:B----4-:R0:W-:Y:S04]  /*9a410*/  STL.64 [R1+0x13f28], R24 ;  /* 0x013f281801007387 */ /* 0x0101e80000100a00 */
[----:B---3--:R1:W-:Y:S04]  /*9a420*/  STL.64 [R1+0x13f88], R26 ;  /* 0x013f881a01007387 */ /* 0x0083e80000100a00 */
[----:B0-----:R-:W2:Y:S04]  /*9a430*/  LDL.LU.64 R24, [R1+0x1f10] ;  /* 0x001f100001187983 */ /* 0x001ea80000300a00 */
[----:B-1----:R-:W2:Y:S04]  /*9a440*/  LDL.LU.64 R26, [R1+0x1f18] ;  /* 0x001f1800011a7983 */ /* 0x002ea80000300a00 */
[----:B------:R-:W3:Y:S04]  /*9a450*/  LDL.LU.64 R16, [R1+0x1ef0] ;  /* 0x001ef00001107983 */ /* 0x000ee80000300a00 */
[----:B------:R-:W-:Y:S04]  /*9a460*/  STL.64 [R1+0x770], R4 ;  /* 0x0007700401007387 */ /* 0x000fe80000100a00 */
[----:B------:R-:W-:Y:S04]  /*9a470*/  STL.64 [R1+0x778], R6 ;  /* 0x0007780601007387 */ /* 0x000fe80000100a00 */
[----:B------:R-:W4:Y:S01]  /*9a480*/  LDL.LU.64 R18, [R1+0x1ef8] ;  /* 0x001ef80001127983 */ /* 0x000f220000300a00 */
[----:B------:R-:W-:-:S02]  /*9a490*/  IMAD.MOV.U32 R23, RZ, RZ, R0 ;  /* 0x000000ffff177224 */ /* 0x000fc400078e0000 */
[----:B------:R-:W-:-:S05]  /*9a4a0*/  IMAD.MOV.U32 R0, RZ, RZ, R11 ;  /* 0x000000ffff007224 */ /* 0x000fca00078e000b */
[C---:B--2---:R-:W-:Y:S01]  /*9a4b0*/  HMMA.16816.F32 R20, R12.reuse, R22, R24 ;  /* 0x000000160c14723c */ /* 0x044fe20000001818 */
[----:B----4-:R-:W-:Y:S04]  /*9a4c0*/  STL.64 [R1+0x13f80], R18 ;  /* 0x013f801201007387 */ /* 0x010fe80000100a00 */
[----:B---3--:R0:W-:Y:S04]  /*9a4d0*/  STL.64 [R1+0x13f78], R16 ;  /* 0x013f781001007387 */ /* 0x0081e80000100a00 */
[----:B0-----:R-:W2:Y:S04]  /*9a4e0*/  LDL.LU.64 R16, [R1+0x1f00] ;  /* 0x001f000001107983 */ /* 0x001ea80000300a00 */
[----:B------:R-:W2:Y:S04]  /*9a4f0*/  LDL.LU.64 R18, [R1+0x1f08] ;  /* 0x001f080001127983 */ /* 0x000ea80000300a00 */
[----:B------:R-:W3:Y:S04]  /*9a500*/  LDL.LU.64 R8, [R1+0x1ee0] ;  /* 0x001ee00001087983 */ /* 0x000ee80000300a00 */
[----:B------:R-:W3:Y:S04]  /*9a510*/  LDL.LU.64 R10, [R1+0x1ee8] ;  /* 0x001ee800010a7983 */ /* 0x000ee80000300a00 */
[----:B------:R-:W4:Y:S04]  /*9a520*/  LDL.LU.64 R4, [R1+0x1ed0] ;  /* 0x001ed00001047983 */ /* 0x000f280000300a00 */
[----:B------:R-:W4:Y:S04]  /*9a530*/  LDL.LU.64 R6, [R1+0x1ed8] ;  /* 0x001ed80001067983 */ /* 0x000f280000300a00 */
[----:B------:R-:W-:Y:S04]  /*9a540*/  STL [R1+0x13e00], R0 ;  /* 0x013e000001007387 */ /* 0x000fe80000100800 */
[----:B------:R-:W2:Y:S04]  /*9a550*/  LDL.LU.64 R26, [R1+0x13f88] ;  /* 0x013f8800011a7983 */ /* 0x000ea80000300a00 */
[----:B------:R0:W-:Y:S04]  /*9a560*/  STL.64 [R1+0x760], R20 ;  /* 0x0007601401007387 */ /* 0x0001e80000100a00 */
[----:B------:R1:W-:Y:S04]  /*9a570*/  STL.64 [R1+0x768], R22 ;  /* 0x0007681601007387 */ /* 0x0003e80000100a00 */
[----:B0-----:R-:W3:Y:S04]  /*9a580*/  LDL.LU.64 R20, [R1+0x2f50] ;  /* 0x002f500001147983 */ /* 0x001ee80000300a00 */
[----:B-1----:R-:W3:Y:S01]  /*9a590*/  LDL.LU.64 R22, [R1+0x2f58] ;  /* 0x002f580001167983 */ /* 0x002ee20000300a00 */
[----:B--2---:R-:W-:Y:S03]  /*9a5a0*/  HMMA.16816.F32 R16, R12, R26, R16 ;  /* 0x0000001a0c10723c */ /* 0x004fe60000001810 */
[----:B---3--:R-:W-:Y:S04]  /*9a5b0*/  STL.64 [R1+0x13f50], R22 ;  /* 0x013f501601007387 */ /* 0x008fe80000100a00 */
[----:B------:R0:W-:Y:S04]  /*9a5c0*/  STL.64 [R1+0x13f48], R20 ;  /* 0x013f481401007387 */ /* 0x0001e80000100a00 */
[----:B0-----:R-:W2:Y:S04]  /*9a5d0*/  LDL.LU.64 R20, [R1+0x2f60] ;  /* 0x002f600001147983 */ /* 0x001ea80000300a00 */
[----:B------:R-:W2:Y:S04]  /*9a5e0*/  LDL.LU.64 R22, [R1+0x2f68] ;  /* 0x002f680001167983 */ /* 0x000ea80000300a00 */
[----:B------:R-:W-:Y:S04]  /*9a5f0*/  STL.64 [R1+0x750], R16 ;  /* 0x0007501001007387 */ /* 0x000fe80000100a00 */
[----:B------:R0:W-:Y:S04]  /*9a600*/  STL.64 [R1+0x758], R18 ;  /* 0x0007581201007387 */ /* 0x0001e80000100a00 */
[----:B0-----:R-:W3:Y:S04]  /*9a610*/  LDL.LU.64 R18, [R1+0x13f80] ;  /* 0x013f800001127983 */ /* 0x001ee80000300a00 */
[----:B------:R-:W3:Y:S01]  /*9a620*/  LDL.LU.64 R16, [R1+0x13f78] ;  /* 0x013f780001107983 */ /* 0x000ee20000300a00 */
[----:B------:R-:W-:-:S03]  /*9a630*/  IMAD.MOV.U32 R0, RZ, RZ, R26 ;  /* 0x000000ffff007224 */ /* 0x000fc600078e001a */
[----:B------:R-:W2:Y:S04]  /*9a640*/  LDL.LU.64 R24, [R1+0x2f40] ;  /* 0x002f400001187983 */ /* 0x000ea80000300a00 */
[----:B------:R-:W2:Y:S04]  /*9a650*/  LDL.LU.64 R26, [R1+0x2f48] ;  /* 0x002f4800011a7983 */ /* 0x000ea80000300a00 */
[----:B------:R-:W-:Y:S01]  /*9a660*/  STL [R1+0x13e04], R0 ;  /* 0x013e040001007387 */ /* 0x000fe20000100800 */
[----:B---3--:R-:W-:-:S15]  /*9a670*/  HMMA.16816.F32 R16, R12, R2, R16 ;  /* 0x000000020c10723c */ /* 0x008fde0000001810 */
[----:B------:R-:W-:-:S04]  /*9a680*/  NOP ;  /* 0x0000000000007918 */ /* 0x000fc80000000000 */
[----:B------:R-:W-:Y:S04]  /*9a690*/  STL.64 [R1+0x740], R16 ;  /* 0x0007401001007387 */ /* 0x000fe80000100a00 */
[----:B------:R0:W-:Y:S04]  /*9a6a0*/  STL.64 [R1+0x748], R18 ;  /* 0x0007481201007387 */ /* 0x0001e80000100a00 */
[----:B0-----:R-:W4:Y:S04]  /*9a6b0*/  LDL.LU.64 R18, [R1+0x13f70] ;  /* 0x013f700001127983 */ /* 0x001f280000300a00 */
[----:B------:R-:W3:Y:S01]  /*9a6c0*/  LDL.LU.64 R16, [R1+0x13f68] ;  /* 0x013f680001107983 */ /* 0x000ee20000300a00 */
[C---:B----4-:R-:W-:Y:S08]  /*9a6d0*/  HMMA.16816.F32 R4, R12.reuse, R18, R4 ;  /* 0x000000120c04723c */ /* 0x050ff00000001804 */
[----:B---3--:R-:W-:-:S15]  /*9a6e0*/  HMMA.16816.F32 R8, R12, R16, R8 ;  /* 0x000000100c08723c */ /* 0x008fde0000001808 */
[----:B------:R-:W-:-:S04]  /*9a6f0*/  NOP ;  /* 0x0000000000007918 */ /* 0x000fc80000000000 */
[----:B------:R0:W-:Y:S04]  /*9a700*/  STL.64 [R1+0x730], R8 ;  /* 0x0007300801007387 */ /* 0x0001e80000100a00 */
[----:B------:R1:W-:Y:S04]  /*9a710*/  STL.64 [R1+0x738], R10 ;  /* 0x0007380a01007387 */ /* 0x0003e80000100a00 */
[----:B0-----:R-:W3:Y:S04]  /*9a720*/  LDL.LU.64 R8, [R1+0x2f20] ;  /* 0x002f200001087983 */ /* 0x001ee80000300a00 */
[----:B-1----:R-:W3:Y:S04]  /*9a730*/  LDL.LU.64 R10, [R1+0x2f28] ;  /* 0x002f2800010a7983 */ /* 0x002ee80000300a00 */
[----:B------:R-:W-:Y:S04]  /*9a740*/  STL.64 [R1+0x720], R4 ;  /* 0x0007200401007387 */ /* 0x000fe80000100a00 */
[----:B------:R0:W-:Y:S04]  /*9a750*/  STL.64 [R1+0x728], R6 ;  /* 0x0007280601007387 */ /* 0x0001e80000100a00 */
[----:B0-----:R-:W4:Y:S04]  /*9a760*/  LDL.LU.64 R6, [R1+0x13f60] ;  /* 0x013f600001067983 */ /* 0x001f280000300a00 */
[----:B------:R-:W2:Y:S01]  /*9a770*/  LDL.LU.64 R4, [R1+0x13f58] ;  /* 0x013f580001047983 */ /* 0x000ea20000300a00 */
[----:B------:R-:W-:-:S03]  /*9a780*/  IMAD.MOV.U32 R0, RZ, RZ, R19 ;  /* 0x000000ffff007224 */ /* 0x000fc600078e0013 */
[----:B------:R-:W3:Y:S04]  /*9a790*/  LDL.LU.64 R16, [R1+0x2f10] ;  /* 0x002f100001107983 */ /* 0x000ee80000300a00 */
[----:B------:R-:W3:Y:S01]  /*9a7a0*/  LDL.LU.64 R18, [R1+0x2f18] ;  /* 0x002f180001127983 */ /* 0x000ee20000300a00 */
[----:B--2---:R-:W-:-:S15]  /*9a7b0*/  HMMA.16816.F32 R20, R12, R4, R20 ;  /* 0x000000040c14723c */ /* 0x004fde0000001814 */
[----:B------:R-:W-:-:S04]  /*9a7c0*/  NOP ;  /* 0x0000000000007918 */ /* 0x000fc80000000000 */
[----:B------:R-:W-:Y:S04]  /*9a7d0*/  STL.64 [R1+0x710], R20 ;  /* 0x0007101401007387 */ /* 0x000fe80000100a00 */
[----:B------:R0:W-:Y:S04]  /*9a7e0*/  STL.64 [R1+0x718], R22 ;  /* 0x0007181601007387 */ /* 0x0001e80000100a00 */
[----:B0-----:R-:W4:Y:S04]  /*9a7f0*/  LDL.LU.64 R22, [R1+0x13f50] ;  /* 0x013f500001167983 */ /* 0x001f280000300a00 */
[----:B------:R-:W4:Y:S02]  /*9a800*/  LDL.LU.64 R20, [R1+0x13f48] ;  /* 0x013f480001147983 */ /* 0x000f240000300a00 */
[----:B----4-:R-:W-:-:S15]  /*9a810*/  HMMA.16816.F32 R20, R12, R6, R20 ;  /* 0x000000060c14723c */ /* 0x010fde0000001814 */
[----:B------:R-:W-:-:S04]  /*9a820*/  NOP ;  /* 0x0000000000007918 */ /* 0x000fc80000000000 */
[----:B------:R-:W-:Y:S04]  /*9a830*/  STL.64 [R1+0x700], R20 ;  /* 0x0007001401007387 */ /* 0x000fe80000100a00 */
[----:B------:R0:W-:Y:S04]  /*9a840*/  STL.64 [R1+0x708], R22 ;  /* 0x0007081601007387 */ /* 0x0001e80000100a00 */
[----:B0-----:R-:W2:Y:S04]  /*9a850*/  LDL.LU.64 R22, [R1+0x13f40] ;  /* 0x013f400001167983 */ /* 0x001ea80000300a00 */
[----:B------:R-:W4:Y:S01]  /*9a860*/  LDL.LU.64 R20, [R1+0x13f38] ;  /* 0x013f380001147983 */ /* 0x000f220000300a00 */
[----:B------:R-:W-:-:S02]  /*9a870*/  IMAD.MOV.U32 R2, RZ, RZ, R4 ;  /* 0x000000ffff027224 */ /* 0x000fc400078e0004 */
[----:B------:R-:W-:Y:S02]  /*9a880*/  IMAD.MOV.U32 R3, RZ, RZ, R5 ;  /* 0x000000ffff037224 */ /* 0x000fe400078e0005 */
[----:B------:R-:W-:Y:S02]  /*9a890*/  IMAD.MOV.U32 R4, RZ, RZ, R6 ;  /* 0x000000ffff047224 */ /* 0x000fe400078e0006 */
[----:B------:R-:W-:Y:S01]  /*9a8a0*/  IMAD.MOV.U32 R5, RZ, RZ, R7 ;  /* 0x000000ffff057224 */ /* 0x000fe200078e0007 */
[----:B----4-:R-:W-:Y:S01]  /*9a8b0*/  HMMA.16816.F32 R24, R12, R20, R24 ;  /* 0x000000140c18723c */ /* 0x010fe20000001818 */
[----:B------:R-:W-:Y:S02]  /*9a8c0*/  IMAD.MOV.U32 R6, RZ, RZ, R20 ;  /* 0x000000ffff067224 */ /* 0x000fe400078e0014 */
[----:B------:R-:W-:-:S15]  /*9a8d0*/  IMAD.MOV.U32 R7, RZ, RZ, R21 ;  /* 0x000000ffff077224 */ /* 0x000fde00078e0015 */
[----:B------:R-:W-:Y:S01]  /*9a8e0*/  NOP ;  /* 0x0000000000007918 */ /* 0x000fe20000000000 */
[----:B------:R-:W-:Y:S04]  /*9a8f0*/  STL.64 [R1+0x6f0], R24 ;  /* 0x0006f01801007387 */ /* 0x000fe80000100a00 */
[----:B------:R0:W-:Y:S04]  /*9a900*/  STL.64 [R1+0x6f8], R26 ;  /* 0x0006f81a01007387 */ /* 0x0001e80000100a00 */
[----:B0-----:R-:W4:Y:S04]  /*9a910*/  LDL.LU.64 R26, [R1+0x13f30] ;  /* 0x013f3000011a7983 */ /* 0x001f280000300a00 */
[----:B------:R-:W3:Y:S04]  /*9a920*/  LDL.LU.64 R24, [R1+0x13f28] ;  /* 0x013f280001187983 */ /* 0x000ee80000300a00 */
[----:B------:R-:W-:Y:S04]  /*9a930*/  STL.64 [R1+0x13e28], R6 ;  /* 0x013e280601007387 */ /* 0x000fe80000100a00 */
[----:B------:R0:W-:Y:S04]  /*9a940*/  STL.64 [R1+0x13e20], R4 ;  /* 0x013e200401007387 */ /* 0x0001e80000100a00 */
[----:B0-----:R-:W2:Y:S04]  /*9a950*/  LDL.LU.64 R4, [R1+0x2f30] ;  /* 0x002f300001047983 */ /* 0x001ea80000300a00 */
[----:B------:R-:W2:Y:S02]  /*9a960*/  LDL.LU.64 R6, [R1+0x2f38] ;  /* 0x002f380001067983 */ /* 0x000ea40000300a00 */
[C---:B--2---:R-:W-:Y:S08]  /*9a970*/  HMMA.16816.F32 R20, R12.reuse, R22, R4 ;  /* 0x000000160c14723c */ /* 0x044ff00000001804 */
[C---:B---3--:R-:W-:Y:S11]  /*9a980*/  HMMA.16816.F32 R4, R12.reuse, R24, R8 ;  /* 0x000000180c04723c */ /* 0x048ff60000001808 */
[----:B------:R-:W-:Y:S04]  /*9a990*/  STL.64 [R1+0x6e0], R20 ;  /* 0x0006e01401007387 */ /* 0x000fe80000100a00 */
[----:B------:R-:W-:Y:S04]  /*9a9a0*/  STL.64 [R1+0x6e8], R22 ;  /* 0x0006e81601007387 */ /* 0x000fe80000100a00 */
[----:B------:R-:W-:Y:S04]  /*9a9b0*/  STL.64 [R1+0x6d0], R4 ;  /* 0x0006d00401007387 */ /* 0x000fe80000100a00 */
[----:B------:R4:W-:Y:S02]  /*9a9c0*/  STL.64 [R1+0x6d8], R6 ;  /* 0x0006d80601007387 */ /* 0x0009e40000100a00 */
[----:B----4-:R-:W-:Y:S01]  /*9a9d0*/  HMMA.16816.F32 R4, R12, R26, R16 ;  /* 0x0000001a0c04723c */ /* 0x010fe20000001810 */
[----:B------:R-:W-:-:S02]  /*9a9e0*/  IMAD.MOV.U32 R10, RZ, RZ, R24 ;  /* 0x000000ffff0a7224 */ /* 0x000fc400078e0018 */
[----:B------:R-:W-:Y:S02]  /*9a9f0*/  IMAD.MOV.U32 R11, RZ, RZ, R25 ;  /* 0x000000ffff0b7224 */ /* 0x000fe400078e0019 */
[----:B------:R-:W-:Y:S02]  /*9aa00*/  IMAD.MOV.U32 R8, RZ, RZ, R26 ;  /* 0x000000ffff087224 */ /* 0x000fe400078e001a */
[----:B------:R-:W-:-:S12]  /*9aa10*/  IMAD.MOV.U32 R9, RZ, RZ, R27 ;  /* 0x000000ffff097224 */ /* 0x000fd800078e001b */
[----:B------:R-:W-:Y:S04]  /*9aa20*/  STL.64 [R1+0x6c0], R4 ;  /* 0x0006c00401007387 */ /* 0x000fe80000100a00 */
[----:B------:R-:W-:Y:S04]  /*9aa30*/  STL.64 [R1+0x6c8], R6 ;  /* 0x0006c80601007387 */ /* 0x000fe80000100a00 */
[----:B------:R-:W2:Y:S04]  /*9aa40*/  LDL.LU.64 R24, [R1+0x2e80] ;  /* 0x002e800001187983 */ /* 0x000ea80000300a00 */
[----:B------:R-:W3:Y:S04]  /*9aa50*/  LDL.LU.64 R26, [R1+0x2e88] ;  /* 0x002e8800011a7983 */ /* 0x000ee80000300a00 */
[----:B---3--:R0:W-:Y:S04]  /*9aa60*/  STL.64 [R1+0x13e98], R26 ;  /* 0x013e981a01007387 */ /* 0x0081e80000100a00 */
[----:B0-----:R-:W3:Y:S04]  /*9aa70*/  LDL R26, [R1] ;  /* 0x00000000011a7983 */ /* 0x001ee80000100800 */
[----:B------:R-:W3:Y:S04]  /*9aa80*/  LDL R27, [R1+0x4] ;  /* 0x00000400011b7983 */ /* 0x000ee80000100800 */
[----:B--2---:R0:W-:Y:S04]  /*9aa90*/  STL.64 [R1+0x13e90], R24 ;  /* 0x013e901801007387 */ /* 0x0041e80000100a00 */
[----:B0-----:R-:W2:Y:S04]  /*9aaa0*/  LDL R24, [R1+0x8] ;  /* 0x0000080001187983 */ /* 0x001ea80000100800 */
[----:B------:R-:W2:Y:S04]  /*9aab0*/  LDL R25, [R1+0xc] ;  /* 0x00000c0001197983 */ /* 0x000ea80000100800 */
[----:B---3--:R0:W-:Y:S04]  /*9aac0*/  STL.64 [R1+0x13eb0], R26 ;  /* 0x013eb01a01007387 */ /* 0x0081e80000100a00 */
[----:B0-----:R-:W3:Y:S04]  /*9aad0*/  LDL R26, [R1+0x10] ;  /* 0x00001000011a7983 */ /* 0x001ee80000100800 */
        /* <DEDUP_REMOVED lines=8> */
[----:B------:R-:W2:Y:S04]  /*9ab60*/  LDL R18, [R1+0x30] ;  /* 0x0000300001127983 */ /* 0x000ea80000100800 */
[----:B------:R-:W2:Y:S04]  /*9ab70*/  LDL R19, [R1+0x34] ;  /* 0x0000340001137983 */ /* 0x000ea80000100800 */
[----:B0-----:R-:W4:Y:S04]  /*9ab80*/  LDL R24, [R1+0x28] ;  /* 0x0000280001187983 */ /* 0x001f280000100800 */
[----:B------:R-:W4:Y:S04]  /*9ab90*/  LDL R25, [R1+0x2c] ;  /* 0x00002c0001197983 */ /* 0x000f280000100800 */
[----:B------:R-:W2:Y:S04]  /*9aba0*/  LDL R16, [R1+0x38] ;  /* 0x0000380001107983 */ /* 0x000ea80000100800 */
[----:B------:R-:W2:Y:S04]  /*9abb0*/  LDL R17, [R1+0x3c] ;  /* 0x00003c0001117983 */ /* 0x000ea80000100800 */
[----:B------:R-:W2:Y:S04]  /*9abc0*/  LDL.LU.64 R4, [R1+0x2ef0] ;  /* 0x002ef00001047983 */ /* 0x000ea80000300a00 */
[----:B------:R-:W2:Y:S04]  /*9abd0*/  LDL.LU.64 R6, [R1+0x2ef8] ;  /* 0x002ef80001067983 */ /* 0x000ea80000300a00 */
[----:B---3--:R-:W-:Y:S04]  /*9abe0*/  STL.64 [R1+0x13f10], R26 ;  /* 0x013f101a01007387 */ /* 0x008fe80000100a00 */
[----:B------:R-:W3:Y:S04]  /*9abf0*/  LDL.LU.64 R20, [R1+0x2e60] ;  /* 0x002e600001147983 */ /* 0x000ee80000300a00 */
[----:B------:R-:W2:Y:S04]  /*9ac00*/  LDL.LU.64 R22, [R1+0x2e68] ;  /* 0x002e680001167983 */ /* 0x000ea80000300a00 */
[----:B--2---:R-:W-:Y:S04]  /*9ac10*/  STL.64 [R1+0x13e78], R22 ;  /* 0x013e781601007387 */ /* 0x004fe80000100a00 */
[----:B---3--:R0:W-:Y:S04]  /*9ac20*/  STL.64 [R1+0x13e70], R20 ;  /* 0x013e701401007387 */ /* 0x0081e80000100a00 */
[----:B0-----:R-:W2:Y:S04]  /*9ac30*/  LDL.LU.64 R20, [R1+0x2e70] ;  /* 0x002e700001147983 */ /* 0x001ea80000300a00 */
[----:B------:R-:W3:Y:S04]  /*9ac40*/  LDL.LU.64 R22, [R1+0x2e78] ;  /* 0x002e780001167983 */ /* 0x000ee80000300a00 */
[----:B---3--:R-:W-:Y:S04]  /*9ac50*/  STL.64 [R1+0x13ea8], R22 ;  /* 0x013ea81601007387 */ /* 0x008fe80000100a00 */
[----:B--2---:R0:W-:Y:S04]  /*9ac60*/  STL.64 [R1+0x13ea0], R20 ;  /* 0x013ea01401007387 */ /* 0x0041e80000100a00 */
        /* <DEDUP_REMOVED lines=20> */
[----:B0-----:R-:W4:Y:S04]  /*9adb0*/  LDL.LU.64 R20, [R1+0x2ee0] ;  /* 0x002ee00001147983 */ /* 0x001f280000300a00 */
[----:B------:R-:W4:Y:S04]  /*9adc0*/  LDL.LU.64 R22, [R1+0x2ee8] ;  /* 0x002ee80001167983 */ /* 0x000f280000300a00 */
[----:B------:R-:W-:Y:S04]  /*9add0*/  STL.64 [R1+0x13e58], R10 ;  /* 0x013e580a01007387 */ /* 0x000fe80000100a00 */
[----:B------:R0:W-:Y:S04]  /*9ade0*/  STL.64 [R1+0x13e50], R8 ;  /* 0x013e500801007387 */ /* 0x0001e80000100a00 */
[----:B0-----:R-:W2:Y:S04]  /*9adf0*/  LDL.LU.64 R8, [R1+0x2f00] ;  /* 0x002f000001087983 */ /* 0x001ea80000300a00 */
[----:B------:R-:W2:Y:S01]  /*9ae00*/  LDL.LU.64 R10, [R1+0x2f08] ;  /* 0x002f0800010a7983 */ /* 0x000ea20000300a00 */
[C---:B------:R-:W-:Y:S08]  /*9ae10*/  HMMA.16816.F32 R4, R12.reuse, R18, R4 ;  /* 0x000000120c04723c */ /* 0x040ff00000001804 */
[C---:B----4-:R-:W-:Y:S08]  /*9ae20*/  HMMA.16816.F32 R24, R12.reuse, R24, R20 ;  /* 0x000000180c18723c */ /* 0x050ff00000001814 */
[----:B--2---:R-:W-:-:S15]  /*9ae30*/  HMMA.16816.F32 R8, R12, R16, R8 ;  /* 0x000000100c08723c */ /* 0x004fde0000001808 */
[----:B------:R-:W-:-:S04]  /*9ae40*/  NOP ;  /* 0x0000000000007918 */ /* 0x000fc80000000000 */
[----:B------:R0:W-:Y:S04]  /*9ae50*/  STL.64 [R1+0x6b0], R8 ;  /* 0x0006b00801007387 */ /* 0x0001e80000100a00 */
[----:B------:R1:W-:Y:S04]  /*9ae60*/  STL.64 [R1+0x6b8], R10 ;  /* 0x0006b80a01007387 */ /* 0x0003e80000100a00 */
[----:B0-----:R-:W2:Y:S04]  /*9ae70*/  LDL.LU.64 R8, [R1+0x2e50] ;  /* 0x002e500001087983 */ /* 0x001ea80000300a00 */
[----:B-1----:R-:W2:Y:S04]  /*9ae80*/  LDL.LU.64 R10, [R1+0x2e58] ;  /* 0x002e5800010a7983 */ /* 0x002ea80000300a00 */
[----:B------:R0:W-:Y:S04]  /*9ae90*/  STL.64 [R1+0x6a0], R4 ;  /* 0x0006a00401007387 */ /* 0x0001e80000100a00 */
[----:B------:R1:W-:Y:S04]  /*9aea0*/  STL.64 [R1+0x6a8], R6 ;  /* 0x0006a80601007387 */ /* 0x0003e80000100a00 */
[----:B------:R-:W3:Y:S04]  /*9aeb0*/  LDL.LU.64 R16, [R1+0x2e40] ;  /* 0x002e400001107983 */ /* 0x000ee80000300a00 */
[----:B------:R-:W3:Y:S04]  /*9aec0*/  LDL.LU.64 R18, [R1+0x2e48] ;  /* 0x002e480001127983 */ /* 0x000ee80000300a00 */
[----:B0-----:R-:W4:Y:S04]  /*9aed0*/  LDL.LU.64 R4, [R1+0x2e20] ;  /* 0x002e200001047983 */ /* 0x001f280000300a00 */
[----:B-1----:R-:W4:Y:S04]  /*9aee0*/  LDL.LU.64 R6, [R1+0x2e28] ;  /* 0x002e280001067983 */ /* 0x002f280000300a00 */
[----:B------:R-:W2:Y:S04]  /*9aef0*/  LDL.LU.64 R22, [R1+0x13f20] ;  /* 0x013f200001167983 */ /* 0x000ea80000300a00 */
[----:B------:R-:W2:Y:S04]  /*9af00*/  LDL.LU.64 R20, [R1+0x13f18] ;  /* 0x013f180001147983 */ /* 0x000ea80000300a00 */
[----:B------:R-:W-:Y:S04]  /*9af10*/  STL.64 [R1+0x690], R24 ;  /* 0x0006901801007387 */ /* 0x000fe80000100a00 */
[----:B------:R0:W-:Y:S04]  /*9af20*/  STL.64 [R1+0x698], R26 ;  /* 0x0006981a01007387 */ /* 0x0001e80000100a00 */
[----:B0-----:R-:W2:Y:S02]  /*9af30*/  LDL.LU.64 R26, [R1+0x13f10] ;  /* 0x013f1000011a7983 */ /* 0x001ea40000300a00 */
[----:B--2---:R-:W-:Y:S02]  /*9af40*/  HMMA.16816.F32 R24, R12, R26, R20 ;  /* 0x0000001a0c18723c */ /* 0x004fe40000001814 */
[----:B------:R-:W2:Y:S04]  /*9af50*/  LDL.LU.64 R22, [R1+0x13f08] ;  /* 0x013f080001167983 */ /* 0x000ea80000300a00 */
[----:B------:R-:W2:-:S13]  /*9af60*/  LDL.LU.64 R20, [R1+0x13f00] ;  /* 0x013f000001147983 */ /* 0x000e9a0000300a00 */
[----:B------:R0:W-:Y:S04]  /*9af70*/  STL.64 [R1+0x680], R24 ;  /* 0x0006801801007387 */ /* 0x0001e80000100a00 */
[----:B------:R2:W-:Y:S04]  /*9af80*/  STL.64 [R1+0x688], R26 ;  /* 0x0006881a01007387 */ /* 0x0005e80000100a00 */
[----:B0-----:R-:W2:Y:S02]  /*9af90*/  LDL.LU.64 R24, [R1+0x13ef8] ;  /* 0x013ef80001187983 */ /* 0x001ea40000300a00 */
[----:B--2---:R-:W-:Y:S02]  /*9afa0*/  HMMA.16816.F32 R24, R12, R24, R20 ;  /* 0x000000180c18723c */ /* 0x004fe40000001814 */
[----:B------:R-:W2:Y:S04]  /*9afb0*/  LDL.LU.64 R22, [R1+0x13ef0] ;  /* 0x013ef00001167983 */ /* 0x000ea80000300a00 */
[----:B------:R-:W2:-:S13]  /*9afc0*/  LDL.LU.64 R20, [R1+0x13ee8] ;  /* 0x013ee80001147983 */ /* 0x000e9a0000300a00 */
        /* <DEDUP_REMOVED lines=18> */
[----:B------:R-:W-:Y:S04]  /*9b0f0*/  STL.64 [R1+0x640], R24 ;  /* 0x0006401801007387 */ /* 0x000fe80000100a00 */
[----:B------:R0:W-:Y:S04]  /*9b100*/  STL.64 [R1+0x648], R26 ;  /* 0x0006481a01007387 */ /* 0x0001e80000100a00 */
[----:B0-----:R-:W2:Y:S04]  /*9b110*/  LDL.LU.64 R26, [R1+0x13e98] ;  /* 0x013e9800011a7983 */ /* 0x001ea80000300a00 */
[----:B------:R-:W2:Y:S02]  /*9b120*/  LDL.LU.64 R24, [R1+0x13e90] ;  /* 0x013e900001187983 */ /* 0x000ea40000300a00 */
[----:B--2---:R-:W-:-:S15]  /*9b130*/  HMMA.16816.F32 R24, R12, R28, R24 ;  /* 0x0000001c0c18723c */ /* 0x004fde0000001818 */
[----:B------:R-:W-:-:S04]  /*9b140*/  NOP ;  /* 0x0000000000007918 */ /* 0x000fc80000000000 */
[----:B------:R-:W-:Y:S04]  /*9b150*/  STL.64 [R1+0x630], R24 ;  /* 0x0006301801007387 */ /* 0x000fe80000100a00 */
[----:B------:R0:W-:Y:S04]  /*9b160*/  STL.64 [R1+0x638], R26 ;  /* 0x0006381a01007387 */ /* 0x0001e80000100a00 */
[----:B0-----:R-:W2:Y:S04]  /*9b170*/  LDL.LU.64 R26, [R1+0x13e88] ;  /* 0x013e8800011a7983 */ /* 0x001ea80000300a00 */
[----:B------:R-:W3:Y:S01]  /*9b180*/  LDL.LU.64 R24, [R1+0x13e80] ;  /* 0x013e800001187983 */ /* 0x000ee20000300a00 */
[----:B--2---:R-:W-:-:S15]  /*9b190*/  HMMA.16816.F32 R20, R12, R26, R20 ;  /* 0x0000001a0c14723c */ /* 0x004fde0000001814 */
[----:B------:R-:W-:-:S04]  /*9b1a0*/  NOP ;  /* 0x0000000000007918 */ /* 0x000fc80000000000 */
[----:B------:R-:W-:Y:S04]  /*9b1b0*/  STL.64 [R1+0x620], R20 ;  /* 0x0006201401007387 */ /* 0x000fe80000100a00 */
[----:B------:R0:W-:Y:S04]  /*9b1c0*/  STL.64 [R1+0x628], R22 ;  /* 0x0006281601007387 */ /* 0x0001e80000100a00 */
[----:B0-----:R-:W3:Y:S04]  /*9b1d0*/  LDL.LU.64 R22, [R1+0x13e78] ;  /* 0x013e780001167983 */ /* 0x001ee80000300a00 */
[----:B------:R-:W3:Y:S02]  /*9b1e0*/  LDL.LU.64 R20, [R1+0x13e70] ;  /* 0x013e700001147983 */ /* 0x000ee40000300a00 */
[----:B---3--:R-:W-:-:S15]  /*9b1f0*/  HMMA.16816.F32 R20, R12, R24, R20 ;  /* 0x000000180c14723c */ /* 0x008fde0000001814 */
[----:B------:R-:W-:-:S04]  /*9b200*/  NOP ;  /* 0x0000000000007918 */ /* 0x000fc80000000000 */
[----:B------:R-:W-:Y:S04]  /*9b210*/  STL.64 [R1+0x610], R20 ;  /* 0x0006101401007387 */ /* 0x000fe80000100a00 */
[----:B------:R0:W-:Y:S04]  /*9b220*/  STL.64 [R1+0x618], R22 ;  /* 0x0006181601007387 */ /* 0x0001e80000100a00 */
[----:B0-----:R-:W2:Y:S04]  /*9b230*/  LDL.LU.64 R22, [R1+0x13e68] ;  /* 0x013e680001167983 */ /* 0x001ea80000300a00 */
[----:B------:R-:W3:Y:S04]  /*9b240*/  LDL.LU.64 R20, [R1+0x13e60] ;  /* 0x013e600001147983 */ /* 0x000ee80000300a00 */
[----:B------:R-:W-:Y:S04]  /*9b250*/  STL.64 [R1+0x13c90], R26 ;  /* 0x013c901a01007387 */ /* 0x000fe80000100a00 */
[----:B------:R0:W-:Y:S04]  /*9b260*/  STL.64 [R1+0x13c88], R24 ;  /* 0x013c881801007387 */ /* 0x0001e80000100a00 */
[----:B0-----:R-:W4:Y:S04]  /*9b270*/  LDL.LU.64 R24, [R1+0x2e30] ;  /* 0x002e300001187983 */ /* 0x001f280000300a00 */
[----:B------:R-:W4:Y:S01]  /*9b280*/  LDL.LU.64 R26, [R1+0x2e38] ;  /* 0x002e3800011a7983 */ /* 0x000f220000300a00 */
[C---:B--2---:R-:W-:Y:S08]  /*9b290*/  HMMA.16816.F32 R8, R12.reuse, R22, R8 ;  /* 0x000000160c08723c */ /* 0x044ff00000001808 */
[C---:B---3--:R-:W-:Y:S11]  /*9b2a0*/  HMMA.16816.F32 R16, R12.reuse, R20, R16 ;  /* 0x000000140c10723c */ /* 0x048ff60000001810 */
[----:B------:R-:W-:Y:S04]  /*9b2b0*/  STL.64 [R1+0x600], R8 ;  /* 0x0006000801007387 */ /* 0x000fe80000100a00 */
[----:B------:R0:W-:Y:S04]  /*9b2c0*/  STL.64 [R1+0x608], R10 ;  /* 0x0006080a01007387 */ /* 0x0001e80000100a00 */
[----:B0-----:R-:W2:Y:S04]  /*9b2d0*/  LDL.LU.64 R10, [R1+0x13e58] ;  /* 0x013e5800010a7983 */ /* 0x001ea80000300a00 */
[----:B------:R-:W3:Y:S04]  /*9b2e0*/  LDL.LU.64 R8, [R1+0x13e50] ;  /* 0x013e500001087983 */ /* 0x000ee80000300a00 */
[----:B------:R-:W-:Y:S04]  /*9b2f0*/  STL.64 [R1+0x5f0], R16 ;  /* 0x0005f01001007387 */ /* 0x000fe80000100a00 */
[----:B------:R0:W-:Y:S04]  /*9b300*/  STL.64 [R1+0x5f8], R18 ;  /* 0x0005f81201007387 */ /* 0x0001e80000100a00 */
[----:B0-----:R-:W4:Y:S04]  /*9b310*/  LDL.LU.64 R18, [R1+0x13e48] ;  /* 0x013e480001127983 */ /* 0x001f280000300a00 */
[----:B------:R-:W2:Y:S04]  /*9b320*/  LDL.LU.64 R16, [R1+0x13e40] ;  /* 0x013e400001107983 */ /* 0x000ea80000300a00 */
[----:B------:R-:W-:Y:S04]  /*9b330*/  STL.64 [R1+0x13c70], R22 ;  /* 0x013c701601007387 */ /* 0x000fe80000100a00 */
[----:B------:R2:W-:Y:S01]  /*9b340*/  STL.64 [R1+0x13c68], R20 ;  /* 0x013c681401007387 */ /* 0x0005e20000100a00 */
[C---:B----4-:R-:W-:Y:S08]  /*9b350*/  HMMA.16816.F32 R24, R12.reuse, R18, R24 ;  /* 0x000000120c18723c */ /* 0x050ff00000001818 */
[----:B--2---:R-:W-:Y:S01]  /*9b360*/  HMMA.16816.F32 R20, R12, R16, R4 ;  /* 0x000000100c14723c */ /* 0x004fe20000001804 */
[----:B------:R-:W2:Y:S10]  /*9b370*/  LDL.LU.64 R4, [R1+0x2e10] ;  /* 0x002e100001047983 */ /* 0x000eb40000300a00 */
[----:B------:R0:W-:Y:S04]  /*9b380*/  STL.64 [R1+0x5e0], R24 ;  /* 0x0005e01801007387 */ /* 0x0001e80000100a00 */
[----:B------:R3:W-:Y:S04]  /*9b390*/  STL.64 [R1+0x5e8], R26 ;  /* 0x0005e81a01007387 */ /* 0x0007e80000100a00 */
[----:B------:R-:W2:Y:S04]  /*9b3a0*/  LDL.LU.64 R6, [R1+0x2e18] ;  /* 0x002e180001067983 */ /* 0x000ea80000300a00 */
[----:B------:R-:W-:Y:S01]  /*9b3b0*/  STL.64 [R1+0x5d0], R20 ;  /* 0x0005d01401007387 */ /* 0x000fe20000100a00 */
[----:B0-----:R-:W-:-:S03]  /*9b3c0*/  IMAD.MOV.U32 R24, RZ, RZ, R10 ;  /* 0x000000ffff187224 */ /* 0x001fc600078e000a */
[----:B------:R-:W-:Y:S01]  /*9b3d0*/  STL.64 [R1+0x5d8], R22 ;  /* 0x0005d81601007387 */ /* 0x000fe20000100a00 */
[----:B---3--:R-:W-:Y:S02]  /*9b3e0*/  IMAD.MOV.U32 R26, RZ, RZ, R8 ;  /* 0x000000ffff1a7224 */ /* 0x008fe400078e0008 */
[----:B------:R-:W-:Y:S01]  /*9b3f0*/  IMAD.MOV.U32 R27, RZ, RZ, R9 ;  /* 0x000000ffff1b7224 */ /* 0x000fe200078e0009 */
[----:B------:R-:W3:Y:S01]  /*9b400*/  LDL.LU R8, [R1+0x13e3c] ;  /* 0x013e3c0001087983 */ /* 0x000ee20000300800 */
[----:B------:R-:W-:-:S03]  /*9b410*/  IMAD.MOV.U32 R25, RZ, RZ, R11 ;  /* 0x000000ffff197224 */ /* 0x000fc600078e000b */
[----:B------:R-:W3:Y:S04]  /*9b420*/  LDL.LU R9, [R1+0x13e38] ;  /* 0x013e380001097983 */ /* 0x000ee80000300800 */
[----:B------:R-:W2:Y:S04]  /*9b430*/  LDL.LU R10, [R1+0x13e34] ;  /* 0x013e3400010a7983 */ /* 0x000ea80000300800 */
[----:B------:R-:W2:Y:S04]  /*9b440*/  LDL.LU R11, [R1+0x13e30] ;  /* 0x013e3000010b7983 */ /* 0x000ea80000300800 */
[----:B------:R0:W-:Y:S04]  /*9b450*/  STL.64 [R1+0x13d30], R26 ;  /* 0x013d301a01007387 */ /* 0x0001e80000100a00 */
[----:B0-----:R-:W4:Y:S04]  /*9b460*/  LDL.LU R26, [R1+0x86c] ;  /* 0x00086c00011a7983 */ /* 0x001f280000300800 */
[----:B------:R-:W4:Y:S04]  /*9b470*/  LDL.LU R27, [R1+0x868] ;  /* 0x00086800011b7983 */ /* 0x000f280000300800 */
[----:B------:R0:W-:Y:S04]  /*9b480*/  STL.64 [R1+0x13d28], R24 ;  /* 0x013d281801007387 */ /* 0x0001e80000100a00 */
[----:B0-----:R-:W3:Y:S04]  /*9b490*/  LDL.LU R24, [R1+0x864] ;  /* 0x0008640001187983 */ /* 0x001ee80000300800 */
[----:B------:R-:W3:Y:S04]  /*9b4a0*/  LDL.LU R25, [R1+0x860] ;  /* 0x0008600001197983 */ /* 0x000ee80000300800 */
[----:B------:R-:W3:Y:S04]  /*9b4b0*/  LDL.64 R22, [R1+0x50] ;  /* 0x0000500001167983 */ /* 0x000ee80000100a00 */
[----:B------:R0:W-:Y:S04]  /*9b4c0*/  STL.64 [R1+0x13c50], R18 ;  /* 0x013c501201007387 */ /* 0x0001e80000100a00 */
[----:B0-----:R-:W3:Y:S04]  /*9b4d0*/  LDL.LU R18, [R1+0x85c] ;  /* 0x00085c0001127983 */ /* 0x001ee80000300800 */
[----:B------:R-:W3:Y:S04]  /*9b4e0*/  LDL.LU R19, [R1+0x858] ;  /* 0x0008580001137983 */ /* 0x000ee80000300800 */
[----:B------:R0:W-:Y:S04]  /*9b4f0*/  STL.64 [R1+0x13c48], R16 ;  /* 0x013c481001007387 */ /* 0x0001e80000100a00 */
[----:B0-----:R-:W3:Y:S04]  /*9b500*/  LDL.LU R16, [R1+0x854] ;  /* 0x0008540001107983 */ /* 0x001ee80000300800 */
[----:B------:R-:W3:Y:S01]  /*9b510*/  LDL.LU R17, [R1+0x850] ;  /* 0x0008500001117983 */ /* 0x000ee20000300800 */
[----:B--2---:R-:W-:-:S15]  /*9b520*/  HMMA.16816.F32 R4, R12, R10, R4 ;  /* 0x0000000a0c04723c */ /* 0x004fde0000001804 */
[----:B------:R-:W-:-:S04]  /*9b530*/  NOP ;  /* 0x0000000000007918 */ /* 0x000fc80000000000 */
[----:B------:R-:W-:Y:S04]  /*9b540*/  STL.64 [R1+0x5c0], R4 ;  /* 0x0005c00401007387 */ /* 0x000fe80000100a00 */
[----:B------:R0:W-:Y:S04]  /*9b550*/  STL.64 [R1+0x5c8], R6 ;  /* 0x0005c80601007387 */ /* 0x0001e80000100a00 */
[----:B0-----:R-:W2:Y:S04]  /*9b560*/  LDL.LU.64 R6, [R1+0x13e28] ;  /* 0x013e280001067983 */ /* 0x001ea80000300a00 */
[----:B------:R-:W3:Y:S01]  /*9b570*/  LDL.LU.64 R4, [R1+0x13e20] ;  /* 0x013e200001047983 */ /* 0x000ee20000300a00 */
[----:B--2---:R-:W-:-:S02]  /*9b580*/  IMAD.MOV.U32 R20, RZ, RZ, R6 ;  /* 0x000000ffff147224 */ /* 0x004fc400078e0006 */
[----:B------:R-:W-:Y:S01]  /*9b590*/  IMAD.MOV.U32 R21, RZ, RZ, R7 ;  /* 0x000000ffff157224 */ /* 0x000fe200078e0007 */
[----:B------:R-:W2:Y:S04]  /*9b5a0*/  LDL.LU R6, [R1+0x13e1c] ;  /* 0x013e1c0001067983 */ /* 0x000ea80000300800 */
[----:B------:R-:W2:Y:S04]  /*9b5b0*/  LDL.LU R7, [R1+0x13e18] ;  /* 0x013e180001077983 */ /* 0x000ea80000300800 */
[----:B---3--:R-:W-:Y:S04]  /*9b5c0*/  STL.64 [R1+0x13d40], R22 ;  /* 0x013d401601007387 */ /* 0x008fe80000100a00 */
[----:B------:R0:W-:Y:S04]  /*9b5d0*/  STL.64 [R1+0x13d38], R20 ;  /* 0x013d381401007387 */ /* 0x0001e80000100a00 */
[----:B0-----:R-:W3:Y:S04]  /*9b5e0*/  LDL.LU.64 R20, [R1+0x2e00] ;  /* 0x002e000001147983 */ /* 0x001ee80000300a00 */
[----:B------:R-:W3:Y:S02]  /*9b5f0*/  LDL.LU.64 R22, [R1+0x2e08] ;  /* 0x002e080001167983 */ /* 0x000ee40000300a00 */
[----:B---3--:R-:W-:-:S15]  /*9b600*/  HMMA.16816.F32 R20, R12, R8, R20 ;  /* 0x000000080c14723c */ /* 0x008fde0000001814 */
[----:B------:R-:W-:-:S04]  /*9b610*/  NOP ;  /* 0x0000000000007918 */ /* 0x000fc80000000000 */
[----:B------:R-:W-:Y:S04]  /*9b620*/  STL.64 [R1+0x5b0], R20 ;  /* 0x0005b01401007387 */ /* 0x000fe80000100a00 */
[----:B------:R0:W-:Y:S02]  /*9b630*/  STL.64 [R1+0x5b8], R22 ;  /* 0x0005b81601007387 */ /* 0x0001e40000100a00 */
[----:B0-----:R-:W-:Y:S02]  /*9b640*/  IMAD.MOV.U32 R22, RZ, RZ, R4 ;  /* 0x000000ffff167224 */ /* 0x001fe400078e0004 */
[----:B------:R-:W-:Y:S01]  /*9b650*/  IMAD.MOV.U32 R23, RZ, RZ, R5 ;  /* 0x000000ffff177224 */ /* 0x000fe200078e0005 */
[----:B------:R-:W3:Y:S04]  /*9b660*/  LDL.LU R4, [R1+0x13e14] ;  /* 0x013e140001047983 */ /* 0x000ee80000300800 */
[----:B------:R-:W3:Y:S04]  /*9b670*/  LDL.LU R5, [R1+0x13e10] ;  /* 0x013e100001057983 */ /* 0x000ee80000300800 */
[----:B------:R0:W-:Y:S04]  /*9b680*/  STL.64 [R1+0x13d58], R22 ;  /* 0x013d581601007387 */ /* 0x0001e80000100a00 */
[----:B------:R-:W2:Y:S04]  /*9b690*/  LDL.LU.64 R20, [R1+0x2df0] ;  /* 0x002df00001147983 */ /* 0x000ea80000300a00 */
[----:B0-----:R-:W2:Y:S04]  /*9b6a0*/  LDL.LU.64 R22, [R1+0x2df8] ;  /* 0x002df80001167983 */ /* 0x001ea80000300a00 */
[----:B------:R-:W-:Y:S04]  /*9b6b0*/  STL.64 [R1+0x13c60], R10 ;  /* 0x013c600a01007387 */ /* 0x000fe80000100a00 */
[----:B------:R0:W-:Y:S04]  /*9b6c0*/  STL.64 [R1+0x13c58], R8 ;  /* 0x013c580801007387 */ /* 0x0001e80000100a00 */
[----:B0-----:R-:W3:Y:S04]  /*9b6d0*/  LDL.LU.64 R8, [R1+0x1d40] ;  /* 0x001d400001087983 */ /* 0x001ee80000300a00 */
[----:B------:R-:W3:Y:S01]  /*9b6e0*/  LDL.LU.64 R10, [R1+0x1d48] ;  /* 0x001d4800010a7983 */ /* 0x000ee20000300a00 */
[----:B--2---:R-:W-:-:S15]  /*9b6f0*/  HMMA.16816.F32 R20, R12, R6, R20 ;  /* 0x000000060c14723c */ /* 0x004fde0000001814 */
[----:B------:R-:W-:-:S04]  /*9b700*/  NOP ;  /* 0x0000000000007918 */ /* 0x000fc80000000000 */
[----:B------:R0:W-:Y:S04]  /*9b710*/  STL.64 [R1+0x5a0], R20 ;  /* 0x0005a01401007387 */ /* 0x0001e80000100a00 */
[----:B------:R-:W-:Y:S01]  /*9b720*/  STL.64 [R1+0x5a8], R22 ;  /* 0x0005a81601007387 */ /* 0x000fe20000100a00 */
[----:B0-----:R-:W-:Y:S02]  /*9b730*/  IMAD.MOV.U32 R20, RZ, RZ, R2 ;  /* 0x000000ffff147224 */ /* 0x001fe400078e0002 */
[----:B------:R-:W-:Y:S01]  /*9b740*/  IMAD.MOV.U32 R21, RZ, RZ, R3 ;  /* 0x000000ffff157224 */ /* 0x000fe200078e0003 */
[----:B------:R-:W2:Y:S04]  /*9b750*/  LDL.LU R2, [R1+0x13e0c] ;  /* 0x013e0c0001027983 */ /* 0x000ea80000300800 */
[----:B------:R-:W2:Y:S04]  /*9b760*/  LDL.LU R3, [R1+0x13e08] ;  /* 0x013e080001037983 */ /* 0x000ea80000300800 */
[----:B------:R0:W-:Y:S04]  /*9b770*/  STL.64 [R1+0x13d70], R20 ;  /* 0x013d701401007387 */ /* 0x0001e80000100a00 */
[----:B0-----:R-:W3:Y:S04]  /*9b780*/  LDL.LU.64 R20, [R1+0x2de0] ;  /* 0x002de00001147983 */ /* 0x001ee80000300a00 */
[----:B------:R-:W3:Y:S02]  /*9b790*/  LDL.LU.64 R22, [R1+0x2de8] ;  /* 0x002de80001167983 */ /* 0x000ee40000300a00 */
[----:B---3--:R-:W-:-:S15]  /*9b7a0*/  HMMA.16816.F32 R20, R12, R4, R20 ;  /* 0x000000040c14723c */ /* 0x008fde0000001814 */
[----:B------:R-:W-:-:S04]  /*9b7b0*/  NOP ;  /* 0x0000000000007918 */ /* 0x000fc80000000000 */
[----:B------:R-:W-:Y:S04]  /*9b7c0*/  STL.64 [R1+0x590], R20 ;  /* 0x0005901401007387 */ /* 0x000fe80000100a00 */
[----:B------:R0:W-:Y:S04]  /*9b7d0*/  STL.64 [R1+0x598], R22 ;  /* 0x0005981601007387 */ /* 0x0001e80000100a00 */
[----:B0-----:R-:W3:Y:S01]  /*9b7e0*/  LDL R22, [R1+0x70] ;  /* 0x0000700001167983 */ /* 0x001ee20000100800 */
[----:B------:R-:W-:-:S03]  /*9b7f0*/  IMAD.MOV.U32 R23, RZ, RZ, R0 ;  /* 0x000000ffff177224 */ /* 0x000fc600078e0000 */
[----:B------:R-:W2:Y:S04]  /*9b800*/  LDL.LU R0, [R1+0x13e04] ;  /* 0x013e040001007983 */ /* 0x000ea80000300800 */
[----:B---3--:R-:W-:Y:S04]  /*9b810*/  STL.64 [R1+0x13d88], R22 ;  /* 0x013d881601007387 */ /* 0x008fe80000100a00 */
[----:B------:R-:W-:Y:S04]  /*9b820*/  STL.64 [R1+0x13c40], R6 ;  /* 0x013c400601007387 */ /* 0x000fe80000100a00 */
[----:B------:R2:W-:Y:S02]  /*9b830*/  STL.64 [R1+0x13c38], R4 ;  /* 0x013c380401007387 */ /* 0x0005e40000100a00 */
[----:B--2---:R-:W-:-:S15]  /*9b840*/  HMMA.16816.F32 R4, R12, R2, R8 ;  /* 0x000000020c04723c */ /* 0x004fde0000001808 */
[----:B------:R-:W-:-:S04]  /*9b850*/  NOP ;  /* 0x0000000000007918 */ /* 0x000fc80000000000 */
[----:B------:R-:W-:Y:S04]  /*9b860*/  STL.64 [R1+0x280], R4 ;  /* 0x0002800401007387 */ /* 0x000fe80000100a00 */
[----:B------:R-:W-:Y:S04]  /*9b870*/  STL.64 [R1+0x288], R6 ;  /* 0x0002880601007387 */ /* 0x000fe80000100a00 */
[----:B------:R-:W2:Y:S04]  /*9b880*/  LDL R20, [R1+0x78] ;  /* 0x0000780001147983 */ /* 0x000ea80000100800 */
[----:B------:R-:W2:Y:S04]  /*9b890*/  LDL R21, [R1+0x7c] ;  /* 0x00007c0001157983 */ /* 0x000ea80000100800 */
[----:B--2---:R0:W-:Y:S04]  /*9b8a0*/  STL.64 [R1+0x13da0], R20 ;  /* 0x013da01401007387 */ /* 0x0041e80000100a00 */
[----:B------:R-:W2:Y:S04]  /*9b8b0*/  LDL R22, [R1+0x80] ;  /* 0x0000800001167983 */ /* 0x000ea80000100800 */
[----:B------:R-:W2:Y:S01]  /*9b8c0*/  LDL R23, [R1+0x84] ;  /* 0x0000840001177983 */ /* 0x000ea20000100800 */
[----:B0-----:R-:W-:-:S03]  /*9b8d0*/  IMAD.MOV.U32 R20, RZ, RZ, R0 ;  /* 0x000000ffff147224 */ /* 0x001fc600078e0000 */
[----:B------:R-:W3:Y:S04]  /*9b8e0*/  LDL.LU R0, [R1+0x13e00] ;  /* 0x013e000001007983 */ /* 0x000ee80000300800 */
[----:B------:R-:W3:Y:S04]  /*9b8f0*/  LDL R21, [R1+0x8c] ;  /* 0x00008c0001157983 */ /* 0x000ee80000100800 */
[----:B--2---:R0:W-:Y:S04]  /*9b900*/  STL.64 [R1+0x13db8], R22 ;  /* 0x013db81601007387 */ /* 0x0041e80000100a00 */
[----:B0-----:R-:W2:Y:S04]  /*9b910*/  LDL R22, [R1+0x90] ;  /* 0x0000900001167983 */ /* 0x001ea80000100800 */
[----:B------:R-:W2:Y:S01]  /*9b920*/  LDL R23, [R1+0x94] ;  /* 0x0000940001177983 */ /* 0x000ea20000100800 */
[----:B------:R-:W-:-:S03]  /*9b930*/  IMAD R14, R25, 0x100, R24 ;  /* 0x00000100190e7824 */ /* 0x000fc600078e0218 */
[----:B---3--:R0:W-:Y:S01]  /*9b940*/  STL.64 [R1+0x13dd0], R20 ;  /* 0x013dd01401007387 */ /* 0x0081e20000100a00 */
[----:B----4-:R-:W-:-:S03]  /*9b950*/  IMAD R15, R27, 0x100, R26 ;  /* 0x000001001b0f7824 */ /* 0x010fc600078e021a */
[----:B0-----:R-:W3:Y:S04]  /*9b960*/  LDL R20, [R1+0x98] ;  /* 0x0000980001147983 */ /* 0x001ee80000100800 */
[----:B--2---:R-:W-:Y:S04]  /*9b970*/  STL.64 [R1+0x13de8], R22 ;  /* 0x013de81601007387 */ /* 0x004fe80000100a00 */
[----:B------:R-:W2:Y:S04]  /*9b980*/  LDL.LU.64 R24, [R1+0x2d50] ;  /* 0x002d500001187983 */ /* 0x000ea80000300a00 */
[----:B------:R-:W4:Y:S04]  /*9b990*/  LDL.LU.64 R26, [R1+0x2d58] ;  /* 0x002d5800011a7983 */ /* 0x000f280000300a00 */
[----:B----4-:R-:W-:Y:S04]  /*9b9a0*/  STL.64 [R1+0x13d50], R26 ;  /* 0x013d501a01007387 */ /* 0x010fe80000100a00 */
[----:B--2---:R0:W-:Y:S04]  /*9b9b0*/  STL.64 [R1+0x13d48], R24 ;  /* 0x013d481801007387 */ /* 0x0041e80000100a00 */
[----:B0-----:R-:W2:Y:S04]  /*9b9c0*/  LDL.LU.64 R24, [R1+0x2d60] ;  /* 0x002d600001187983 */ /* 0x001ea80000300a00 */
        /* <DEDUP_REMOVED lines=24> */
[----:B------:R-:W4:Y:S01]  /*9bb50*/  LDL.LU.64 R26, [R1+0x2dc8] ;  /* 0x002dc800011a7983 */ /* 0x000f220000300a00 */
[----:B------:R-:W-:-:S02]  /*9bb60*/  IMAD R12, R17, 0x100, R16 ;  /* 0x00000100110c7824 */ /* 0x000fc400078e0210 */
[----:B------:R-:W-:Y:S01]  /*9bb70*/  IMAD R13, R19, 0x100, R18 ;  /* 0x00000100130d7824 */ /* 0x000fe200078e0212 */
[----:B------:R-:W-:Y:S01]  /*9bb80*/  F2FP.F16.E4M3.UNPACK_B R14, R14 ;  /* 0x0000000eff0e723e */ /* 0x000fe200020006ff */
[----:B----4-:R-:W-:Y:S04]  /*9bb90*/  STL.64 [R1+0x13df8], R26 ;  /* 0x013df81a01007387 */ /* 0x010fe80000100a00 */
[----:B--2---:R0:W-:Y:S04]  /*9bba0*/  STL.64 [R1+0x13df0], R24 ;  /* 0x013df01801007387 */ /* 0x0041e80000100a00 */
[----:B0-----:R-:W3:Y:S04]  /*9bbb0*/  LDL.LU.64 R24, [R1+0x2dd0] ;  /* 0x002dd00001187983 */ /* 0x001ee80000300a00 */
[----:B------:R-:W3:Y:S01]  /*9bbc0*/  LDL.LU.64 R26, [R1+0x2dd8] ;  /* 0x002dd800011a7983 */ /* 0x000ee20000300a00 */
[----:B------:R-:W-:Y:S01]  /*9bbd0*/  IMAD.MOV.U32 R21, RZ, RZ, R0 ;  /* 0x000000ffff157224 */ /* 0x000fe200078e0000 */
[----:B------:R-:W-:-:S02]  /*9bbe0*/  F2FP.F16.E4M3.UNPACK_B R12, R12 ;  /* 0x0000000cff0c723e */ /* 0x000fc400020006ff */
[----:B------:R-:W-:Y:S01]  /*9bbf0*/  F2FP.F16.E4M3.UNPACK_B R13, R13 ;  /* 0x0000000dff0d723e */ /* 0x000fe200020006ff */
[----:B------:R-:W2:Y:S01]  /*9bc00*/  LDL.LU.64 R16, [R1+0x2d40] ;  /* 0x002d400001107983 */ /* 0x000ea20000300a00 */
[----:B------:R-:W-:-:S03]  /*9bc10*/  F2FP.F16.E4M3.UNPACK_B R15, R15 ;  /* 0x0000000fff0f723e */ /* 0x000fc600020006ff */
[----:B------:R-:W2:Y:S04]  /*9bc20*/  LDL.LU.64 R18, [R1+0x2d48] ;  /* 0x002d480001127983 */ /* 0x000ea80000300a00 */
[----:B------:R-:W4:Y:S04]  /*9bc30*/  LDL.LU.64 R8, [R1+0x2d30] ;  /* 0x002d300001087983 */ /* 0x000f280000300a00 */
[----:B------:R-:W4:Y:S04]  /*9bc40*/  LDL.LU.64 R10, [R1+0x2d38] ;  /* 0x002d3800010a7983 */ /* 0x000f280000300a00 */
[----:B------:R-:W2:Y:S04]  /*9bc50*/  LDL.LU.64 R4, [R1+0x2d20] ;  /* 0x002d200001047983 */ /* 0x000ea80000300a00 */
[----:B------:R-:W2:Y:S01]  /*9bc60*/  LDL.LU.64 R6, [R1+0x2d28] ;  /* 0x002d280001067983 */ /* 0x000ea20000300a00 */
[----:B---3--:R-:W-:Y:S03]  /*9bc70*/  HMMA.16816.F32 R20, R12, R20, R24 ;  /* 0x000000140c14723c */ /* 0x008fe60000001818 */
[----:B------:R-:W3:Y:S04]  /*9bc80*/  LDL.LU.64 R26, [R1+0x13df8] ;  /* 0x013df800011a7983 */ /* 0x000ee80000300a00 */
[----:B------:R-:W3:-:S12]  /*9bc90*/  LDL.LU.64 R24, [R1+0x13df0] ;  /* 0x013df00001187983 */ /* 0x000ed80000300a00 */
[----:B------:R-:W-:Y:S04]  /*9bca0*/  STL.64 [R1+0x580], R20 ;  /* 0x0005801401007387 */ /* 0x000fe80000100a00 */
[----:B------:R0:W-:Y:S04]  /*9bcb0*/  STL.64 [R1+0x588], R22 ;  /* 0x0005881601007387 */ /* 0x0001e80000100a00 */
[----:B0-----:R-:W3:Y:S02]  /*9bcc0*/  LDL.LU.64 R22, [R1+0x13de8] ;  /* 0x013de80001167983 */ /* 0x001ee40000300a00 */
[----:B---3--:R-:W-:Y:S02]  /*9bcd0*/  HMMA.16816.F32 R20, R12, R22, R24 ;  /* 0x000000160c14723c */ /* 0x008fe40000001818 */
[----:B------:R-:W3:Y:S04]  /*9bce0*/  LDL.LU.64 R26, [R1+0x13de0] ;  /* 0x013de000011a7983 */ /* 0x000ee80000300a00 */
[----:B------:R-:W3:-:S13]  /*9bcf0*/  LDL.LU.64 R24, [R1+0x13dd8] ;  /* 0x013dd80001187983 */ /* 0x000eda0000300a00 */
[----:B------:R0:W-:Y:S04]  /*9bd00*/  STL.64 [R1+0x570], R20 ;  /* 0x0005701401007387 */ /* 0x0001e80000100a00 */
[----:B------:R3:W-:Y:S04]  /*9bd10*/  STL.64 [R1+0x578], R22 ;  /* 0x0005781601007387 */ /* 0x0007e80000100a00 */
[----:B0-----:R-:W3:Y:S02]  /*9bd20*/  LDL.LU.64 R20, [R1+0x13dd0] ;  /* 0x013dd00001147983 */ /* 0x001ee40000300a00 */
[----:B---3--:R-:W-:Y:S02]  /*9bd30*/  HMMA.16816.F32 R20, R12, R20, R24 ;  /* 0x000000140c14723c */ /* 0x008fe40000001818 */
[----:B------:R-:W3:Y:S04]  /*9bd40*/  LDL.LU.64 R26, [R1+0x13dc8] ;  /* 0x013dc800011a7983 */ /* 0x000ee80000300a00 */
[----:B------:R-:W3:-:S13]  /*9bd50*/  LDL.LU.64 R24, [R1+0x13dc0] ;  /* 0x013dc00001187983 */ /* 0x000eda0000300a00 */
        /* <DEDUP_REMOVED lines=30> */
[----:B------:R-:W-:Y:S04]  /*9bf40*/  STL.64 [R1+0x510], R20 ;  /* 0x0005101401007387 */ /* 0x000fe80000100a00 */
[----:B------:R0:W-:Y:S04]  /*9bf50*/  STL.64 [R1+0x518], R22 ;  /* 0x0005181601007387 */ /* 0x0001e80000100a00 */
[----:B0-----:R-:W2:Y:S04]  /*9bf60*/  LDL.LU.64 R22, [R1+0x13d40] ;  /* 0x013d400001167983 */ /* 0x001ea80000300a00 */
[----:B------:R-:W3:Y:S02]  /*9bf70*/  LDL.LU.64 R20, [R1+0x13d38] ;  /* 0x013d380001147983 */ /* 0x000ee40000300a00 */
[----:B---3--:R-:W-:-:S15]  /*9bf80*/  HMMA.16816.F32 R24, R12, R20, R24 ;  /* 0x000000140c18723c */ /* 0x008fde0000001818 */
[----:B------:R-:W-:-:S04]  /*9bf90*/  NOP ;  /* 0x0000000000007918 */ /* 0x000fc80000000000 */
[----:B------:R-:W-:Y:S04]  /*9bfa0*/  STL.64 [R1+0x500], R24 ;  /* 0x0005001801007387 */ /* 0x000fe80000100a00 */
[----:B------:R0:W-:Y:S04]  /*9bfb0*/  STL.64 [R1+0x508], R26 ;  /* 0x0005081a01007387 */ /* 0x0001e80000100a00 */
[----:B0-----:R-:W3:Y:S04]  /*9bfc0*/  LDL.LU.64 R26, [R1+0x13d30] ;  /* 0x013d3000011a7983 */ /* 0x001ee80000300a00 */
[----:B------:R-:W4:Y:S01]  /*9bfd0*/  LDL.LU.64 R24, [R1+0x13d28] ;  /* 0x013d280001187983 */ /* 0x000f220000300a00 */
[----:B--2---:R-:W-:-:S15]  /*9bfe0*/  HMMA.16816.F32 R16, R12, R22, R16 ;  /* 0x000000160c10723c */ /* 0x004fde0000001810 */
[----:B------:R-:W-:-:S04]  /*9bff0*/  NOP ;  /* 0x0000000000007918 */ /* 0x000fc80000000000 */
[----:B------:R-:W-:Y:S04]  /*9c000*/  STL.64 [R1+0x4f0], R16 ;  /* 0x0004f01001007387 */ /* 0x000fe80000100a00 */
[----:B------:R-:W-:Y:S01]  /*9c010*/  STL.64 [R1+0x4f8], R18 ;  /* 0x0004f81201007387 */ /* 0x000fe20000100a00 */
[C---:B----4-:R-:W-:Y:S03]  /*9c020*/  HMMA.16816.F32 R8, R12.reuse, R24, R8 ;  /* 0x000000180c08723c */ /* 0x050fe60000001808 */
[----:B------:R-:W2:Y:S05]  /*9c030*/  LDL.LU.64 R24, [R1+0x2c90] ;  /* 0x002c900001187983 */ /* 0x000eaa0000300a00 */
[----:B---3--:R-:W-:Y:S11]  /*9c040*/  HMMA.16816.F32 R4, R12, R26, R4 ;  /* 0x0000001a0c04723c */ /* 0x008ff60000001804 */
[----:B------:R-:W-:Y:S04]  /*9c050*/  STL.64 [R1+0x4e0], R8 ;  /* 0x0004e00801007387 */ /* 0x000fe80000100a00 */
[----:B------:R-:W-:Y:S04]  /*9c060*/  STL.64 [R1+0x4e8], R10 ;  /* 0x0004e80a01007387 */ /* 0x000fe80000100a00 */
[----:B------:R-:W3:Y:S04]  /*9c070*/  LDL.LU.64 R26, [R1+0x2c98] ;  /* 0x002c9800011a7983 */ /* 0x000ee80000300a00 */
[----:B------:R-:W-:Y:S04]  /*9c080*/  STL.64 [R1+0x4d0], R4 ;  /* 0x0004d00401007387 */ /* 0x000fe80000100a00 */
[----:B------:R-:W-:Y:S04]  /*9c090*/  STL.64 [R1+0x4d8], R6 ;  /* 0x0004d80601007387 */ /* 0x000fe80000100a00 */
[----:B---3--:R0:W-:Y:S04]  /*9c0a0*/  STL.64 [R1+0x13ca0], R26 ;  /* 0x013ca01a01007387 */ /* 0x0081e80000100a00 */
[----:B0-----:R-:W3:Y:S04]  /*9c0b0*/  LDL R26, [R1] ;  /* 0x00000000011a7983 */ /* 0x001ee80000100800 */
[----:B------:R-:W3:Y:S04]  /*9c0c0*/  LDL R27, [R1+0x4] ;  /* 0x00000400011b7983 */ /* 0x000ee80000100800 */
[----:B--2---:R0:W-:Y:S04]  /*9c0d0*/  STL.64 [R1+0x13c98], R24 ;  /* 0x013c981801007387 */ /* 0x0041e80000100a00 */
[----:B------:R-:W2:Y:S04]  /*9c0e0*/  LDL R6, [R1+0x18] ;  /* 0x0000180001067983 */ /* 0x000ea80000100800 */
[----:B------:R-:W2:Y:S04]  /*9c0f0*/  LDL R7, [R1+0x1c] ;  /* 0x00001c0001077983 */ /* 0x000ea80000100800 */
[----:B------:R-:W4:Y:S04]  /*9c100*/  LDL R4, [R1+0x20] ;  /* 0x0000200001047983 */ /* 0x000f280000100800 */
[----:B------:R-:W4:Y:S04]  /*9c110*/  LDL R5, [R1+0x24] ;  /* 0x0000240001057983 */ /* 0x000f280000100800 */
[----:B0-----:R-:W3:Y:S04]  /*9c120*/  LDL R24, [R1+0x8] ;  /* 0x0000080001187983 */ /* 0x001ee80000100800 */
[----:B------:R-:W3:Y:S04]  /*9c130*/  LDL R25, [R1+0xc] ;  /* 0x00000c0001197983 */ /* 0x000ee80000100800 */
[----:B--2---:R0:W-:Y:S04]  /*9c140*/  STL.64 [R1+0x13cf0], R6 ;  /* 0x013cf00601007387 */ /* 0x0041e80000100a00 */
[----:B----4-:R-:W-:Y:S04]  /*9c150*/  STL.64 [R1+0x13d08], R4 ;  /* 0x013d080401007387 */ /* 0x010fe80000100a00 */
[----:B---3--:R1:W-:Y:S04]  /*9c160*/  STL.64 [R1+0x13cb8], R26 ;  /* 0x013cb81a01007387 */ /* 0x0083e80000100a00 */
[----:B0-----:R-:W2:Y:S04]  /*9c170*/  LDL R6, [R1+0x28] ;  /* 0x0000280001067983 */ /* 0x001ea80000100800 */
[----:B------:R-:W2:Y:S04]  /*9c180*/  LDL R7, [R1+0x2c] ;  /* 0x00002c0001077983 */ /* 0x000ea80000100800 */
[----:B-1----:R-:W3:Y:S04]  /*9c190*/  LDL R26, [R1+0x10] ;  /* 0x00001000011a7983 */ /* 0x002ee80000100800 */
[----:B------:R-:W3:Y:S04]  /*9c1a0*/  LDL R27, [R1+0x14] ;  /* 0x00001400011b7983 */ /* 0x000ee80000100800 */
[----:B--2---:R0:W-:Y:S04]  /*9c1b0*/  STL.64 [R1+0x13d20], R6 ;  /* 0x013d200601007387 */ /* 0x0041e80000100a00 */
[----:B------:R-:W2:Y:S04]  /*9c1c0*/  LDL R18, [R1+0x30] ;  /* 0x0000300001127983 */ /* 0x000ea80000100800 */
[----:B------:R-:W2:Y:S04]  /*9c1d0*/  LDL R19, [R1+0x34] ;  /* 0x0000340001137983 */ /* 0x000ea80000100800 */
[----:B------:R-:W4:Y:S04]  /*9c1e0*/  LDL R16, [R1+0x38] ;  /* 0x0000380001107983 */ /* 0x000f280000100800 */
[----:B------:R-:W4:Y:S04]  /*9c1f0*/  LDL R17, [R1+0x3c] ;  /* 0x00003c0001117983 */ /* 0x000f280000100800 */
[----:B------:R-:W4:Y:S04]  /*9c200*/  LDL.LU.64 R4, [R1+0x2d10] ;  /* 0x002d100001047983 */ /* 0x000f280000300a00 */
[----:B0-----:R-:W4:Y:S04]  /*9c210*/  LDL.LU.64 R6, [R1+0x2d18] ;  /* 0x002d180001067983 */ /* 0x001f280000300a00 */
[----:B------:R-:W2:Y:S04]  /*9c220*/  LDL.LU.64 R8, [R1+0x2d00] ;  /* 0x002d000001087983 */ /* 0x000ea80000300a00 */
[----:B------:R-:W2:Y:S04]  /*9c230*/  LDL.LU.64 R10, [R1+0x2d08] ;  /* 0x002d0800010a7983 */ /* 0x000ea80000300a00 */
[----:B------:R0:W-:Y:S04]  /*9c240*/  STL.64 [R1+0x13cd0], R24 ;  /* 0x013cd01801007387 */ /* 0x0001e80000100a00 */
[----:B---3--:R1:W-:Y:S04]  /*9c250*/  STL.64 [R1+0x13ce8], R26 ;  /* 0x013ce81a01007387 */ /* 0x0083e80000100a00 */
[----:B0-----:R-:W3:Y:S04]  /*9c260*/  LDL.LU.64 R24, [R1+0x2cd0] ;  /* 0x002cd00001187983 */ /* 0x001ee80000300a00 */
[----:B-1----:R-:W2:Y:S04]  /*9c270*/  LDL.LU.64 R26, [R1+0x2cd8] ;  /* 0x002cd800011a7983 */ /* 0x002ea80000300a00 */
[----:B--2---:R-:W-:Y:S04]  /*9c280*/  STL.64 [R1+0x13d00], R26 ;  /* 0x013d001a01007387 */ /* 0x004fe80000100a00 */
[----:B---3--:R0:W-:Y:S04]  /*9c290*/  STL.64 [R1+0x13cf8], R24 ;  /* 0x013cf81801007387 */ /* 0x0081e80000100a00 */
[----:B0-----:R-:W2:Y:S04]  /*9c2a0*/  LDL.LU.64 R24, [R1+0x2ce0] ;  /* 0x002ce00001187983 */ /* 0x001ea80000300a00 */
[----:B------:R-:W3:Y:S01]  /*9c2b0*/  LDL.LU.64 R26, [R1+0x2ce8] ;  /* 0x002ce800011a7983 */ /* 0x000ee20000300a00 */
[----:B------:R-:W-:-:S03]  /*9c2c0*/  IMAD.MOV.U32 R0, RZ, RZ, R23 ;  /* 0x000000ffff007224 */ /* 0x000fc600078e0017 */
[----:B---3--:R-:W-:Y:S04]  /*9c2d0*/  STL.64 [R1+0x13d18], R26 ;  /* 0x013d181a01007387 */ /* 0x008fe80000100a00 */
[----:B--2---:R0:W-:Y:S04]  /*9c2e0*/  STL.64 [R1+0x13d10], R24 ;  /* 0x013d101801007387 */ /* 0x0041e80000100a00 */
[----:B0-----:R-:W2:Y:S04]  /*9c2f0*/  LDL.LU.64 R24, [R1+0x2cf0] ;  /* 0x002cf00001187983 */ /* 0x001ea80000300a00 */
[----:B------:R-:W2:Y:S04]  /*9c300*/  LDL.LU.64 R26, [R1+0x2cf8] ;  /* 0x002cf800011a7983 */ /* 0x000ea80000300a00 */
        /* <DEDUP_REMOVED lines=9> */
[----:B------:R-:W3:Y:S01]  /*9c3a0*/  LDL.LU.64 R22, [R1+0x2ca8] ;  /* 0x002ca80001167983 */ /* 0x000ee20000300a00 */
[C---:B----4-:R-:W-:Y:S03]  /*9c3b0*/  HMMA.16816.F32 R4, R12.reuse, R16, R4 ;  /* 0x000000100c04723c */ /* 0x050fe60000001804 */
[----:B---3--:R-:W-:Y:S04]  /*9c3c0*/  STL.64 [R1+0x13cc8], R22 ;  /* 0x013cc81601007387 */ /* 0x008fe80000100a00 */
[----:B--2---:R0:W-:Y:S04]  /*9c3d0*/  STL.64 [R1+0x13cc0], R20 ;  /* 0x013cc01401007387 */ /* 0x0041e80000100a00 */
[----:B0-----:R-:W2:Y:S04]  /*9c3e0*/  LDL.LU.64 R20, [R1+0x2cb0] ;  /* 0x002cb00001147983 */ /* 0x001ea80000300a00 */
[----:B------:R-:W3:Y:S04]  /*9c3f0*/  LDL.LU.64 R22, [R1+0x2cb8] ;  /* 0x002cb80001167983 */ /* 0x000ee80000300a00 */
[----:B---3--:R-:W-:Y:S04]  /*9c400*/  STL.64 [R1+0x13ce0], R22 ;  /* 0x013ce01601007387 */ /* 0x008fe80000100a00 */
[----:B--2---:R0:W-:Y:S04]  /*9c410*/  STL.64 [R1+0x13cd8], R20 ;  /* 0x013cd81401007387 */ /* 0x0041e80000100a00 */
[----:B0-----:R-:W2:Y:S04]  /*9c420*/  LDL.LU.64 R20, [R1+0x2cc0] ;  /* 0x002cc00001147983 */ /* 0x001ea80000300a00 */
[----:B------:R-:W2:Y:S04]  /*9c430*/  LDL.LU.64 R22, [R1+0x2cc8] ;  /* 0x002cc80001167983 */ /* 0x000ea80000300a00 */
[----:B------:R-:W-:Y:S04]  /*9c440*/  STL.64 [R1+0x4c0], R4 ;  /* 0x0004c00401007387 */ /* 0x000fe80000100a00 */
[----:B------:R0:W-:Y:S04]  /*9c450*/  STL.64 [R1+0x4c8], R6 ;  /* 0x0004c80601007387 */ /* 0x0001e80000100a00 */
[----:B0-----:R-:W3:Y:S01]  /*9c460*/  LDL.LU.64 R6, [R1+0x13d20] ;  /* 0x013d200001067983 */ /* 0x001ee20000300a00 */
[----:B------:R-:W-:Y:S03]  /*9c470*/  HMMA.16816.F32 R16, R12, R18, R8 ;  /* 0x000000120c10723c */ /* 0x000fe60000001808 */
[----:B------:R-:W4:Y:S04]  /*9c480*/  LDL.LU.64 R8, [R1+0x2c60] ;  /* 0x002c600001087983 */ /* 0x000f280000300a00 */
[----:B------:R-:W4:-:S12]  /*9c490*/  LDL.LU.64 R10, [R1+0x2c68] ;  /* 0x002c6800010a7983 */ /* 0x000f180000300a00 */
[----:B------:R0:W-:Y:S04]  /*9c4a0*/  STL.64 [R1+0x4b0], R16 ;  /* 0x0004b01001007387 */ /* 0x0001e80000100a00 */
[----:B------:R1:W-:Y:S04]  /*9c4b0*/  STL.64 [R1+0x4b8], R18 ;  /* 0x0004b81201007387 */ /* 0x0003e80000100a00 */
[----:B0-----:R-:W2:Y:S04]  /*9c4c0*/  LDL.LU.64 R16, [R1+0x2c50] ;  /* 0x002c500001107983 */ /* 0x001ea80000300a00 */
[----:B-1----:R-:W2:Y:S01]  /*9c4d0*/  LDL.LU.64 R18, [R1+0x2c58] ;  /* 0x002c580001127983 */ /* 0x002ea20000300a00 */
[----:B---3--:R-:W-:Y:S03]  /*9c4e0*/  HMMA.16816.F32 R4, R12, R6, R24 ;  /* 0x000000060c04723c */ /* 0x008fe60000001818 */
[----:B------:R-:W3:Y:S04]  /*9c4f0*/  LDL.LU.64 R26, [R1+0x13d18] ;  /* 0x013d1800011a7983 */ /* 0x000ee80000300a00 */
[----:B------:R-:W3:-:S12]  /*9c500*/  LDL.LU.64 R24, [R1+0x13d10] ;  /* 0x013d100001187983 */ /* 0x000ed80000300a00 */
        /* <DEDUP_REMOVED lines=10> */
[----:B------:R-:W2:-:S15]  /*9c5b0*/  LDL.LU.64 R26, [R1+0x13ce8] ;  /* 0x013ce800011a7983 */ /* 0x000e9e0000300a00 */
[----:B------:R-:W-:Y:S02]  /*9c5c0*/  NOP ;  /* 0x0000000000007918 */ /* 0x000fe40000000000 */
[----:B------:R0:W-:Y:S04]  /*9c5d0*/  STL.64 [R1+0x480], R4 ;  /* 0x0004800401007387 */ /* 0x0001e80000100a00 */
[----:B------:R1:W-:Y:S04]  /*9c5e0*/  STL.64 [R1+0x488], R6 ;  /* 0x0004880601007387 */ /* 0x0003e80000100a00 */
[----:B0-----:R-:W3:Y:S04]  /*9c5f0*/  LDL.LU.64 R4, [R1+0x2c20] ;  /* 0x002c200001047983 */ /* 0x001ee80000300a00 */
[----:B-1----:R-:W3:Y:S01]  /*9c600*/  LDL.LU.64 R6, [R1+0x2c28] ;  /* 0x002c280001067983 */ /* 0x002ee20000300a00 */
[----:B--2---:R-:W-:Y:S03]  /*9c610*/  HMMA.16816.F32 R24, R12, R26, R20 ;  /* 0x0000001a0c18723c */ /* 0x004fe60000001814 */
[----:B------:R-:W2:Y:S04]  /*9c620*/  LDL.LU.64 R22, [R1+0x13ce0] ;  /* 0x013ce00001167983 */ /* 0x000ea80000300a00 */
[----:B------:R-:W2:-:S12]  /*9c630*/  LDL.LU.64 R20, [R1+0x13cd8] ;  /* 0x013cd80001147983 */ /* 0x000e980000300a00 */
        /* <DEDUP_REMOVED lines=32> */
[----:B0-----:R-:W4:Y:S04]  /*9c840*/  LDL.LU.64 R22, [R1+0x13c70] ;  /* 0x013c700001167983 */ /* 0x001f280000300a00 */
[----:B------:R-:W2:Y:S04]  /*9c850*/  LDL.LU.64 R20, [R1+0x13c68] ;  /* 0x013c680001147983 */ /* 0x000ea80000300a00 */
[----:B------:R-:W-:Y:S04]  /*9c860*/  STL.64 [R1+0x13ad0], R26 ;  /* 0x013ad01a01007387 */ /* 0x000fe80000100a00 */
[----:B------:R0:W-:Y:S04]  /*9c870*/  STL.64 [R1+0x13ac8], R24 ;  /* 0x013ac81801007387 */ /* 0x0001e80000100a00 */
[----:B0-----:R-:W3:Y:S04]  /*9c880*/  LDL.LU.64 R24, [R1+0x2c30] ;  /* 0x002c300001187983 */ /* 0x001ee80000300a00 */
[----:B------:R-:W3:Y:S01]  /*9c890*/  LDL.LU.64 R26, [R1+0x2c38] ;  /* 0x002c3800011a7983 */ /* 0x000ee20000300a00 */
[C---:B----4-:R-:W-:Y:S08]  /*9c8a0*/  HMMA.16816.F32 R8, R12.reuse, R22, R8 ;  /* 0x000000160c08723c */ /* 0x050ff00000001808 */
[C---:B--2---:R-:W-:Y:S11]  /*9c8b0*/  HMMA.16816.F32 R16, R12.reuse, R20, R16 ;  /* 0x000000140c10723c */ /* 0x044ff60000001810 */
[----:B------:R-:W-:Y:S04]  /*9c8c0*/  STL.64 [R1+0x410], R8 ;  /* 0x0004100801007387 */ /* 0x000fe80000100a00 */
[----:B------:R0:W-:Y:S04]  /*9c8d0*/  STL.64 [R1+0x418], R10 ;  /* 0x0004180a01007387 */ /* 0x0001e80000100a00 */
[----:B0-----:R-:W2:Y:S04]  /*9c8e0*/  LDL.LU.64 R10, [R1+0x13c60] ;  /* 0x013c6000010a7983 */ /* 0x001ea80000300a00 */
[----:B------:R-:W4:Y:S04]  /*9c8f0*/  LDL.LU.64 R8, [R1+0x13c58] ;  /* 0x013c580001087983 */ /* 0x000f280000300a00 */
[----:B------:R-:W-:Y:S04]  /*9c900*/  STL.64 [R1+0x400], R16 ;  /* 0x0004001001007387 */ /* 0x000fe80000100a00 */
[----:B------:R0:W-:Y:S04]  /*9c910*/  STL.64 [R1+0x408], R18 ;  /* 0x0004081201007387 */ /* 0x0001e80000100a00 */
[----:B0-----:R-:W2:Y:S04]  /*9c920*/  LDL.LU.64 R18, [R1+0x13c50] ;  /* 0x013c500001127983 */ /* 0x001ea80000300a00 */
[----:B------:R-:W2:Y:S04]  /*9c930*/  LDL.LU.64 R16, [R1+0x13c48] ;  /* 0x013c480001107983 */ /* 0x000ea80000300a00 */
        /* <DEDUP_REMOVED lines=8> */
[----:B------:R-:W-:Y:S04]  /*9c9c0*/  STL.64 [R1+0x13a90], R18 ;  /* 0x013a901201007387 */ /* 0x000fe80000100a00 */
[----:B------:R0:W-:Y:S01]  /*9c9d0*/  STL.64 [R1+0x13a88], R16 ;  /* 0x013a881001007387 */ /* 0x0001e20000100a00 */
[C---:B---3--:R-:W-:Y:S08]  /*9c9e0*/  HMMA.16816.F32 R20, R12.reuse, R16, R24 ;  /* 0x000000100c14723c */ /* 0x048ff00000001818 */
[C---:B0-----:R-:W-:Y:S11]  /*9c9f0*/  HMMA.16816.F32 R16, R12.reuse, R10, R4 ;  /* 0x0000000a0c10723c */ /* 0x041ff60000001804 */
[----:B------:R0:W-:Y:S04]  /*9ca00*/  STL.64 [R1+0x3e0], R20 ;  /* 0x0003e01401007387 */ /* 0x0001e80000100a00 */
[----:B------:R1:W-:Y:S04]  /*9ca10*/  STL.64 [R1+0x3e8], R22 ;  /* 0x0003e81601007387 */ /* 0x0003e80000100a00 */
[----:B------:R-:W4:Y:S04]  /*9ca20*/  LDL.LU.64 R4, [R1+0x2c10] ;  /* 0x002c100001047983 */ /* 0x000f280000300a00 */
[----:B------:R-:W4:Y:S04]  /*9ca30*/  LDL.LU.64 R6, [R1+0x2c18] ;  /* 0x002c180001067983 */ /* 0x000f280000300a00 */
[----:B------:R-:W-:Y:S04]  /*9ca40*/  STL.64 [R1+0x3d0], R16 ;  /* 0x0003d01001007387 */ /* 0x000fe80000100a00 */
[----:B------:R-:W-:Y:S04]  /*9ca50*/  STL.64 [R1+0x3d8], R18 ;  /* 0x0003d81201007387 */ /* 0x000fe80000100a00 */
[----:B0-----:R-:W2:Y:S04]  /*9ca60*/  LDL.LU.64 R20, [R1+0x1b00] ;  /* 0x001b000001147983 */ /* 0x001ea80000300a00 */
[----:B-1----:R-:W3:Y:S04]  /*9ca70*/  LDL.LU.64 R22, [R1+0x1b08] ;  /* 0x001b080001167983 */ /* 0x002ee80000300a00 */
        /* <DEDUP_REMOVED lines=8> */
[----:B------:R-:W2:Y:S04]  /*9cb00*/  LDL.LU.64 R22, [R1+0x2c08] ;  /* 0x002c080001167983 */ /* 0x000ea80000300a00 */
[----:B------:R-:W3:Y:S04]  /*9cb10*/  LDL.LU R16, [R1+0x88c] ;  /* 0x00088c0001107983 */ /* 0x000ee80000300800 */
[----:B------:R-:W3:Y:S04]  /*9cb20*/  LDL.LU R17, [R1+0x888] ;  /* 0x0008880001117983 */ /* 0x000ee80000300800 */
[----:B------:R-:W4:Y:S04]  /*9cb30*/  LDL.LU R24, [R1+0x894] ;  /* 0x0008940001187983 */ /* 0x000f280000300800 */
[----:B------:R-:W4:Y:S04]  /*9cb40*/  LDL.LU R25, [R1+0x890] ;  /* 0x0008900001197983 */ /* 0x000f280000300800 */
[----:B------:R-:W-:Y:S04]  /*9cb50*/  STL [R1+0x13a78], R10 ;  /* 0x013a780a01007387 */ /* 0x000fe80000100800 */
[----:B------:R-:W-:Y:S04]  /*9cb60*/  STL [R1+0x13a74], R11 ;  /* 0x013a740b01007387 */ /* 0x000fe80000100800 */
[----:B------:R-:W-:Y:S04]  /*9cb70*/  STL.64 [R1+0x3c0], R4 ;  /* 0x0003c00401007387 */ /* 0x000fe80000100a00 */
[----:B------:R0:W-:Y:S04]  /*9cb80*/  STL.64 [R1+0x3c8], R6 ;  /* 0x0003c80601007387 */ /* 0x0001e80000100a00 */
[----:B0-----:R-:W2:Y:S04]  /*9cb90*/  LDL.LU.64 R6, [R1+0x13c40] ;  /* 0x013c400001067983 */ /* 0x001ea80000300a00 */
[----:B------:R-:W3:Y:S04]  /*9cba0*/  LDL.LU.64 R4, [R1+0x13c38] ;  /* 0x013c380001047983 */ /* 0x000ee80000300a00 */
[----:B------:R-:W3:Y:S04]  /*9cbb0*/  LDL.LU R26, [R1+0x89c] ;  /* 0x00089c00011a7983 */ /* 0x000ee80000300800 */
[----:B------:R-:W3:Y:S04]  /*9cbc0*/  LDL.LU R27, [R1+0x898] ;  /* 0x00089800011b7983 */ /* 0x000ee80000300800 */
[----:B------:R0:W-:Y:S04]  /*9cbd0*/  STL [R1+0x13a80], R8 ;  /* 0x013a800801007387 */ /* 0x0001e80000100800 */
[----:B0-----:R-:W3:Y:S04]  /*9cbe0*/  LDL.LU R8, [R1+0x880] ;  /* 0x0008800001087983 */ /* 0x001ee80000300800 */
[----:B------:R0:W-:Y:S04]  /*9cbf0*/  STL [R1+0x13a7c], R9 ;  /* 0x013a7c0901007387 */ /* 0x0001e80000100800 */
[----:B0-----:R-:W3:Y:S01]  /*9cc00*/  LDL.LU R9, [R1+0x884] ;  /* 0x0008840001097983 */ /* 0x001ee20000300800 */
[----:B--2---:R-:W-:-:S15]  /*9cc10*/  HMMA.16816.F32 R20, R12, R6, R20 ;  /* 0x000000060c14723c */ /* 0x004fde0000001814 */
[----:B------:R-:W-:-:S04]  /*9cc20*/  NOP ;  /* 0x0000000000007918 */ /* 0x000fc80000000000 */
[----:B------:R-:W-:Y:S04]  /*9cc30*/  STL.64 [R1+0x3b0], R20 ;  /* 0x0003b01401007387 */ /* 0x000fe80000100a00 */
[----:B------:R0:W-:Y:S04]  /*9cc40*/  STL.64 [R1+0x3b8], R22 ;  /* 0x0003b81601007387 */ /* 0x0001e80000100a00 */
[----:B0-----:R-:W3:Y:S04]  /*9cc50*/  LDL.LU.64 R22, [R1+0x13c30] ;  /* 0x013c300001167983 */ /* 0x001ee80000300a00 */
[----:B------:R-:W3:Y:S04]  /*9cc60*/  LDL.LU.64 R20, [R1+0x13c28] ;  /* 0x013c280001147983 */ /* 0x000ee80000300a00 */
[----:B------:R-:W-:Y:S04]  /*9cc70*/  STL [R1+0x13a70], R6 ;  /* 0x013a700601007387 */ /* 0x000fe80000100800 */
[----:B------:R-:W-:Y:S01]  /*9cc80*/  STL [R1+0x13a6c], R7 ;  /* 0x013a6c0701007387 */ /* 0x000fe20000100800 */
[----:B---3--:R-:W-:-:S15]  /*9cc90*/  HMMA.16816.F32 R20, R12, R4, R20 ;  /* 0x000000040c14723c */ /* 0x008fde0000001814 */
[----:B------:R-:W-:-:S04]  /*9cca0*/  NOP ;  /* 0x0000000000007918 */ /* 0x000fc80000000000 */
[----:B------:R-:W-:Y:S04]  /*9ccb0*/  STL.64 [R1+0x3a0], R20 ;  /* 0x0003a01401007387 */ /* 0x000fe80000100a00 */
[----:B------:R0:W-:Y:S04]  /*9ccc0*/  STL.64 [R1+0x3a8], R22 ;  /* 0x0003a81601007387 */ /* 0x0001e80000100a00 */
[----:B0-----:R-:W2:Y:S04]  /*9ccd0*/  LDL.LU.64 R22, [R1+0x13c20] ;  /* 0x013c200001167983 */ /* 0x001ea80000300a00 */
[----:B------:R-:W2:Y:S04]  /*9cce0*/  LDL.LU.64 R20, [R1+0x13c18] ;  /* 0x013c180001147983 */ /* 0x000ea80000300a00 */
[----:B------:R-:W-:Y:S04]  /*9ccf0*/  STL [R1+0x13a68], R4 ;  /* 0x013a680401007387 */ /* 0x000fe80000100800 */
[----:B------:R2:W-:Y:S02]  /*9cd00*/  STL [R1+0x13a64], R5 ;  /* 0x013a640501007387 */ /* 0x0005e40000100800 */
[----:B--2---:R-:W-:Y:S02]  /*9cd10*/  HMMA.16816.F32 R4, R12, R2, R20 ;  /* 0x000000020c04723c */ /* 0x004fe40000001814 */
[----:B------:R-:W2:-:S15]  /*9cd20*/  LDL R20, [R1+0x88] ;  /* 0x0000880001147983 */ /* 0x000e9e0000100800 */
[----:B------:R-:W-:Y:S02]  /*9cd30*/  NOP ;  /* 0x0000000000007918 */ /* 0x000fe40000000000 */
[----:B------:R-:W-:Y:S04]  /*9cd40*/  STL.64 [R1+0x270], R4 ;  /* 0x0002700401007387 */ /* 0x000fe80000100a00 */
[----:B------:R0:W-:Y:S04]  /*9cd50*/  STL.64 [R1+0x278], R6 ;  /* 0x0002780601007387 */ /* 0x0001e80000100a00 */
[----:B------:R-:W3:Y:S04]  /*9cd60*/  LDL.64 R22, [R1+0x80] ;  /* 0x0000800001167983 */ /* 0x000ee80000100a00 */
[----:B------:R-:W2:Y:S04]  /*9cd70*/  LDL R21, [R1+0x8c] ;  /* 0x00008c0001157983 */ /* 0x000ea80000100800 */
[----:B---3--:R-:W-:Y:S04]  /*9cd80*/  STL.64 [R1+0x13be8], R22 ;  /* 0x013be81601007387 */ /* 0x008fe80000100a00 */
[----:B--2---:R1:W-:Y:S04]  /*9cd90*/  STL.64 [R1+0x13c00], R20 ;  /* 0x013c001401007387 */ /* 0x0043e80000100a00 */
[----:B------:R-:W2:Y:S04]  /*9cda0*/  LDL.64 R18, [R1+0x78] ;  /* 0x0000780001127983 */ /* 0x000ea80000100a00 */
[----:B--2---:R2:W-:Y:S04]  /*9cdb0*/  STL.64 [R1+0x13be0], R18 ;  /* 0x013be01201007387 */ /* 0x0045e80000100a00 */
[----:B0-----:R-:W3:Y:S01]  /*9cdc0*/  LDL.64 R6, [R1+0x70] ;  /* 0x0000700001067983 */ /* 0x001ee20000100a00 */
[----:B------:R-:W-:-:S03]  /*9cdd0*/  IMAD R12, R8, 0x100, R9 ;  /* 0x00000100080c7824 */ /* 0x000fc600078e0209 */
[----:B---3--:R-:W-:Y:S04]  /*9cde0*/  STL.64 [R1+0x13bd8], R6 ;  /* 0x013bd80601007387 */ /* 0x008fe80000100a00 */
[----:B------:R-:W3:Y:S04]  /*9cdf0*/  LDL.64 R10, [R1+0x68] ;  /* 0x00006800010a7983 */ /* 0x000ee80000100a00 */
[----:B------:R-:W-:Y:S04]  /*9ce00*/  STL [R1+0x13a60], R2 ;  /* 0x013a600201007387 */ /* 0x000fe80000100800 */
[----:B------:R-:W-:Y:S04]  /*9ce10*/  STL [R1+0x13a5c], R3 ;  /* 0x013a5c0301007387 */ /* 0x000fe80000100800 */
[----:B------:R-:W2:Y:S01]  /*9ce20*/  LDL.64 R8, [R1+0x60] ;  /* 0x0000600001087983 */ /* 0x000ea20000100a00 */
[----:B----4-:R-:W-:-:S03]  /*9ce30*/  IMAD R14, R25, 0x100, R24 ;  /* 0x00000100190e7824 */ /* 0x010fc600078e0218 */
[----:B-1----:R-:W4:Y:S01]  /*9ce40*/  LDL.64 R20, [R1+0x98] ;  /* 0x0000980001147983 */ /* 0x002f220000100a00 */
[----:B------:R-:W-:-:S03]  /*9ce50*/  IMAD R15, R27, 0x100, R26 ;  /* 0x000001001b0f7824 */ /* 0x000fc600078e021a */
[----:B------:R-:W4:Y:S01]  /*9ce60*/  LDL R22, [R1+0x90] ;  /* 0x0000900001167983 */ /* 0x000f220000100800 */
[----:B------:R-:W-:-:S03]  /*9ce70*/  IMAD R13, R17, 0x100, R16 ;  /* 0x00000100110d7824 */ /* 0x000fc600078e0210 */
[----:B------:R-:W4:Y:S04]  /*9ce80*/  LDL R23, [R1+0x94] ;  /* 0x0000940001177983 */ /* 0x000f280000100800 */
[----:B---3--:R-:W-:Y:S04]  /*9ce90*/  STL.64 [R1+0x13bd0], R10 ;  /* 0x013bd00a01007387 */ /* 0x008fe80000100a00 */
[----:B--2---:R-:W-:Y:S04]  /*9cea0*/  STL.64 [R1+0x13bc8], R8 ;  /* 0x013bc80801007387 */ /* 0x004fe80000100a00 */
[----:B------:R-:W2:Y:S04]  /*9ceb0*/  LDL.64 R24, [R1+0x58] ;  /* 0x0000580001187983 */ /* 0x000ea80000100a00 */
[----:B------:R-:W3:Y:S04]  /*9cec0*/  LDL R26, [R1+0x50] ;  /* 0x00005000011a7983 */ /* 0x000ee80000100800 */
[----:B------:R-:W2:Y:S04]  /*9ced0*/  LDL.LU.64 R16, [R1+0x2bb0] ;  /* 0x002bb00001107983 */ /* 0x000ea80000300a00 */
[----:B------:R-:W2:Y:S04]  /*9cee0*/  LDL.LU.64 R18, [R1+0x2bb8] ;  /* 0x002bb80001127983 */ /* 0x000ea80000300a00 */
[----:B--2---:R-:W-:Y:S04]  /*9cef0*/  STL.64 [R1+0x13bf8], R18 ;  /* 0x013bf81201007387 */ /* 0x004fe80000100a00 */
[----:B------:R0:W-:Y:S04]  /*9cf00*/  STL.64 [R1+0x13bf0], R16 ;  /* 0x013bf01001007387 */ /* 0x0001e80000100a00 */
[----:B0-----:R-:W2:Y:S04]  /*9cf10*/  LDL.LU.64 R16, [R1+0x2bc0] ;  /* 0x002bc00001107983 */ /* 0x001ea80000300a00 */
[----:B------:R-:W2:Y:S01]  /*9cf20*/  LDL.LU.64 R18, [R1+0x2bc8] ;  /* 0x002bc80001127983 */ /* 0x000ea20000300a00 */
[----:B------:R-:W-:-:S03]  /*9cf30*/  IMAD.MOV.U32 R27, RZ, RZ, R0 ;  /* 0x000000ffff1b7224 */ /* 0x000fc600078e0000 */
[----:B--2---:R-:W-:Y:S04]  /*9cf40*/  STL.64 [R1+0x13c10], R18 ;  /* 0x013c101201007387 */ /* 0x004fe80000100a00 */
[----:B------:R0:W-:Y:S04]  /*9cf50*/  STL.64 [R1+0x13c08], R16 ;  /* 0x013c081001007387 */ /* 0x0001e80000100a00 */
[----:B0-----:R-:W2:Y:S04]  /*9cf60*/  LDL.LU.64 R16, [R1+0x2bd0] ;  /* 0x002bd00001107983 */ /* 0x001ea80000300a00 */
[----:B------:R-:W2:Y:S04]  /*9cf70*/  LDL.LU.64 R18, [R1+0x2bd8] ;  /* 0x002bd80001127983 */ /* 0x000ea80000300a00 */
[----:B------:R-:W2:Y:S04]  /*9cf80*/  LDL.LU.64 R4, [R1+0x2ba0] ;  /* 0x002ba00001047983 */ /* 0x000ea80000300a00 */
[----:B------:R-:W2:Y:S04]  /*9cf90*/  LDL.LU.64 R6, [R1+0x2ba8] ;  /* 0x002ba80001067983 */ /* 0x000ea80000300a00 */
[----:B------:R-:W2:Y:S04]  /*9cfa0*/  LDL.LU.64 R8, [R1+0x2b90] ;  /* 0x002b900001087983 */ /* 0x000ea80000300a00 */
[----:B------:R-:W2:Y:S04]  /*9cfb0*/  LDL.LU.64 R10, [R1+0x2b98] ;  /* 0x002b9800010a7983 */ /* 0x000ea80000300a00 */
[----:B---3--:R-:W-:Y:S04]  /*9cfc0*/  STL.64 [R1+0x13bc0], R26 ;  /* 0x013bc01a01007387 */ /* 0x008fe80000100a00 */
[----:B------:R0:W-:Y:S04]  /*9cfd0*/  STL.64 [R1+0x13bb8], R24 ;  /* 0x013bb81801007387 */ /* 0x0001e80000100a00 */
[----:B0-----:R-:W3:Y:S04]  /*9cfe0*/  LDL.LU.64 R24, [R1+0x2be0] ;  /* 0x002be00001187983 */ /* 0x001ee80000300a00 */
[----:B------:R-:W3:Y:S01]  /*9cff0*/  LDL.LU.64 R26, [R1+0x2be8] ;  /* 0x002be800011a7983 */ /* 0x000ee20000300a00 */
[----:B------:R-:W-:-:S02]  /*9d000*/  F2FP.F16.E4M3.UNPACK_B R12, R12 ;  /* 0x0000000cff0c723e */ /* 0x000fc400020006ff */
[----:B------:R-:W-:Y:S02]  /*9d010*/  F2FP.F16.E4M3.UNPACK_B R13, R13 ;  /* 0x0000000dff0d723e */ /* 0x000fe400020006ff */
[----:B------:R-:W-:Y:S02]  /*9d020*/  F2FP.F16.E4M3.UNPACK_B R14, R14 ;  /* 0x0000000eff0e723e */ /* 0x000fe400020006ff */
[----:B------:R-:W-:Y:S01]  /*9d030*/  F2FP.F16.E4M3.UNPACK_B R15, R15 ;  /* 0x0000000fff0f723e */ /* 0x000fe200020006ff */
[----:B----4-:R-:W-:-:S06]  /*9d040*/  IMAD.MOV.U32 R0, RZ, RZ, R21 ;  /* 0x000000ffff007224 */ /* 0x010fcc00078e0015 */
[C---:B---3--:R-:W-:Y:S08]  /*9d050*/  HMMA.16816.F32 R24, R12.reuse, R20, R24 ;  /* 0x000000140c18723c */ /* 0x048ff00000001818 */
[C---:B--2---:R-:W-:Y:S11]  /*9d060*/  HMMA.16816.F32 R20, R12.reuse, R22, R16 ;  /* 0x000000160c14723c */ /* 0x044ff60000001810 */
[----:B------:R0:W-:Y:S04]  /*9d070*/  STL.64 [R1+0x390], R24 ;  /* 0x0003901801007387 */ /* 0x0001e80000100a00 */
[----:B------:R1:W-:Y:S04]  /*9d080*/  STL.64 [R1+0x398], R26 ;  /* 0x0003981a01007387 */ /* 0x0003e80000100a00 */
[----:B0-----:R-:W2:Y:S04]  /*9d090*/  LDL.LU.64 R24, [R1+0x2b80] ;  /* 0x002b800001187983 */ /* 0x001ea80000300a00 */
[----:B-1----:R-:W2:Y:S04]  /*9d0a0*/  LDL.LU.64 R26, [R1+0x2b88] ;  /* 0x002b8800011a7983 */ /* 0x002ea80000300a00 */
[----:B------:R-:W-:Y:S04]  /*9d0b0*/  STL [R1+0x13a58], R0 ;  /* 0x013a580001007387 */ /* 0x000fe80000100800 */
[----:B------:R-:W3:Y:S04]  /*9d0c0*/  LDL.LU.64 R18, [R1+0x13c10] ;  /* 0x013c100001127983 */ /* 0x000ee80000300a00 */
[----:B------:R-:W3:Y:S04]  /*9d0d0*/  LDL.LU.64 R16, [R1+0x13c08] ;  /* 0x013c080001107983 */ /* 0x000ee80000300a00 */
        /* <DEDUP_REMOVED lines=9> */
[----:B---3--:R-:W-:-:S15]  /*9d170*/  HMMA.16816.F32 R16, R12, R22, R16 ;  /* 0x000000160c10723c */ /* 0x008fde0000001810 */
[----:B------:R-:W-:-:S04]  /*9d180*/  NOP ;  /* 0x0000000000007918 */ /* 0x000fc80000000000 */
[----:B------:R-:W-:Y:S04]  /*9d190*/  STL.64 [R1+0x360], R16 ;  /* 0x0003601001007387 */ /* 0x000fe80000100a00 */
[----:B------:R0:W-:Y:S04]  /*9d1a0*/  STL.64 [R1+0x368], R18 ;  /* 0x0003681201007387 */ /* 0x0001e80000100a00 */
[----:B0-----:R-:W3:Y:S01]  /*9d1b0*/  LDL.LU.64 R18, [R1+0x13be0] ;  /* 0x013be00001127983 */ /* 0x001ee20000300a00 */
[----:B------:R-:W-:-:S03]  /*9d1c0*/  IMAD.MOV.U32 R0, RZ, RZ, R23 ;  /* 0x000000ffff007224 */ /* 0x000fc600078e0017 */
[----:B------:R-:W4:Y:S04]  /*9d1d0*/  LDL.LU.64 R20, [R1+0x2b60] ;  /* 0x002b600001147983 */ /* 0x000f280000300a00 */
[----:B------:R-:W4:Y:S01]  /*9d1e0*/  LDL.LU.64 R22, [R1+0x2b68] ;  /* 0x002b680001167983 */ /* 0x000f220000300a00 */
[----:B---3--:R-:W-:-:S15]  /*9d1f0*/  HMMA.16816.F32 R4, R12, R18, R4 ;  /* 0x000000120c04723c */ /* 0x008fde0000001804 */
[----:B------:R-:W-:-:S04]  /*9d200*/  NOP ;  /* 0x0000000000007918 */ /* 0x000fc80000000000 */
[----:B------:R-:W-:Y:S04]  /*9d210*/  STL.64 [R1+0x350], R4 ;  /* 0x0003500401007387 */ /* 0x000fe80000100a00 */
[----:B------:R0:W-:Y:S04]  /*9d220*/  STL.64 [R1+0x358], R6 ;  /* 0x0003580601007387 */ /* 0x0001e80000100a00 */
[----:B0-----:R-:W3:Y:S01]  /*9d230*/  LDL.LU.64 R6, [R1+0x13bd8] ;  /* 0x013bd80001067983 */ /* 0x001ee20000300a00 */
[----:B------:R-:W-:Y:S02]  /*9d240*/  IMAD.MOV.U32 R2, RZ, RZ, R18 ;  /* 0x000000ffff027224 */ /* 0x000fe400078e0012 */
[----:B------:R-:W-:Y:S01]  /*9d250*/  IMAD.MOV.U32 R3, RZ, RZ, R19 ;  /* 0x000000ffff037224 */ /* 0x000fe200078e0013 */
[----:B------:R-:W2:Y:S04]  /*9d260*/  LDL.LU.64 R16, [R1+0x2b50] ;  /* 0x002b500001107983 */ /* 0x000ea80000300a00 */
[----:B------:R-:W2:Y:S01]  /*9d270*/  LDL.LU.64 R18, [R1+0x2b58] ;  /* 0x002b580001127983 */ /* 0x000ea20000300a00 */
[----:B---3--:R-:W-:-:S15]  /*9d280*/  HMMA.16816.F32 R8, R12, R6, R8 ;  /* 0x000000060c08723c */ /* 0x008fde0000001808 */
[----:B------:R-:W-:-:S04]  /*9d290*/  NOP ;  /* 0x0000000000007918 */ /* 0x000fc80000000000 */
[----:B------:R-:W-:Y:S04]  /*9d2a0*/  STL.64 [R1+0x340], R8 ;  /* 0x0003400801007387 */ /* 0x000fe80000100a00 */
[----:B------:R0:W-:Y:S04]  /*9d2b0*/  STL.64 [R1+0x348], R10 ;  /* 0x0003480a01007387 */ /* 0x0001e80000100a00 */
[----:B0-----:R-:W2:Y:S01]  /*9d2c0*/  LDL.LU.64 R10, [R1+0x13bd0] ;  /* 0x013bd000010a7983 */ /* 0x001ea20000300a00 */
[----:B------:R-:W-:Y:S02]  /*9d2d0*/  IMAD.MOV.U32 R4, RZ, RZ, R6 ;  /* 0x000000ffff047224 */ /* 0x000fe400078e0006 */
[----:B------:R-:W-:Y:S01]  /*9d2e0*/  IMAD.MOV.U32 R5, RZ, RZ, R7 ;  /* 0x000000ffff057224 */ /* 0x000fe200078e0007 */
[----:B------:R-:W3:Y:S01]  /*9d2f0*/  LDL.LU.64 R8, [R1+0x13bc8] ;  /* 0x013bc80001087983 */ /* 0x000ee20000300a00 */
[----:B--2---:R-:W-:Y:S01]  /*9d300*/  HMMA.16816.F32 R24, R12, R10, R24 ;  /* 0x0000000a0c18723c */ /* 0x004fe20000001818 */
[----:B------:R-:W-:-:S02]  /*9d310*/  IMAD.MOV.U32 R6, RZ, RZ, R10 ;  /* 0x000000ffff067224 */ /* 0x000fc400078e000a */
[----:B------:R-:W-:-:S15]  /*9d320*/  IMAD.MOV.U32 R7, RZ, RZ, R11 ;  /* 0x000000ffff077224 */ /* 0x000fde00078e000b */
[----:B------:R-:W-:Y:S01]  /*9d330*/  NOP ;  /* 0x0000000000007918 */ /* 0x000fe20000000000 */
[----:B------:R-:W-:Y:S04]  /*9d340*/  STL.64 [R1+0x330], R24 ;  /* 0x0003301801007387 */ /* 0x000fe80000100a00 */
[----:B------:R0:W-:Y:S04]  /*9d350*/  STL.64 [R1+0x338], R26 ;  /* 0x0003381a01007387 */ /* 0x0001e80000100a00 */
[----:B0-----:R-:W2:Y:S04]  /*9d360*/  LDL.LU.64 R26, [R1+0x13bc0] ;  /* 0x013bc000011a7983 */ /* 0x001ea80000300a00 */
[----:B------:R-:W4:Y:S04]  /*9d370*/  LDL.LU.64 R24, [R1+0x13bb8] ;  /* 0x013bb80001187983 */ /* 0x000f280000300a00 */
[----:B------:R-:W-:Y:S04]  /*9d380*/  STL.64 [R1+0x13aa0], R6 ;  /* 0x013aa00601007387 */ /* 0x000fe80000100a00 */
[----:B------:R0:W-:Y:S04]  /*9d390*/  STL.64 [R1+0x13a98], R4 ;  /* 0x013a980401007387 */ /* 0x0001e80000100a00 */
[----:B0-----:R-:W2:Y:S04]  /*9d3a0*/  LDL.LU.64 R4, [R1+0x2b70] ;  /* 0x002b700001047983 */ /* 0x001ea80000300a00 */
[----:B------:R-:W2:Y:S01]  /*9d3b0*/  LDL.LU.64 R6, [R1+0x2b78] ;  /* 0x002b780001067983 */ /* 0x000ea20000300a00 */
[----:B---3--:R-:W-:-:S02]  /*9d3c0*/  IMAD.MOV.U32 R10, RZ, RZ, R8 ;  /* 0x000000ffff0a7224 */ /* 0x008fc400078e0008 */
[----:B------:R-:W-:Y:S01]  /*9d3d0*/  IMAD.MOV.U32 R11, RZ, RZ, R9 ;  /* 0x000000ffff0b7224 */ /* 0x000fe200078e0009 */
[----:B--2---:R-:W-:-:S15]  /*9d3e0*/  HMMA.16816.F32 R4, R12, R8, R4 ;  /* 0x000000080c04723c */ /* 0x004fde0000001804 */
[----:B------:R-:W-:-:S04]  /*9d3f0*/  NOP ;  /* 0x0000000000007918 */ /* 0x000fc80000000000 */
[----:B------:R-:W-:Y:S04]  /*9d400*/  STL.64 [R1+0x320], R4 ;  /* 0x0003200401007387 */ /* 0x000fe80000100a00 */
[----:B------:R4:W-:Y:S02]  /*9d410*/  STL.64 [R1+0x328], R6 ;  /* 0x0003280601007387 */ /* 0x0009e40000100a00 */
[----:B----4-:R-:W-:Y:S01]  /*9d420*/  HMMA.16816.F32 R4, R12, R24, R20 ;  /* 0x000000180c04723c */ /* 0x010fe20000001814 */
[----:B------:R-:W-:Y:S02]  /*9d430*/  IMAD.MOV.U32 R8, RZ, RZ, R24 ;  /* 0x000000ffff087224 */ /* 0x000fe400078e0018 */
[----:B------:R-:W-:-:S15]  /*9d440*/  IMAD.MOV.U32 R9, RZ, RZ, R25 ;  /* 0x000000ffff097224 */ /* 0x000fde00078e0019 */
[----:B------:R-:W-:Y:S01]  /*9d450*/  NOP ;  /* 0x0000000000007918 */ /* 0x000fe20000000000 */
[----:B------:R-:W-:Y:S04]  /*9d460*/  STL.64 [R1+0x310], R4 ;  /* 0x0003100401007387 */ /* 0x000fe80000100a00 */
[----:B------:R0:W-:Y:S04]  /*9d470*/  STL.64 [R1+0x318], R6 ;  /* 0x0003180601007387 */ /* 0x0001e80000100a00 */
[----:B------:R-:W-:Y:S04]  /*9d480*/  STL.64 [R1+0x13ac0], R10 ;  /* 0x013ac00a01007387 */ /* 0x000fe80000100a00 */
[----:B------:R-:W-:Y:S01]  /*9d490*/  STL.64 [R1+0x13ab8], R8 ;  /* 0x013ab80801007387 */ /* 0x000fe20000100a00 */
[----:B0-----:R-:W-:Y:S03]  /*9d4a0*/  HMMA.16816.F32 R4, R12, R26, R16 ;  /* 0x0000001a0c04723c */ /* 0x001fe60000001810 */
[----:B------:R-:W2:Y:S04]  /*9d4b0*/  LDL.LU.64 R24, [R1+0x2aa0] ;  /* 0x002aa00001187983 */ /* 0x000ea80000300a00 */
[----:B------:R-:W3:-:S12]  /*9d4c0*/  LDL.LU.64 R26, [R1+0x2aa8] ;  /* 0x002aa800011a7983 */ /* 0x000ed80000300a00 */
[----:B------:R-:W-:Y:S04]  /*9d4d0*/  STL.64 [R1+0x300], R4 ;  /* 0x0003000401007387 */ /* 0x000fe80000100a00 */
[----:B------:R-:W-:Y:S04]  /*9d4e0*/  STL.64 [R1+0x308], R6 ;  /* 0x0003080601007387 */ /* 0x000fe80000100a00 */
        /* <DEDUP_REMOVED lines=26> */
[----:B------:R-:W3:Y:S04]  /*9d690*/  LDL R16, [R1+0x48] ;  /* 0x0000480001107983 */ /* 0x000ee80000100800 */
[----:B------:R-:W3:Y:S04]  /*9d6a0*/  LDL R17, [R1+0x4c] ;  /* 0x00004c0001117983 */ /* 0x000ee80000100800 */
[----:B--2---:R-:W-:Y:S04]  /*9d6b0*/  STL.64 [R1+0x13ba0], R18 ;  /* 0x013ba01201007387 */ /* 0x004fe80000100a00 */
[----:B------:R-:W2:Y:S04]  /*9d6c0*/  LDL.LU.64 R4, [R1+0x2b30] ;  /* 0x002b300001047983 */ /* 0x000ea80000300a00 */
[----:B------:R-:W2:Y:S04]  /*9d6d0*/  LDL.LU.64 R6, [R1+0x2b38] ;  /* 0x002b380001067983 */ /* 0x000ea80000300a00 */
[----:B--2---:R-:W-:Y:S04]  /*9d6e0*/  STL.64 [R1+0x13bb0], R6 ;  /* 0x013bb00601007387 */ /* 0x004fe80000100a00 */
[----:B------:R0:W-:Y:S04]  /*9d6f0*/  STL.64 [R1+0x13ba8], R4 ;  /* 0x013ba80401007387 */ /* 0x0001e80000100a00 */
[----:B0-----:R-:W2:Y:S04]  /*9d700*/  LDL.LU.64 R4, [R1+0x2b40] ;  /* 0x002b400001047983 */ /* 0x001ea80000300a00 */
        /* <DEDUP_REMOVED lines=27> */
[----:B------:R-:W3:Y:S01]  /*9d8c0*/  LDL.LU.64 R10, [R1+0x2b08] ;  /* 0x002b0800010a7983 */ /* 0x000ee20000300a00 */
[C---:B------:R-:W-:Y:S03]  /*9d8d0*/  HMMA.16816.F32 R16, R12.reuse, R16, R4 ;  /* 0x000000100c10723c */ /* 0x040fe60000001804 */
        /* <DEDUP_REMOVED lines=8> */
[----:B------:R-:W2:Y:S04]  /*9d960*/  LDL.LU.64 R20, [R1+0x2a80] ;  /* 0x002a800001147983 */ /* 0x000ea80000300a00 */
[----:B------:R-:W2:Y:S04]  /*9d970*/  LDL.LU.64 R22, [R1+0x2a88] ;  /* 0x002a880001167983 */ /* 0x000ea80000300a00 */
[----:B------:R-:W3:Y:S04]  /*9d980*/  LDL.LU.64 R6, [R1+0x13bb0] ;  /* 0x013bb00001067983 */ /* 0x000ee80000300a00 */
[----:B------:R-:W3:Y:S04]  /*9d990*/  LDL.LU.64 R4, [R1+0x13ba8] ;  /* 0x013ba80001047983 */ /* 0x000ee80000300a00 */
[----:B------:R-:W-:Y:S04]  /*9d9a0*/  STL.64 [R1+0x2f0], R16 ;  /* 0x0002f01001007387 */ /* 0x000fe80000100a00 */
[----:B------:R0:W-:Y:S04]  /*9d9b0*/  STL.64 [R1+0x2f8], R18 ;  /* 0x0002f81201007387 */ /* 0x0001e80000100a00 */
[----:B0-----:R-:W3:Y:S01]  /*9d9c0*/  LDL.LU.64 R18, [R1+0x13ba0] ;  /* 0x013ba00001127983 */ /* 0x001ee20000300a00 */
[C---:B----4-:R-:W-:Y:S08]  /*9d9d0*/  HMMA.16816.F32 R24, R12.reuse, R24, R8 ;  /* 0x000000180c18723c */ /* 0x050ff00000001808 */
[----:B---3--:R-:W-:Y:S01]  /*9d9e0*/  HMMA.16816.F32 R16, R12, R18, R4 ;  /* 0x000000120c10723c */ /* 0x008fe20000001804 */
[----:B------:R-:W3:Y:S04]  /*9d9f0*/  LDL.LU.64 R4, [R1+0x2a70] ;  /* 0x002a700001047983 */ /* 0x000ee80000300a00 */
[----:B------:R-:W3:-:S14]  /*9da00*/  LDL.LU.64 R6, [R1+0x2a78] ;  /* 0x002a780001067983 */ /* 0x000edc0000300a00 */
[----:B------:R0:W-:Y:S04]  /*9da10*/  STL.64 [R1+0x2e0], R16 ;  /* 0x0002e01001007387 */ /* 0x0001e80000100a00 */
[----:B------:R1:W-:Y:S04]  /*9da20*/  STL.64 [R1+0x2e8], R18 ;  /* 0x0002e81201007387 */ /* 0x0003e80000100a00 */
        /* <DEDUP_REMOVED lines=64> */
[----:B0-----:R-:W2:Y:S04]  /*9de30*/  LDL.LU.64 R22, [R1+0x13ab0] ;  /* 0x013ab00001167983 */ /* 0x001ea80000300a00 */
[----:B------:R-:W4:Y:S04]  /*9de40*/  LDL.LU.64 R20, [R1+0x13aa8] ;  /* 0x013aa80001147983 */ /* 0x000f280000300a00 */
[----:B------:R-:W-:Y:S04]  /*9de50*/  STL.64 [R1+0x138d0], R26 ;  /* 0x0138d01a01007387 */ /* 0x000fe80000100a00 */
[----:B------:R0:W-:Y:S04]  /*9de60*/  STL.64 [R1+0x138c8], R24 ;  /* 0x0138c81801007387 */ /* 0x0001e80000100a00 */
[----:B0-----:R-:W3:Y:S04]  /*9de70*/  LDL.LU.64 R24, [R1+0x2a40] ;  /* 0x002a400001187983 */ /* 0x001ee80000300a00 */
[----:B------:R-:W3:Y:S01]  /*9de80*/  LDL.LU.64 R26, [R1+0x2a48] ;  /* 0x002a4800011a7983 */ /* 0x000ee20000300a00 */
[C---:B--2---:R-:W-:Y:S08]  /*9de90*/  HMMA.16816.F32 R4, R12.reuse, R22, R4 ;  /* 0x000000160c04723c */ /* 0x044ff00000001804 */
[C---:B----4-:R-:W-:Y:S11]  /*9dea0*/  HMMA.16816.F32 R16, R12.reuse, R20, R16 ;  /* 0x000000140c10723c */ /* 0x050ff60000001810 */
[----:B------:R-:W-:Y:S04]  /*9deb0*/  STL.64 [R1+0x840], R4 ;  /* 0x0008400401007387 */ /* 0x000fe80000100a00 */
[----:B------:R0:W-:Y:S04]  /*9dec0*/  STL.64 [R1+0x848], R6 ;  /* 0x0008480601007387 */ /* 0x0001e80000100a00 */
[----:B0-----:R-:W2:Y:S04]  /*9ded0*/  LDL.LU.64 R6, [R1+0x13aa0] ;  /* 0x013aa00001067983 */ /* 0x001ea80000300a00 */
[----:B------:R-:W4:Y:S04]  /*9dee0*/  LDL.LU.64 R4, [R1+0x13a98] ;  /* 0x013a980001047983 */ /* 0x000f280000300a00 */
[----:B------:R-:W-:Y:S04]  /*9def0*/  STL.64 [R1+0x850], R16 ;  /* 0x0008501001007387 */ /* 0x000fe80000100a00 */
[----:B------:R0:W-:Y:S04]  /*9df00*/  STL.64 [R1+0x858], R18 ;  /* 0x0008581201007387 */ /* 0x0001e80000100a00 */
[----:B0-----:R-:W2:Y:S04]  /*9df10*/  LDL.LU.64 R18, [R1+0x13a90] ;  /* 0x013a900001127983 */ /* 0x001ea80000300a00 */
[----:B------:R-:W3:Y:S04]  /*9df20*/  LDL.LU.64 R16, [R1+0x13a88] ;  /* 0x013a880001107983 */ /* 0x000ee80000300a00 */
[----:B------:R-:W-:Y:S04]  /*9df30*/  STL.64 [R1+0x138b0], R22 ;  /* 0x0138b01601007387 */ /* 0x000fe80000100a00 */
[----:B------:R0:W-:Y:S04]  /*9df40*/  STL.64 [R1+0x138a8], R20 ;  /* 0x0138a81401007387 */ /* 0x0001e80000100a00 */
[----:B0-----:R-:W2:Y:S04]  /*9df50*/  LDL.LU.64 R20, [R1+0x2a50] ;  /* 0x002a500001147983 */ /* 0x001ea80000300a00 */
[----:B------:R-:W2:Y:S02]  /*9df60*/  LDL.LU.64 R22, [R1+0x2a58] ;  /* 0x002a580001167983 */ /* 0x000ea40000300a00 */
[----:B--2---:R-:W-:-:S15]  /*9df70*/  HMMA.16816.F32 R20, R12, R18, R20 ;  /* 0x000000120c14723c */ /* 0x004fde0000001814 */
[----:B------:R-:W-:-:S04]  /*9df80*/  NOP ;  /* 0x0000000000007918 */ /* 0x000fc80000000000 */
[----:B------:R-:W-:Y:S04]  /*9df90*/  STL.64 [R1+0x860], R20 ;  /* 0x0008601401007387 */ /* 0x000fe80000100a00 */
[----:B------:R3:W-:Y:S02]  /*9dfa0*/  STL.64 [R1+0x868], R22 ;  /* 0x0008681601007387 */ /* 0x0007e40000100a00 */
[----:B---3--:R-:W-:Y:S01]  /*9dfb0*/  HMMA.16816.F32 R20, R12, R16, R24 ;  /* 0x000000100c14723c */ /* 0x008fe20000001818 */
[----:B------:R-:W-:Y:S02]  /*9dfc0*/  IMAD.MOV.U32 R24, RZ, RZ, R8 ;  /* 0x000000ffff187224 */ /* 0x000fe400078e0008 */
[----:B------:R-:W2:Y:S01]  /*9dfd0*/  LDL.LU R8, [R1+0x13a80] ;  /* 0x013a800001087983 */ /* 0x000ea20000300800 */
[----:B------:R-:W-:-:S15]  /*9dfe0*/  IMAD.MOV.U32 R25, RZ, RZ, R9 ;  /* 0x000000ffff197224 */ /* 0x000fde00078e0009 */
[----:B------:R-:W-:Y:S04]  /*9dff0*/  STL.64 [R1+0x880], R20 ;  /* 0x0008801401007387 */ /* 0x000fe80000100a00 */
[----:B------:R0:W-:Y:S04]  /*9e000*/  STL.64 [R1+0x888], R22 ;  /* 0x0008881601007387 */ /* 0x0001e80000100a00 */
[----:B------:R-:W2:Y:S01]  /*9e010*/  LDL.LU R9, [R1+0x13a7c] ;  /* 0x013a7c0001097983 */ /* 0x000ea20000300800 */
[----:B0-----:R-:W-:Y:S02]  /*9e020*/  IMAD.MOV.U32 R22, RZ, RZ, R10 ;  /* 0x000000ffff167224 */ /* 0x001fe400078e000a */
[----:B------:R-:W-:Y:S01]  /*9e030*/  IMAD.MOV.U32 R23, RZ, RZ, R11 ;  /* 0x000000ffff177224 */ /* 0x000fe200078e000b */
[----:B------:R-:W3:Y:S04]  /*9e040*/  LDL.LU R10, [R1+0x13a78] ;  /* 0x013a7800010a7983 */ /* 0x000ee80000300800 */
[----:B------:R-:W3:Y:S04]  /*9e050*/  LDL.LU R11, [R1+0x13a74] ;  /* 0x013a7400010b7983 */ /* 0x000ee80000300800 */
[----:B------:R0:W-:Y:S04]  /*9e060*/  STL.64 [R1+0x139b0], R22 ;  /* 0x0139b01601007387 */ /* 0x0001e80000100a00 */
[----:B------:R-:W3:Y:S04]  /*9e070*/  LDL.LU.64 R20, [R1+0x2a30] ;  /* 0x002a300001147983 */ /* 0x000ee80000300a00 */
[----:B0-----:R-:W3:Y:S04]  /*9e080*/  LDL.LU.64 R22, [R1+0x2a38] ;  /* 0x002a380001167983 */ /* 0x001ee80000300a00 */
[----:B------:R-:W2:Y:S01]  /*9e090*/  LDL.64 R26, [R1+0x50] ;  /* 0x00005000011a7983 */ /* 0x000ea20000100a00 */
[----:B---3--:R-:W-:Y:S03]  /*9e0a0*/  HMMA.16816.F32 R20, R12, R10, R20 ;  /* 0x0000000a0c14723c */ /* 0x008fe60000001814 */
[----:B--2---:R0:W-:Y:S04]  /*9e0b0*/  STL.64 [R1+0x139c0], R26 ;  /* 0x0139c01a01007387 */ /* 0x0041e80000100a00 */
[----:B0-----:R-:W2:Y:S04]  /*9e0c0*/  LDL.LU R26, [R1+0x904] ;  /* 0x00090400011a7983 */ /* 0x001ea80000300800 */
[----:B------:R-:W2:Y:S04]  /*9e0d0*/  LDL.LU R27, [R1+0x900] ;  /* 0x00090000011b7983 */ /* 0x000ea80000300800 */
[----:B------:R0:W-:Y:S04]  /*9e0e0*/  STL.64 [R1+0x139b8], R24 ;  /* 0x0139b81801007387 */ /* 0x0001e80000100a00 */
[----:B0-----:R-:W3:Y:S04]  /*9e0f0*/  LDL.LU R24, [R1+0x8ec] ;  /* 0x0008ec0001187983 */ /* 0x001ee80000300800 */
[----:B------:R-:W3:Y:S04]  /*9e100*/  LDL.LU R25, [R1+0x8e8] ;  /* 0x0008e80001197983 */ /* 0x000ee80000300800 */
[----:B------:R0:W-:Y:S04]  /*9e110*/  STL.64 [R1+0x138a0], R18 ;  /* 0x0138a01201007387 */ /* 0x0001e80000100a00 */
[----:B0-----:R-:W2:Y:S04]  /*9e120*/  LDL.LU R18, [R1+0x8e4] ;  /* 0x0008e40001127983 */ /* 0x001ea80000300800 */
[----:B------:R-:W2:Y:S04]  /*9e130*/  LDL.LU R19, [R1+0x8e0] ;  /* 0x0008e00001137983 */ /* 0x000ea80000300800 */
[----:B------:R-:W-:Y:S04]  /*9e140*/  STL.64 [R1+0x13898], R16 ;  /* 0x0138981001007387 */ /* 0x000fe80000100a00 */
[----:B------:R0:W-:Y:S04]  /*9e150*/  STL.64 [R1+0x890], R20 ;  /* 0x0008901401007387 */ /* 0x0001e80000100a00 */
[----:B------:R-:W-:Y:S01]  /*9e160*/  STL.64 [R1+0x898], R22 ;  /* 0x0008981601007387 */ /* 0x000fe20000100a00 */
[----:B0-----:R-:W-:-:S02]  /*9e170*/  IMAD.MOV.U32 R20, RZ, RZ, R6 ;  /* 0x000000ffff147224 */ /* 0x001fc400078e0006 */
[----:B------:R-:W-:Y:S01]  /*9e180*/  IMAD.MOV.U32 R21, RZ, RZ, R7 ;  /* 0x000000ffff157224 */ /* 0x000fe200078e0007 */
[----:B------:R-:W2:Y:S04]  /*9e190*/  LDL.LU R6, [R1+0x13a70] ;  /* 0x013a700001067983 */ /* 0x000ea80000300800 */
[----:B------:R-:W2:Y:S04]  /*9e1a0*/  LDL.LU R7, [R1+0x13a6c] ;  /* 0x013a6c0001077983 */ /* 0x000ea80000300800 */
[----:B------:R0:W-:Y:S04]  /*9e1b0*/  STL.64 [R1+0x139c8], R20 ;  /* 0x0139c81401007387 */ /* 0x0001e80000100a00 */
[----:B0-----:R-:W2:Y:S04]  /*9e1c0*/  LDL.LU.64 R20, [R1+0x2a20] ;  /* 0x002a200001147983 */ /* 0x001ea80000300a00 */
[----:B------:R-:W2:Y:S02]  /*9e1d0*/  LDL.LU.64 R22, [R1+0x2a28] ;  /* 0x002a280001167983 */ /* 0x000ea40000300a00 */
[----:B--2---:R-:W-:-:S15]  /*9e1e0*/  HMMA.16816.F32 R20, R12, R8, R20 ;  /* 0x000000080c14723c */ /* 0x004fde0000001814 */
[----:B------:R-:W-:-:S04]  /*9e1f0*/  NOP ;  /* 0x0000000000007918 */ /* 0x000fc80000000000 */
[----:B------:R-:W-:Y:S04]  /*9e200*/  STL.64 [R1+0x8a0], R20 ;  /* 0x0008a01401007387 */ /* 0x000fe80000100a00 */
[----:B------:R4:W-:Y:S02]  /*9e210*/  STL.64 [R1+0x8a8], R22 ;  /* 0x0008a81601007387 */ /* 0x0009e40000100a00 */
[----:B----4-:R-:W-:Y:S02]  /*9e220*/  IMAD.MOV.U32 R22, RZ, RZ, R4 ;  /* 0x000000ffff167224 */ /* 0x010fe400078e0004 */
[----:B------:R-:W-:Y:S01]  /*9e230*/  IMAD.MOV.U32 R23, RZ, RZ, R5 ;  /* 0x000000ffff177224 */ /* 0x000fe200078e0005 */
[----:B------:R-:W2:Y:S04]  /*9e240*/  LDL.LU R4, [R1+0x13a68] ;  /* 0x013a680001047983 */ /* 0x000ea80000300800 */
[----:B------:R-:W2:Y:S04]  /*9e250*/  LDL.LU R5, [R1+0x13a64] ;  /* 0x013a640001057983 */ /* 0x000ea80000300800 */
[----:B------:R0:W-:Y:S04]  /*9e260*/  STL.64 [R1+0x139e0], R22 ;  /* 0x0139e01601007387 */ /* 0x0001e80000100a00 */
[----:B------:R-:W4:Y:S04]  /*9e270*/  LDL.LU.64 R20, [R1+0x2a10] ;  /* 0x002a100001147983 */ /* 0x000f280000300a00 */
[----:B0-----:R-:W4:Y:S04]  /*9e280*/  LDL.LU.64 R22, [R1+0x2a18] ;  /* 0x002a180001167983 */ /* 0x001f280000300a00 */
[----:B------:R-:W-:Y:S04]  /*9e290*/  STL.64 [R1+0x138c0], R10 ;  /* 0x0138c00a01007387 */ /* 0x000fe80000100a00 */
[----:B------:R0:W-:Y:S04]  /*9e2a0*/  STL.64 [R1+0x138b8], R8 ;  /* 0x0138b80801007387 */ /* 0x0001e80000100a00 */
[----:B0-----:R-:W2:Y:S04]  /*9e2b0*/  LDL.LU.64 R8, [R1+0x1900] ;  /* 0x0019000001087983 */ /* 0x001ea80000300a00 */
[----:B------:R-:W2:Y:S01]  /*9e2c0*/  LDL.LU.64 R10, [R1+0x1908] ;  /* 0x00190800010a7983 */ /* 0x000ea20000300a00 */
[----:B----4-:R-:W-:-:S15]  /*9e2d0*/  HMMA.16816.F32 R20, R12, R6, R20 ;  /* 0x000000060c14723c */ /* 0x010fde0000001814 */
[----:B------:R-:W-:-:S04]  /*9e2e0*/  NOP ;  /* 0x0000000000007918 */ /* 0x000fc80000000000 */
[----:B------:R0:W-:Y:S04]  /*9e2f0*/  STL.64 [R1+0x8b0], R20 ;  /* 0x0008b01401007387 */ /* 0x0001e80000100a00 */
[----:B------:R-:W-:Y:S01]  /*9e300*/  STL.64 [R1+0x8b8], R22 ;  /* 0x0008b81601007387 */ /* 0x000fe20000100a00 */
[----:B0-----:R-:W-:Y:S02]  /*9e310*/  IMAD.MOV.U32 R20, RZ, RZ, R2 ;  /* 0x000000ffff147224 */ /* 0x001fe400078e0002 */
[----:B------:R-:W-:Y:S01]  /*9e320*/  IMAD.MOV.U32 R21, RZ, RZ, R3 ;  /* 0x000000ffff157224 */ /* 0x000fe200078e0003 */
[----:B------:R-:W4:Y:S04]  /*9e330*/  LDL.LU R2, [R1+0x13a60] ;  /* 0x013a600001027983 */ /* 0x000f280000300800 */
[----:B------:R-:W4:Y:S04]  /*9e340*/  LDL.LU R3, [R1+0x13a5c] ;  /* 0x013a5c0001037983 */ /* 0x000f280000300800 */
[----:B------:R0:W-:Y:S04]  /*9e350*/  STL.64 [R1+0x139f8], R20 ;  /* 0x0139f81401007387 */ /* 0x0001e80000100a00 */
[----:B0-----:R-:W2:Y:S04]  /*9e360*/  LDL.LU.64 R20, [R1+0x2a00] ;  /* 0x002a000001147983 */ /* 0x001ea80000300a00 */
[----:B------:R-:W2:Y:S02]  /*9e370*/  LDL.LU.64 R22, [R1+0x2a08] ;  /* 0x002a080001167983 */ /* 0x000ea40000300a00 */
[----:B--2---:R-:W-:-:S15]  /*9e380*/  HMMA.16816.F32 R20, R12, R4, R20 ;  /* 0x000000040c14723c */ /* 0x004fde0000001814 */
[----:B------:R-:W-:-:S04]  /*9e390*/  NOP ;  /* 0x0000000000007918 */ /* 0x000fc80000000000 */
[----:B------:R-:W-:Y:S04]  /*9e3a0*/  STL.64 [R1+0x8d0], R20 ;  /* 0x0008d01401007387 */ /* 0x000fe80000100a00 */
[----:B------:R0:W-:Y:S04]  /*9e3b0*/  STL.64 [R1+0x8d8], R22 ;  /* 0x0008d81601007387 */ /* 0x0001e80000100a00 */
[----:B0-----:R-:W2:Y:S01]  /*9e3c0*/  LDL R22, [R1+0x80] ;  /* 0x0000800001167983 */ /* 0x001ea20000100800 */
[----:B------:R-:W-:-:S03]  /*9e3d0*/  IMAD.MOV.U32 R23, RZ, RZ, R0 ;  /* 0x000000ffff177224 */ /* 0x000fc600078e0000 */
[----:B------:R-:W3:Y:S04]  /*9e3e0*/  LDL.LU R0, [R1+0x13a58] ;  /* 0x013a580001007983 */ /* 0x000ee80000300800 */
[----:B--2---:R-:W-:Y:S04]  /*9e3f0*/  STL.64 [R1+0x13a10], R22 ;  /* 0x013a101601007387 */ /* 0x004fe80000100a00 */
[----:B------:R-:W-:Y:S04]  /*9e400*/  STL.64 [R1+0x13880], R6 ;  /* 0x0138800601007387 */ /* 0x000fe80000100a00 */
[----:B------:R4:W-:Y:S02]  /*9e410*/  STL.64 [R1+0x13878], R4 ;  /* 0x0138780401007387 */ /* 0x0009e40000100a00 */
[----:B----4-:R-:W-:-:S15]  /*9e420*/  HMMA.16816.F32 R4, R12, R2, R8 ;  /* 0x000000020c04723c */ /* 0x010fde0000001808 */
[----:B------:R-:W-:-:S04]  /*9e430*/  NOP ;  /* 0x0000000000007918 */ /* 0x000fc80000000000 */
[----:B------:R-:W-:Y:S04]  /*9e440*/  STL.64 [R1+0x8c0], R4 ;  /* 0x0008c00401007387 */ /* 0x000fe80000100a00 */
[----:B------:R-:W-:Y:S04]  /*9e450*/  STL.64 [R1+0x8c8], R6 ;  /* 0x0008c80601007387 */ /* 0x000fe80000100a00 */
[----:B------:R-:W2:Y:S04]  /*9e460*/  LDL.64 R22, [R1+0x90] ;  /* 0x0000900001167983 */ /* 0x000ea80000100a00 */
[----:B------:R-:W4:Y:S04]  /*9e470*/  LDL R20, [R1+0x88] ;  /* 0x0000880001147983 */ /* 0x000f280000100800 */
[----:B------:R-:W4:Y:S01]  /*9e480*/  LDL R21, [R1+0x8c] ;  /* 0x00008c0001157983 */ /* 0x000f220000100800 */
[----:B---3--:R-:W-:-:S02]  /*9e490*/  IMAD R13, R25, 0x100, R24 ;  /* 0x00000100190d7824 */ /* 0x008fc400078e0218 */
[----:B------:R-:W-:Y:S01]  /*9e4a0*/  IMAD R14, R27, 0x100, R26 ;  /* 0x000001001b0e7824 */ /* 0x000fe200078e021a */
[----:B--2---:R0:W-:Y:S04]  /*9e4b0*/  STL.64 [R1+0x13a40], R22 ;  /* 0x013a401601007387 */ /* 0x0041e80000100a00 */
[----:B0-----:R-:W2:Y:S01]  /*9e4c0*/  LDL R22, [R1+0x98] ;  /* 0x0000980001167983 */ /* 0x001ea20000100800 */
[----:B------:R-:W-:-:S03]  /*9e4d0*/  IMAD.MOV.U32 R23, RZ, RZ, R0 ;  /* 0x000000ffff177224 */ /* 0x000fc600078e0000 */
[----:B------:R-:W3:Y:S04]  /*9e4e0*/  LDL.LU R15, [R1+0x90c] ;  /* 0x00090c00010f7983 */ /* 0x000ee80000300800 */
[----:B------:R-:W3:Y:S04]  /*9e4f0*/  LDL.LU R0, [R1+0x908] ;  /* 0x0009080001007983 */ /* 0x000ee80000300800 */
[----:B----4-:R-:W-:Y:S04]  /*9e500*/  STL.64 [R1+0x13a38], R20 ;  /* 0x013a381401007387 */ /* 0x010fe80000100a00 */
[----:B------:R-:W4:Y:S04]  /*9e510*/  LDL.LU.64 R24, [R1+0x2790] ;  /* 0x0027900001187983 */ /* 0x000f280000300a00 */
[----:B------:R-:W2:Y:S04]  /*9e520*/  LDL.LU.64 R26, [R1+0x2798] ;  /* 0x00279800011a7983 */ /* 0x000ea80000300a00 */
[----:B--2---:R-:W-:Y:S04]  /*9e530*/  STL.64 [R1+0x139d8], R26 ;  /* 0x0139d81a01007387 */ /* 0x004fe80000100a00 */
[----:B----4-:R0:W-:Y:S04]  /*9e540*/  STL.64 [R1+0x139d0], R24 ;  /* 0x0139d01801007387 */ /* 0x0101e80000100a00 */
        /* <DEDUP_REMOVED lines=19> */
[----:B---3--:R-:W-:Y:S01]  /*9e680*/  IMAD R15, R0, 0x100, R15 ;  /* 0x00000100000f7824 */ /* 0x008fe200078e020f */
[----:B------:R-:W-:Y:S01]  /*9e690*/  F2FP.F16.E4M3.UNPACK_B R13, R13 ;  /* 0x0000000dff0d723e */ /* 0x000fe200020006ff */
[----:B----4-:R-:W-:Y:S04]  /*9e6a0*/  STL.64 [R1+0x13a50], R26 ;  /* 0x013a501a01007387 */ /* 0x010fe80000100a00 */
[----:B--2---:R0:W-:Y:S04]  /*9e6b0*/  STL.64 [R1+0x13a48], R24 ;  /* 0x013a481801007387 */ /* 0x0041e80000100a00 */
[----:B0-----:R-:W2:Y:S04]  /*9e6c0*/  LDL.LU.64 R24, [R1+0x29f0] ;  /* 0x0029f00001187983 */ /* 0x001ea80000300a00 */
[----:B------:R-:W2:Y:S01]  /*9e6d0*/  LDL.LU.64 R26, [R1+0x29f8] ;  /* 0x0029f800011a7983 */ /* 0x000ea20000300a00 */
[----:B------:R-:W-:-:S02]  /*9e6e0*/  F2FP.F16.E4M3.UNPACK_B R12, R12 ;  /* 0x0000000cff0c723e */ /* 0x000fc400020006ff */
[----:B------:R-:W-:Y:S01]  /*9e6f0*/  F2FP.F16.E4M3.UNPACK_B R14, R14 ;  /* 0x0000000eff0e723e */ /* 0x000fe200020006ff */
[----:B------:R-:W3:Y:S01]  /*9e700*/  LDL.LU.64 R16, [R1+0x2780] ;  /* 0x0027800001107983 */ /* 0x000ee20000300a00 */
[----:B------:R-:W-:-:S03]  /*9e710*/  F2FP.F16.E4M3.UNPACK_B R15, R15 ;  /* 0x0000000fff0f723e */ /* 0x000fc600020006ff */
[----:B------:R-:W3:Y:S04]  /*9e720*/  LDL.LU.64 R18, [R1+0x2788] ;  /* 0x0027880001127983 */ /* 0x000ee80000300a00 */
[----:B------:R-:W4:Y:S04]  /*9e730*/  LDL.LU.64 R8, [R1+0x2770] ;  /* 0x0027700001087983 */ /* 0x000f280000300a00 */
[----:B------:R-:W4:Y:S04]  /*9e740*/  LDL.LU.64 R10, [R1+0x2778] ;  /* 0x00277800010a7983 */ /* 0x000f280000300a00 */
[----:B------:R-:W3:Y:S04]  /*9e750*/  LDL.LU.64 R4, [R1+0x2760] ;  /* 0x0027600001047983 */ /* 0x000ee80000300a00 */
[----:B------:R-:W3:Y:S01]  /*9e760*/  LDL.LU.64 R6, [R1+0x2768] ;  /* 0x0027680001067983 */ /* 0x000ee20000300a00 */
[----:B--2---:R-:W-:Y:S03]  /*9e770*/  HMMA.16816.F32 R20, R12, R22, R24 ;  /* 0x000000160c14723c */ /* 0x004fe60000001818 */
[----:B------:R-:W2:Y:S04]  /*9e780*/  LDL.LU.64 R26, [R1+0x13a50] ;  /* 0x013a5000011a7983 */ /* 0x000ea80000300a00 */
[----:B------:R-:W2:-:S12]  /*9e790*/  LDL.LU.64 R24, [R1+0x13a48] ;  /* 0x013a480001187983 */ /* 0x000e980000300a00 */
        /* <DEDUP_REMOVED lines=9> */
[----:B------:R-:W3:Y:S01]  /*9e830*/  LDL.LU.64 R24, [R1+0x13a28] ;  /* 0x013a280001187983 */ /* 0x000ee20000300a00 */
[----:B------:R-:W-:-:S05]  /*9e840*/  IMAD.MOV.U32 R0, RZ, RZ, R23 ;  /* 0x000000ffff007224 */ /* 0x000fca00078e0017 */
[----:B------:R-:W-:Y:S01]  /*9e850*/  STL [R1+0x13860], R0 ;  /* 0x0138600001007387 */ /* 0x000fe20000100800 */
[----:B---3--:R-:W-:Y:S03]  /*9e860*/  HMMA.16816.F32 R20, R12, R20, R24 ;  /* 0x000000140c14723c */ /* 0x008fe60000001818 */
[----:B------:R-:W2:Y:S04]  /*9e870*/  LDL.LU.64 R26, [R1+0x13a20] ;  /* 0x013a2000011a7983 */ /* 0x000ea80000300a00 */
[----:B------:R-:W2:-:S12]  /*9e880*/  LDL.LU.64 R24, [R1+0x13a18] ;  /* 0x013a180001187983 */ /* 0x000e980000300a00 */
        /* <DEDUP_REMOVED lines=23> */
[----:B------:R-:W4:-:S13]  /*9ea00*/  LDL.LU.64 R24, [R1+0x139b8] ;  /* 0x0139b80001187983 */ /* 0x000f1a0000300a00 */
[----:B------:R-:W-:Y:S04]  /*9ea10*/  STL.64 [R1+0x970], R20 ;  /* 0x0009701401007387 */ /* 0x000fe80000100a00 */
[----:B------:R0:W-:Y:S04]  /*9ea20*/  STL.64 [R1+0x978], R22 ;  /* 0x0009781601007387 */ /* 0x0001e80000100a00 */
[----:B0-----:R-:W3:Y:S01]  /*9ea30*/  LDL.LU.64 R22, [R1+0x139b0] ;  /* 0x0139b00001167983 */ /* 0x001ee20000300a00 */
[C---:B--2---:R-:W-:Y:S08]  /*9ea40*/  HMMA.16816.F32 R4, R12.reuse, R26, R4 ;  /* 0x0000001a0c04723c */ /* 0x044ff00000001804 */
[----:B----4-:R-:W-:Y:S01]  /*9ea50*/  HMMA.16816.F32 R8, R12, R24, R8 ;  /* 0x000000180c08723c */ /* 0x010fe20000001808 */
[----:B------:R-:W-:-:S07]  /*9ea60*/  IMAD.MOV.U32 R0, RZ, RZ, R27 ;  /* 0x000000ffff007224 */ /* 0x000fce00078e001b */
[----:B---3--:R-:W-:-:S15]  /*9ea70*/  HMMA.16816.F32 R16, R12, R22, R16 ;  /* 0x000000160c10723c */ /* 0x008fde0000001810 */
[----:B------:R-:W-:-:S04]  /*9ea80*/  NOP ;  /* 0x0000000000007918 */ /* 0x000fc80000000000 */
[----:B------:R-:W-:Y:S04]  /*9ea90*/  STL.64 [R1+0x980], R16 ;  /* 0x0009801001007387 */ /* 0x000fe80000100a00 */
[----:B------:R-:W-:Y:S04]  /*9eaa0*/  STL.64 [R1+0x988], R18 ;  /* 0x0009881201007387 */ /* 0x000fe80000100a00 */
[----:B------:R-:W-:Y:S04]  /*9eab0*/  STL.64 [R1+0x990], R8 ;  /* 0x0009900801007387 */ /* 0x000fe80000100a00 */
[----:B------:R-:W-:Y:S04]  /*9eac0*/  STL.64 [R1+0x998], R10 ;  /* 0x0009980a01007387 */ /* 0x000fe80000100a00 */
[----:B------:R-:W2:Y:S04]  /*9ead0*/  LDL.LU.64 R24, [R1+0x26b0] ;  /* 0x0026b00001187983 */ /* 0x000ea80000300a00 */
[----:B------:R-:W-:Y:S04]  /*9eae0*/  STL.64 [R1+0x9a0], R4 ;  /* 0x0009a00401007387 */ /* 0x000fe80000100a00 */
[----:B------:R-:W-:Y:S04]  /*9eaf0*/  STL.64 [R1+0x9a8], R6 ;  /* 0x0009a80601007387 */ /* 0x000fe80000100a00 */
        /* <DEDUP_REMOVED lines=14> */
[----:B------:R-:W3:Y:S04]  /*9ebe0*/  LDL R18, [R1+0x38] ;  /* 0x0000380001127983 */ /* 0x000ee80000100800 */
[----:B------:R-:W3:Y:S04]  /*9ebf0*/  LDL R19, [R1+0x3c] ;  /* 0x00003c0001137983 */ /* 0x000ee80000100800 */
[----:B------:R-:W4:Y:S04]  /*9ec00*/  LDL R16, [R1+0x40] ;  /* 0x0000400001107983 */ /* 0x000f280000100800 */
[----:B------:R-:W4:Y:S04]  /*9ec10*/  LDL R17, [R1+0x44] ;  /* 0x0000440001117983 */ /* 0x000f280000100800 */
[----:B------:R-:W2:Y:S04]  /*9ec20*/  LDL R6, [R1+0x28] ;  /* 0x0000280001067983 */ /* 0x000ea80000100800 */
[----:B------:R-:W2:Y:S04]  /*9ec30*/  LDL R7, [R1+0x2c] ;  /* 0x00002c0001077983 */ /* 0x000ea80000100800 */
[----:B------:R-:W2:Y:S04]  /*9ec40*/  LDL R4, [R1+0x30] ;  /* 0x0000300001047983 */ /* 0x000ea80000100800 */
[----:B------:R-:W2:Y:S04]  /*9ec50*/  LDL R5, [R1+0x34] ;  /* 0x0000340001057983 */ /* 0x000ea80000100800 */
[----:B0-----:R-:W2:Y:S04]  /*9ec60*/  LDL R26, [R1+0x20] ;  /* 0x00002000011a7983 */ /* 0x001ea80000100800 */
[----:B------:R-:W2:Y:S04]  /*9ec70*/  LDL R27, [R1+0x24] ;  /* 0x00002400011b7983 */ /* 0x000ea80000100800 */
[----:B---3--:R0:W-:Y:S04]  /*9ec80*/  STL.64 [R1+0x13980], R18 ;  /* 0x0139801201007387 */ /* 0x0081e80000100a00 */
[----:B0-----:R-:W3:Y:S04]  /*9ec90*/  LDL R18, [R1+0x48] ;  /* 0x0000480001127983 */ /* 0x001ee80000100800 */
[----:B------:R-:W3:Y:S04]  /*9eca0*/  LDL R19, [R1+0x4c] ;  /* 0x00004c0001137983 */ /* 0x000ee80000100800 */
[----:B----4-:R-:W-:Y:S04]  /*9ecb0*/  STL.64 [R1+0x13998], R16 ;  /* 0x0139981001007387 */ /* 0x010fe80000100a00 */
[----:B--2---:R-:W-:Y:S04]  /*9ecc0*/  STL.64 [R1+0x13960], R6 ;  /* 0x0139600601007387 */ /* 0x004fe80000100a00 */
[----:B------:R0:W-:Y:S04]  /*9ecd0*/  STL.64 [R1+0x13978], R4 ;  /* 0x0139780401007387 */ /* 0x0001e80000100a00 */
        /* <DEDUP_REMOVED lines=8> */
[----:B0-----:R-:W3:Y:S04]  /*9ed60*/  LDL.LU.64 R4, [R1+0x2750] ;  /* 0x0027500001047983 */ /* 0x001ee80000300a00 */
[----:B------:R-:W3:Y:S04]  /*9ed70*/  LDL.LU.64 R6, [R1+0x2758] ;  /* 0x0027580001067983 */ /* 0x000ee80000300a00 */
[----:B------:R0:W-:Y:S04]  /*9ed80*/  STL.64 [R1+0x13940], R24 ;  /* 0x0139401801007387 */ /* 0x0001e80000100a00 */
[----:B------:R1:W-:Y:S04]  /*9ed90*/  STL.64 [R1+0x13958], R26 ;  /* 0x0139581a01007387 */ /* 0x0003e80000100a00 */
[----:B0-----:R-:W2:Y:S04]  /*9eda0*/  LDL.LU.64 R24, [R1+0x2710] ;  /* 0x0027100001187983 */ /* 0x001ea80000300a00 */
[----:B-1----:R-:W4:Y:S04]  /*9edb0*/  LDL.LU.64 R26, [R1+0x2718] ;  /* 0x00271800011a7983 */ /* 0x002f280000300a00 */
[----:B----4-:R-:W-:Y:S04]  /*9edc0*/  STL.64 [R1+0x13970], R26 ;  /* 0x0139701a01007387 */ /* 0x010fe80000100a00 */
[----:B--2---:R0:W-:Y:S04]  /*9edd0*/  STL.64 [R1+0x13968], R24 ;  /* 0x0139681801007387 */ /* 0x0041e80000100a00 */
[----:B0-----:R-:W2:Y:S04]  /*9ede0*/  LDL.LU.64 R24, [R1+0x2720] ;  /* 0x0027200001187983 */ /* 0x001ea80000300a00 */
[----:B------:R-:W2:Y:S04]  /*9edf0*/  LDL.LU.64 R26, [R1+0x2728] ;  /* 0x00272800011a7983 */ /* 0x000ea80000300a00 */
        /* <DEDUP_REMOVED lines=14> */
[C---:B---3--:R-:W-:Y:S03]  /*9eee0*/  HMMA.16816.F32 R16, R12.reuse, R18, R4 ;  /* 0x000000120c10723c */ /* 0x048fe60000001804 */
[----:B----4-:R-:W-:Y:S04]  /*9eef0*/  STL.64 [R1+0x13938], R10 ;  /* 0x0139380a01007387 */ /* 0x010fe80000100a00 */
[----:B--2---:R0:W-:Y:S04]  /*9ef00*/  STL.64 [R1+0x13930], R8 ;  /* 0x0139300801007387 */ /* 0x0041e80000100a00 */
[----:B0-----:R-:W2:Y:S04]  /*9ef10*/  LDL.LU.64 R8, [R1+0x26f0] ;  /* 0x0026f00001087983 */ /* 0x001ea80000300a00 */
[----:B------:R-:W3:Y:S04]  /*9ef20*/  LDL.LU.64 R10, [R1+0x26f8] ;  /* 0x0026f800010a7983 */ /* 0x000ee80000300a00 */
[----:B---3--:R-:W-:Y:S04]  /*9ef30*/  STL.64 [R1+0x13950], R10 ;  /* 0x0139500a01007387 */ /* 0x008fe80000100a00 */
[----:B--2---:R0:W-:Y:S04]  /*9ef40*/  STL.64 [R1+0x13948], R8 ;  /* 0x0139480801007387 */ /* 0x0041e80000100a00 */
[----:B0-----:R-:W2:Y:S04]  /*9ef50*/  LDL.LU.64 R8, [R1+0x2700] ;  /* 0x0027000001087983 */ /* 0x001ea80000300a00 */
[----:B------:R-:W2:Y:S04]  /*9ef60*/  LDL.LU.64 R10, [R1+0x2708] ;  /* 0x00270800010a7983 */ /* 0x000ea80000300a00 */
[----:B------:R-:W3:Y:S04]  /*9ef70*/  LDL.LU.64 R20, [R1+0x2690] ;  /* 0x0026900001147983 */ /* 0x000ee80000300a00 */
[----:B------:R-:W3:Y:S04]  /*9ef80*/  LDL.LU.64 R22, [R1+0x2698] ;  /* 0x0026980001167983 */ /* 0x000ee80000300a00 */
[----:B------:R-:W4:Y:S04]  /*9ef90*/  LDL.LU.64 R6, [R1+0x139a8] ;  /* 0x0139a80001067983 */ /* 0x000f280000300a00 */
[----:B------:R-:W4:Y:S04]  /*9efa0*/  LDL.LU.64 R4, [R1+0x139a0] ;  /* 0x0139a00001047983 */ /* 0x000f280000300a00 */
[----:B------:R0:W-:Y:S04]  /*9efb0*/  STL.64 [R1+0x9b0], R16 ;  /* 0x0009b01001007387 */ /* 0x0001e80000100a00 */
[----:B------:R4:W-:Y:S04]  /*9efc0*/  STL.64 [R1+0x9b8], R18 ;  /* 0x0009b81201007387 */ /* 0x0009e80000100a00 */
[----:B0-----:R-:W4:Y:S02]  /*9efd0*/  LDL.LU.64 R16, [R1+0x13998] ;  /* 0x0139980001107983 */ /* 0x001f240000300a00 */
[----:B----4-:R-:W-:Y:S02]  /*9efe0*/  HMMA.16816.F32 R16, R12, R16, R4 ;  /* 0x000000100c10723c */ /* 0x010fe40000001804 */
[----:B------:R-:W4:Y:S04]  /*9eff0*/  LDL.LU.64 R6, [R1+0x13990] ;  /* 0x0139900001067983 */ /* 0x000f280000300a00 */
[----:B------:R-:W4:-:S13]  /*9f000*/  LDL.LU.64 R4, [R1+0x13988] ;  /* 0x0139880001047983 */ /* 0x000f1a0000300a00 */
[----:B------:R-:W-:Y:S04]  /*9f010*/  STL.64 [R1+0x9c0], R16 ;  /* 0x0009c01001007387 */ /* 0x000fe80000100a00 */
[----:B------:R0:W-:Y:S04]  /*9f020*/  STL.64 [R1+0x9c8], R18 ;  /* 0x0009c81201007387 */ /* 0x0001e80000100a00 */
[----:B0-----:R-:W4:Y:S02]  /*9f030*/  LDL.LU.64 R18, [R1+0x13980] ;  /* 0x0139800001127983 */ /* 0x001f240000300a00 */
[----:B----4-:R-:W-:Y:S02]  /*9f040*/  HMMA.16816.F32 R16, R12, R18, R4 ;  /* 0x000000120c10723c */ /* 0x010fe40000001804 */
[----:B------:R-:W4:-:S15]  /*9f050*/  LDL.LU.64 R4, [R1+0x13978] ;  /* 0x0139780001047983 */ /* 0x000f1e0000300a00 */
[----:B------:R-:W-:Y:S02]  /*9f060*/  NOP ;  /* 0x0000000000007918 */ /* 0x000fe40000000000 */
[----:B------:R0:W-:Y:S04]  /*9f070*/  STL.64 [R1+0x9e0], R16 ;  /* 0x0009e01001007387 */ /* 0x0001e80000100a00 */
[----:B------:R1:W-:Y:S04]  /*9f080*/  STL.64 [R1+0x9e8], R18 ;  /* 0x0009e81201007387 */ /* 0x0003e80000100a00 */
[----:B0-----:R-:W2:Y:S04]  /*9f090*/  LDL.LU.64 R16, [R1+0x2680] ;  /* 0x0026800001107983 */ /* 0x001ea80000300a00 */
[----:B-1----:R-:W2:Y:S01]  /*9f0a0*/  LDL.LU.64 R18, [R1+0x2688] ;  /* 0x0026880001127983 */ /* 0x002ea20000300a00 */
[----:B----4-:R-:W-:Y:S03]  /*9f0b0*/  HMMA.16816.F32 R4, R12, R4, R24 ;  /* 0x000000040c04723c */ /* 0x010fe60000001818 */
[----:B------:R-:W4:Y:S04]  /*9f0c0*/  LDL.LU.64 R26, [R1+0x13970] ;  /* 0x01397000011a7983 */ /* 0x000f280000300a00 */
[----:B------:R-:W4:-:S12]  /*9f0d0*/  LDL.LU.64 R24, [R1+0x13968] ;  /* 0x0139680001187983 */ /* 0x000f180000300a00 */
[----:B------:R-:W-:Y:S04]  /*9f0e0*/  STL.64 [R1+0x9f0], R4 ;  /* 0x0009f00401007387 */ /* 0x000fe80000100a00 */
[----:B------:R0:W-:Y:S04]  /*9f0f0*/  STL.64 [R1+0x9f8], R6 ;  /* 0x0009f80601007387 */ /* 0x0001e80000100a00 */
[----:B0-----:R-:W4:Y:S02]  /*9f100*/  LDL.LU.64 R6, [R1+0x13960] ;  /* 0x0139600001067983 */ /* 0x001f240000300a00 */
[----:B----4-:R-:W-:Y:S02]  /*9f110*/  HMMA.16816.F32 R4, R12, R6, R24 ;  /* 0x000000060c04723c */ /* 0x010fe40000001818 */
[----:B------:R-:W2:-:S15]  /*9f120*/  LDL.LU.64 R26, [R1+0x13958] ;  /* 0x01395800011a7983 */ /* 0x000e9e0000300a00 */
[----:B------:R-:W-:Y:S02]  /*9f130*/  NOP ;  /* 0x0000000000007918 */ /* 0x000fe40000000000 */
[----:B------:R0:W-:Y:S04]  /*9f140*/  STL.64 [R1+0xa00], R4 ;  /* 0x000a000401007387 */ /* 0x0001e80000100a00 */
[----:B------:R1:W-:Y:S04]  /*9f150*/  STL.64 [R1+0xa08], R6 ;  /* 0x000a080601007387 */ /* 0x0003e80000100a00 */
[----:B0-----:R-:W4:Y:S04]  /*9f160*/  LDL.LU.64 R4, [R1+0x2660] ;  /* 0x0026600001047983 */ /* 0x001f280000300a00 */
[----:B-1----:R-:W4:Y:S01]  /*9f170*/  LDL.LU.64 R6, [R1+0x2668] ;  /* 0x0026680001067983 */ /* 0x002f220000300a00 */
        /* <DEDUP_REMOVED lines=46> */
[----:B------:R-:W3:Y:S04]  /*9f460*/  LDL.LU.64 R20, [R1+0x138a8] ;  /* 0x0138a80001147983 */ /* 0x000ee80000300a00 */
[----:B------:R-:W-:Y:S04]  /*9f470*/  STL.64 [R1+0x13728], R26 ;  /* 0x0137281a01007387 */ /* 0x000fe80000100a00 */
[----:B------:R0:W-:Y:S04]  /*9f480*/  STL.64 [R1+0x13720], R24 ;  /* 0x0137201801007387 */ /* 0x0001e80000100a00 */
[----:B0-----:R-:W3:Y:S04]  /*9f490*/  LDL.LU.64 R24, [R1+0x2670] ;  /* 0x0026700001187983 */ /* 0x001ee80000300a00 */
[----:B------:R-:W3:Y:S01]  /*9f4a0*/  LDL.LU.64 R26, [R1+0x2678] ;  /* 0x00267800011a7983 */ /* 0x000ee20000300a00 */
[----:B--2---:R-:W-:-:S15]  /*9f4b0*/  HMMA.16816.F32 R16, R12, R22, R16 ;  /* 0x000000160c10723c */ /* 0x004fde0000001810 */
[----:B------:R-:W-:-:S04]  /*9f4c0*/  NOP ;  /* 0x0000000000007918 */ /* 0x000fc80000000000 */
[----:B------:R-:W-:Y:S04]  /*9f4d0*/  STL.64 [R1+0xa90], R16 ;  /* 0x000a901001007387 */ /* 0x000fe80000100a00 */
[----:B------:R0:W-:Y:S04]  /*9f4e0*/  STL.64 [R1+0xa98], R18 ;  /* 0x000a981201007387 */ /* 0x0001e80000100a00 */
[----:B0-----:R-:W4:Y:S01]  /*9f4f0*/  LDL.LU.64 R18, [R1+0x138a0] ;  /* 0x0138a00001127983 */ /* 0x001f220000300a00 */
[C---:B---3--:R-:W-:Y:S03]  /*9f500*/  HMMA.16816.F32 R24, R12.reuse, R20, R24 ;  /* 0x000000140c18723c */ /* 0x048fe60000001818 */
[----:B------:R-:W2:Y:S04]  /*9f510*/  LDL.LU.64 R16, [R1+0x13898] ;  /* 0x0138980001107983 */ /* 0x000ea80000300a00 */
[----:B------:R-:W-:Y:S04]  /*9f520*/  STL.64 [R1+0x13710], R22 ;  /* 0x0137101601007387 */ /* 0x000fe80000100a00 */
[----:B------:R0:W-:Y:S08]  /*9f530*/  STL.64 [R1+0x13708], R20 ;  /* 0x0137081401007387 */ /* 0x0001f00000100a00 */
[----:B------:R-:W-:Y:S04]  /*9f540*/  STL.64 [R1+0xaa0], R24 ;  /* 0x000aa01801007387 */ /* 0x000fe80000100a00 */
[----:B------:R4:W-:Y:S04]  /*9f550*/  STL.64 [R1+0xaa8], R26 ;  /* 0x000aa81a01007387 */ /* 0x0009e80000100a00 */
[----:B0-----:R-:W2:Y:S04]  /*9f560*/  LDL.LU.64 R20, [R1+0x2650] ;  /* 0x0026500001147983 */ /* 0x001ea80000300a00 */
[----:B------:R-:W2:Y:S01]  /*9f570*/  LDL.LU.64 R22, [R1+0x2658] ;  /* 0x0026580001167983 */ /* 0x000ea20000300a00 */
[----:B----4-:R-:W-:Y:S03]  /*9f580*/  HMMA.16816.F32 R24, R12, R18, R4 ;  /* 0x000000120c18723c */ /* 0x010fe60000001804 */
[----:B------:R-:W3:Y:S04]  /*9f590*/  LDL.LU.64 R4, [R1+0x2630] ;  /* 0x0026300001047983 */ /* 0x000ee80000300a00 */
[----:B------:R-:W4:-:S12]  /*9f5a0*/  LDL.LU.64 R6, [R1+0x2638] ;  /* 0x0026380001067983 */ /* 0x000f180000300a00 */
[----:B------:R-:W-:Y:S04]  /*9f5b0*/  STL.64 [R1+0xab0], R24 ;  /* 0x000ab01801007387 */ /* 0x000fe80000100a00 */
[----:B------:R-:W-:Y:S04]  /*9f5c0*/  STL.64 [R1+0xab8], R26 ;  /* 0x000ab81a01007387 */ /* 0x000fe80000100a00 */
[----:B----4-:R-:W-:Y:S04]  /*9f5d0*/  STL.64 [R1+0x13890], R6 ;  /* 0x0138900601007387 */ /* 0x010fe80000100a00 */
[----:B---3--:R0:W-:Y:S04]  /*9f5e0*/  STL.64 [R1+0x13888], R4 ;  /* 0x0138880401007387 */ /* 0x0081e80000100a00 */
[----:B0-----:R-:W3:Y:S04]  /*9f5f0*/  LDL.LU.64 R4, [R1+0x2640] ;  /* 0x0026400001047983 */ /* 0x001ee80000300a00 */
[----:B------:R-:W3:Y:S04]  /*9f600*/  LDL.LU.64 R6, [R1+0x2648] ;  /* 0x0026480001067983 */ /* 0x000ee80000300a00 */
[----:B------:R-:W4:Y:S04]  /*9f610*/  LDL.LU R24, [R1+0xb34] ;  /* 0x000b340001187983 */ /* 0x000f280000300800 */
[----:B------:R-:W4:Y:S04]  /*9f620*/  LDL.LU R25, [R1+0xb30] ;  /* 0x000b300001197983 */ /* 0x000f280000300800 */
[----:B------:R-:W4:Y:S04]  /*9f630*/  LDL.LU R26, [R1+0xb3c] ;  /* 0x000b3c00011a7983 */ /* 0x000f280000300800 */
[----:B------:R-:W4:Y:S01]  /*9f640*/  LDL.LU R27, [R1+0xb38] ;  /* 0x000b3800011b7983 */ /* 0x000f220000300800 */
[C---:B--2---:R-:W-:Y:S08]  /*9f650*/  HMMA.16816.F32 R20, R12.reuse, R16, R20 ;  /* 0x000000100c14723c */ /* 0x044ff00000001814 */
[C---:B---3--:R-:W-:Y:S01]  /*9f660*/  HMMA.16816.F32 R4, R12.reuse, R10, R4 ;  /* 0x0000000a0c04723c */ /* 0x048fe20000001804 */
[----:B----4-:R-:W-:Y:S04]  /*9f670*/  STL.64 [R1+0x13870], R26 ;  /* 0x0138701a01007387 */ /* 0x010fe80000100a00 */
[----:B------:R0:W-:Y:S04]  /*9f680*/  STL.64 [R1+0x13868], R24 ;  /* 0x0138681801007387 */ /* 0x0001e80000100a00 */
[----:B0-----:R-:W2:Y:S04]  /*9f690*/  LDL.LU.64 R24, [R1+0x2620] ;  /* 0x0026200001187983 */ /* 0x001ea80000300a00 */
[----:B------:R-:W2:Y:S04]  /*9f6a0*/  LDL.LU.64 R26, [R1+0x2628] ;  /* 0x00262800011a7983 */ /* 0x000ea80000300a00 */
[----:B------:R0:W-:Y:S04]  /*9f6b0*/  STL.64 [R1+0xac0], R20 ;  /* 0x000ac01401007387 */ /* 0x0001e80000100a00 */
[----:B------:R1:W-:Y:S04]  /*9f6c0*/  STL.64 [R1+0xac8], R22 ;  /* 0x000ac81601007387 */ /* 0x0003e80000100a00 */
[----:B0-----:R-:W3:Y:S04]  /*9f6d0*/  LDL.LU.64 R20, [R1+0x1700] ;  /* 0x0017000001147983 */ /* 0x001ee80000300a00 */
[----:B-1----:R-:W3:Y:S04]  /*9f6e0*/  LDL.LU.64 R22, [R1+0x1708] ;  /* 0x0017080001167983 */ /* 0x002ee80000300a00 */
[----:B------:R0:W-:Y:S04]  /*9f6f0*/  STL.64 [R1+0x13700], R18 ;  /* 0x0137001201007387 */ /* 0x0001e80000100a00 */
[----:B0-----:R-:W4:Y:S04]  /*9f700*/  LDL.LU R18, [R1+0xb2c] ;  /* 0x000b2c0001127983 */ /* 0x001f280000300800 */
[----:B------:R-:W4:Y:S04]  /*9f710*/  LDL.LU R19, [R1+0xb28] ;  /* 0x000b280001137983 */ /* 0x000f280000300800 */
[----:B------:R0:W-:Y:S04]  /*9f720*/  STL.64 [R1+0x136f8], R16 ;  /* 0x0136f81001007387 */ /* 0x0001e80000100a00 */
[----:B0-----:R-:W2:Y:S04]  /*9f730*/  LDL.LU R16, [R1+0xb24] ;  /* 0x000b240001107983 */ /* 0x001ea80000300800 */
[----:B------:R-:W2:Y:S04]  /*9f740*/  LDL.LU R17, [R1+0xb20] ;  /* 0x000b200001117983 */ /* 0x000ea80000300800 */
[----:B------:R-:W-:Y:S04]  /*9f750*/  STL.64 [R1+0xad0], R4 ;  /* 0x000ad00401007387 */ /* 0x000fe80000100a00 */
[----:B------:R0:W-:Y:S04]  /*9f760*/  STL.64 [R1+0xad8], R6 ;  /* 0x000ad80601007387 */ /* 0x0001e80000100a00 */
[----:B0-----:R-:W2:Y:S04]  /*9f770*/  LDL.LU.64 R6, [R1+0x13890] ;  /* 0x0138900001067983 */ /* 0x001ea80000300a00 */
[----:B------:R-:W2:Y:S04]  /*9f780*/  LDL.LU.64 R4, [R1+0x13888] ;  /* 0x0138880001047983 */ /* 0x000ea80000300a00 */
[----:B------:R-:W-:Y:S04]  /*9f790*/  STL [R1+0x136d8], R10 ;  /* 0x0136d80a01007387 */ /* 0x000fe80000100800 */
[----:B------:R-:W-:Y:S01]  /*9f7a0*/  STL [R1+0x136d4], R11 ;  /* 0x0136d40b01007387 */ /* 0x000fe20000100800 */
[----:B--2---:R-:W-:-:S15]  /*9f7b0*/  HMMA.16816.F32 R4, R12, R8, R4 ;  /* 0x000000080c04723c */ /* 0x004fde0000001804 */
[----:B------:R-:W-:-:S04]  /*9f7c0*/  NOP ;  /* 0x0000000000007918 */ /* 0x000fc80000000000 */
[----:B------:R-:W-:Y:S04]  /*9f7d0*/  STL.64 [R1+0xae0], R4 ;  /* 0x000ae00401007387 */ /* 0x000fe80000100a00 */
[----:B------:R0:W-:Y:S04]  /*9f7e0*/  STL.64 [R1+0xae8], R6 ;  /* 0x000ae80601007387 */ /* 0x0001e80000100a00 */
[----:B0-----:R-:W2:Y:S04]  /*9f7f0*/  LDL.LU.64 R6, [R1+0x13880] ;  /* 0x0138800001067983 */ /* 0x001ea80000300a00 */
[----:B------:R-:W3:Y:S04]  /*9f800*/  LDL.LU.64 R4, [R1+0x13878] ;  /* 0x0138780001047983 */ /* 0x000ee80000300a00 */
[----:B------:R-:W-:Y:S04]  /*9f810*/  STL [R1+0x136dc], R8 ;  /* 0x0136dc0801007387 */ /* 0x000fe80000100800 */
[----:B------:R0:W-:Y:S04]  /*9f820*/  STL [R1+0x136d0], R9 ;  /* 0x0136d00901007387 */ /* 0x0001e80000100800 */
[----:B0-----:R-:W3:Y:S04]  /*9f830*/  LDL.LU.64 R8, [R1+0x2610] ;  /* 0x0026100001087983 */ /* 0x001ee80000300a00 */
[----:B------:R-:W3:Y:S01]  /*9f840*/  LDL.LU.64 R10, [R1+0x2618] ;  /* 0x00261800010a7983 */ /* 0x000ee20000300a00 */
[C---:B--2---:R-:W-:Y:S08]  /*9f850*/  HMMA.16816.F32 R24, R12.reuse, R6, R24 ;  /* 0x000000060c18723c */ /* 0x044ff00000001818 */
[C---:B---3--:R-:W-:Y:S11]  /*9f860*/  HMMA.16816.F32 R8, R12.reuse, R4, R8 ;  /* 0x000000040c08723c */ /* 0x048ff60000001808 */
[----:B------:R-:W-:Y:S04]  /*9f870*/  STL.64 [R1+0xaf0], R24 ;  /* 0x000af01801007387 */ /* 0x000fe80000100a00 */
[----:B------:R0:W-:Y:S04]  /*9f880*/  STL.64 [R1+0xaf8], R26 ;  /* 0x000af81a01007387 */ /* 0x0001e80000100a00 */
[----:B0-----:R-:W2:Y:S04]  /*9f890*/  LDL.LU.64 R26, [R1+0x13870] ;  /* 0x01387000011a7983 */ /* 0x001ea80000300a00 */
[----:B------:R-:W3:Y:S04]  /*9f8a0*/  LDL.LU.64 R24, [R1+0x13868] ;  /* 0x0138680001187983 */ /* 0x000ee80000300a00 */
[----:B------:R-:W-:Y:S04]  /*9f8b0*/  STL [R1+0x136b8], R4 ;  /* 0x0136b80401007387 */ /* 0x000fe80000100800 */
[----:B------:R-:W-:Y:S04]  /*9f8c0*/  STL [R1+0x136b4], R5 ;  /* 0x0136b40501007387 */ /* 0x000fe80000100800 */
[----:B------:R-:W-:Y:S04]  /*9f8d0*/  STL.64 [R1+0xb10], R8 ;  /* 0x000b100801007387 */ /* 0x000fe80000100a00 */
[----:B------:R-:W-:Y:S04]  /*9f8e0*/  STL.64 [R1+0xb18], R10 ;  /* 0x000b180a01007387 */ /* 0x000fe80000100a00 */
[----:B------:R0:W-:Y:S02]  /*9f8f0*/  STL.64 [R1+0x13828], R6 ;  /* 0x0138280601007387 */ /* 0x0001e40000100a00 */
[----:B0-----:R-:W-:Y:S02]  /*9f900*/  HMMA.16816.F32 R4, R12, R2, R20 ;  /* 0x000000020c04723c */ /* 0x001fe40000001814 */
[----:B------:R-:W2:-:S15]  /*9f910*/  LDL R20, [R1+0x80] ;  /* 0x0000800001147983 */ /* 0x000e9e0000100800 */
[----:B------:R-:W-:Y:S02]  /*9f920*/  NOP ;  /* 0x0000000000007918 */ /* 0x000fe40000000000 */
[----:B------:R-:W-:Y:S04]  /*9f930*/  STL.64 [R1+0xb00], R4 ;  /* 0x000b000401007387 */ /* 0x000fe80000100a00 */
[----:B------:R-:W-:Y:S04]  /*9f940*/  STL.64 [R1+0xb08], R6 ;  /* 0x000b080601007387 */ /* 0x000fe80000100a00 */
[----:B------:R-:W2:Y:S04]  /*9f950*/  LDL.64 R22, [R1+0x78] ;  /* 0x0000780001167983 */ /* 0x000ea80000100a00 */
[----:B------:R-:W3:Y:S04]  /*9f960*/  LDL R21, [R1+0x84] ;  /* 0x0000840001157983 */ /* 0x000ee80000100800 */
[----:B------:R-:W4:Y:S04]  /*9f970*/  LDL.64 R10, [R1+0x88] ;  /* 0x00008800010a7983 */ /* 0x000f280000100a00 */
[----:B--2---:R-:W-:Y:S04]  /*9f980*/  STL.64 [R1+0x13838], R22 ;  /* 0x0138381601007387 */ /* 0x004fe80000100a00 */
[----:B---3--:R-:W-:Y:S04]  /*9f990*/  STL.64 [R1+0x13830], R20 ;  /* 0x0138301401007387 */ /* 0x008fe80000100a00 */
[----:B------:R-:W-:Y:S04]  /*9f9a0*/  STL [R1+0x136e4], R2 ;  /* 0x0136e40201007387 */ /* 0x000fe80000100800 */
[----:B------:R0:W-:Y:S04]  /*9f9b0*/  STL [R1+0x136e0], R3 ;  /* 0x0136e00301007387 */ /* 0x0001e80000100800 */
[----:B------:R-:W2:Y:S01]  /*9f9c0*/  LDL.64 R8, [R1+0x70] ;  /* 0x0000700001087983 */ /* 0x000ea20000100a00 */
[----:B------:R-:W-:-:S02]  /*9f9d0*/  IMAD R14, R25, 0x100, R24 ;  /* 0x00000100190e7824 */ /* 0x000fc400078e0218 */
[----:B------:R-:W-:Y:S01]  /*9f9e0*/  IMAD R15, R27, 0x100, R26 ;  /* 0x000001001b0f7824 */ /* 0x000fe200078e021a */
[----:B0-----:R-:W3:Y:S01]  /*9f9f0*/  LDL.64 R2, [R1+0x68] ;  /* 0x0000680001027983 */ /* 0x001ee20000100a00 */
[----:B------:R-:W-:-:S03]  /*9fa00*/  IMAD.MOV.U32 R27, RZ, RZ, R0 ;  /* 0x000000ffff1b7224 */ /* 0x000fc600078e0000 */
[----:B----4-:R-:W-:Y:S04]  /*9fa10*/  STL.64 [R1+0x13848], R10 ;  /* 0x0138480a01007387 */ /* 0x010fe80000100a00 */
[----:B--2---:R0:W-:Y:S04]  /*9fa20*/  STL.64 [R1+0x13840], R8 ;  /* 0x0138400801007387 */ /* 0x0041e80000100a00 */
[----:B------:R-:W2:Y:S04]  /*9fa30*/  LDL.64 R24, [R1+0x58] ;  /* 0x0000580001187983 */ /* 0x000ea80000100a00 */
[----:B------:R-:W4:Y:S04]  /*9fa40*/  LDL R26, [R1+0x50] ;  /* 0x00005000011a7983 */ /* 0x000f280000100800 */
[----:B------:R-:W2:Y:S04]  /*9fa50*/  LDL.LU R0, [R1+0x13860] ;  /* 0x0138600001007983 */ /* 0x000ea80000300800 */
[----:B0-----:R-:W2:Y:S04]  /*9fa60*/  LDL.LU.64 R8, [R1+0x25f0] ;  /* 0x0025f00001087983 */ /* 0x001ea80000300a00 */
[----:B------:R-:W2:Y:S01]  /*9fa70*/  LDL.LU.64 R10, [R1+0x25f8] ;  /* 0x0025f800010a7983 */ /* 0x000ea20000300a00 */
[----:B------:R-:W-:-:S02]  /*9fa80*/  IMAD R12, R17, 0x100, R16 ;  /* 0x00000100110c7824 */ /* 0x000fc400078e0210 */
[----:B------:R-:W-:Y:S01]  /*9fa90*/  IMAD R13, R19, 0x100, R18 ;  /* 0x00000100130d7824 */ /* 0x000fe200078e0212 */
        /* <DEDUP_REMOVED lines=8> */
[----:B------:R-:W2:Y:S04]  /*9fb20*/  LDL.LU.64 R16, [R1+0x25c0] ;  /* 0x0025c00001107983 */ /* 0x000ea80000300a00 */
[----:B------:R-:W2:Y:S04]  /*9fb30*/  LDL.LU.64 R18, [R1+0x25c8] ;  /* 0x0025c80001127983 */ /* 0x000ea80000300a00 */
[----:B----4-:R0:W-:Y:S04]  /*9fb40*/  STL.64 [R1+0x13810], R26 ;  /* 0x0138101a01007387 */ /* 0x0101e80000100a00 */
[----:B0-----:R-:W4:Y:S04]  /*9fb50*/  LDL R26, [R1+0x90] ;  /* 0x00009000011a7983 */ /* 0x001f280000100800 */
[----:B------:R0:W-:Y:S04]  /*9fb60*/  STL.64 [R1+0x13808], R24 ;  /* 0x0138081801007387 */ /* 0x0001e80000100a00 */
[----:B0-----:R-:W2:Y:S01]  /*9fb70*/  LDL.64 R24, [R1+0x98] ;  /* 0x0000980001187983 */ /* 0x001ea20000100a00 */
[----:B------:R-:W-:-:S02]  /*9fb80*/  F2FP.F16.E4M3.UNPACK_B R12, R12 ;  /* 0x0000000cff0c723e */ /* 0x000fc400020006ff */
[----:B------:R-:W-:Y:S02]  /*9fb90*/  F2FP.F16.E4M3.UNPACK_B R13, R13 ;  /* 0x0000000dff0d723e */ /* 0x000fe400020006ff */
[----:B------:R-:W-:Y:S02]  /*9fba0*/  F2FP.F16.E4M3.UNPACK_B R14, R14 ;  /* 0x0000000eff0e723e */ /* 0x000fe400020006ff */
[----:B------:R-:W-:-:S07]  /*9fbb0*/  F2FP.F16.E4M3.UNPACK_B R15, R15 ;  /* 0x0000000fff0f723e */ /* 0x000fce00020006ff */
[----:B--2---:R-:W-:-:S15]  /*9fbc0*/  HMMA.16816.F32 R8, R12, R24, R8 ;  /* 0x000000180c08723c */ /* 0x004fde0000001808 */
[----:B------:R-:W-:-:S04]  /*9fbd0*/  NOP ;  /* 0x0000000000007918 */ /* 0x000fc80000000000 */
[----:B------:R-:W-:Y:S04]  /*9fbe0*/  STL.64 [R1+0xb20], R8 ;  /* 0x000b200801007387 */ /* 0x000fe80000100a00 */
[----:B------:R0:W-:Y:S04]  /*9fbf0*/  STL.64 [R1+0xb28], R10 ;  /* 0x000b280a01007387 */ /* 0x0001e80000100a00 */
[----:B0-----:R-:W4:Y:S04]  /*9fc00*/  LDL.LU.64 R10, [R1+0x13858] ;  /* 0x01385800010a7983 */ /* 0x001f280000300a00 */
[----:B------:R-:W4:Y:S01]  /*9fc10*/  LDL.LU.64 R8, [R1+0x13850] ;  /* 0x0138500001087983 */ /* 0x000f220000300a00 */
[----:B------:R-:W-:-:S02]  /*9fc20*/  IMAD.MOV.U32 R27, RZ, RZ, R0 ;  /* 0x000000ffff1b7224 */ /* 0x000fc400078e0000 */
[----:B------:R-:W-:-:S05]  /*9fc30*/  IMAD.MOV.U32 R0, RZ, RZ, R25 ;  /* 0x000000ffff007224 */ /* 0x000fca00078e0019 */
[----:B------:R-:W-:Y:S01]  /*9fc40*/  STL [R1+0x136b0], R0 ;  /* 0x0136b00001007387 */ /* 0x000fe20000100800 */
[----:B----4-:R-:W-:Y:S03]  /*9fc50*/  HMMA.16816.F32 R24, R12, R26, R8 ;  /* 0x0000001a0c18723c */ /* 0x010fe60000001808 */
[----:B------:R-:W2:Y:S04]  /*9fc60*/  LDL.LU.64 R10, [R1+0x13848] ;  /* 0x01384800010a7983 */ /* 0x000ea80000300a00 */
[----:B------:R-:W4:-:S12]  /*9fc70*/  LDL.LU.64 R8, [R1+0x13840] ;  /* 0x0138400001087983 */ /* 0x000f180000300a00 */
[----:B------:R0:W-:Y:S04]  /*9fc80*/  STL.64 [R1+0xb30], R24 ;  /* 0x000b301801007387 */ /* 0x0001e80000100a00 */
[----:B------:R1:W-:Y:S04]  /*9fc90*/  STL.64 [R1+0xb38], R26 ;  /* 0x000b381a01007387 */ /* 0x0003e80000100a00 */
[----:B0-----:R-:W3:Y:S04]  /*9fca0*/  LDL.LU.64 R24, [R1+0x25a0] ;  /* 0x0025a00001187983 */ /* 0x001ee80000300a00 */
[----:B-1----:R-:W3:Y:S01]  /*9fcb0*/  LDL.LU.64 R26, [R1+0x25a8] ;  /* 0x0025a800011a7983 */ /* 0x002ee20000300a00 */
[C---:B--2---:R-:W-:Y:S03]  /*9fcc0*/  HMMA.16816.F32 R20, R12.reuse, R10, R20 ;  /* 0x0000000a0c14723c */ /* 0x044fe60000001814 */
[----:B---3--:R-:W-:Y:S04]  /*9fcd0*/  STL.64 [R1+0x13820], R26 ;  /* 0x0138201a01007387 */ /* 0x008fe80000100a00 */
[----:B------:R0:W-:Y:S04]  /*9fce0*/  STL.64 [R1+0x13818], R24 ;  /* 0x0138181801007387 */ /* 0x0001e80000100a00 */
[----:B0-----:R-:W4:Y:S04]  /*9fcf0*/  LDL.LU.64 R24, [R1+0x25b0] ;  /* 0x0025b00001187983 */ /* 0x001f280000300a00 */
[----:B------:R-:W4:Y:S04]  /*9fd00*/  LDL.LU.64 R26, [R1+0x25b8] ;  /* 0x0025b800011a7983 */ /* 0x000f280000300a00 */
        /* <DEDUP_REMOVED lines=8> */
[----:B0-----:R-:W3:Y:S01]  /*9fd90*/  LDL.LU.64 R6, [R1+0x13828] ;  /* 0x0138280001067983 */ /* 0x001ee20000300a00 */
[C---:B--2---:R-:W-:Y:S08]  /*9fda0*/  HMMA.16816.F32 R16, R12.reuse, R22, R16 ;  /* 0x000000160c10723c */ /* 0x044ff00000001810 */
[----:B----4-:R-:W-:Y:S01]  /*9fdb0*/  HMMA.16816.F32 R24, R12, R8, R24 ;  /* 0x000000080c18723c */ /* 0x010fe20000001818 */
[----:B------:R-:W-:-:S02]  /*9fdc0*/  IMAD.MOV.U32 R4, RZ, RZ, R22 ;  /* 0x000000ffff047224 */ /* 0x000fc400078e0016 */
[----:B------:R-:W-:-:S08]  /*9fdd0*/  IMAD.MOV.U32 R5, RZ, RZ, R23 ;  /* 0x000000ffff057224 */ /* 0x000fd000078e0017 */
[----:B------:R0:W-:Y:S04]  /*9fde0*/  STL.64 [R1+0xb60], R16 ;  /* 0x000b601001007387 */ /* 0x0001e80000100a00 */
[----:B------:R1:W-:Y:S04]  /*9fdf0*/  STL.64 [R1+0xb68], R18 ;  /* 0x000b681201007387 */ /* 0x0003e80000100a00 */
[----:B------:R-:W2:Y:S04]  /*9fe00*/  LDL.LU.64 R20, [R1+0x2580] ;  /* 0x0025800001147983 */ /* 0x000ea80000300a00 */
[----:B------:R-:W2:Y:S04]  /*9fe10*/  LDL.LU.64 R22, [R1+0x2588] ;  /* 0x0025880001167983 */ /* 0x000ea80000300a00 */
[----:B0-----:R-:W4:Y:S04]  /*9fe20*/  LDL.LU.64 R16, [R1+0x2570] ;  /* 0x0025700001107983 */ /* 0x001f280000300a00 */
[----:B-1----:R-:W4:Y:S04]  /*9fe30*/  LDL.LU.64 R18, [R1+0x2578] ;  /* 0x0025780001127983 */ /* 0x002f280000300a00 */
[----:B---3--:R0:W-:Y:S04]  /*9fe40*/  STL.64 [R1+0x136c8], R6 ;  /* 0x0136c80601007387 */ /* 0x0081e80000100a00 */
[----:B0-----:R-:W3:Y:S04]  /*9fe50*/  LDL.64 R6, [R1+0x60] ;  /* 0x0000600001067983 */ /* 0x001ee80000100a00 */
[----:B------:R-:W-:Y:S04]  /*9fe60*/  STL.64 [R1+0x136c0], R4 ;  /* 0x0136c00401007387 */ /* 0x000fe80000100a00 */
[----:B------:R-:W-:Y:S04]  /*9fe70*/  STL.64 [R1+0xb70], R24 ;  /* 0x000b701801007387 */ /* 0x000fe80000100a00 */
[----:B------:R0:W-:Y:S04]  /*9fe80*/  STL.64 [R1+0xb78], R26 ;  /* 0x000b781a01007387 */ /* 0x0001e80000100a00 */
[----:B0-----:R-:W2:Y:S04]  /*9fe90*/  LDL.LU.64 R26, [R1+0x13820] ;  /* 0x01382000011a7983 */ /* 0x001ea80000300a00 */
[----:B------:R-:W2:Y:S01]  /*9fea0*/  LDL.LU.64 R24, [R1+0x13818] ;  /* 0x0138180001187983 */ /* 0x000ea20000300a00 */
[----:B------:R-:W-:-:S02]  /*9feb0*/  IMAD.MOV.U32 R0, RZ, RZ, R10 ;  /* 0x000000ffff007224 */ /* 0x000fc400078e000a */
[----:B------:R-:W-:Y:S02]  /*9fec0*/  IMAD.MOV.U32 R11, RZ, RZ, R8 ;  /* 0x000000ffff0b7224 */ /* 0x000fe400078e0008 */
[----:B------:R-:W-:Y:S02]  /*9fed0*/  IMAD.MOV.U32 R10, RZ, RZ, R3 ;  /* 0x000000ffff0a7224 */ /* 0x000fe400078e0003 */
[----:B------:R-:W-:Y:S01]  /*9fee0*/  IMAD.MOV.U32 R8, RZ, RZ, R2 ;  /* 0x000000ffff087224 */ /* 0x000fe200078e0002 */
[----:B--2---:R-:W-:-:S15]  /*9fef0*/  HMMA.16816.F32 R24, R12, R2, R24 ;  /* 0x000000020c18723c */ /* 0x004fde0000001818 */
[----:B------:R-:W-:-:S04]  /*9ff00*/  NOP ;  /* 0x0000000000007918 */ /* 0x000fc80000000000 */
[----:B------:R-:W-:Y:S04]  /*9ff10*/  STL.64 [R1+0xb80], R24 ;  /* 0x000b801801007387 */ /* 0x000fe80000100a00 */
[----:B------:R0:W-:Y:S04]  /*9ff20*/  STL.64 [R1+0xb88], R26 ;  /* 0x000b881a01007387 */ /* 0x0001e80000100a00 */
[----:B0-----:R-:W4:Y:S04]  /*9ff30*/  LDL.LU.64 R26, [R1+0x13810] ;  /* 0x01381000011a7983 */ /* 0x001f280000300a00 */
[----:B------:R-:W2:Y:S04]  /*9ff40*/  LDL.LU.64 R24, [R1+0x13808] ;  /* 0x0138080001187983 */ /* 0x000ea80000300a00 */
[----:B------:R-:W-:Y:S04]  /*9ff50*/  STL.64 [R1+0x136f0], R10 ;  /* 0x0136f00a01007387 */ /* 0x000fe80000100a00 */
[----:B------:R0:W-:Y:S04]  /*9ff60*/  STL.64 [R1+0x136e8], R8 ;  /* 0x0136e80801007387 */ /* 0x0001e80000100a00 */
[----:B0-----:R-:W2:Y:S04]  /*9ff70*/  LDL.LU.64 R8, [R1+0x2590] ;  /* 0x0025900001087983 */ /* 0x001ea80000300a00 */
[----:B------:R-:W2:Y:S01]  /*9ff80*/  LDL.LU.64 R10, [R1+0x2598] ;  /* 0x00259800010a7983 */ /* 0x000ea20000300a00 */
[----:B---3--:R-:W-:-:S02]  /*9ff90*/  IMAD.MOV.U32 R2, RZ, RZ, R6 ;  /* 0x000000ffff027224 */ /* 0x008fc400078e0006 */
[----:B------:R-:W-:Y:S01]  /*9ffa0*/  IMAD.MOV.U32 R3, RZ, RZ, R7 ;  /* 0x000000ffff037224 */ /* 0x000fe200078e0007 */
[----:B--2---:R-:W-:Y:S01]  /*9ffb0*/  HMMA.16816.F32 R8, R12, R6, R8 ;  /* 0x000000060c08723c */ /* 0x004fe20000001808 */
[----:B------:R-:W-:-:S15]  /*9ffc0*/  IMAD.MOV.U32 R5, RZ, RZ, R24 ;  /* 0x000000ffff057224 */ /* 0x000fde00078e0018 */
[----:B------:R-:W-:-:S03]  /*9ffd0*/  NOP ;  /* 0x0000000000007918 */ /* 0x000fc60000000000 */
[----:B------:R-:W-:Y:S04]  /*9ffe0*/  STL.64 [R1+0xb90], R8 ;  /* 0x000b900801007387 */ /* 0x000fe80000100a00 */
[----:B------:R0:W-:Y:S02]  /*9fff0*/  STL.64 [R1+0xb98], R10 ;  /* 0x000b980a01007387 */ /* 0x0001e40000100a00 */
[----:B0-----:R-:W-:Y:S01]  /*a0000*/  HMMA.16816.F32 R8, R12, R24, R20 ;  /* 0x000000180c08723c */ /* 0x001fe20000001814 */
[----:B------:R-:W-:-:S15]  /*a0010*/  IMAD.MOV.U32 R4, RZ, RZ, R25 ;  /* 0x000000ffff047224 */ /* 0x000fde00078e0019 */
[----:B------:R-:W-:-:S03]  /*a0020*/  NOP ;  /* 0x0000000000007918 */ /* 0x000fc60000000000 */
[----:B------:R-:W-:Y:S04]  /*a0030*/  STL.64 [R1+0xba0], R8 ;  /* 0x000ba00801007387 */ /* 0x000fe80000100a00 */
[----:B------:R-:W-:Y:S04]  /*a0040*/  STL.64 [R1+0xba8], R10 ;  /* 0x000ba80a01007387 */ /* 0x000fe80000100a00 */
[----:B------:R4:W-:Y:S04]  /*a0050*/  STL.64 [R1+0x13718], R4 ;  /* 0x0137180401007387 */ /* 0x0009e80000100a00 */
[----:B------:R-:W2:Y:S01]  /*a0060*/  LDL.LU.64 R24, [R1+0x24c0] ;  /* 0x0024c00001187983 */ /* 0x000ea20000300a00 */
[----:B----4-:R-:W-:Y:S03]  /*a0070*/  HMMA.16816.F32 R4, R12, R26, R16 ;  /* 0x0000001a0c04723c */ /* 0x010fe60000001810 */
[----:B------:R-:W3:-:S15]  /*a0080*/  LDL.LU.64 R26, [R1+0x24c8] ;  /* 0x0024c800011a7983 */ /* 0x000ede0000300a00 */
[----:B------:R-:W-:Y:S01]  /*a0090*/  NOP ;  /* 0x0000000000007918 */ /* 0x000fe20000000000 */
        /* <DEDUP_REMOVED lines=9> */
[----:B------:R-:W3:Y:S04]  /*a0130*/  LDL R10, [R1+0x20] ;  /* 0x00002000010a7983 */ /* 0x000ee80000100800 */
[----:B------:R-:W3:Y:S04]  /*a0140*/  LDL R11, [R1+0x24] ;  /* 0x00002400010b7983 */ /* 0x000ee80000100800 */
[----:B0-----:R-:W4:Y:S04]  /*a0150*/  LDL R26, [R1+0x10] ;  /* 0x00001000011a7983 */ /* 0x001f280000100800 */
[----:B------:R-:W4:Y:S04]  /*a0160*/  LDL R27, [R1+0x14] ;  /* 0x00001400011b7983 */ /* 0x000f280000100800 */
[----:B---3--:R0:W-:Y:S04]  /*a0170*/  STL.64 [R1+0x137a0], R10 ;  /* 0x0137a00a01007387 */ /* 0x0081e80000100a00 */
[----:B--2---:R1:W-:Y:S04]  /*a0180*/  STL.64 [R1+0x13768], R24 ;  /* 0x0137681801007387 */ /* 0x0043e80000100a00 */
[----:B------:R-:W2:Y:S04]  /*a0190*/  LDL R18, [R1+0x38] ;  /* 0x0000380001127983 */ /* 0x000ea80000100800 */
[----:B------:R-:W2:Y:S04]  /*a01a0*/  LDL R19, [R1+0x3c] ;  /* 0x00003c0001137983 */ /* 0x000ea80000100800 */
[----:B------:R-:W3:Y:S04]  /*a01b0*/  LDL R16, [R1+0x40] ;  /* 0x0000400001107983 */ /* 0x000ee80000100800 */
[----:B------:R-:W3:Y:S04]  /*a01c0*/  LDL R17, [R1+0x44] ;  /* 0x0000440001117983 */ /* 0x000ee80000100800 */
[----:B------:R-:W3:Y:S04]  /*a01d0*/  LDL R8, [R1+0x28] ;  /* 0x0000280001087983 */ /* 0x000ee80000100800 */
[----:B------:R-:W3:Y:S04]  /*a01e0*/  LDL R9, [R1+0x2c] ;  /* 0x00002c0001097983 */ /* 0x000ee80000100800 */
[----:B0-----:R-:W3:Y:S04]  /*a01f0*/  LDL R10, [R1+0x30] ;  /* 0x00003000010a7983 */ /* 0x001ee80000100800 */
[----:B------:R-:W4:Y:S04]  /*a0200*/  LDL R11, [R1+0x34] ;  /* 0x00003400010b7983 */ /* 0x000f280000100800 */
[----:B-1----:R-:W4:Y:S04]  /*a0210*/  LDL R24, [R1+0x18] ;  /* 0x0000180001187983 */ /* 0x002f280000100800 */
[----:B------:R-:W4:Y:S04]  /*a0220*/  LDL R25, [R1+0x1c] ;  /* 0x00001c0001197983 */ /* 0x000f280000100800 */
[----:B--2---:R0:W-:Y:S04]  /*a0230*/  STL.64 [R1+0x137d8], R18 ;  /* 0x0137d81201007387 */ /* 0x0041e80000100a00 */
[----:B0-----:R-:W2:Y:S04]  /*a0240*/  LDL R18, [R1+0x48] ;  /* 0x0000480001127983 */ /* 0x001ea80000100800 */
[----:B------:R-:W2:Y:S04]  /*a0250*/  LDL R19, [R1+0x4c] ;  /* 0x00004c0001137983 */ /* 0x000ea80000100800 */
[----:B---3--:R-:W-:Y:S04]  /*a0260*/  STL.64 [R1+0x137f0], R16 ;  /* 0x0137f01001007387 */ /* 0x008fe80000100a00 */
[----:B------:R0:W-:Y:S04]  /*a0270*/  STL.64 [R1+0x137b8], R8 ;  /* 0x0137b80801007387 */ /* 0x0001e80000100a00 */
[----:B----4-:R1:W-:Y:S04]  /*a0280*/  STL.64 [R1+0x137d0], R10 ;  /* 0x0137d00a01007387 */ /* 0x0103e80000100a00 */
[----:B0-----:R-:W3:Y:S04]  /*a0290*/  LDL.LU.64 R8, [R1+0x2540] ;  /* 0x0025400001087983 */ /* 0x001ee80000300a00 */
[----:B-1----:R-:W4:Y:S04]  /*a02a0*/  LDL.LU.64 R10, [R1+0x2548] ;  /* 0x00254800010a7983 */ /* 0x002f280000300a00 */
[----:B----4-:R-:W-:Y:S04]  /*a02b0*/  STL.64 [R1+0x137e8], R10 ;  /* 0x0137e80a01007387 */ /* 0x010fe80000100a00 */
[----:B---3--:R0:W-:Y:S04]  /*a02c0*/  STL.64 [R1+0x137e0], R8 ;  /* 0x0137e00801007387 */ /* 0x0081e80000100a00 */
[----:B0-----:R-:W3:Y:S04]  /*a02d0*/  LDL.LU.64 R8, [R1+0x2550] ;  /* 0x0025500001087983 */ /* 0x001ee80000300a00 */
[----:B------:R-:W4:Y:S04]  /*a02e0*/  LDL.LU.64 R10, [R1+0x2558] ;  /* 0x00255800010a7983 */ /* 0x000f280000300a00 */
[----:B----4-:R-:W-:Y:S04]  /*a02f0*/  STL.64 [R1+0x13800], R10 ;  /* 0x0138000a01007387 */ /* 0x010fe80000100a00 */
[----:B---3--:R0:W-:Y:S04]  /*a0300*/  STL.64 [R1+0x137f8], R8 ;  /* 0x0137f80801007387 */ /* 0x0081e80000100a00 */
[----:B0-----:R-:W2:Y:S04]  /*a0310*/  LDL.LU.64 R8, [R1+0x2560] ;  /* 0x0025600001087983 */ /* 0x001ea80000300a00 */
[----:B------:R-:W2:Y:S04]  /*a0320*/  LDL.LU.64 R10, [R1+0x2568] ;  /* 0x00256800010a7983 */ /* 0x000ea80000300a00 */
[----:B------:R-:W-:Y:S04]  /*a0330*/  STL.64 [R1+0x13780], R26 ;  /* 0x0137801a01007387 */ /* 0x000fe80000100a00 */
[----:B------:R0:W-:Y:S04]  /*a0340*/  STL.64 [R1+0x13798], R24 ;  /* 0x0137981801007387 */ /* 0x0001e80000100a00 */
[----:B0-----:R-:W3:Y:S04]  /*a0350*/  LDL.LU.64 R24, [R1+0x2510] ;  /* 0x0025100001187983 */ /* 0x001ee80000300a00 */
[----:B------:R-:W4:Y:S04]  /*a0360*/  LDL.LU.64 R26, [R1+0x2518] ;  /* 0x00251800011a7983 */ /* 0x000f280000300a00 */
[----:B----4-:R-:W-:Y:S04]  /*a0370*/  STL.64 [R1+0x137b0], R26 ;  /* 0x0137b01a01007387 */ /* 0x010fe80000100a00 */
[----:B---3--:R0:W-:Y:S04]  /*a0380*/  STL.64 [R1+0x137a8], R24 ;  /* 0x0137a81801007387 */ /* 0x0081e80000100a00 */
[----:B0-----:R-:W3:Y:S04]  /*a0390*/  LDL.LU.64 R24, [R1+0x2520] ;  /* 0x0025200001187983 */ /* 0x001ee80000300a00 */
[----:B------:R-:W4:Y:S04]  /*a03a0*/  LDL.LU.64 R26, [R1+0x2528] ;  /* 0x00252800011a7983 */ /* 0x000f280000300a00 */
[----:B----4-:R-:W-:Y:S04]  /*a03b0*/  STL.64 [R1+0x137c8], R26 ;  /* 0x0137c81a01007387 */ /* 0x010fe80000100a00 */
[----:B---3--:R0:W-:Y:S04]  /*a03c0*/  STL.64 [R1+0x137c0], R24 ;  /* 0x0137c01801007387 */ /* 0x0081e80000100a00 */
[----:B0-----:R-:W3:Y:S04]  /*a03d0*/  LDL.LU.64 R24, [R1+0x2530] ;  /* 0x0025300001187983 */ /* 0x001ee80000300a00 */
[----:B------:R-:W3:Y:S04]  /*a03e0*/  LDL.LU.64 R26, [R1+0x2538] ;  /* 0x00253800011a7983 */ /* 0x000ee80000300a00 */
        /* <DEDUP_REMOVED lines=9> */
[----:B------:R-:W4:Y:S01]  /*a0480*/  LDL.LU.64 R6, [R1+0x24e8] ;  /* 0x0024e80001067983 */ /* 0x000f220000300a00 */
[C---:B------:R-:W-:Y:S03]  /*a0490*/  HMMA.16816.F32 R16, R12.reuse, R18, R8 ;  /* 0x000000120c10723c */ /* 0x040fe60000001808 */
[----:B----4-:R-:W-:Y:S04]  /*a04a0*/  STL.64 [R1+0x13778], R6 ;  /* 0x0137780601007387 */ /* 0x010fe80000100a00 */
[----:B--2---:R0:W-:Y:S04]  /*a04b0*/  STL.64 [R1+0x13770], R4 ;  /* 0x0137700401007387 */ /* 0x0041e80000100a00 */
[----:B0-----:R-:W2:Y:S04]  /*a04c0*/  LDL.LU.64 R4, [R1+0x24f0] ;  /* 0x0024f00001047983 */ /* 0x001ea80000300a00 */
[----:B------:R-:W4:Y:S04]  /*a04d0*/  LDL.LU.64 R6, [R1+0x24f8] ;  /* 0x0024f80001067983 */ /* 0x000f280000300a00 */
[----:B----4-:R-:W-:Y:S04]  /*a04e0*/  STL.64 [R1+0x13790], R6 ;  /* 0x0137900601007387 */ /* 0x010fe80000100a00 */
[----:B--2---:R0:W-:Y:S04]  /*a04f0*/  STL.64 [R1+0x13788], R4 ;  /* 0x0137880401007387 */ /* 0x0041e80000100a00 */
[----:B0-----:R-:W2:Y:S04]  /*a0500*/  LDL.LU.64 R4, [R1+0x2500] ;  /* 0x0025000001047983 */ /* 0x001ea80000300a00 */
[----:B------:R-:W2:Y:S04]  /*a0510*/  LDL.LU.64 R6, [R1+0x2508] ;  /* 0x0025080001067983 */ /* 0x000ea80000300a00 */
[----:B------:R-:W4:Y:S04]  /*a0520*/  LDL.LU.64 R20, [R1+0x24a0] ;  /* 0x0024a00001147983 */ /* 0x000f280000300a00 */
[----:B------:R-:W4:Y:S04]  /*a0530*/  LDL.LU.64 R22, [R1+0x24a8] ;  /* 0x0024a80001167983 */ /* 0x000f280000300a00 */
[----:B------:R-:W2:Y:S04]  /*a0540*/  LDL.LU.64 R10, [R1+0x13800] ;  /* 0x01380000010a7983 */ /* 0x000ea80000300a00 */
[----:B------:R-:W2:Y:S04]  /*a0550*/  LDL.LU.64 R8, [R1+0x137f8] ;  /* 0x0137f80001087983 */ /* 0x000ea80000300a00 */
        /* <DEDUP_REMOVED lines=10> */
[----:B------:R-:W3:-:S15]  /*a0600*/  LDL.LU.64 R10, [R1+0x137d0] ;  /* 0x0137d000010a7983 */ /* 0x000ede0000300a00 */
[----:B------:R-:W-:Y:S02]  /*a0610*/  NOP ;  /* 0x0000000000007918 */ /* 0x000fe40000000000 */
        /* <DEDUP_REMOVED lines=52> */
[----:B0-----:R-:W3:Y:S04]  /*a0960*/  LDL.LU.64 R26, [R1+0x13728] ;  /* 0x01372800011a7983 */ /* 0x001ee80000300a00 */
[----:B------:R-:W4:Y:S01]  /*a0970*/  LDL.LU.64 R24, [R1+0x13720] ;  /* 0x0137200001187983 */ /* 0x000f220000300a00 */
[C---:B---3--:R-:W-:Y:S08]  /*a0980*/  HMMA.16816.F32 R4, R12.reuse, R26, R4 ;  /* 0x0000001a0c04723c */ /* 0x048ff00000001804 */
[C---:B----4-:R-:W-:Y:S11]  /*a0990*/  HMMA.16816.F32 R20, R12.reuse, R24, R20 ;  /* 0x000000180c14723c */ /* 0x050ff60000001814 */
[----:B------:R0:W-:Y:S04]  /*a09a0*/  STL.64 [R1+0xc70], R4 ;  /* 0x000c700401007387 */ /* 0x0001e80000100a00 */
[----:B------:R-:W-:Y:S04]  /*a09b0*/  STL.64 [R1+0xc78], R6 ;  /* 0x000c780601007387 */ /* 0x000fe80000100a00 */
[----:B0-----:R-:W2:Y:S04]  /*a09c0*/  LDL.LU.64 R4, [R1+0x13718] ;  /* 0x0137180001047983 */ /* 0x001ea80000300a00 */
[----:B------:R-:W-:Y:S04]  /*a09d0*/  STL.64 [R1+0xc80], R20 ;  /* 0x000c801401007387 */ /* 0x000fe80000100a00 */
[----:B------:R0:W-:Y:S04]  /*a09e0*/  STL.64 [R1+0xc88], R22 ;  /* 0x000c881601007387 */ /* 0x0001e80000100a00 */
[----:B0-----:R-:W3:Y:S04]  /*a09f0*/  LDL.LU.64 R22, [R1+0x13710] ;  /* 0x0137100001167983 */ /* 0x001ee80000300a00 */
[----:B------:R-:W4:Y:S04]  /*a0a00*/  LDL.LU.64 R20, [R1+0x13708] ;  /* 0x0137080001147983 */ /* 0x000f280000300a00 */
[----:B------:R-:W-:Y:S04]  /*a0a10*/  STL.64 [R1+0x13520], R26 ;  /* 0x0135201a01007387 */ /* 0x000fe80000100a00 */
[----:B------:R0:W-:Y:S04]  /*a0a20*/  STL.64 [R1+0x13518], R24 ;  /* 0x0135181801007387 */ /* 0x0001e80000100a00 */
[----:B0-----:R-:W4:Y:S04]  /*a0a30*/  LDL.LU.64 R24, [R1+0x2480] ;  /* 0x0024800001187983 */ /* 0x001f280000300a00 */
[----:B------:R-:W4:Y:S01]  /*a0a40*/  LDL.LU.64 R26, [R1+0x2488] ;  /* 0x00248800011a7983 */ /* 0x000f220000300a00 */
[----:B---3--:R-:W-:-:S15]  /*a0a50*/  HMMA.16816.F32 R16, R12, R22, R16 ;  /* 0x000000160c10723c */ /* 0x008fde0000001810 */
[----:B------:R-:W-:-:S04]  /*a0a60*/  NOP ;  /* 0x0000000000007918 */ /* 0x000fc80000000000 */
[----:B------:R-:W-:Y:S04]  /*a0a70*/  STL.64 [R1+0xc90], R16 ;  /* 0x000c901001007387 */ /* 0x000fe80000100a00 */
[----:B------:R0:W-:Y:S04]  /*a0a80*/  STL.64 [R1+0xc98], R18 ;  /* 0x000c981201007387 */ /* 0x0001e80000100a00 */
[----:B0-----:R-:W3:Y:S01]  /*a0a90*/  LDL.LU.64 R18, [R1+0x13700] ;  /* 0x0137000001127983 */ /* 0x001ee20000300a00 */
[----:B----4-:R-:W-:Y:S03]  /*a0aa0*/  HMMA.16816.F32 R24, R12, R20, R24 ;  /* 0x000000140c18723c */ /* 0x010fe60000001818 */
[----:B------:R-:W4:-:S15]  /*a0ab0*/  LDL.LU.64 R16, [R1+0x136f8] ;  /* 0x0136f80001107983 */ /* 0x000f1e0000300a00 */
[----:B------:R-:W-:Y:S01]  /*a0ac0*/  NOP ;  /* 0x0000000000007918 */ /* 0x000fe20000000000 */
[----:B------:R-:W-:Y:S04]  /*a0ad0*/  STL.64 [R1+0xca0], R24 ;  /* 0x000ca01801007387 */ /* 0x000fe80000100a00 */
[----:B------:R0:W-:Y:S04]  /*a0ae0*/  STL.64 [R1+0xca8], R26 ;  /* 0x000ca81a01007387 */ /* 0x0001e80000100a00 */
[----:B0-----:R-:W2:Y:S04]  /*a0af0*/  LDL.64 R26, [R1+0x50] ;  /* 0x00005000011a7983 */ /* 0x001ea80000100a00 */
        /* <DEDUP_REMOVED lines=8> */
[----:B0-----:R-:W3:Y:S04]  /*a0b80*/  LDL.LU.64 R10, [R1+0x136f0] ;  /* 0x0136f000010a7983 */ /* 0x001ee80000300a00 */
[----:B------:R-:W3:Y:S01]  /*a0b90*/  LDL.LU.64 R8, [R1+0x136e8] ;  /* 0x0136e80001087983 */ /* 0x000ee20000300a00 */
[----:B--2---:R-:W-:-:S02]  /*a0ba0*/  IMAD.MOV.U32 R24, RZ, RZ, R5 ;  /* 0x000000ffff187224 */ /* 0x004fc400078e0005 */
[----:B------:R-:W-:Y:S02]  /*a0bb0*/  IMAD.MOV.U32 R25, RZ, RZ, R4 ;  /* 0x000000ffff197224 */ /* 0x000fe400078e0004 */
[----:B------:R-:W2:Y:S04]  /*a0bc0*/  LDL.LU.64 R4, [R1+0x2450] ;  /* 0x0024500001047983 */ /* 0x000ea80000300a00 */
[----:B------:R-:W2:Y:S01]  /*a0bd0*/  LDL.LU.64 R6, [R1+0x2458] ;  /* 0x0024580001067983 */ /* 0x000ea20000300a00 */
[----:B----4-:R-:W-:Y:S03]  /*a0be0*/  HMMA.16816.F32 R20, R12, R16, R20 ;  /* 0x000000100c14723c */ /* 0x010fe60000001814 */
[----:B------:R0:W-:Y:S04]  /*a0bf0*/  STL.64 [R1+0x13610], R26 ;  /* 0x0136101a01007387 */ /* 0x0001e80000100a00 */
[----:B0-----:R-:W4:Y:S04]  /*a0c00*/  LDL.LU R26, [R1+0xd24] ;  /* 0x000d2400011a7983 */ /* 0x001f280000300800 */
[----:B------:R-:W4:Y:S04]  /*a0c10*/  LDL.LU R27, [R1+0xd20] ;  /* 0x000d2000011b7983 */ /* 0x000f280000300800 */
[----:B------:R-:W-:Y:S04]  /*a0c20*/  STL.64 [R1+0x13608], R24 ;  /* 0x0136081801007387 */ /* 0x000fe80000100a00 */
[----:B------:R-:W-:Y:S04]  /*a0c30*/  STL.64 [R1+0xcc0], R20 ;  /* 0x000cc01401007387 */ /* 0x000fe80000100a00 */
[----:B------:R0:W-:Y:S02]  /*a0c40*/  STL.64 [R1+0xcc8], R22 ;  /* 0x000cc81601007387 */ /* 0x0001e40000100a00 */
[----:B0-----:R-:W-:-:S02]  /*a0c50*/  IMAD.MOV.U32 R22, RZ, RZ, R2 ;  /* 0x000000ffff167224 */ /* 0x001fc400078e0002 */
[----:B------:R-:W-:Y:S01]  /*a0c60*/  IMAD.MOV.U32 R23, RZ, RZ, R3 ;  /* 0x000000ffff177224 */ /* 0x000fe200078e0003 */
[----:B------:R-:W2:Y:S04]  /*a0c70*/  LDL.LU R2, [R1+0x136e4] ;  /* 0x0136e40001027983 */ /* 0x000ea80000300800 */
[----:B------:R-:W2:Y:S01]  /*a0c80*/  LDL.LU R3, [R1+0x136e0] ;  /* 0x0136e00001037983 */ /* 0x000ea20000300800 */
[----:B---3--:R-:W-:Y:S02]  /*a0c90*/  IMAD.MOV.U32 R21, RZ, RZ, R10 ;  /* 0x000000ffff157224 */ /* 0x008fe400078e000a */
[----:B------:R-:W-:Y:S02]  /*a0ca0*/  IMAD.MOV.U32 R20, RZ, RZ, R8 ;  /* 0x000000ffff147224 */ /* 0x000fe400078e0008 */
[----:B------:R-:W3:Y:S04]  /*a0cb0*/  LDL.LU R8, [R1+0x136dc] ;  /* 0x0136dc0001087983 */ /* 0x000ee80000300800 */
[----:B------:R-:W2:Y:S04]  /*a0cc0*/  LDL.LU R10, [R1+0x136d8] ;  /* 0x0136d800010a7983 */ /* 0x000ea80000300800 */
[----:B------:R0:W-:Y:S02]  /*a0cd0*/  STL.64 [R1+0x13620], R22 ;  /* 0x0136201601007387 */ /* 0x0001e40000100a00 */
[----:B0-----:R-:W-:-:S02]  /*a0ce0*/  IMAD.MOV.U32 R22, RZ, RZ, R11 ;  /* 0x000000ffff167224 */ /* 0x001fc400078e000b */
[----:B------:R-:W2:Y:S01]  /*a0cf0*/  LDL.LU R11, [R1+0x136d4] ;  /* 0x0136d400010b7983 */ /* 0x000ea20000300800 */
[----:B------:R-:W-:-:S03]  /*a0d00*/  IMAD.MOV.U32 R23, RZ, RZ, R9 ;  /* 0x000000ffff177224 */ /* 0x000fc600078e0009 */
[----:B------:R-:W3:Y:S04]  /*a0d10*/  LDL.LU R9, [R1+0x136d0] ;  /* 0x0136d00001097983 */ /* 0x000ee80000300800 */
[----:B------:R0:W-:Y:S04]  /*a0d20*/  STL.64 [R1+0x13618], R20 ;  /* 0x0136181401007387 */ /* 0x0001e80000100a00 */
[----:B------:R1:W-:Y:S04]  /*a0d30*/  STL.64 [R1+0x13638], R22 ;  /* 0x0136381601007387 */ /* 0x0003e80000100a00 */
[----:B0-----:R-:W3:Y:S04]  /*a0d40*/  LDL.LU.64 R20, [R1+0x2440] ;  /* 0x0024400001147983 */ /* 0x001ee80000300a00 */
[----:B-1----:R-:W3:Y:S04]  /*a0d50*/  LDL.LU.64 R22, [R1+0x2448] ;  /* 0x0024480001167983 */ /* 0x002ee80000300a00 */
[----:B------:R-:W-:Y:S04]  /*a0d60*/  STL.64 [R1+0x13500], R18 ;  /* 0x0135001201007387 */ /* 0x000fe80000100a00 */
[----:B------:R0:W-:Y:S04]  /*a0d70*/  STL.64 [R1+0x134f8], R16 ;  /* 0x0134f81001007387 */ /* 0x0001e80000100a00 */
[----:B0-----:R-:W4:Y:S04]  /*a0d80*/  LDL.LU.64 R16, [R1+0x1500] ;  /* 0x0015000001107983 */ /* 0x001f280000300a00 */
[----:B------:R-:W4:Y:S01]  /*a0d90*/  LDL.LU.64 R18, [R1+0x1508] ;  /* 0x0015080001127983 */ /* 0x000f220000300a00 */
[----:B--2---:R-:W-:-:S15]  /*a0da0*/  HMMA.16816.F32 R4, R12, R10, R4 ;  /* 0x0000000a0c04723c */ /* 0x004fde0000001804 */
[----:B------:R-:W-:-:S04]  /*a0db0*/  NOP ;  /* 0x0000000000007918 */ /* 0x000fc80000000000 */
[----:B------:R-:W-:Y:S04]  /*a0dc0*/  STL.64 [R1+0xcd0], R4 ;  /* 0x000cd00401007387 */ /* 0x000fe80000100a00 */
[----:B------:R0:W-:Y:S04]  /*a0dd0*/  STL.64 [R1+0xcd8], R6 ;  /* 0x000cd80601007387 */ /* 0x0001e80000100a00 */
[----:B0-----:R-:W2:Y:S04]  /*a0de0*/  LDL.LU.64 R6, [R1+0x136c8] ;  /* 0x0136c80001067983 */ /* 0x001ea80000300a00 */
[----:B------:R-:W2:Y:S01]  /*a0df0*/  LDL.LU.64 R4, [R1+0x136c0] ;  /* 0x0136c00001047983 */ /* 0x000ea20000300a00 */
[----:B---3--:R-:W-:-:S15]  /*a0e00*/  HMMA.16816.F32 R20, R12, R8, R20 ;  /* 0x000000080c14723c */ /* 0x008fde0000001814 */
[----:B------:R-:W-:-:S04]  /*a0e10*/  NOP ;  /* 0x0000000000007918 */ /* 0x000fc80000000000 */
[----:B------:R2:W-:Y:S04]  /*a0e20*/  STL.64 [R1+0xce0], R20 ;  /* 0x000ce01401007387 */ /* 0x0005e80000100a00 */
[----:B------:R-:W-:Y:S01]  /*a0e30*/  STL.64 [R1+0xce8], R22 ;  /* 0x000ce81601007387 */ /* 0x000fe20000100a00 */
[----:B--2---:R-:W-:Y:S02]  /*a0e40*/  IMAD.MOV.U32 R20, RZ, RZ, R4 ;  /* 0x000000ffff147224 */ /* 0x004fe400078e0004 */
[----:B------:R-:W-:Y:S01]  /*a0e50*/  IMAD.MOV.U32 R21, RZ, RZ, R5 ;  /* 0x000000ffff157224 */ /* 0x000fe200078e0005 */
[----:B------:R-:W2:Y:S04]  /*a0e60*/  LDL.LU R4, [R1+0x136b8] ;  /* 0x0136b80001047983 */ /* 0x000ea80000300800 */
[----:B------:R-:W2:Y:S04]  /*a0e70*/  LDL.LU R5, [R1+0x136b4] ;  /* 0x0136b40001057983 */ /* 0x000ea80000300800 */
[----:B------:R0:W-:Y:S04]  /*a0e80*/  STL.64 [R1+0x13650], R20 ;  /* 0x0136501401007387 */ /* 0x0001e80000100a00 */
[----:B0-----:R-:W2:Y:S04]  /*a0e90*/  LDL.LU.64 R20, [R1+0x2420] ;  /* 0x0024200001147983 */ /* 0x001ea80000300a00 */
[----:B------:R-:W2:Y:S04]  /*a0ea0*/  LDL.LU.64 R22, [R1+0x2428] ;  /* 0x0024280001167983 */ /* 0x000ea80000300a00 */
[----:B------:R-:W-:Y:S04]  /*a0eb0*/  STL.64 [R1+0x134f0], R10 ;  /* 0x0134f00a01007387 */ /* 0x000fe80000100a00 */
[----:B------:R0:W-:Y:S04]  /*a0ec0*/  STL.64 [R1+0x134e8], R8 ;  /* 0x0134e80801007387 */ /* 0x0001e80000100a00 */
[----:B0-----:R-:W3:Y:S04]  /*a0ed0*/  LDL.LU.64 R8, [R1+0x2430] ;  /* 0x0024300001087983 */ /* 0x001ee80000300a00 */
[----:B------:R-:W3:Y:S02]  /*a0ee0*/  LDL.LU.64 R10, [R1+0x2438] ;  /* 0x00243800010a7983 */ /* 0x000ee40000300a00 */
[----:B---3--:R-:W-:-:S15]  /*a0ef0*/  HMMA.16816.F32 R8, R12, R6, R8 ;  /* 0x000000060c08723c */ /* 0x008fde0000001808 */
[----:B------:R-:W-:-:S04]  /*a0f00*/  NOP ;  /* 0x0000000000007918 */ /* 0x000fc80000000000 */
[----:B------:R-:W-:Y:S04]  /*a0f10*/  STL.64 [R1+0xcf0], R8 ;  /* 0x000cf00801007387 */ /* 0x000fe80000100a00 */
[----:B------:R2:W-:Y:S02]  /*a0f20*/  STL.64 [R1+0xcf8], R10 ;  /* 0x000cf80a01007387 */ /* 0x0005e40000100a00 */
[----:B--2---:R-:W-:Y:S02]  /*a0f30*/  HMMA.16816.F32 R8, R12, R4, R20 ;  /* 0x000000040c08723c */ /* 0x004fe40000001814 */
[----:B------:R-:W2:-:S15]  /*a0f40*/  LDL R22, [R1+0x80] ;  /* 0x0000800001167983 */ /* 0x000e9e0000100800 */
[----:B------:R-:W-:Y:S02]  /*a0f50*/  NOP ;  /* 0x0000000000007918 */ /* 0x000fe40000000000 */
[----:B------:R-:W-:Y:S04]  /*a0f60*/  STL.64 [R1+0xd10], R8 ;  /* 0x000d100801007387 */ /* 0x000fe80000100a00 */
[----:B------:R-:W-:Y:S04]  /*a0f70*/  STL.64 [R1+0xd18], R10 ;  /* 0x000d180a01007387 */ /* 0x000fe80000100a00 */
[----:B------:R-:W2:Y:S01]  /*a0f80*/  LDL R23, [R1+0x84] ;  /* 0x0000840001177983 */ /* 0x000ea20000100800 */
[----:B------:R-:W-:-:S03]  /*a0f90*/  IMAD.MOV.U32 R20, RZ, RZ, R0 ;  /* 0x000000ffff147224 */ /* 0x000fc600078e0000 */
[----:B--2---:R-:W-:Y:S04]  /*a0fa0*/  STL.64 [R1+0x13668], R22 ;  /* 0x0136681601007387 */ /* 0x004fe80000100a00 */
[----:B------:R-:W-:Y:S04]  /*a0fb0*/  STL.64 [R1+0x134e0], R6 ;  /* 0x0134e00601007387 */ /* 0x000fe80000100a00 */
[----:B------:R4:W-:Y:S04]  /*a0fc0*/  STL.64 [R1+0x134d8], R4 ;  /* 0x0134d80401007387 */ /* 0x0009e80000100a00 */
[----:B------:R-:W2:Y:S01]  /*a0fd0*/  LDL.LU R0, [R1+0x136b0] ;  /* 0x0136b00001007983 */ /* 0x000ea20000300800 */
[----:B----4-:R-:W-:-:S15]  /*a0fe0*/  HMMA.16816.F32 R4, R12, R2, R16 ;  /* 0x000000020c04723c */ /* 0x010fde0000001810 */
[----:B------:R-:W-:-:S04]  /*a0ff0*/  NOP ;  /* 0x0000000000007918 */ /* 0x000fc80000000000 */
[----:B------:R-:W-:Y:S04]  /*a1000*/  STL.64 [R1+0xd00], R4 ;  /* 0x000d000401007387 */ /* 0x000fe80000100a00 */
[----:B------:R-:W-:Y:S04]  /*a1010*/  STL.64 [R1+0xd08], R6 ;  /* 0x000d080601007387 */ /* 0x000fe80000100a00 */
[----:B------:R-:W3:Y:S04]  /*a1020*/  LDL R21, [R1+0x8c] ;  /* 0x00008c0001157983 */ /* 0x000ee80000100800 */
[----:B---3--:R0:W-:Y:S04]  /*a1030*/  STL.64 [R1+0x13680], R20 ;  /* 0x0136801401007387 */ /* 0x0081e80000100a00 */
[----:B------:R-:W3:Y:S04]  /*a1040*/  LDL R22, [R1+0x90] ;  /* 0x0000900001167983 */ /* 0x000ee80000100800 */
[----:B------:R-:W3:Y:S04]  /*a1050*/  LDL R23, [R1+0x94] ;  /* 0x0000940001177983 */ /* 0x000ee80000100800 */
[----:B0-----:R-:W4:Y:S01]  /*a1060*/  LDL R20, [R1+0x98] ;  /* 0x0000980001147983 */ /* 0x001f220000100800 */
[----:B--2---:R-:W-:-:S03]  /*a1070*/  IMAD.MOV.U32 R21, RZ, RZ, R0 ;  /* 0x000000ffff157224 */ /* 0x004fc600078e0000 */
[----:B------:R-:W2:Y:S04]  /*a1080*/  LDL.LU R13, [R1+0xd28] ;  /* 0x000d2800010d7983 */ /* 0x000ea80000300800 */
[----:B------:R-:W2:Y:S04]  /*a1090*/  LDL.LU R14, [R1+0xd40] ;  /* 0x000d4000010e7983 */ /* 0x000ea80000300800 */
[----:B------:R-:W2:Y:S04]  /*a10a0*/  LDL.LU R15, [R1+0xd4c] ;  /* 0x000d4c00010f7983 */ /* 0x000ea80000300800 */
[----:B------:R-:W2:Y:S01]  /*a10b0*/  LDL.LU R0, [R1+0xd48] ;  /* 0x000d480001007983 */ /* 0x000ea20000300800 */
[----:B------:R-:W-:-:S03]  /*a10c0*/  IMAD R12, R27, 0x100, R26 ;  /* 0x000001001b0c7824 */ /* 0x000fc600078e021a */
[----:B---3--:R0:W-:Y:S04]  /*a10d0*/  STL.64 [R1+0x13698], R22 ;  /* 0x0136981601007387 */ /* 0x0081e80000100a00 */
[----:B0-----:R-:W2:Y:S04]  /*a10e0*/  LDL.LU R22, [R1+0xd2c] ;  /* 0x000d2c0001167983 */ /* 0x001ea80000300800 */
[----:B------:R-:W3:Y:S04]  /*a10f0*/  LDL.LU R23, [R1+0xd44] ;  /* 0x000d440001177983 */ /* 0x000ee80000300800 */
[----:B------:R-:W2:Y:S04]  /*a1100*/  LDL.LU.64 R24, [R1+0x23b0] ;  /* 0x0023b00001187983 */ /* 0x000ea80000300a00 */
[----:B------:R-:W2:Y:S04]  /*a1110*/  LDL.LU.64 R26, [R1+0x23b8] ;  /* 0x0023b800011a7983 */ /* 0x000ea80000300a00 */
[----:B--2---:R-:W-:Y:S04]  /*a1120*/  STL.64 [R1+0x13630], R26 ;  /* 0x0136301a01007387 */ /* 0x004fe80000100a00 */
[----:B------:R0:W-:Y:S04]  /*a1130*/  STL.64 [R1+0x13628], R24 ;  /* 0x0136281801007387 */ /* 0x0001e80000100a00 */
[----:B0-----:R-:W2:Y:S04]  /*a1140*/  LDL.LU.64 R24, [R1+0x23c0] ;  /* 0x0023c00001187983 */ /* 0x001ea80000300a00 */
        /* <DEDUP_REMOVED lines=16> */
[----:B------:R-:W2:Y:S01]  /*a1250*/  LDL.LU.64 R26, [R1+0x2408] ;  /* 0x00240800011a7983 */ /* 0x000ea20000300a00 */
[----:B------:R-:W-:-:S02]  /*a1260*/  IMAD R13, R13, 0x100, R22 ;  /* 0x000001000d0d7824 */ /* 0x000fc400078e0216 */
[----:B---3--:R-:W-:Y:S02]  /*a1270*/  IMAD R14, R14, 0x100, R23 ;  /* 0x000001000e0e7824 */ /* 0x008fe400078e0217 */
[----:B------:R-:W-:Y:S01]  /*a1280*/  IMAD R15, R0, 0x100, R15 ;  /* 0x00000100000f7824 */ /* 0x000fe200078e020f */
[----:B--2---:R-:W-:Y:S04]  /*a1290*/  STL.64 [R1+0x136a8], R26 ;  /* 0x0136a81a01007387 */ /* 0x004fe80000100a00 */
[----:B------:R0:W-:Y:S04]  /*a12a0*/  STL.64 [R1+0x136a0], R24 ;  /* 0x0136a01801007387 */ /* 0x0001e80000100a00 */
[----:B0-----:R-:W4:Y:S04]  /*a12b0*/  LDL.LU.64 R24, [R1+0x2410] ;  /* 0x0024100001187983 */ /* 0x001f280000300a00 */
[----:B------:R-:W4:Y:S01]  /*a12c0*/  LDL.LU.64 R26, [R1+0x2418] ;  /* 0x00241800011a7983 */ /* 0x000f220000300a00 */
[----:B------:R-:W-:-:S02]  /*a12d0*/  F2FP.F16.E4M3.UNPACK_B R12, R12 ;  /* 0x0000000cff0c723e */ /* 0x000fc400020006ff */
[----:B------:R-:W-:Y:S01]  /*a12e0*/  F2FP.F16.E4M3.UNPACK_B R13, R13 ;  /* 0x0000000dff0d723e */ /* 0x000fe200020006ff */
[----:B------:R-:W2:Y:S01]  /*a12f0*/  LDL.LU.64 R16, [R1+0x23a0] ;  /* 0x0023a00001107983 */ /* 0x000ea20000300a00 */
[----:B------:R-:W-:Y:S02]  /*a1300*/  F2FP.F16.E4M3.UNPACK_B R14, R14 ;  /* 0x0000000eff0e723e */ /* 0x000fe400020006ff */
[----:B------:R-:W-:Y:S01]  /*a1310*/  F2FP.F16.E4M3.UNPACK_B R15, R15 ;  /* 0x0000000fff0f723e */ /* 0x000fe200020006ff */
[----:B------:R-:W2:Y:S04]  /*a1320*/  LDL.LU.64 R18, [R1+0x23a8] ;  /* 0x0023a80001127983 */ /* 0x000ea80000300a00 */
[----:B------:R-:W3:Y:S04]  /*a1330*/  LDL.LU.64 R8, [R1+0x2390] ;  /* 0x0023900001087983 */ /* 0x000ee80000300a00 */
[----:B------:R-:W3:Y:S04]  /*a1340*/  LDL.LU.64 R10, [R1+0x2398] ;  /* 0x00239800010a7983 */ /* 0x000ee80000300a00 */
[----:B------:R-:W2:Y:S04]  /*a1350*/  LDL.LU.64 R4, [R1+0x2380] ;  /* 0x0023800001047983 */ /* 0x000ea80000300a00 */
[----:B------:R-:W2:Y:S01]  /*a1360*/  LDL.LU.64 R6, [R1+0x2388] ;  /* 0x0023880001067983 */ /* 0x000ea20000300a00 */
[----:B----4-:R-:W-:Y:S03]  /*a1370*/  HMMA.16816.F32 R20, R12, R20, R24 ;  /* 0x000000140c14723c */ /* 0x010fe60000001818 */
[----:B------:R-:W4:Y:S04]  /*a1380*/  LDL.LU.64 R26, [R1+0x136a8] ;  /* 0x0136a800011a7983 */ /* 0x000f280000300a00 */
[----:B------:R-:W4:-:S12]  /*a1390*/  LDL.LU.64 R24, [R1+0x136a0] ;  /* 0x0136a00001187983 */ /* 0x000f180000300a00 */
[----:B------:R-:W-:Y:S04]  /*a13a0*/  STL.64 [R1+0xd20], R20 ;  /* 0x000d201401007387 */ /* 0x000fe80000100a00 */
[----:B------:R0:W-:Y:S04]  /*a13b0*/  STL.64 [R1+0xd28], R22 ;  /* 0x000d281601007387 */ /* 0x0001e80000100a00 */
[----:B0-----:R-:W4:Y:S02]  /*a13c0*/  LDL.LU.64 R22, [R1+0x13698] ;  /* 0x0136980001167983 */ /* 0x001f240000300a00 */
[----:B----4-:R-:W-:Y:S02]  /*a13d0*/  HMMA.16816.F32 R20, R12, R22, R24 ;  /* 0x000000160c14723c */ /* 0x010fe40000001818 */
[----:B------:R-:W4:Y:S04]  /*a13e0*/  LDL.LU.64 R26, [R1+0x13690] ;  /* 0x01369000011a7983 */ /* 0x000f280000300a00 */
[----:B------:R-:W4:-:S13]  /*a13f0*/  LDL.LU.64 R24, [R1+0x13688] ;  /* 0x0136880001187983 */ /* 0x000f1a0000300a00 */
        /* <DEDUP_REMOVED lines=24> */
[----:B------:R-:W-:Y:S04]  /*a1580*/  STL.64 [R1+0xd80], R20 ;  /* 0x000d801401007387 */ /* 0x000fe80000100a00 */
[----:B------:R0:W-:Y:S04]  /*a1590*/  STL.64 [R1+0xd88], R22 ;  /* 0x000d881601007387 */ /* 0x0001e80000100a00 */
[----:B0-----:R-:W2:Y:S04]  /*a15a0*/  LDL.LU.64 R22, [R1+0x13620] ;  /* 0x0136200001167983 */ /* 0x001ea80000300a00 */
[----:B------:R-:W4:Y:S02]  /*a15b0*/  LDL.LU.64 R20, [R1+0x13618] ;  /* 0x0136180001147983 */ /* 0x000f240000300a00 */
[----:B----4-:R-:W-:-:S15]  /*a15c0*/  HMMA.16816.F32 R24, R12, R20, R24 ;  /* 0x000000140c18723c */ /* 0x010fde0000001818 */
[----:B------:R-:W-:-:S04]  /*a15d0*/  NOP ;  /* 0x0000000000007918 */ /* 0x000fc80000000000 */
[----:B------:R-:W-:Y:S04]  /*a15e0*/  STL.64 [R1+0xd90], R24 ;  /* 0x000d901801007387 */ /* 0x000fe80000100a00 */
[----:B------:R0:W-:Y:S04]  /*a15f0*/  STL.64 [R1+0xd98], R26 ;  /* 0x000d981a01007387 */ /* 0x0001e80000100a00 */
[----:B0-----:R-:W4:Y:S04]  /*a1600*/  LDL.LU.64 R26, [R1+0x13610] ;  /* 0x01361000011a7983 */ /* 0x001f280000300a00 */
[----:B------:R-:W3:Y:S01]  /*a1610*/  LDL.LU.64 R24, [R1+0x13608] ;  /* 0x0136080001187983 */ /* 0x000ee20000300a00 */
[----:B--2---:R-:W-:-:S15]  /*a1620*/  HMMA.16816.F32 R16, R12, R22, R16 ;  /* 0x000000160c10723c */ /* 0x004fde0000001810 */
[----:B------:R-:W-:-:S04]  /*a1630*/  NOP ;  /* 0x0000000000007918 */ /* 0x000fc80000000000 */
[----:B------:R-:W-:Y:S04]  /*a1640*/  STL.64 [R1+0xda0], R16 ;  /* 0x000da01001007387 */ /* 0x000fe80000100a00 */
[----:B------:R-:W-:Y:S01]  /*a1650*/  STL.64 [R1+0xda8], R18 ;  /* 0x000da81201007387 */ /* 0x000fe20000100a00 */
[C---:B----4-:R-:W-:Y:S08]  /*a1660*/  HMMA.16816.F32 R4, R12.reuse, R26, R4 ;  /* 0x0000001a0c04723c */ /* 0x050ff00000001804 */
[----:B---3--:R-:W-:Y:S01]  /*a1670*/  HMMA.16816.F32 R8, R12, R24, R8 ;  /* 0x000000180c08723c */ /* 0x008fe20000001808 */
[----:B------:R-:W-:-:S15]  /*a1680*/  IMAD.MOV.U32 R0, RZ, RZ, R27 ;  /* 0x000000ffff007224 */ /* 0x000fde00078e001b */
[----:B------:R-:W-:-:S03]  /*a1690*/  NOP ;  /* 0x0000000000007918 */ /* 0x000fc60000000000 */
        /* <DEDUP_REMOVED lines=28> */
[----:B--2---:R0:W-:Y:S04]  /*a1860*/  STL.64 [R1+0x135c0], R18 ;  /* 0x0135c01201007387 */ /* 0x0041e80000100a00 */
[----:B0-----:R-:W2:Y:S04]  /*a1870*/  LDL R18, [R1+0x40] ;  /* 0x0000400001127983 */ /* 0x001ea80000100800 */
[----:B------:R-:W2:Y:S04]  /*a1880*/  LDL R19, [R1+0x44] ;  /* 0x0000440001137983 */ /* 0x000ea80000100800 */
[----:B---3--:R0:W-:Y:S04]  /*a1890*/  STL.64 [R1+0x135d8], R16 ;  /* 0x0135d81001007387 */ /* 0x0081e80000100a00 */
[----:B0-----:R-:W3:Y:S04]  /*a18a0*/  LDL R16, [R1+0x48] ;  /* 0x0000480001107983 */ /* 0x001ee80000100800 */
        /* <DEDUP_REMOVED lines=14> */
[----:B0-----:R-:W3:Y:S04]  /*a1990*/  LDL.LU.64 R4, [R1+0x2370] ;  /* 0x0023700001047983 */ /* 0x001ee80000300a00 */
[----:B------:R-:W3:Y:S04]  /*a19a0*/  LDL.LU.64 R6, [R1+0x2378] ;  /* 0x0023780001067983 */ /* 0x000ee80000300a00 */
[----:B------:R-:W-:Y:S04]  /*a19b0*/  STL.64 [R1+0x135a8], R26 ;  /* 0x0135a81a01007387 */ /* 0x000fe80000100a00 */
        /* <DEDUP_REMOVED lines=18> */
[C---:B---3--:R-:W-:Y:S03]  /*a1ae0*/  HMMA.16816.F32 R16, R12.reuse, R16, R4 ;  /* 0x000000100c10723c */ /* 0x048fe60000001804 */
[----:B--2---:R-:W-:Y:S04]  /*a1af0*/  STL.64 [R1+0x135a0], R22 ;  /* 0x0135a01601007387 */ /* 0x004fe80000100a00 */
[----:B------:R0:W-:Y:S04]  /*a1b00*/  STL.64 [R1+0x13598], R20 ;  /* 0x0135981401007387 */ /* 0x0001e80000100a00 */
        /* <DEDUP_REMOVED lines=24> */
[----:B0-----:R-:W3:Y:S01]  /*a1c90*/  LDL.LU.64 R18, [R1+0x135c0] ;  /* 0x0135c00001127983 */ /* 0x001ee20000300a00 */
[C---:B----4-:R-:W-:Y:S03]  /*a1ca0*/  HMMA.16816.F32 R24, R12.reuse, R24, R20 ;  /* 0x000000180c18723c */ /* 0x050fe60000001814 */
[----:B------:R-:W4:Y:S05]  /*a1cb0*/  LDL.LU.64 R16, [R1+0x22a0] ;  /* 0x0022a00001107983 */ /* 0x000f2a0000300a00 */
[----:B---3--:R-:W-:Y:S01]  /*a1cc0*/  HMMA.16816.F32 R4, R12, R18, R4 ;  /* 0x000000120c04723c */ /* 0x008fe20000001804 */
[----:B------:R-:W4:-:S15]  /*a1cd0*/  LDL.LU.64 R18, [R1+0x22a8] ;  /* 0x0022a80001127983 */ /* 0x000f1e0000300a00 */
[----:B------:R-:W-:-:S03]  /*a1ce0*/  NOP ;  /* 0x0000000000007918 */ /* 0x000fc60000000000 */
[----:B------:R0:W-:Y:S04]  /*a1cf0*/  STL.64 [R1+0xe00], R4 ;  /* 0x000e000401007387 */ /* 0x0001e80000100a00 */
[----:B------:R1:W-:Y:S04]  /*a1d00*/  STL.64 [R1+0xe08], R6 ;  /* 0x000e080601007387 */ /* 0x0003e80000100a00 */
[----:B0-----:R-:W3:Y:S04]  /*a1d10*/  LDL.LU.64 R4, [R1+0x2290] ;  /* 0x0022900001047983 */ /* 0x001ee80000300a00 */
[----:B-1----:R-:W3:Y:S04]  /*a1d20*/  LDL.LU.64 R6, [R1+0x2298] ;  /* 0x0022980001067983 */ /* 0x002ee80000300a00 */
        /* <DEDUP_REMOVED lines=46> */
[----:B0-----:R-:W4:Y:S01]  /*a2010*/  LDL.LU.64 R22, [R1+0x13510] ;  /* 0x0135100001167983 */ /* 0x001f220000300a00 */
[----:B---3--:R-:W-:Y:S03]  /*a2020*/  HMMA.16816.F32 R8, R12, R24, R8 ;  /* 0x000000180c08723c */ /* 0x008fe60000001808 */
[----:B------:R-:W2:-:S15]  /*a2030*/  LDL.LU.64 R20, [R1+0x13508] ;  /* 0x0135080001147983 */ /* 0x000e9e0000300a00 */
[----:B------:R-:W-:Y:S01]  /*a2040*/  NOP ;  /* 0x0000000000007918 */ /* 0x000fe20000000000 */
[----:B------:R0:W-:Y:S04]  /*a2050*/  STL.64 [R1+0xeb0], R8 ;  /* 0x000eb00801007387 */ /* 0x0001e80000100a00 */
[----:B------:R1:W-:Y:S04]  /*a2060*/  STL.64 [R1+0xeb8], R10 ;  /* 0x000eb80a01007387 */ /* 0x0003e80000100a00 */
[----:B0-----:R-:W3:Y:S04]  /*a2070*/  LDL.LU.64 R8, [R1+0x2270] ;  /* 0x0022700001087983 */ /* 0x001ee80000300a00 */
[----:B-1----:R-:W3:Y:S04]  /*a2080*/  LDL.LU.64 R10, [R1+0x2278] ;  /* 0x00227800010a7983 */ /* 0x002ee80000300a00 */
[----:B------:R-:W-:Y:S04]  /*a2090*/  STL.64 [R1+0x133f0], R26 ;  /* 0x0133f01a01007387 */ /* 0x000fe80000100a00 */
[----:B------:R0:W-:Y:S04]  /*a20a0*/  STL.64 [R1+0x133e8], R24 ;  /* 0x0133e81801007387 */ /* 0x0001e80000100a00 */
[----:B0-----:R-:W3:Y:S04]  /*a20b0*/  LDL.LU.64 R24, [R1+0x2280] ;  /* 0x0022800001187983 */ /* 0x001ee80000300a00 */
[----:B------:R-:W3:Y:S01]  /*a20c0*/  LDL.LU.64 R26, [R1+0x2288] ;  /* 0x00228800011a7983 */ /* 0x000ee20000300a00 */
[----:B----4-:R-:W-:-:S15]  /*a20d0*/  HMMA.16816.F32 R16, R12, R22, R16 ;  /* 0x000000160c10723c */ /* 0x010fde0000001810 */
[----:B------:R-:W-:-:S04]  /*a20e0*/  NOP ;  /* 0x0000000000007918 */ /* 0x000fc80000000000 */
[----:B------:R-:W-:Y:S04]  /*a20f0*/  STL.64 [R1+0xec0], R16 ;  /* 0x000ec01001007387 */ /* 0x000fe80000100a00 */
[----:B------:R0:W-:Y:S04]  /*a2100*/  STL.64 [R1+0xec8], R18 ;  /* 0x000ec81201007387 */ /* 0x0001e80000100a00 */
[----:B0-----:R-:W3:Y:S01]  /*a2110*/  LDL.LU.64 R18, [R1+0x13500] ;  /* 0x0135000001127983 */ /* 0x001ee20000300a00 */
[----:B--2---:R-:W-:Y:S03]  /*a2120*/  HMMA.16816.F32 R4, R12, R20, R4 ;  /* 0x000000140c04723c */ /* 0x004fe60000001804 */
[----:B------:R-:W2:-:S15]  /*a2130*/  LDL.LU.64 R16, [R1+0x134f8] ;  /* 0x0134f80001107983 */ /* 0x000e9e0000300a00 */
[----:B------:R-:W-:Y:S01]  /*a2140*/  NOP ;  /* 0x0000000000007918 */ /* 0x000fe20000000000 */
[----:B------:R0:W-:Y:S04]  /*a2150*/  STL.64 [R1+0xed0], R4 ;  /* 0x000ed00401007387 */ /* 0x0001e80000100a00 */
[----:B------:R1:W-:Y:S04]  /*a2160*/  STL.64 [R1+0xed8], R6 ;  /* 0x000ed80601007387 */ /* 0x0003e80000100a00 */
[----:B0-----:R-:W4:Y:S04]  /*a2170*/  LDL.LU.64 R4, [R1+0x2250] ;  /* 0x0022500001047983 */ /* 0x001f280000300a00 */
[----:B-1----:R-:W4:Y:S04]  /*a2180*/  LDL.LU.64 R6, [R1+0x2258] ;  /* 0x0022580001067983 */ /* 0x002f280000300a00 */
[----:B------:R-:W-:Y:S04]  /*a2190*/  STL.64 [R1+0x133e0], R22 ;  /* 0x0133e01601007387 */ /* 0x000fe80000100a00 */
[----:B------:R0:W-:Y:S04]  /*a21a0*/  STL.64 [R1+0x133d8], R20 ;  /* 0x0133d81401007387 */ /* 0x0001e80000100a00 */
[----:B0-----:R-:W4:Y:S04]  /*a21b0*/  LDL.LU.64 R20, [R1+0x2260] ;  /* 0x0022600001147983 */ /* 0x001f280000300a00 */
[----:B------:R-:W4:Y:S01]  /*a21c0*/  LDL.LU.64 R22, [R1+0x2268] ;  /* 0x0022680001167983 */ /* 0x000f220000300a00 */
[----:B---3--:R-:W-:-:S15]  /*a21d0*/  HMMA.16816.F32 R24, R12, R18, R24 ;  /* 0x000000120c18723c */ /* 0x008fde0000001818 */
[----:B------:R-:W-:-:S04]  /*a21e0*/  NOP ;  /* 0x0000000000007918 */ /* 0x000fc80000000000 */
[----:B------:R0:W-:Y:S04]  /*a21f0*/  STL.64 [R1+0xef0], R24 ;  /* 0x000ef01801007387 */ /* 0x0001e80000100a00 */
[----:B------:R1:W-:Y:S04]  /*a2200*/  STL.64 [R1+0xef8], R26 ;  /* 0x000ef81a01007387 */ /* 0x0003e80000100a00 */
[----:B0-----:R-:W3:Y:S04]  /*a2210*/  LDL.LU.64 R24, [R1+0x2230] ;  /* 0x0022300001187983 */ /* 0x001ee80000300a00 */
[----:B-1----:R-:W3:Y:S01]  /*a2220*/  LDL.LU.64 R26, [R1+0x2238] ;  /* 0x00223800011a7983 */ /* 0x002ee20000300a00 */
[C---:B--2---:R-:W-:Y:S03]  /*a2230*/  HMMA.16816.F32 R8, R12.reuse, R16, R8 ;  /* 0x000000100c08723c */ /* 0x044fe60000001808 */
[----:B---3--:R-:W-:Y:S04]  /*a2240*/  STL.64 [R1+0x134d0], R26 ;  /* 0x0134d01a01007387 */ /* 0x008fe80000100a00 */
[----:B------:R0:W-:Y:S04]  /*a2250*/  STL.64 [R1+0x134c8], R24 ;  /* 0x0134c81801007387 */ /* 0x0001e80000100a00 */
[----:B0-----:R-:W2:Y:S04]  /*a2260*/  LDL.LU.64 R24, [R1+0x2240] ;  /* 0x0022400001187983 */ /* 0x001ea80000300a00 */
[----:B------:R-:W2:Y:S04]  /*a2270*/  LDL.LU.64 R26, [R1+0x2248] ;  /* 0x00224800011a7983 */ /* 0x000ea80000300a00 */
[----:B------:R-:W-:Y:S04]  /*a2280*/  STL.64 [R1+0xf00], R8 ;  /* 0x000f000801007387 */ /* 0x000fe80000100a00 */
[----:B------:R0:W-:Y:S04]  /*a2290*/  STL.64 [R1+0xf08], R10 ;  /* 0x000f080a01007387 */ /* 0x0001e80000100a00 */
[----:B0-----:R-:W4:Y:S04]  /*a22a0*/  LDL.LU.64 R10, [R1+0x134f0] ;  /* 0x0134f000010a7983 */ /* 0x001f280000300a00 */
[----:B------:R-:W3:Y:S04]  /*a22b0*/  LDL.LU.64 R8, [R1+0x134e8] ;  /* 0x0134e80001087983 */ /* 0x000ee80000300a00 */
[----:B------:R-:W-:Y:S04]  /*a22c0*/  STL.64 [R1+0x133d0], R18 ;  /* 0x0133d01201007387 */ /* 0x000fe80000100a00 */
[----:B------:R0:W-:Y:S04]  /*a22d0*/  STL.64 [R1+0x133c8], R16 ;  /* 0x0133c81001007387 */ /* 0x0001e80000100a00 */
[----:B0-----:R-:W2:Y:S04]  /*a22e0*/  LDL.LU.64 R16, [R1+0x1300] ;  /* 0x0013000001107983 */ /* 0x001ea80000300a00 */
[----:B------:R-:W2:Y:S01]  /*a22f0*/  LDL.LU.64 R18, [R1+0x1308] ;  /* 0x0013080001127983 */ /* 0x000ea20000300a00 */
[C---:B----4-:R-:W-:Y:S08]  /*a2300*/  HMMA.16816.F32 R20, R12.reuse, R10, R20 ;  /* 0x0000000a0c14723c */ /* 0x050ff00000001814 */
[C---:B---3--:R-:W-:Y:S11]  /*a2310*/  HMMA.16816.F32 R4, R12.reuse, R8, R4 ;  /* 0x000000080c04723c */ /* 0x048ff60000001804 */
[----:B------:R0:W-:Y:S04]  /*a2320*/  STL.64 [R1+0xf10], R20 ;  /* 0x000f101401007387 */ /* 0x0001e80000100a00 */
[----:B------:R-:W-:Y:S04]  /*a2330*/  STL.64 [R1+0xf18], R22 ;  /* 0x000f181601007387 */ /* 0x000fe80000100a00 */
[----:B0-----:R-:W3:Y:S04]  /*a2340*/  LDL.LU R20, [R1+0xfac] ;  /* 0x000fac0001147983 */ /* 0x001ee80000300800 */
[----:B------:R-:W3:Y:S04]  /*a2350*/  LDL.LU R21, [R1+0xfa8] ;  /* 0x000fa80001157983 */ /* 0x000ee80000300800 */
[----:B------:R-:W-:Y:S04]  /*a2360*/  STL.64 [R1+0xf20], R4 ;  /* 0x000f200401007387 */ /* 0x000fe80000100a00 */
[----:B------:R0:W-:Y:S04]  /*a2370*/  STL.64 [R1+0xf28], R6 ;  /* 0x000f280601007387 */ /* 0x0001e80000100a00 */
[----:B0-----:R-:W2:Y:S04]  /*a2380*/  LDL.LU.64 R6, [R1+0x134e0] ;  /* 0x0134e00001067983 */ /* 0x001ea80000300a00 */
[----:B------:R-:W4:Y:S04]  /*a2390*/  LDL.LU.64 R4, [R1+0x134d8] ;  /* 0x0134d80001047983 */ /* 0x000f280000300a00 */
        /* <DEDUP_REMOVED lines=10> */
[----:B0-----:R-:W4:Y:S04]  /*a2440*/  LDL.LU.64 R26, [R1+0x134d0] ;  /* 0x0134d000011a7983 */ /* 0x001f280000300a00 */
[----:B------:R-:W4:Y:S04]  /*a2450*/  LDL.LU.64 R24, [R1+0x134c8] ;  /* 0x0134c80001187983 */ /* 0x000f280000300a00 */
[----:B------:R-:W2:Y:S01]  /*a2460*/  LDL R22, [R1+0x78] ;  /* 0x0000780001167983 */ /* 0x000ea20000100800 */
[C---:B----4-:R-:W-:Y:S08]  /*a2470*/  HMMA.16816.F32 R24, R12.reuse, R4, R24 ;  /* 0x000000040c18723c */ /* 0x050ff00000001818 */
[----:B------:R-:W-:Y:S11]  /*a2480*/  HMMA.16816.F32 R12, R12, R2, R16 ;  /* 0x000000020c0c723c */ /* 0x000ff60000001810 */
[----:B------:R-:W-:Y:S04]  /*a2490*/  STL.64 [R1+0xf60], R24 ;  /* 0x000f601801007387 */ /* 0x000fe80000100a00 */
[----:B------:R-:W-:Y:S04]  /*a24a0*/  STL.64 [R1+0xf68], R26 ;  /* 0x000f681a01007387 */ /* 0x000fe80000100a00 */
[----:B------:R-:W2:Y:S04]  /*a24b0*/  LDL R23, [R1+0x7c] ;  /* 0x00007c0001177983 */ /* 0x000ea80000100800 */
[----:B------:R0:W-:Y:S04]  /*a24c0*/  STL.64 [R1+0x133a0], R6 ;  /* 0x0133a00601007387 */ /* 0x0001e80000100a00 */
[----:B0-----:R-:W4:Y:S04]  /*a24d0*/  LDL.LU R6, [R1+0xf94] ;  /* 0x000f940001067983 */ /* 0x001f280000300800 */
[----:B------:R-:W4:Y:S04]  /*a24e0*/  LDL.LU R7, [R1+0xf90] ;  /* 0x000f900001077983 */ /* 0x000f280000300800 */
[----:B------:R-:W-:Y:S04]  /*a24f0*/  STL.64 [R1+0x13398], R4 ;  /* 0x0133980401007387 */ /* 0x000fe80000100a00 */
[----:B------:R-:W2:Y:S04]  /*a2500*/  LDL R18, [R1+0x80] ;  /* 0x0000800001127983 */ /* 0x000ea80000100800 */
[----:B------:R-:W-:Y:S04]  /*a2510*/  STL.64 [R1+0xf50], R12 ;  /* 0x000f500c01007387 */ /* 0x000fe80000100a00 */
[----:B------:R-:W-:Y:S04]  /*a2520*/  STL.64 [R1+0xf58], R14 ;  /* 0x000f580e01007387 */ /* 0x000fe80000100a00 */
[----:B------:R-:W2:Y:S04]  /*a2530*/  LDL.64 R24, [R1+0x88] ;  /* 0x0000880001187983 */ /* 0x000ea80000100a00 */
[----:B------:R-:W3:Y:S04]  /*a2540*/  LDL R26, [R1+0x90] ;  /* 0x00009000011a7983 */ /* 0x000ee80000100800 */
[----:B------:R-:W3:Y:S04]  /*a2550*/  LDL R27, [R1+0x94] ;  /* 0x00009400011b7983 */ /* 0x000ee80000100800 */
[----:B------:R-:W3:Y:S04]  /*a2560*/  LDL R19, [R1+0x84] ;  /* 0x0000840001137983 */ /* 0x000ee80000100800 */
[----:B--2---:R0:W-:Y:S04]  /*a2570*/  STL.64 [R1+0x13498], R24 ;  /* 0x0134981801007387 */ /* 0x0041e80000100a00 */
[----:B0-----:R-:W2:Y:S04]  /*a2580*/  LDL R24, [R1+0x98] ;  /* 0x0000980001187983 */ /* 0x001ea80000100800 */
[----:B------:R-:W2:Y:S04]  /*a2590*/  LDL R25, [R1+0x9c] ;  /* 0x00009c0001197983 */ /* 0x000ea80000100800 */
[----:B---3--:R-:W-:Y:S04]  /*a25a0*/  STL.64 [R1+0x134b0], R26 ;  /* 0x0134b01a01007387 */ /* 0x008fe80000100a00 */
[----:B------:R-:W3:Y:S01]  /*a25b0*/  LDL.64 R16, [R1+0x70] ;  /* 0x0000700001107983 */ /* 0x000ee20000100a00 */
[----:B------:R-:W-:-:S03]  /*a25c0*/  IMAD R14, R11, 0x100, R10 ;  /* 0x000001000b0e7824 */ /* 0x000fc600078e020a */
[----:B---3--:R0:W-:Y:S04]  /*a25d0*/  STL.64 [R1+0x13478], R16 ;  /* 0x0134781001007387 */ /* 0x0081e80000100a00 */
[----:B------:R1:W-:Y:S04]  /*a25e0*/  STL.64 [R1+0x13490], R18 ;  /* 0x0134901201007387 */ /* 0x0003e80000100a00 */
[----:B------:R-:W-:Y:S04]  /*a25f0*/  STL [R1+0x13384], R2 ;  /* 0x0133840201007387 */ /* 0x000fe80000100800 */
[----:B------:R-:W-:Y:S04]  /*a2600*/  STL [R1+0x13380], R3 ;  /* 0x0133800301007387 */ /* 0x000fe80000100800 */
[----:B------:R-:W3:Y:S04]  /*a2610*/  LDL R10, [R1+0x68] ;  /* 0x00006800010a7983 */ /* 0x000ee80000100800 */
[----:B------:R-:W3:Y:S01]  /*a2620*/  LDL R11, [R1+0x6c] ;  /* 0x00006c00010b7983 */ /* 0x000ee20000100800 */
[----:B------:R-:W-:-:S03]  /*a2630*/  IMAD R15, R21, 0x100, R20 ;  /* 0x00000100150f7824 */ /* 0x000fc600078e0214 */
[----:B---3--:R-:W-:Y:S04]  /*a2640*/  STL.64 [R1+0x13470], R10 ;  /* 0x0134700a01007387 */ /* 0x008fe80000100a00 */
[----:B------:R-:W3:Y:S04]  /*a2650*/  LDL R20, [R1+0x58] ;  /* 0x0000580001147983 */ /* 0x000ee80000100800 */
[----:B------:R-:W3:Y:S04]  /*a2660*/  LDL R21, [R1+0x5c] ;  /* 0x00005c0001157983 */ /* 0x000ee80000100800 */
[----:B0-----:R-:W2:Y:S04]  /*a2670*/  LDL.LU.64 R16, [R1+0x2200] ;  /* 0x0022000001107983 */ /* 0x001ea80000300a00 */
[----:B-1----:R-:W2:Y:S04]  /*a2680*/  LDL.LU.64 R18, [R1+0x2208] ;  /* 0x0022080001127983 */ /* 0x002ea80000300a00 */
[----:B--2---:R-:W-:Y:S04]  /*a2690*/  STL.64 [R1+0x134a8], R18 ;  /* 0x0134a81201007387 */ /* 0x004fe80000100a00 */
[----:B------:R0:W-:Y:S04]  /*a26a0*/  STL.64 [R1+0x134a0], R16 ;  /* 0x0134a01001007387 */ /* 0x0001e80000100a00 */
[----:B0-----:R-:W2:Y:S04]  /*a26b0*/  LDL.LU.64 R16, [R1+0x2210] ;  /* 0x0022100001107983 */ /* 0x001ea80000300a00 */
[----:B------:R-:W2:Y:S01]  /*a26c0*/  LDL.LU.64 R18, [R1+0x2218] ;  /* 0x0022180001127983 */ /* 0x000ea20000300a00 */
[----:B----4-:R-:W-:-:S02]  /*a26d0*/  IMAD R12, R7, 0x100, R6 ;  /* 0x00000100070c7824 */ /* 0x010fc400078e0206 */
[----:B------:R-:W-:Y:S01]  /*a26e0*/  IMAD R13, R9, 0x100, R8 ;  /* 0x00000100090d7824 */ /* 0x000fe200078e0208 */
[----:B------:R-:W-:Y:S01]  /*a26f0*/  F2FP.F16.E4M3.UNPACK_B R14, R14 ;  /* 0x0000000eff0e723e */ /* 0x000fe200020006ff */
[----:B--2---:R-:W-:Y:S04]  /*a2700*/  STL.64 [R1+0x134c0], R18 ;  /* 0x0134c01201007387 */ /* 0x004fe80000100a00 */
[----:B------:R0:W-:Y:S04]  /*a2710*/  STL.64 [R1+0x134b8], R16 ;  /* 0x0134b81001007387 */ /* 0x0001e80000100a00 */
[----:B0-----:R-:W2:Y:S04]  /*a2720*/  LDL.LU.64 R16, [R1+0x2220] ;  /* 0x0022200001107983 */ /* 0x001ea80000300a00 */
[----:B------:R-:W2:Y:S01]  /*a2730*/  LDL.LU.64 R18, [R1+0x2228] ;  /* 0x0022280001127983 */ /* 0x000ea20000300a00 */
[----:B------:R-:W-:-:S02]  /*a2740*/  F2FP.F16.E4M3.UNPACK_B R12, R12 ;  /* 0x0000000cff0c723e */ /* 0x000fc400020006ff */
[----:B------:R-:W-:Y:S02]  /*a2750*/  F2FP.F16.E4M3.UNPACK_B R13, R13 ;  /* 0x0000000dff0d723e */ /* 0x000fe400020006ff */
[----:B------:R-:W-:Y:S01]  /*a2760*/  F2FP.F16.E4M3.UNPACK_B R15, R15 ;  /* 0x0000000fff0f723e */ /* 0x000fe200020006ff */
[----:B------:R-:W-:Y:S04]  /*a2770*/  STL.64 [R1+0x13488], R22 ;  /* 0x0134881601007387 */ /* 0x000fe80000100a00 */
[----:B---3--:R0:W-:Y:S04]  /*a2780*/  STL.64 [R1+0x13480], R20 ;  /* 0x0134801401007387 */ /* 0x0081e80000100a00 */
[----:B0-----:R-:W3:Y:S04]  /*a2790*/  LDL.LU.64 R20, [R1+0x21f0] ;  /* 0x0021f00001147983 */ /* 0x001ee80000300a00 */
[----:B------:R-:W3:Y:S04]  /*a27a0*/  LDL.LU.64 R22, [R1+0x21f8] ;  /* 0x0021f80001167983 */ /* 0x000ee80000300a00 */
[----:B------:R-:W4:Y:S04]  /*a27b0*/  LDL.LU.64 R4, [R1+0x21e0] ;  /* 0x0021e00001047983 */ /* 0x000f280000300a00 */
[----:B------:R-:W4:Y:S04]  /*a27c0*/  LDL.LU.64 R6, [R1+0x21e8] ;  /* 0x0021e80001067983 */ /* 0x000f280000300a00 */
[----:B------:R-:W3:Y:S04]  /*a27d0*/  LDL.LU.64 R8, [R1+0x21d0] ;  /* 0x0021d00001087983 */ /* 0x000ee80000300a00 */
[----:B------:R-:W3:Y:S04]  /*a27e0*/  LDL.LU.64 R10, [R1+0x21d8] ;  /* 0x0021d800010a7983 */ /* 0x000ee80000300a00 */
[----:B------:R-:W3:Y:S01]  /*a27f0*/  LDL.64 R2, [R1+0x60] ;  /* 0x0000600001027983 */ /* 0x000ee20000100a00 */
[----:B--2---:R-:W-:Y:S03]  /*a2800*/  HMMA.16816.F32 R24, R12, R24, R16 ;  /* 0x000000180c18723c */ /* 0x004fe60000001810 */
        /* <DEDUP_REMOVED lines=10> */
[----:B0-----:R-:W2:Y:S04]  /*a28b0*/  LDL.LU.64 R24, [R1+0x13498] ;  /* 0x0134980001187983 */ /* 0x001ea80000300a00 */
[----:B-1----:R-:W3:Y:S01]  /*a28c0*/  LDL R26, [R1+0x50] ;  /* 0x00005000011a7983 */ /* 0x002ee20000100800 */
[----:B--2---:R-:W-:-:S15]  /*a28d0*/  HMMA.16816.F32 R16, R12, R24, R16 ;  /* 0x000000180c10723c */ /* 0x004fde0000001810 */
[----:B------:R-:W-:-:S04]  /*a28e0*/  NOP ;  /* 0x0000000000007918 */ /* 0x000fc80000000000 */
[----:B------:R-:W-:Y:S04]  /*a28f0*/  STL.64 [R1+0xfb0], R16 ;  /* 0x000fb01001007387 */ /* 0x000fe80000100a00 */
[----:B------:R0:W-:Y:S04]  /*a2900*/  STL.64 [R1+0xfb8], R18 ;  /* 0x000fb81201007387 */ /* 0x0001e80000100a00 */
[----:B0-----:R-:W3:Y:S01]  /*a2910*/  LDL.LU.64 R18, [R1+0x13490] ;  /* 0x0134900001127983 */ /* 0x001ee20000300a00 */
[----:B------:R-:W-:Y:S02]  /*a2920*/  IMAD.MOV.U32 R27, RZ, RZ, R0 ;  /* 0x000000ffff1b7224 */ /* 0x000fe400078e0000 */
[----:B------:R-:W-:-:S02]  /*a2930*/  IMAD.MOV.U32 R0, RZ, RZ, R25 ;  /* 0x000000ffff007224 */ /* 0x000fc400078e0019 */
[----:B------:R-:W2:Y:S04]  /*a2940*/  LDL.64 R24, [R1+0x48] ;  /* 0x0000480001187983 */ /* 0x000ea80000100a00 */
[----:B------:R-:W-:Y:S01]  /*a2950*/  STL [R1+0x13378], R0 ;  /* 0x0133780001007387 */ /* 0x000fe20000100800 */
[----:B---3--:R-:W-:Y:S03]  /*a2960*/  HMMA.16816.F32 R16, R12, R18, R20 ;  /* 0x000000120c10723c */ /* 0x008fe60000001814 */
[----:B------:R-:W4:Y:S04]  /*a2970*/  LDL.LU.64 R22, [R1+0x13488] ;  /* 0x0134880001167983 */ /* 0x000f280000300a00 */
[----:B------:R-:W3:-:S12]  /*a2980*/  LDL.LU.64 R20, [R1+0x13480] ;  /* 0x0134800001147983 */ /* 0x000ed80000300a00 */
[----:B------:R0:W-:Y:S04]  /*a2990*/  STL.64 [R1+0xfc0], R16 ;  /* 0x000fc01001007387 */ /* 0x0001e80000100a00 */
[----:B------:R1:W-:Y:S04]  /*a29a0*/  STL.64 [R1+0xfc8], R18 ;  /* 0x000fc81201007387 */ /* 0x0003e80000100a00 */
[----:B0-----:R-:W2:Y:S04]  /*a29b0*/  LDL.LU.64 R16, [R1+0x13478] ;  /* 0x0134780001107983 */ /* 0x001ea80000300a00 */
[----:B-1----:R-:W3:Y:S01]  /*a29c0*/  LDL R18, [R1] ;  /* 0x0000000001127983 */ /* 0x002ee20000100800 */
[----:B----4-:R-:W-:-:S15]  /*a29d0*/  HMMA.16816.F32 R4, R12, R22, R4 ;  /* 0x000000160c04723c */ /* 0x010fde0000001804 */
[----:B------:R-:W-:-:S04]  /*a29e0*/  NOP ;  /* 0x0000000000007918 */ /* 0x000fc80000000000 */
[----:B------:R0:W-:Y:S04]  /*a29f0*/  STL.64 [R1+0xfd0], R4 ;  /* 0x000fd00401007387 */ /* 0x0001e80000100a00 */
[----:B------:R1:W-:Y:S04]  /*a2a00*/  STL.64 [R1+0xfd8], R6 ;  /* 0x000fd80601007387 */ /* 0x0003e80000100a00 */
[----:B------:R-:W3:Y:S01]  /*a2a10*/  LDL R19, [R1+0x4] ;  /* 0x0000040001137983 */ /* 0x000ee20000100800 */
[----:B--2---:R-:W-:Y:S03]  /*a2a20*/  HMMA.16816.F32 R8, R12, R16, R8 ;  /* 0x000000100c08723c */ /* 0x004fe60000001808 */
[----:B0-----:R-:W2:Y:S04]  /*a2a30*/  LDL.LU.64 R4, [R1+0x21a0] ;  /* 0x0021a00001047983 */ /* 0x001ea80000300a00 */
[----:B-1----:R-:W2:Y:S04]  /*a2a40*/  LDL.LU.64 R6, [R1+0x21a8] ;  /* 0x0021a80001067983 */ /* 0x002ea80000300a00 */
[----:B------:R-:W4:Y:S01]  /*a2a50*/  LDL.64 R22, [R1+0x40] ;  /* 0x0000400001167983 */ /* 0x000f220000100a00 */
[----:B------:R-:W-:-:S03]  /*a2a60*/  IMAD.MOV.U32 R0, RZ, RZ, R17 ;  /* 0x000000ffff007224 */ /* 0x000fc600078e0011 */
[----:B---3--:R-:W-:Y:S04]  /*a2a70*/  STL.64 [R1+0x133f8], R18 ;  /* 0x0133f81201007387 */ /* 0x008fe80000100a00 */
[----:B------:R-:W-:Y:S04]  /*a2a80*/  STL.64 [R1+0xfe0], R8 ;  /* 0x000fe00801007387 */ /* 0x000fe80000100a00 */
[----:B------:R0:W-:Y:S04]  /*a2a90*/  STL.64 [R1+0xfe8], R10 ;  /* 0x000fe80a01007387 */ /* 0x0001e80000100a00 */
[----:B0-----:R-:W3:Y:S04]  /*a2aa0*/  LDL.LU.64 R10, [R1+0x13470] ;  /* 0x01347000010a7983 */ /* 0x001ee80000300a00 */
[----:B------:R-:W2:Y:S04]  /*a2ab0*/  LDL R16, [R1+0x8] ;  /* 0x0000080001107983 */ /* 0x000ea80000100800 */
[----:B------:R-:W2:Y:S04]  /*a2ac0*/  LDL R17, [R1+0xc] ;  /* 0x00000c0001117983 */ /* 0x000ea80000100800 */
[----:B--2---:R0:W-:Y:S04]  /*a2ad0*/  STL.64 [R1+0x13410], R16 ;  /* 0x0134101001007387 */ /* 0x0041e80000100a00 */
[----:B0-----:R-:W3:Y:S04]  /*a2ae0*/  LDL.LU.64 R16, [R1+0x21c0] ;  /* 0x0021c00001107983 */ /* 0x001ee80000300a00 */
[----:B------:R-:W3:Y:S04]  /*a2af0*/  LDL.LU.64 R18, [R1+0x21c8] ;  /* 0x0021c80001127983 */ /* 0x000ee80000300a00 */
[----:B------:R-:W-:Y:S04]  /*a2b00*/  STL [R1+0x1337c], R0 ;  /* 0x01337c0001007387 */ /* 0x000fe80000100800 */
[----:B------:R-:W2:Y:S01]  /*a2b10*/  LDL.LU.64 R8, [R1+0x2180] ;  /* 0x0021800001087983 */ /* 0x000ea20000300a00 */
[----:B---3--:R-:W-:Y:S03]  /*a2b20*/  HMMA.16816.F32 R16, R12, R10, R16 ;  /* 0x0000000a0c10723c */ /* 0x008fe60000001810 */
[----:B------:R-:W2:-:S15]  /*a2b30*/  LDL.LU.64 R10, [R1+0x2188] ;  /* 0x00218800010a7983 */ /* 0x000e9e0000300a00 */
[----:B------:R-:W-:Y:S01]  /*a2b40*/  NOP ;  /* 0x0000000000007918 */ /* 0x000fe20000000000 */
[----:B------:R-:W-:Y:S04]  /*a2b50*/  STL.64 [R1+0x1000], R16 ;  /* 0x0010001001007387 */ /* 0x000fe80000100a00 */
[----:B------:R0:W-:Y:S04]  /*a2b60*/  STL.64 [R1+0x1008], R18 ;  /* 0x0010081201007387 */ /* 0x0001e80000100a00 */
[----:B0-----:R-:W3:Y:S04]  /*a2b70*/  LDL R18, [R1+0x10] ;  /* 0x0000100001127983 */ /* 0x001ee80000100800 */
[----:B------:R-:W3:Y:S04]  /*a2b80*/  LDL R19, [R1+0x14] ;  /* 0x0000140001137983 */ /* 0x000ee80000100800 */
[----:B---3--:R0:W-:Y:S04]  /*a2b90*/  STL.64 [R1+0x13428], R18 ;  /* 0x0134281201007387 */ /* 0x0081e80000100a00 */
[----:B------:R-:W3:Y:S04]  /*a2ba0*/  LDL.LU.64 R16, [R1+0x21b0] ;  /* 0x0021b00001107983 */ /* 0x000ee80000300a00 */
[----:B0-----:R-:W3:Y:S01]  /*a2bb0*/  LDL.LU.64 R18, [R1+0x21b8] ;  /* 0x0021b80001127983 */ /* 0x001ee20000300a00 */
[----:B------:R-:W-:-:S05]  /*a2bc0*/  IMAD.MOV.U32 R0, RZ, RZ, R3 ;  /* 0x000000ffff007224 */ /* 0x000fca00078e0003 */
[----:B------:R-:W-:Y:S01]  /*a2bd0*/  STL [R1+0x13388], R0 ;  /* 0x0133880001007387 */ /* 0x000fe20000100800 */
[----:B---3--:R-:W-:-:S15]  /*a2be0*/  HMMA.16816.F32 R16, R12, R2, R16 ;  /* 0x000000020c10723c */ /* 0x008fde0000001810 */
[----:B------:R-:W-:-:S04]  /*a2bf0*/  NOP ;  /* 0x0000000000007918 */ /* 0x000fc80000000000 */
[----:B------:R-:W-:Y:S04]  /*a2c00*/  STL.64 [R1+0x1010], R16 ;  /* 0x0010101001007387 */ /* 0x000fe80000100a00 */
[----:B------:R0:W-:Y:S02]  /*a2c10*/  STL.64 [R1+0x1018], R18 ;  /* 0x0010181201007387 */ /* 0x0001e40000100a00 */
[----:B0-----:R-:W-:Y:S02]  /*a2c20*/  HMMA.16816.F32 R16, R12, R20, R4 ;  /* 0x000000140c10723c */ /* 0x001fe40000001804 */
[----:B------:R-:W4:Y:S04]  /*a2c30*/  LDL.LU.64 R4, [R1+0x2170] ;  /* 0x0021700001047983 */ /* 0x000f280000300a00 */
[----:B------:R-:W4:-:S13]  /*a2c40*/  LDL.LU.64 R6, [R1+0x2178] ;  /* 0x0021780001067983 */ /* 0x000f1a0000300a00 */
[----:B------:R0:W-:Y:S04]  /*a2c50*/  STL.64 [R1+0x1020], R16 ;  /* 0x0010201001007387 */ /* 0x0001e80000100a00 */
[----:B------:R-:W-:Y:S04]  /*a2c60*/  STL.64 [R1+0x1028], R18 ;  /* 0x0010281201007387 */ /* 0x000fe80000100a00 */
[----:B0-----:R-:W3:Y:S04]  /*a2c70*/  LDL R16, [R1+0x18] ;  /* 0x0000180001107983 */ /* 0x001ee80000100800 */
[----:B------:R-:W3:Y:S04]  /*a2c80*/  LDL R17, [R1+0x1c] ;  /* 0x00001c0001117983 */ /* 0x000ee80000100800 */
[----:B---3--:R0:W-:Y:S04]  /*a2c90*/  STL.64 [R1+0x13440], R16 ;  /* 0x0134401001007387 */ /* 0x0081e80000100a00 */
[----:B0-----:R-:W3:Y:S04]  /*a2ca0*/  LDL.LU.64 R16, [R1+0x2190] ;  /* 0x0021900001107983 */ /* 0x001ee80000300a00 */
[----:B------:R-:W3:Y:S02]  /*a2cb0*/  LDL.LU.64 R18, [R1+0x2198] ;  /* 0x0021980001127983 */ /* 0x000ee40000300a00 */
[----:B---3--:R-:W-:-:S15]  /*a2cc0*/  HMMA.16816.F32 R16, R12, R26, R16 ;  /* 0x0000001a0c10723c */ /* 0x008fde0000001810 */
[----:B------:R-:W-:-:S04]  /*a2cd0*/  NOP ;  /* 0x0000000000007918 */ /* 0x000fc80000000000 */
[----:B------:R-:W-:Y:S04]  /*a2ce0*/  STL.64 [R1+0x1040], R16 ;  /* 0x0010401001007387 */ /* 0x000fe80000100a00 */
[----:B------:R0:W-:Y:S01]  /*a2cf0*/  STL.64 [R1+0x1048], R18 ;  /* 0x0010481201007387 */ /* 0x0001e20000100a00 */
[C---:B--2---:R-:W-:Y:S08]  /*a2d00*/  HMMA.16816.F32 R8, R12.reuse, R24, R8 ;  /* 0x000000180c08723c */ /* 0x044ff00000001808 */
[----:B----4-:R-:W-:Y:S01]  /*a2d10*/  HMMA.16816.F32 R4, R12, R22, R4 ;  /* 0x000000160c04723c */ /* 0x010fe20000001804 */
[----:B------:R-:W2:Y:S04]  /*a2d20*/  LDL.64 R26, [R1+0x30] ;  /* 0x00003000011a7983 */ /* 0x000ea80000100a00 */
[----:B0-----:R-:W3:Y:S04]  /*a2d30*/  LDL R18, [R1+0x20] ;  /* 0x0000200001127983 */ /* 0x001ee80000100800 */
[----:B------:R-:W3:Y:S01]  /*a2d40*/  LDL R19, [R1+0x24] ;  /* 0x0000240001137983 */ /* 0x000ee20000100800 */
[----:B------:R-:W-:-:S02]  /*a2d50*/  IMAD.MOV.U32 R3, RZ, RZ, R25 ;  /* 0x000000ffff037224 */ /* 0x000fc400078e0019 */
[----:B------:R-:W-:Y:S02]  /*a2d60*/  IMAD.MOV.U32 R2, RZ, RZ, R24 ;  /* 0x000000ffff027224 */ /* 0x000fe400078e0018 */
[----:B------:R-:W-:Y:S01]  /*a2d70*/  IMAD.MOV.U32 R0, RZ, RZ, R23 ;  /* 0x000000ffff007224 */ /* 0x000fe200078e0017 */
[----:B---3--:R-:W-:Y:S04]  /*a2d80*/  STL.64 [R1+0x13458], R18 ;  /* 0x0134581201007387 */ /* 0x008fe80000100a00 */
[----:B------:R-:W-:Y:S04]  /*a2d90*/  STL.64 [R1+0x1050], R8 ;  /* 0x0010500801007387 */ /* 0x000fe80000100a00 */
[----:B------:R-:W-:Y:S04]  /*a2da0*/  STL.64 [R1+0x1058], R10 ;  /* 0x0010580a01007387 */ /* 0x000fe80000100a00 */
[----:B------:R-:W3:Y:S04]  /*a2db0*/  LDL R24, [R1+0x38] ;  /* 0x0000380001187983 */ /* 0x000ee80000100800 */
[----:B------:R-:W3:Y:S04]  /*a2dc0*/  LDL R25, [R1+0x3c] ;  /* 0x00003c0001197983 */ /* 0x000ee80000100800 */
[----:B------:R-:W4:Y:S04]  /*a2dd0*/  LDL R16, [R1+0x28] ;  /* 0x0000280001107983 */ /* 0x000f280000100800 */
[----:B------:R-:W4:Y:S04]  /*a2de0*/  LDL R17, [R1+0x2c] ;  /* 0x00002c0001117983 */ /* 0x000f280000100800 */
[----:B------:R-:W-:Y:S04]  /*a2df0*/  STL [R1+0x13390], R3 ;  /* 0x0133900301007387 */ /* 0x000fe80000100800 */
[----:B------:R-:W-:Y:S04]  /*a2e00*/  STL [R1+0x1338c], R2 ;  /* 0x01338c0201007387 */ /* 0x000fe80000100800 */
[----:B------:R-:W3:Y:S04]  /*a2e10*/  LDL.LU.64 R20, [R1+0x2160] ;  /* 0x0021600001147983 */ /* 0x000ee80000300a00 */
[----:B------:R0:W-:Y:S04]  /*a2e20*/  STL.64 [R1+0x1060], R4 ;  /* 0x0010600401007387 */ /* 0x0001e80000100a00 */
[----:B------:R1:W-:Y:S04]  /*a2e30*/  STL.64 [R1+0x1068], R6 ;  /* 0x0010680601007387 */ /* 0x0003e80000100a00 */
[----:B------:R-:W3:Y:S04]  /*a2e40*/  LDL.LU.64 R22, [R1+0x2168] ;  /* 0x0021680001167983 */ /* 0x000ee80000300a00 */
[----:B0-----:R-:W2:Y:S04]  /*a2e50*/  LDL.LU.64 R4, [R1+0x2150] ;  /* 0x0021500001047983 */ /* 0x001ea80000300a00 */
[----:B-1----:R-:W2:Y:S04]  /*a2e60*/  LDL.LU.64 R6, [R1+0x2158] ;  /* 0x0021580001067983 */ /* 0x002ea80000300a00 */
        /* <DEDUP_REMOVED lines=18> */
[C---:B---3--:R-:W-:Y:S08]  /*a2f90*/  HMMA.16816.F32 R20, R12.reuse, R24, R20 ;  /* 0x000000180c14723c */ /* 0x048ff00000001814 */
[----:B------:R-:W-:Y:S01]  /*a2fa0*/  HMMA.16816.F32 R4, R12, R26, R4 ;  /* 0x0000001a0c04723c */ /* 0x000fe20000001804 */
[----:B--2---:R-:W-:Y:S04]  /*a2fb0*/  STL.64 [R1+0x13468], R10 ;  /* 0x0134680a01007387 */ /* 0x004fe80000100a00 */
[----:B------:R0:W-:Y:S04]  /*a2fc0*/  STL.64 [R1+0x13460], R8 ;  /* 0x0134600801007387 */ /* 0x0001e80000100a00 */
[----:B0-----:R-:W4:Y:S04]  /*a2fd0*/  LDL.LU.64 R8, [R1+0x2140] ;  /* 0x0021400001087983 */ /* 0x001f280000300a00 */
[----:B------:R-:W4:Y:S04]  /*a2fe0*/  LDL.LU.64 R10, [R1+0x2148] ;  /* 0x00214800010a7983 */ /* 0x000f280000300a00 */
[----:B------:R0:W-:Y:S04]  /*a2ff0*/  STL.64 [R1+0x1070], R20 ;  /* 0x0010701401007387 */ /* 0x0001e80000100a00 */
[----:B------:R1:W-:Y:S04]  /*a3000*/  STL.64 [R1+0x1078], R22 ;  /* 0x0010781601007387 */ /* 0x0003e80000100a00 */
[----:B------:R2:W-:Y:S04]  /*a3010*/  STL.64 [R1+0x1090], R4 ;  /* 0x0010900401007387 */ /* 0x0005e80000100a00 */
[----:B------:R3:W-:Y:S01]  /*a3020*/  STL.64 [R1+0x1098], R6 ;  /* 0x0010980601007387 */ /* 0x0007e20000100a00 */
[----:B------:R-:W-:-:S02]  /*a3030*/  IMAD.MOV.U32 R3, RZ, RZ, R26 ;  /* 0x000000ffff037224 */ /* 0x000fc400078e001a */
[----:B------:R-:W-:Y:S01]  /*a3040*/  IMAD.MOV.U32 R2, RZ, RZ, R27 ;  /* 0x000000ffff027224 */ /* 0x000fe200078e001b */
[----:B------:R-:W4:Y:S04]  /*a3050*/  LDL.LU.64 R24, [R1+0x20e0] ;  /* 0x0020e00001187983 */ /* 0x000f280000300a00 */
[----:B------:R-:W4:Y:S04]  /*a3060*/  LDL.LU.64 R26, [R1+0x20e8] ;  /* 0x0020e800011a7983 */ /* 0x000f280000300a00 */
[----:B0-----:R-:W4:Y:S04]  /*a3070*/  LDL.LU.64 R20, [R1+0x20d0] ;  /* 0x0020d00001147983 */ /* 0x001f280000300a00 */
[----:B-1----:R-:W4:Y:S04]  /*a3080*/  LDL.LU.64 R22, [R1+0x20d8] ;  /* 0x0020d80001167983 */ /* 0x002f280000300a00 */
[----:B--2---:R-:W2:Y:S04]  /*a3090*/  LDL.LU.64 R4, [R1+0x1ec0] ;  /* 0x001ec00001047983 */ /* 0x004ea80000300a00 */
[----:B---3--:R-:W2:Y:S01]  /*a30a0*/  LDL.LU.64 R6, [R1+0x1ec8] ;  /* 0x001ec80001067983 */ /* 0x008ea20000300a00 */
[----:B----4-:R-:W-:Y:S03]  /*a30b0*/  HMMA.16816.F32 R16, R12, R16, R8 ;  /* 0x000000100c10723c */ /* 0x010fe60000001808 */
        /* <DEDUP_REMOVED lines=28> */
[----:B0-----:R-:W3:Y:S04]  /*a3280*/  LDL.LU.64 R18, [R1+0x133f8] ;  /* 0x0133f80001127983 */ /* 0x001ee80000300a00 */
[----:B------:R-:W4:Y:S01]  /*a3290*/  LDL.LU.64 R16, [R1+0x1170] ;  /* 0x0011700001107983 */ /* 0x000f220000300a00 */
[----:B---3--:R-:W-:Y:S03]  /*a32a0*/  HMMA.16816.F32 R8, R12, R18, R8 ;  /* 0x000000120c08723c */ /* 0x008fe60000001808 */
[----:B------:R-:W4:-:S15]  /*a32b0*/  LDL.LU.64 R18, [R1+0x1178] ;  /* 0x0011780001127983 */ /* 0x000f1e0000300a00 */
[----:B------:R-:W-:Y:S01]  /*a32c0*/  NOP ;  /* 0x0000000000007918 */ /* 0x000fe20000000000 */
[----:B------:R0:W-:Y:S04]  /*a32d0*/  STL.64 [R1+0x1110], R8 ;  /* 0x0011100801007387 */ /* 0x0001e80000100a00 */
[----:B------:R1:W-:Y:S04]  /*a32e0*/  STL.64 [R1+0x1118], R10 ;  /* 0x0011180a01007387 */ /* 0x0003e80000100a00 */
[----:B0-----:R-:W3:Y:S04]  /*a32f0*/  LDL.LU.64 R8, [R1+0x1190] ;  /* 0x0011900001087983 */ /* 0x001ee80000300a00 */
[----:B-1----:R-:W2:Y:S01]  /*a3300*/  LDL.LU.64 R10, [R1+0x1198] ;  /* 0x00119800010a7983 */ /* 0x002ea20000300a00 */
[C---:B------:R-:W-:Y:S03]  /*a3310*/  HMMA.16816.F32 R24, R12.reuse, R28, R24 ;  /* 0x0000001c0c18723c */ /* 0x040fe60000001818 */
[----:B--2---:R-:W-:Y:S04]  /*a3320*/  STL.64 [R1+0x133c0], R10 ;  /* 0x0133c00a01007387 */ /* 0x004fe80000100a00 */
[----:B---3--:R0:W-:Y:S04]  /*a3330*/  STL.64 [R1+0x133b8], R8 ;  /* 0x0133b80801007387 */ /* 0x0081e80000100a00 */
[----:B0-----:R-:W2:Y:S04]  /*a3340*/  LDL.LU.64 R8, [R1+0x1180] ;  /* 0x0011800001087983 */ /* 0x001ea80000300a00 */
[----:B------:R-:W2:Y:S04]  /*a3350*/  LDL.LU.64 R10, [R1+0x1188] ;  /* 0x00118800010a7983 */ /* 0x000ea80000300a00 */
[----:B------:R-:W-:Y:S04]  /*a3360*/  STL.64 [R1+0x1120], R24 ;  /* 0x0011201801007387 */ /* 0x000fe80000100a00 */
[----:B------:R0:W-:Y:S04]  /*a3370*/  STL.64 [R1+0x1128], R26 ;  /* 0x0011281a01007387 */ /* 0x0001e80000100a00 */
[----:B0-----:R-:W3:Y:S04]  /*a3380*/  LDL.LU.64 R26, [R1+0x133f0] ;  /* 0x0133f000011a7983 */ /* 0x001ee80000300a00 */
[----:B------:R-:W2:Y:S01]  /*a3390*/  LDL.LU.64 R24, [R1+0x133e8] ;  /* 0x0133e80001187983 */ /* 0x000ea20000300a00 */
[C---:B---3--:R-:W-:Y:S08]  /*a33a0*/  HMMA.16816.F32 R20, R12.reuse, R26, R20 ;  /* 0x0000001a0c14723c */ /* 0x048ff00000001814 */
[C---:B--2---:R-:W-:Y:S11]  /*a33b0*/  HMMA.16816.F32 R4, R12.reuse, R24, R4 ;  /* 0x000000180c04723c */ /* 0x044ff60000001804 */
[----:B------:R-:W-:Y:S04]  /*a33c0*/  STL.64 [R1+0x1130], R20 ;  /* 0x0011301401007387 */ /* 0x000fe80000100a00 */
[----:B------:R0:W-:Y:S04]  /*a33d0*/  STL.64 [R1+0x1138], R22 ;  /* 0x0011381601007387 */ /* 0x0001e80000100a00 */
[----:B0-----:R-:W2:Y:S04]  /*a33e0*/  LDL.LU.64 R22, [R1+0x133e0] ;  /* 0x0133e00001167983 */ /* 0x001ea80000300a00 */
[----:B------:R-:W4:Y:S04]  /*a33f0*/  LDL.LU.64 R20, [R1+0x133d8] ;  /* 0x0133d80001147983 */ /* 0x000f280000300a00 */
[----:B------:R0:W-:Y:S04]  /*a3400*/  STL.64 [R1+0x1140], R4 ;  /* 0x0011400401007387 */ /* 0x0001e80000100a00 */
[----:B------:R1:W-:Y:S04]  /*a3410*/  STL.64 [R1+0x1148], R6 ;  /* 0x0011480601007387 */ /* 0x0003e80000100a00 */
[----:B0-----:R-:W3:Y:S04]  /*a3420*/  LDL.LU.64 R4, [R1+0x11a0] ;  /* 0x0011a00001047983 */ /* 0x001ee80000300a00 */
[----:B-1----:R-:W3:Y:S04]  /*a3430*/  LDL.LU.64 R6, [R1+0x11a8] ;  /* 0x0011a80001067983 */ /* 0x002ee80000300a00 */
[----:B------:R-:W-:Y:S04]  /*a3440*/  STL.64 [R1+0x13238], R26 ;  /* 0x0132381a01007387 */ /* 0x000fe80000100a00 */
[----:B------:R0:W-:Y:S04]  /*a3450*/  STL.64 [R1+0x13230], R24 ;  /* 0x0132301801007387 */ /* 0x0001e80000100a00 */
[----:B0-----:R-:W2:Y:S04]  /*a3460*/  LDL.LU.64 R24, [R1+0x1eb0] ;  /* 0x001eb00001187983 */ /* 0x001ea80000300a00 */
[----:B------:R-:W2:Y:S01]  /*a3470*/  LDL.LU.64 R26, [R1+0x1eb8] ;  /* 0x001eb800011a7983 */ /* 0x000ea20000300a00 */
[C---:B----4-:R-:W-:Y:S08]  /*a3480*/  HMMA.16816.F32 R16, R12.reuse, R20, R16 ;  /* 0x000000140c10723c */ /* 0x050ff00000001810 */
[----:B--2---:R-:W-:-:S15]  /*a3490*/  HMMA.16816.F32 R24, R12, R22, R24 ;  /* 0x000000160c18723c */ /* 0x004fde0000001818 */
[----:B------:R-:W-:-:S04]  /*a34a0*/  NOP ;  /* 0x0000000000007918 */ /* 0x000fc80000000000 */
[----:B------:R0:W-:Y:S04]  /*a34b0*/  STL.64 [R1+0x1160], R24 ;  /* 0x0011601801007387 */ /* 0x0001e80000100a00 */
[----:B------:R1:W-:Y:S04]  /*a34c0*/  STL.64 [R1+0x1168], R26 ;  /* 0x0011681a01007387 */ /* 0x0003e80000100a00 */
[----:B0-----:R-:W2:Y:S04]  /*a34d0*/  LDL.LU.64 R24, [R1+0x11e0] ;  /* 0x0011e00001187983 */ /* 0x001ea80000300a00 */
[----:B-1----:R-:W2:Y:S04]  /*a34e0*/  LDL.LU.64 R26, [R1+0x11e8] ;  /* 0x0011e800011a7983 */ /* 0x002ea80000300a00 */
        /* <DEDUP_REMOVED lines=8> */
[----:B----4-:R-:W-:-:S15]  /*a3570*/  HMMA.16816.F32 R8, R12, R18, R8 ;  /* 0x000000120c08723c */ /* 0x010fde0000001808 */
[----:B------:R-:W-:-:S04]  /*a3580*/  NOP ;  /* 0x0000000000007918 */ /* 0x000fc80000000000 */
        /* <DEDUP_REMOVED lines=14> */
[----:B---3--:R-:W-:-:S15]  /*a3670*/  HMMA.16816.F32 R4, R12, R10, R4 ;  /* 0x0000000a0c04723c */ /* 0x008fde0000001804 */
[----:B------:R-:W-:-:S04]  /*a3680*/  NOP ;  /* 0x0000000000007918 */ /* 0x000fc80000000000 */
[----:B------:R-:W-:Y:S04]  /*a3690*/  STL.64 [R1+0x11a0], R4 ;  /* 0x0011a00401007387 */ /* 0x000fe80000100a00 */
[----:B------:R0:W-:Y:S04]  /*a36a0*/  STL.64 [R1+0x11a8], R6 ;  /* 0x0011a80601007387 */ /* 0x0001e80000100a00 */
[----:B0-----:R-:W3:Y:S04]  /*a36b0*/  LDL.LU.64 R6, [R1+0x133a0] ;  /* 0x0133a00001067983 */ /* 0x001ee80000300a00 */
[----:B------:R-:W4:Y:S01]  /*a36c0*/  LDL.LU.64 R4, [R1+0x13398] ;  /* 0x0133980001047983 */ /* 0x000f220000300a00 */
[----:B--2---:R-:W-:Y:S03]  /*a36d0*/  HMMA.16816.F32 R16, R12, R8, R16 ;  /* 0x000000080c10723c */ /* 0x004fe60000001810 */
[----:B------:R0:W-:Y:S04]  /*a36e0*/  STL.64 [R1+0x131f8], R10 ;  /* 0x0131f80a01007387 */ /* 0x0001e80000100a00 */
[----:B0-----:R-:W2:-:S12]  /*a36f0*/  LDL.LU R10, [R1+0x31dc] ;  /* 0x0031dc00010a7983 */ /* 0x001e980000300800 */
[----:B------:R-:W-:Y:S04]  /*a3700*/  STL.64 [R1+0x11b0], R16 ;  /* 0x0011b01001007387 */ /* 0x000fe80000100a00 */
[----:B------:R-:W-:Y:S04]  /*a3710*/  STL.64 [R1+0x11b8], R18 ;  /* 0x0011b81201007387 */ /* 0x000fe80000100a00 */
[----:B------:R-:W2:Y:S04]  /*a3720*/  LDL.LU R11, [R1+0x31d8] ;  /* 0x0031d800010b7983 */ /* 0x000ea80000300800 */
[----:B------:R0:W-:Y:S04]  /*a3730*/  STL.64 [R1+0x131f0], R8 ;  /* 0x0131f00801007387 */ /* 0x0001e80000100a00 */
[----:B0-----:R-:W2:Y:S04]  /*a3740*/  LDL.LU R8, [R1+0x31d4] ;  /* 0x0031d40001087983 */ /* 0x001ea80000300800 */
[----:B------:R-:W2:Y:S01]  /*a3750*/  LDL.LU R9, [R1+0x31d0] ;  /* 0x0031d00001097983 */ /* 0x000ea20000300800 */
[C---:B---3--:R-:W-:Y:S08]  /*a3760*/  HMMA.16816.F32 R20, R12.reuse, R6, R20 ;  /* 0x000000060c14723c */ /* 0x048ff00000001814 */
[----:B----4-:R-:W-:Y:S01]  /*a3770*/  HMMA.16816.F32 R16, R12, R4, R24 ;  /* 0x000000040c10723c */ /* 0x010fe20000001818 */
[----:B------:R-:W-:-:S02]  /*a3780*/  IMAD.MOV.U32 R24, RZ, RZ, R3 ;  /* 0x000000ffff187224 */ /* 0x000fc400078e0003 */
[----:B------:R-:W-:-:S08]  /*a3790*/  IMAD.MOV.U32 R25, RZ, RZ, R2 ;  /* 0x000000ffff197224 */ /* 0x000fd000078e0002 */
[----:B------:R0:W-:Y:S04]  /*a37a0*/  STL.64 [R1+0x11c0], R20 ;  /* 0x0011c01401007387 */ /* 0x0001e80000100a00 */
[----:B------:R1:W-:Y:S04]  /*a37b0*/  STL.64 [R1+0x11c8], R22 ;  /* 0x0011c81601007387 */ /* 0x0003e80000100a00 */
[----:B------:R-:W3:Y:S04]  /*a37c0*/  LDL.LU R3, [R1+0x13390] ;  /* 0x0133900001037983 */ /* 0x000ee80000300800 */
[----:B------:R-:W-:Y:S04]  /*a37d0*/  STL.64 [R1+0x11e0], R16 ;  /* 0x0011e01001007387 */ /* 0x000fe80000100a00 */
[----:B------:R4:W-:Y:S04]  /*a37e0*/  STL.64 [R1+0x11e8], R18 ;  /* 0x0011e81201007387 */ /* 0x0009e80000100a00 */
[----:B------:R-:W2:Y:S04]  /*a37f0*/  LDL.LU R2, [R1+0x1338c] ;  /* 0x01338c0001027983 */ /* 0x000ea80000300800 */
[----:B0-----:R-:W2:Y:S01]  /*a3800*/  LDL R20, [R1+0x40] ;  /* 0x0000400001147983 */ /* 0x001ea20000100800 */
[----:B------:R-:W-:-:S03]  /*a3810*/  IMAD.MOV.U32 R21, RZ, RZ, R0 ;  /* 0x000000ffff157224 */ /* 0x000fc600078e0000 */
[----:B------:R-:W2:Y:S04]  /*a3820*/  LDL.LU R0, [R1+0x13388] ;  /* 0x0133880001007983 */ /* 0x000ea80000300800 */
[----:B-1----:R-:W2:Y:S04]  /*a3830*/  LDL.64 R22, [R1+0x38] ;  /* 0x0000380001167983 */ /* 0x002ea80000100a00 */
[----:B----4-:R-:W4:Y:S04]  /*a3840*/  LDL R18, [R1+0x90] ;  /* 0x0000900001127983 */ /* 0x010f280000100800 */
[----:B------:R-:W4:Y:S04]  /*a3850*/  LDL R19, [R1+0x94] ;  /* 0x0000940001137983 */ /* 0x000f280000100800 */
[----:B------:R-:W3:Y:S04]  /*a3860*/  LDL R16, [R1+0x98] ;  /* 0x0000980001107983 */ /* 0x000ee80000100800 */
[----:B------:R-:W4:Y:S04]  /*a3870*/  LDL R17, [R1+0x9c] ;  /* 0x00009c0001117983 */ /* 0x000f280000100800 */
[----:B--2---:R0:W-:Y:S02]  /*a3880*/  STL.64 [R1+0x132a8], R22 ;  /* 0x0132a81601007387 */ /* 0x0041e40000100a00 */
[----:B0-----:R-:W-:-:S02]  /*a3890*/  IMAD.MOV.U32 R22, RZ, RZ, R2 ;  /* 0x000000ffff167224 */ /* 0x001fc400078e0002 */
[----:B---3--:R-:W-:Y:S01]  /*a38a0*/  IMAD.MOV.U32 R23, RZ, RZ, R3 ;  /* 0x000000ffff177224 */ /* 0x008fe200078e0003 */
[----:B------:R-:W2:Y:S04]  /*a38b0*/  LDL.LU R2, [R1+0x13384] ;  /* 0x0133840001027983 */ /* 0x000ea80000300800 */
[----:B------:R-:W2:Y:S04]  /*a38c0*/  LDL.LU R3, [R1+0x13380] ;  /* 0x0133800001037983 */ /* 0x000ea80000300800 */
[----:B------:R0:W-:Y:S04]  /*a38d0*/  STL.64 [R1+0x132c0], R20 ;  /* 0x0132c01401007387 */ /* 0x0001e80000100a00 */
[----:B0-----:R-:W3:Y:S04]  /*a38e0*/  LDL.64 R20, [R1+0x50] ;  /* 0x0000500001147983 */ /* 0x001ee80000100a00 */
[----:B------:R-:W-:Y:S04]  /*a38f0*/  STL.64 [R1+0x132f0], R22 ;  /* 0x0132f01601007387 */ /* 0x000fe80000100a00 */
[----:B---3--:R0:W-:Y:S04]  /*a3900*/  STL.64 [R1+0x132e8], R20 ;  /* 0x0132e81401007387 */ /* 0x0081e80000100a00 */
[----:B0-----:R-:W3:Y:S04]  /*a3910*/  LDL.LU R20, [R1+0x31ec] ;  /* 0x0031ec0001147983 */ /* 0x001ee80000300800 */
[----:B------:R-:W3:Y:S04]  /*a3920*/  LDL.LU R21, [R1+0x31e8] ;  /* 0x0031e80001157983 */ /* 0x000ee80000300800 */
[----:B------:R-:W2:Y:S04]  /*a3930*/  LDL.64 R26, [R1+0x28] ;  /* 0x00002800011a7983 */ /* 0x000ea80000100a00 */
[----:B--2---:R0:W-:Y:S04]  /*a3940*/  STL.64 [R1+0x132b8], R26 ;  /* 0x0132b81a01007387 */ /* 0x0041e80000100a00 */
[----:B0-----:R-:W2:Y:S04]  /*a3950*/  LDL.LU R26, [R1+0x31e4] ;  /* 0x0031e400011a7983 */ /* 0x001ea80000300800 */
[----:B------:R-:W2:Y:S04]  /*a3960*/  LDL.LU R27, [R1+0x31e0] ;  /* 0x0031e000011b7983 */ /* 0x000ea80000300800 */
[----:B------:R-:W-:Y:S04]  /*a3970*/  STL.64 [R1+0x132b0], R24 ;  /* 0x0132b01801007387 */ /* 0x000fe80000100a00 */
[----:B------:R-:W-:Y:S04]  /*a3980*/  STL.64 [R1+0x131d8], R6 ;  /* 0x0131d80601007387 */ /* 0x000fe80000100a00 */
[----:B------:R0:W-:Y:S04]  /*a3990*/  STL.64 [R1+0x131d0], R4 ;  /* 0x0131d00401007387 */ /* 0x0001e80000100a00 */
[----:B0-----:R-:W2:Y:S04]  /*a39a0*/  LDL.LU.64 R4, [R1+0x11d0] ;  /* 0x0011d00001047983 */ /* 0x001ea80000300a00 */
[----:B------:R-:W2:Y:S02]  /*a39b0*/  LDL.LU.64 R6, [R1+0x11d8] ;  /* 0x0011d80001067983 */ /* 0x000ea40000300a00 */
[----:B--2---:R-:W-:Y:S01]  /*a39c0*/  HMMA.16816.F32 R4, R12, R2, R4 ;  /* 0x000000020c04723c */ /* 0x004fe20000001804 */
[----:B------:R-:W-:-:S02]  /*a39d0*/  IMAD R12, R9, 0x100, R8 ;  /* 0x00000100090c7824 */ /* 0x000fc400078e0208 */
[----:B------:R-:W-:-:S15]  /*a39e0*/  IMAD R13, R11, 0x100, R10 ;  /* 0x000001000b0d7824 */ /* 0x000fde00078e020a */
[----:B------:R-:W-:Y:S01]  /*a39f0*/  NOP ;  /* 0x0000000000007918 */ /* 0x000fe20000000000 */
[----:B------:R0:W-:Y:S04]  /*a3a00*/  STL.64 [R1+0x11d0], R4 ;  /* 0x0011d00401007387 */ /* 0x0001e80000100a00 */
[----:B------:R1:W-:Y:S04]  /*a3a10*/  STL.64 [R1+0x11d8], R6 ;  /* 0x0011d80601007387 */ /* 0x0003e80000100a00 */
[----:B------:R-:W4:Y:S04]  /*a3a20*/  LDL.LU.64 R8, [R1+0x11f0] ;  /* 0x0011f00001087983 */ /* 0x000f280000300a00 */
[----:B------:R-:W4:Y:S04]  /*a3a30*/  LDL.LU.64 R10, [R1+0x11f8] ;  /* 0x0011f800010a7983 */ /* 0x000f280000300a00 */
[----:B0-----:R-:W2:Y:S04]  /*a3a40*/  LDL.LU.64 R4, [R1+0x1200] ;  /* 0x0012000001047983 */ /* 0x001ea80000300a00 */
[----:B-1----:R-:W2:Y:S04]  /*a3a50*/  LDL.LU.64 R6, [R1+0x1208] ;  /* 0x0012080001067983 */ /* 0x002ea80000300a00 */
[----:B------:R-:W2:Y:S04]  /*a3a60*/  LDL R22, [R1+0x58] ;  /* 0x0000580001167983 */ /* 0x000ea80000100800 */
[----:B------:R-:W2:Y:S01]  /*a3a70*/  LDL R23, [R1+0x5c] ;  /* 0x00005c0001177983 */ /* 0x000ea20000100800 */
[----:B---3--:R-:W-:-:S02]  /*a3a80*/  IMAD R15, R21, 0x100, R20 ;  /* 0x00000100150f7824 */ /* 0x008fc400078e0214 */
[----:B------:R-:W-:Y:S02]  /*a3a90*/  IMAD.MOV.U32 R21, RZ, RZ, R0 ;  /* 0x000000ffff157224 */ /* 0x000fe400078e0000 */
[----:B------:R-:W-:Y:S01]  /*a3aa0*/  IMAD R14, R27, 0x100, R26 ;  /* 0x000001001b0e7824 */ /* 0x000fe200078e021a */
[----:B------:R-:W-:Y:S02]  /*a3ab0*/  F2FP.F16.E4M3.UNPACK_B R12, R12 ;  /* 0x0000000cff0c723e */ /* 0x000fe400020006ff */
[----:B------:R-:W-:Y:S02]  /*a3ac0*/  F2FP.F16.E4M3.UNPACK_B R13, R13 ;  /* 0x0000000dff0d723e */ /* 0x000fe400020006ff */
[----:B------:R-:W-:Y:S02]  /*a3ad0*/  F2FP.F16.E4M3.UNPACK_B R15, R15 ;  /* 0x0000000fff0f723e */ /* 0x000fe400020006ff */
[----:B------:R-:W-:Y:S01]  /*a3ae0*/  F2FP.F16.E4M3.UNPACK_B R14, R14 ;  /* 0x0000000eff0e723e */ /* 0x000fe200020006ff */
[----:B--2---:R0:W-:Y:S04]  /*a3af0*/  STL.64 [R1+0x13308], R22 ;  /* 0x0133081601007387 */ /* 0x0041e80000100a00 */
[----:B------:R-:W2:Y:S04]  /*a3b00*/  LDL R20, [R1+0x60] ;  /* 0x0000600001147983 */ /* 0x000ea80000100800 */
[----:B------:R-:W3:Y:S04]  /*a3b10*/  LDL.LU R0, [R1+0x1337c] ;  /* 0x01337c0001007983 */ /* 0x000ee80000300800 */
[----:B0-----:R-:W3:Y:S04]  /*a3b20*/  LDL R22, [R1+0x68] ;  /* 0x0000680001167983 */ /* 0x001ee80000100800 */
[----:B------:R-:W3:Y:S01]  /*a3b30*/  LDL R23, [R1+0x6c] ;  /* 0x00006c0001177983 */ /* 0x000ee20000100800 */
[C---:B----4-:R-:W-:Y:S08]  /*a3b40*/  HMMA.16816.F32 R8, R12.reuse, R16, R8 ;  /* 0x000000100c08723c */ /* 0x050ff00000001808 */
[----:B------:R-:W-:Y:S01]  /*a3b50*/  HMMA.16816.F32 R4, R12, R18, R4 ;  /* 0x000000120c04723c */ /* 0x000fe20000001804 */
[----:B--2---:R0:W-:Y:S04]  /*a3b60*/  STL.64 [R1+0x13320], R20 ;  /* 0x0133201401007387 */ /* 0x0041e80000100a00 */
[----:B---3--:R1:W-:Y:S04]  /*a3b70*/  STL.64 [R1+0x13338], R22 ;  /* 0x0133381601007387 */ /* 0x0083e80000100a00 */
[----:B0-----:R-:W2:Y:S04]  /*a3b80*/  LDL R20, [R1+0x70] ;  /* 0x0000700001147983 */ /* 0x001ea80000100800 */
[----:B------:R-:W-:Y:S04]  /*a3b90*/  STL.64 [R1+0x11f0], R8 ;  /* 0x0011f00801007387 */ /* 0x000fe80000100a00 */
[----:B------:R-:W-:Y:S04]  /*a3ba0*/  STL.64 [R1+0x11f8], R10 ;  /* 0x0011f80a01007387 */ /* 0x000fe80000100a00 */
[----:B------:R-:W-:Y:S04]  /*a3bb0*/  STL.64 [R1+0x1200], R4 ;  /* 0x0012000401007387 */ /* 0x000fe80000100a00 */
[----:B------:R0:W-:Y:S01]  /*a3bc0*/  STL.64 [R1+0x1208], R6 ;  /* 0x0012080601007387 */ /* 0x0001e20000100a00 */
[----:B------:R-:W-:-:S03]  /*a3bd0*/  IMAD.MOV.U32 R21, RZ, RZ, R0 ;  /* 0x000000ffff157224 */ /* 0x000fc600078e0000 */
[----:B------:R-:W3:Y:S04]  /*a3be0*/  LDL.LU R0, [R1+0x13378] ;  /* 0x0133780001007983 */ /* 0x000ee80000300800 */
[----:B-1----:R-:W4:Y:S04]  /*a3bf0*/  LDL R22, [R1+0x78] ;  /* 0x0000780001167983 */ /* 0x002f280000100800 */
[----:B------:R-:W4:Y:S04]  /*a3c00*/  LDL R23, [R1+0x7c] ;  /* 0x00007c0001177983 */ /* 0x000f280000100800 */
[----:B0-----:R-:W2:Y:S04]  /*a3c10*/  LDL R6, [R1+0x80] ;  /* 0x0000800001067983 */ /* 0x001ea80000100800 */
[----:B------:R-:W2:Y:S04]  /*a3c20*/  LDL R7, [R1+0x84] ;  /* 0x0000840001077983 */ /* 0x000ea80000100800 */
[----:B--2---:R0:W-:Y:S04]  /*a3c30*/  STL.64 [R1+0x13370], R6 ;  /* 0x0133700601007387 */ /* 0x0041e80000100a00 */
[----:B------:R-:W2:Y:S04]  /*a3c40*/  LDL R10, [R1+0x88] ;  /* 0x00008800010a7983 */ /* 0x000ea80000100800 */
[----:B------:R-:W2:Y:S04]  /*a3c50*/  LDL.LU.64 R4, [R1+0x1210] ;  /* 0x0012100001047983 */ /* 0x000ea80000300a00 */
[----:B0-----:R-:W2:Y:S04]  /*a3c60*/  LDL.LU.64 R6, [R1+0x1218] ;  /* 0x0012180001067983 */ /* 0x001ea80000300a00 */
[----:B------:R0:W-:Y:S04]  /*a3c70*/  STL.64 [R1+0x13350], R20 ;  /* 0x0133501401007387 */ /* 0x0001e80000100a00 */
[----:B----4-:R1:W-:Y:S04]  /*a3c80*/  STL.64 [R1+0x13368], R22 ;  /* 0x0133681601007387 */ /* 0x0103e80000100a00 */
[----:B0-----:R-:W4:Y:S04]  /*a3c90*/  LDL.LU.64 R20, [R1+0x1220] ;  /* 0x0012200001147983 */ /* 0x001f280000300a00 */
[----:B-1----:R-:W4:Y:S04]  /*a3ca0*/  LDL.LU.64 R22, [R1+0x1228] ;  /* 0x0012280001167983 */ /* 0x002f280000300a00 */
        /* <DEDUP_REMOVED lines=26> */
[----:B---3--:R-:W-:-:S07]  /*a3e50*/  IMAD.MOV.U32 R11, RZ, RZ, R0 ;  /* 0x000000ffff0b7224 */ /* 0x008fce00078e0000 */
[C---:B------:R-:W-:Y:S01]  /*a3e60*/  HMMA.16816.F32 R8, R12.reuse, R10, R4 ;  /* 0x0000000a0c08723c */ /* 0x040fe20000001804 */
[----:B--2---:R-:W-:Y:S04]  /*a3e70*/  STL.64 [R1+0x13360], R26 ;  /* 0x0133601a01007387 */ /* 0x004fe80000100a00 */
[----:B------:R0:W-:Y:S04]  /*a3e80*/  STL.64 [R1+0x13358], R24 ;  /* 0x0133581801007387 */ /* 0x0001e80000100a00 */
[----:B0-----:R-:W2:Y:S04]  /*a3e90*/  LDL.LU.64 R24, [R1+0x1230] ;  /* 0x0012300001187983 */ /* 0x001ea80000300a00 */
[----:B------:R-:W2:Y:S04]  /*a3ea0*/  LDL.LU.64 R26, [R1+0x1238] ;  /* 0x00123800011a7983 */ /* 0x000ea80000300a00 */
[----:B------:R-:W3:Y:S04]  /*a3eb0*/  LDL.LU.64 R16, [R1+0x12b0] ;  /* 0x0012b00001107983 */ /* 0x000ee80000300a00 */
[----:B------:R-:W3:Y:S04]  /*a3ec0*/  LDL.LU.64 R18, [R1+0x12b8] ;  /* 0x0012b80001127983 */ /* 0x000ee80000300a00 */
[----:B------:R-:W4:Y:S04]  /*a3ed0*/  LDL.LU.64 R6, [R1+0x13370] ;  /* 0x0133700001067983 */ /* 0x000f280000300a00 */
[----:B------:R0:W-:Y:S04]  /*a3ee0*/  STL.64 [R1+0x1210], R8 ;  /* 0x0012100801007387 */ /* 0x0001e80000100a00 */
[----:B------:R1:W-:Y:S04]  /*a3ef0*/  STL.64 [R1+0x1218], R10 ;  /* 0x0012180a01007387 */ /* 0x0003e80000100a00 */
[----:B0-----:R-:W2:Y:S04]  /*a3f00*/  LDL.LU.64 R8, [R1+0x12c0] ;  /* 0x0012c00001087983 */ /* 0x001ea80000300a00 */
[----:B-1----:R-:W2:Y:S01]  /*a3f10*/  LDL.LU.64 R10, [R1+0x12c8] ;  /* 0x0012c800010a7983 */ /* 0x002ea20000300a00 */
[----:B----4-:R-:W-:Y:S03]  /*a3f20*/  HMMA.16816.F32 R4, R12, R6, R20 ;  /* 0x000000060c04723c */ /* 0x010fe60000001814 */
[----:B------:R-:W2:-:S15]  /*a3f30*/  LDL.LU.64 R22, [R1+0x13368] ;  /* 0x0133680001167983 */ /* 0x000e9e0000300a00 */
[----:B------:R-:W-:Y:S01]  /*a3f40*/  NOP ;  /* 0x0000000000007918 */ /* 0x000fe20000000000 */
        /* <DEDUP_REMOVED lines=40> */
[----:B------:R-:W2:Y:S01]  /*a41d0*/  LDL.LU.64 R24, [R1+0x132d8] ;  /* 0x0132d80001187983 */ /* 0x000ea20000300a00 */
[----:B------:R-:W-:-:S05]  /*a41e0*/  IMAD.MOV.U32 R0, RZ, RZ, R21 ;  /* 0x000000ffff007224 */ /* 0x000fca00078e0015 */
[----:B------:R-:W-:Y:S01]  /*a41f0*/  STL [R1+0x13120], R0 ;  /* 0x0131200001007387 */ /* 0x000fe20000100800 */
[----:B--2---:R-:W-:Y:S03]  /*a4200*/  HMMA.16816.F32 R20, R12, R22, R24 ;  /* 0x000000160c14723c */ /* 0x004fe60000001818 */
[----:B------:R-:W2:Y:S04]  /*a4210*/  LDL.LU.64 R26, [R1+0x132d0] ;  /* 0x0132d000011a7983 */ /* 0x000ea80000300a00 */
[----:B------:R-:W2:-:S12]  /*a4220*/  LDL.LU.64 R24, [R1+0x132c8] ;  /* 0x0132c80001187983 */ /* 0x000e980000300a00 */
[----:B------:R0:W-:Y:S04]  /*a4230*/  STL.64 [R1+0x1290], R20 ;  /* 0x0012901401007387 */ /* 0x0001e80000100a00 */
[----:B------:R2:W-:Y:S04]  /*a4240*/  STL.64 [R1+0x1298], R22 ;  /* 0x0012981601007387 */ /* 0x0005e80000100a00 */
[----:B0-----:R-:W2:Y:S02]  /*a4250*/  LDL.LU.64 R20, [R1+0x132c0] ;  /* 0x0132c00001147983 */ /* 0x001ea40000300a00 */
[----:B--2---:R-:W-:Y:S02]  /*a4260*/  HMMA.16816.F32 R20, R12, R20, R24 ;  /* 0x000000140c14723c */ /* 0x004fe40000001818 */
[----:B------:R-:W4:Y:S04]  /*a4270*/  LDL.LU.64 R26, [R1+0x132b8] ;  /* 0x0132b800011a7983 */ /* 0x000f280000300a00 */
[----:B------:R-:W2:-:S13]  /*a4280*/  LDL.LU.64 R24, [R1+0x132b0] ;  /* 0x0132b00001187983 */ /* 0x000e9a0000300a00 */
[----:B------:R-:W-:Y:S04]  /*a4290*/  STL.64 [R1+0x12a0], R20 ;  /* 0x0012a01401007387 */ /* 0x000fe80000100a00 */
[----:B------:R0:W-:Y:S04]  /*a42a0*/  STL.64 [R1+0x12a8], R22 ;  /* 0x0012a81601007387 */ /* 0x0001e80000100a00 */
[----:B0-----:R-:W3:Y:S02]  /*a42b0*/  LDL.LU.64 R22, [R1+0x132a8] ;  /* 0x0132a80001167983 */ /* 0x001ee40000300a00 */
[----:B---3--:R-:W-:Y:S01]  /*a42c0*/  HMMA.16816.F32 R16, R12, R22, R16 ;  /* 0x000000160c10723c */ /* 0x008fe20000001810 */
[----:B------:R-:W-:-:S05]  /*a42d0*/  IMAD.MOV.U32 R0, RZ, RZ, R23 ;  /* 0x000000ffff007224 */ /* 0x000fca00078e0017 */
[----:B------:R-:W-:-:S13]  /*a42e0*/  STL [R1+0x13124], R0 ;  /* 0x0131240001007387 */ /* 0x000fda0000100800 */
[----:B------:R-:W-:Y:S04]  /*a42f0*/  STL.64 [R1+0x12b0], R16 ;  /* 0x0012b01001007387 */ /* 0x000fe80000100a00 */
[----:B------:R2:W-:Y:S02]  /*a4300*/  STL.64 [R1+0x12b8], R18 ;  /* 0x0012b81201007387 */ /* 0x0005e40000100a00 */
[C---:B--2---:R-:W-:Y:S02]  /*a4310*/  HMMA.16816.F32 R16, R12.reuse, R24, R8 ;  /* 0x000000180c10723c */ /* 0x044fe40000001808 */
[----:B------:R-:W2:Y:S06]  /*a4320*/  LDL.64 R10, [R1+0x18] ;  /* 0x00001800010a7983 */ /* 0x000eac0000100a00 */
[C---:B----4-:R-:W-:Y:S01]  /*a4330*/  HMMA.16816.F32 R4, R12.reuse, R26, R4 ;  /* 0x0000001a0c04723c */ /* 0x050fe20000001804 */
[----:B------:R-:W-:Y:S01]  /*a4340*/  IMAD.MOV.U32 R0, RZ, RZ, R27 ;  /* 0x000000ffff007224 */ /* 0x000fe200078e001b */
[----:B--2---:R-:W-:Y:S09]  /*a4350*/  STL.64 [R1+0x13290], R10 ;  /* 0x0132900a01007387 */ /* 0x004ff20000100a00 */
[----:B------:R-:W-:Y:S04]  /*a4360*/  STL.64 [R1+0x12c0], R16 ;  /* 0x0012c01001007387 */ /* 0x000fe80000100a00 */
[----:B------:R-:W-:Y:S04]  /*a4370*/  STL.64 [R1+0x12c8], R18 ;  /* 0x0012c81201007387 */ /* 0x000fe80000100a00 */
[----:B------:R-:W2:Y:S04]  /*a4380*/  LDL R8, [R1+0x20] ;  /* 0x0000200001087983 */ /* 0x000ea80000100800 */
[----:B------:R-:W-:Y:S04]  /*a4390*/  STL.64 [R1+0x12d0], R4 ;  /* 0x0012d00401007387 */ /* 0x000fe80000100a00 */
[----:B------:R-:W-:Y:S04]  /*a43a0*/  STL.64 [R1+0x12d8], R6 ;  /* 0x0012d80601007387 */ /* 0x000fe80000100a00 */
[----:B------:R-:W2:Y:S04]  /*a43b0*/  LDL R9, [R1+0x24] ;  /* 0x0000240001097983 */ /* 0x000ea80000100800 */
[----:B------:R-:W3:Y:S04]  /*a43c0*/  LDL.LU.64 R24, [R1+0x1330] ;  /* 0x0013300001187983 */ /* 0x000ee80000300a00 */
[----:B------:R-:W4:Y:S04]  /*a43d0*/  LDL.LU.64 R26, [R1+0x1338] ;  /* 0x00133800011a7983 */ /* 0x000f280000300a00 */
[----:B----4-:R0:W-:Y:S04]  /*a43e0*/  STL.64 [R1+0x13248], R26 ;  /* 0x0132481a01007387 */ /* 0x0101e80000100a00 */
[----:B0-----:R-:W4:Y:S04]  /*a43f0*/  LDL R26, [R1] ;  /* 0x00000000011a7983 */ /* 0x001f280000100800 */
[----:B------:R-:W4:Y:S04]  /*a4400*/  LDL R27, [R1+0x4] ;  /* 0x00000400011b7983 */ /* 0x000f280000100800 */
[----:B---3--:R0:W-:Y:S04]  /*a4410*/  STL.64 [R1+0x13240], R24 ;  /* 0x0132401801007387 */ /* 0x0081e80000100a00 */
[----:B0-----:R-:W3:Y:S04]  /*a4420*/  LDL.64 R24, [R1+0x8] ;  /* 0x0000080001187983 */ /* 0x001ee80000100a00 */
[----:B----4-:R0:W-:Y:S04]  /*a4430*/  STL.64 [R1+0x13278], R26 ;  /* 0x0132781a01007387 */ /* 0x0101e80000100a00 */
[----:B0-----:R-:W4:Y:S04]  /*a4440*/  LDL R26, [R1+0x10] ;  /* 0x00001000011a7983 */ /* 0x001f280000100800 */
[----:B------:R-:W4:Y:S04]  /*a4450*/  LDL R27, [R1+0x14] ;  /* 0x00001400011b7983 */ /* 0x000f280000100800 */
        /* <DEDUP_REMOVED lines=24> */
[----:B------:R-:W-:Y:S04]  /*a45e0*/  STL [R1+0x13180], R0 ;  /* 0x0131800001007387 */ /* 0x000fe80000100800 */
[----:B------:R-:W3:Y:S04]  /*a45f0*/  LDL.LU.64 R6, [R1+0x132a0] ;  /* 0x0132a00001067983 */ /* 0x000ee80000300a00 */
[----:B------:R-:W3:Y:S04]  /*a4600*/  LDL.LU.64 R4, [R1+0x13298] ;  /* 0x0132980001047983 */ /* 0x000ee80000300a00 */
[----:B------:R-:W-:Y:S04]  /*a4610*/  STL.64 [R1+0x12e0], R8 ;  /* 0x0012e00801007387 */ /* 0x000fe80000100a00 */
[----:B------:R0:W-:Y:S04]  /*a4620*/  STL.64 [R1+0x12e8], R10 ;  /* 0x0012e80a01007387 */ /* 0x0001e80000100a00 */
[----:B0-----:R-:W3:Y:S04]  /*a4630*/  LDL.LU.64 R10, [R1+0x13290] ;  /* 0x01329000010a7983 */ /* 0x001ee80000300a00 */
[----:B------:R-:W2:Y:S01]  /*a4640*/  LDL.LU.64 R8, [R1+0x1360] ;  /* 0x0013600001087983 */ /* 0x000ea20000300a00 */
[C---:B----4-:R-:W-:Y:S08]  /*a4650*/  HMMA.16816.F32 R24, R12.reuse, R26, R16 ;  /* 0x0000001a0c18723c */ /* 0x050ff00000001810 */
[----:B---3--:R-:W-:Y:S01]  /*a4660*/  HMMA.16816.F32 R4, R12, R10, R4 ;  /* 0x0000000a0c04723c */ /* 0x008fe20000001804 */
[----:B------:R-:W-:-:S15]  /*a4670*/  IMAD.MOV.U32 R0, RZ, RZ, R11 ;  /* 0x000000ffff007224 */ /* 0x000fde00078e000b */
[----:B------:R-:W-:-:S03]  /*a4680*/  NOP ;  /* 0x0000000000007918 */ /* 0x000fc60000000000 */
[----:B------:R0:W-:Y:S04]  /*a4690*/  STL.64 [R1+0x12f0], R4 ;  /* 0x0012f00401007387 */ /* 0x0001e80000100a00 */
[----:B------:R1:W-:Y:S04]  /*a46a0*/  STL.64 [R1+0x12f8], R6 ;  /* 0x0012f80601007387 */ /* 0x0003e80000100a00 */
[----:B------:R-:W3:Y:S04]  /*a46b0*/  LDL.LU.64 R10, [R1+0x1368] ;  /* 0x00136800010a7983 */ /* 0x000ee80000300a00 */
[----:B0-----:R-:W4:Y:S04]  /*a46c0*/  LDL.LU.64 R4, [R1+0x1370] ;  /* 0x0013700001047983 */ /* 0x001f280000300a00 */
[----:B-1----:R-:W4:Y:S04]  /*a46d0*/  LDL.LU.64 R6, [R1+0x1378] ;  /* 0x0013780001067983 */ /* 0x002f280000300a00 */
[----:B------:R-:W-:Y:S04]  /*a46e0*/  STL [R1+0x131a8], R0 ;  /* 0x0131a80001007387 */ /* 0x000fe80000100800 */
[----:B------:R-:W2:Y:S04]  /*a46f0*/  LDL.LU.64 R18, [R1+0x13288] ;  /* 0x0132880001127983 */ /* 0x000ea80000300a00 */
        /* <DEDUP_REMOVED lines=11> */
[----:B------:R-:W-:-:S02]  /*a47b0*/  IMAD.MOV.U32 R0, RZ, RZ, R25 ;  /* 0x000000ffff007224 */ /* 0x000fc400078e0019 */
[----:B--2---:R-:W-:Y:S01]  /*a47c0*/  HMMA.16816.F32 R24, R12, R26, R16 ;  /* 0x0000001a0c18723c */ /* 0x004fe20000001810 */
[----:B------:R-:W2:Y:S04]  /*a47d0*/  LDL.LU.64 R18, [R1+0x13258] ;  /* 0x0132580001127983 */ /* 0x000ea80000300a00 */
[----:B------:R-:W2:-:S14]  /*a47e0*/  LDL.LU.64 R16, [R1+0x13250] ;  /* 0x0132500001107983 */ /* 0x000e9c0000300a00 */
        /* <DEDUP_REMOVED lines=20> */
[----:B------:R0:W-:Y:S04]  /*a4930*/  STL.64 [R1+0x13040], R26 ;  /* 0x0130401a01007387 */ /* 0x0001e80000100a00 */
[----:B0-----:R-:W2:Y:S04]  /*a4940*/  LDL.LU R26, [R1+0x3204] ;  /* 0x00320400011a7983 */ /* 0x001ea80000300800 */
[----:B------:R-:W2:Y:S04]  /*a4950*/  LDL.LU R27, [R1+0x3200] ;  /* 0x00320000011b7983 */ /* 0x000ea80000300800 */
[----:B------:R0:W-:Y:S04]  /*a4960*/  STL.64 [R1+0x13038], R24 ;  /* 0x0130381801007387 */ /* 0x0001e80000100a00 */
[----:B0-----:R-:W3:Y:S04]  /*a4970*/  LDL.LU R24, [R1+0x31fc] ;  /* 0x0031fc0001187983 */ /* 0x001ee80000300800 */
[----:B------:R-:W3:Y:S04]  /*a4980*/  LDL.LU R25, [R1+0x31f8] ;  /* 0x0031f80001197983 */ /* 0x000ee80000300800 */
[----:B--2---:R-:W-:Y:S04]  /*a4990*/  STL.64 [R1+0x131b8], R26 ;  /* 0x0131b81a01007387 */ /* 0x004fe80000100a00 */
[----:B---3--:R0:W-:Y:S02]  /*a49a0*/  STL.64 [R1+0x131b0], R24 ;  /* 0x0131b01801007387 */ /* 0x0081e40000100a00 */
[----:B0-----:R-:W-:Y:S02]  /*a49b0*/  HMMA.16816.F32 R24, R12, R22, R8 ;  /* 0x000000160c18723c */ /* 0x001fe40000001808 */
[----:B------:R-:W2:-:S15]  /*a49c0*/  LDL.LU.64 R8, [R1+0x1390] ;  /* 0x0013900001087983 */ /* 0x000e9e0000300a00 */
[----:B------:R-:W-:Y:S02]  /*a49d0*/  NOP ;  /* 0x0000000000007918 */ /* 0x000fe40000000000 */
[----:B------:R-:W-:Y:S04]  /*a49e0*/  STL.64 [R1+0x1360], R24 ;  /* 0x0013601801007387 */ /* 0x000fe80000100a00 */
[----:B------:R-:W-:Y:S04]  /*a49f0*/  STL.64 [R1+0x1368], R26 ;  /* 0x0013681a01007387 */ /* 0x000fe80000100a00 */
[----:B------:R-:W3:Y:S01]  /*a4a00*/  LDL.LU.64 R10, [R1+0x1398] ;  /* 0x00139800010a7983 */ /* 0x000ee20000300a00 */
[----:B----4-:R-:W-:-:S15]  /*a4a10*/  HMMA.16816.F32 R4, R12, R20, R4 ;  /* 0x000000140c04723c */ /* 0x010fde0000001804 */
[----:B------:R-:W-:-:S04]  /*a4a20*/  NOP ;  /* 0x0000000000007918 */ /* 0x000fc80000000000 */
[----:B------:R-:W-:Y:S04]  /*a4a30*/  STL.64 [R1+0x1370], R4 ;  /* 0x0013700401007387 */ /* 0x000fe80000100a00 */
[----:B------:R-:W-:Y:S04]  /*a4a40*/  STL.64 [R1+0x1378], R6 ;  /* 0x0013780601007387 */ /* 0x000fe80000100a00 */
[----:B---3--:R-:W-:Y:S04]  /*a4a50*/  STL.64 [R1+0x13208], R10 ;  /* 0x0132080a01007387 */ /* 0x008fe80000100a00 */
[----:B--2---:R0:W-:Y:S04]  /*a4a60*/  STL.64 [R1+0x13200], R8 ;  /* 0x0132000801007387 */ /* 0x0041e80000100a00 */
[----:B0-----:R-:W2:Y:S04]  /*a4a70*/  LDL.LU.64 R8, [R1+0x1380] ;  /* 0x0013800001087983 */ /* 0x001ea80000300a00 */
[----:B------:R-:W2:Y:S04]  /*a4a80*/  LDL.LU.64 R10, [R1+0x1388] ;  /* 0x00138800010a7983 */ /* 0x000ea80000300a00 */
[----:B------:R-:W3:Y:S04]  /*a4a90*/  LDL.LU.64 R4, [R1+0x13b0] ;  /* 0x0013b00001047983 */ /* 0x000ee80000300a00 */
[----:B------:R-:W4:Y:S04]  /*a4aa0*/  LDL.LU.64 R6, [R1+0x13b8] ;  /* 0x0013b80001067983 */ /* 0x000f280000300a00 */
[----:B----4-:R-:W-:Y:S04]  /*a4ab0*/  STL.64 [R1+0x131e8], R6 ;  /* 0x0131e80601007387 */ /* 0x010fe80000100a00 */
[----:B---3--:R0:W-:Y:S04]  /*a4ac0*/  STL.64 [R1+0x131e0], R4 ;  /* 0x0131e00401007387 */ /* 0x0081e80000100a00 */
[----:B0-----:R-:W3:Y:S04]  /*a4ad0*/  LDL.LU.64 R4, [R1+0x13a0] ;  /* 0x0013a00001047983 */ /* 0x001ee80000300a00 */
[----:B------:R-:W3:Y:S04]  /*a4ae0*/  LDL.LU.64 R6, [R1+0x13a8] ;  /* 0x0013a80001067983 */ /* 0x000ee80000300a00 */
[----:B------:R-:W4:Y:S04]  /*a4af0*/  LDL.LU.64 R24, [R1+0x13e0] ;  /* 0x0013e00001187983 */ /* 0x000f280000300a00 */
[----:B------:R-:W3:Y:S01]  /*a4b00*/  LDL.LU.64 R26, [R1+0x13e8] ;  /* 0x0013e800011a7983 */ /* 0x000ee20000300a00 */
[C---:B--2---:R-:W-:Y:S03]  /*a4b10*/  HMMA.16816.F32 R8, R12.reuse, R18, R8 ;  /* 0x000000120c08723c */ /* 0x044fe60000001808 */
[----:B---3--:R-:W-:Y:S04]  /*a4b20*/  STL.64 [R1+0x131c8], R26 ;  /* 0x0131c81a01007387 */ /* 0x008fe80000100a00 */
[----:B----4-:R0:W-:Y:S04]  /*a4b30*/  STL.64 [R1+0x131c0], R24 ;  /* 0x0131c01801007387 */ /* 0x0101e80000100a00 */
[----:B0-----:R-:W2:Y:S04]  /*a4b40*/  LDL.LU.64 R24, [R1+0x13c0] ;  /* 0x0013c00001187983 */ /* 0x001ea80000300a00 */
[----:B------:R-:W2:Y:S04]  /*a4b50*/  LDL.LU.64 R26, [R1+0x13c8] ;  /* 0x0013c800011a7983 */ /* 0x000ea80000300a00 */
[----:B------:R0:W-:Y:S04]  /*a4b60*/  STL.64 [R1+0x13050], R22 ;  /* 0x0130501601007387 */ /* 0x0001e80000100a00 */
[----:B0-----:R-:W3:Y:S04]  /*a4b70*/  LDL.LU R22, [R1+0x31f4] ;  /* 0x0031f40001167983 */ /* 0x001ee80000300800 */
[----:B------:R-:W3:Y:S04]  /*a4b80*/  LDL.LU R23, [R1+0x31f0] ;  /* 0x0031f00001177983 */ /* 0x000ee80000300800 */
[----:B------:R-:W-:Y:S04]  /*a4b90*/  STL.64 [R1+0x13048], R20 ;  /* 0x0130481401007387 */ /* 0x000fe80000100a00 */
        /* <DEDUP_REMOVED lines=8> */
[----:B0-----:R-:W4:Y:S04]  /*a4c20*/  LDL.LU.64 R10, [R1+0x131f8] ;  /* 0x0131f800010a7983 */ /* 0x001f280000300a00 */
[----:B------:R-:W2:Y:S04]  /*a4c30*/  LDL.LU.64 R8, [R1+0x131f0] ;  /* 0x0131f00001087983 */ /* 0x000ea80000300a00 */
[----:B------:R-:W-:Y:S04]  /*a4c40*/  STL.64 [R1+0x13020], R18 ;  /* 0x0130201201007387 */ /* 0x000fe80000100a00 */
[----:B------:R0:W-:Y:S04]  /*a4c50*/  STL.64 [R1+0x13018], R16 ;  /* 0x0130181001007387 */ /* 0x0001e80000100a00 */
[----:B0-----:R-:W2:Y:S04]  /*a4c60*/  LDL.LU R16, [R1+0x320c] ;  /* 0x00320c0001107983 */ /* 0x001ea80000300800 */
[----:B------:R-:W2:Y:S01]  /*a4c70*/  LDL.LU R17, [R1+0x3208] ;  /* 0x0032080001117983 */ /* 0x000ea20000300800 */
        /* <DEDUP_REMOVED lines=27> */
[----:B------:R-:W4:Y:S04]  /*a4e30*/  LDL.LU.64 R24, [R1+0x131b0] ;  /* 0x0131b00001187983 */ /* 0x000f280000300a00 */
[----:B------:R-:W-:Y:S04]  /*a4e40*/  STL.64 [R1+0x12ff0], R6 ;  /* 0x012ff00601007387 */ /* 0x000fe80000100a00 */
[----:B------:R3:W-:Y:S02]  /*a4e50*/  STL.64 [R1+0x12fe8], R4 ;  /* 0x012fe80401007387 */ /* 0x0007e40000100a00 */
[----:B---3--:R-:W-:-:S15]  /*a4e60*/  HMMA.16816.F32 R4, R12, R2, R8 ;  /* 0x000000020c04723c */ /* 0x008fde0000001808 */
[----:B------:R-:W-:-:S04]  /*a4e70*/  NOP ;  /* 0x0000000000007918 */ /* 0x000fc80000000000 */
[----:B------:R-:W-:Y:S04]  /*a4e80*/  STL.64 [R1+0x13d0], R4 ;  /* 0x0013d00401007387 */ /* 0x000fe80000100a00 */
[----:B------:R-:W-:Y:S01]  /*a4e90*/  STL.64 [R1+0x13d8], R6 ;  /* 0x0013d80601007387 */ /* 0x000fe20000100a00 */
[----:B--2---:R-:W-:Y:S02]  /*a4ea0*/  IMAD R14, R27, 0x100, R26 ;  /* 0x000001001b0e7824 */ /* 0x004fe400078e021a */
[----:B----4-:R-:W-:Y:S01]  /*a4eb0*/  IMAD R13, R25, 0x100, R24 ;  /* 0x00000100190d7824 */ /* 0x010fe200078e0218 */
[----:B------:R-:W2:Y:S04]  /*a4ec0*/  LDL R26, [R1+0x58] ;  /* 0x00005800011a7983 */ /* 0x000ea80000100800 */
[----:B------:R-:W2:Y:S04]  /*a4ed0*/  LDL R27, [R1+0x5c] ;  /* 0x00005c00011b7983 */ /* 0x000ea80000100800 */
[----:B------:R-:W3:Y:S04]  /*a4ee0*/  LDL R24, [R1+0x60] ;  /* 0x0000600001187983 */ /* 0x000ee80000100800 */
[----:B------:R-:W3:Y:S01]  /*a4ef0*/  LDL R25, [R1+0x64] ;  /* 0x0000640001197983 */ /* 0x000ee20000100800 */
[----:B------:R-:W-:-:S03]  /*a4f00*/  IMAD R12, R23, 0x100, R22 ;  /* 0x00000100170c7824 */ /* 0x000fc600078e0216 */
[----:B--2---:R-:W-:Y:S04]  /*a4f10*/  STL.64 [R1+0x13130], R26 ;  /* 0x0131301a01007387 */ /* 0x004fe80000100a00 */
[----:B---3--:R-:W-:Y:S04]  /*a4f20*/  STL.64 [R1+0x13128], R24 ;  /* 0x0131281801007387 */ /* 0x008fe80000100a00 */
[----:B------:R-:W2:Y:S04]  /*a4f30*/  LDL R22, [R1+0x68] ;  /* 0x0000680001167983 */ /* 0x000ea80000100800 */
[----:B------:R-:W2:Y:S04]  /*a4f40*/  LDL R23, [R1+0x6c] ;  /* 0x00006c0001177983 */ /* 0x000ea80000100800 */
[----:B------:R-:W3:Y:S04]  /*a4f50*/  LDL R20, [R1+0x70] ;  /* 0x0000700001147983 */ /* 0x000ee80000100800 */
[----:B------:R-:W3:Y:S04]  /*a4f60*/  LDL R21, [R1+0x74] ;  /* 0x0000740001157983 */ /* 0x000ee80000100800 */
[----:B--2---:R-:W-:Y:S04]  /*a4f70*/  STL.64 [R1+0x13140], R22 ;  /* 0x0131401601007387 */ /* 0x004fe80000100a00 */
[----:B---3--:R-:W-:Y:S04]  /*a4f80*/  STL.64 [R1+0x13138], R20 ;  /* 0x0131381401007387 */ /* 0x008fe80000100a00 */
[----:B------:R-:W2:Y:S04]  /*a4f90*/  LDL R18, [R1] ;  /* 0x0000000001127983 */ /* 0x000ea80000100800 */
[----:B------:R-:W2:Y:S01]  /*a4fa0*/  LDL R19, [R1+0x4] ;  /* 0x0000040001137983 */ /* 0x000ea20000100800 */
[----:B------:R-:W-:-:S02]  /*a4fb0*/  IMAD R15, R17, 0x100, R16 ;  /* 0x00000100110f7824 */ /* 0x000fc400078e0210 */
[----:B------:R-:W-:Y:S01]  /*a4fc0*/  IMAD.MOV.U32 R17, RZ, RZ, R0 ;  /* 0x000000ffff117224 */ /* 0x000fe200078e0000 */
[----:B--2---:R0:W-:Y:S04]  /*a4fd0*/  STL.64 [R1+0x13058], R18 ;  /* 0x0130581201007387 */ /* 0x0041e80000100a00 */
[----:B------:R-:W2:Y:S04]  /*a4fe0*/  LDL R16, [R1+0x8] ;  /* 0x0000080001107983 */ /* 0x000ea80000100800 */
[----:B------:R-:W3:Y:S04]  /*a4ff0*/  LDL.LU R0, [R1+0x131a8] ;  /* 0x0131a80001007983 */ /* 0x000ee80000300800 */
[----:B0-----:R-:W4:Y:S04]  /*a5000*/  LDL R18, [R1+0x10] ;  /* 0x0000100001127983 */ /* 0x001f280000100800 */
[----:B------:R-:W4:Y:S04]  /*a5010*/  LDL R19, [R1+0x14] ;  /* 0x0000140001137983 */ /* 0x000f280000100800 */
[----:B------:R-:W2:Y:S04]  /*a5020*/  LDL.LU.64 R20, [R1+0x1430] ;  /* 0x0014300001147983 */ /* 0x000ea80000300a00 */
[----:B------:R-:W2:Y:S04]  /*a5030*/  LDL.LU.64 R22, [R1+0x1438] ;  /* 0x0014380001167983 */ /* 0x000ea80000300a00 */
[----:B--2---:R0:W-:Y:S04]  /*a5040*/  STL.64 [R1+0x13150], R22 ;  /* 0x0131501601007387 */ /* 0x0041e80000100a00 */
[----:B------:R-:W2:Y:S04]  /*a5050*/  LDL R6, [R1+0x98] ;  /* 0x0000980001067983 */ /* 0x000ea80000100800 */
[----:B------:R-:W2:Y:S04]  /*a5060*/  LDL R7, [R1+0x9c] ;  /* 0x00009c0001077983 */ /* 0x000ea80000100800 */
[----:B0-----:R-:W2:Y:S04]  /*a5070*/  LDL R22, [R1+0x80] ;  /* 0x0000800001167983 */ /* 0x001ea80000100800 */
[----:B------:R-:W2:Y:S04]  /*a5080*/  LDL R23, [R1+0x84] ;  /* 0x0000840001177983 */ /* 0x000ea80000100800 */
[----:B------:R0:W-:Y:S04]  /*a5090*/  STL.64 [R1+0x13148], R20 ;  /* 0x0131481401007387 */ /* 0x0001e80000100a00 */
[----:B0-----:R-:W3:Y:S04]  /*a50a0*/  LDL R20, [R1+0x88] ;  /* 0x0000880001147983 */ /* 0x001ee80000100800 */
[----:B------:R-:W3:Y:S04]  /*a50b0*/  LDL R21, [R1+0x8c] ;  /* 0x00008c0001157983 */ /* 0x000ee80000100800 */
[----:B--2---:R0:W-:Y:S04]  /*a50c0*/  STL.64 [R1+0x13168], R22 ;  /* 0x0131681601007387 */ /* 0x0041e80000100a00 */
[----:B0-----:R-:W2:Y:S04]  /*a50d0*/  LDL R22, [R1+0x90] ;  /* 0x0000900001167983 */ /* 0x001ea80000100800 */
[----:B------:R-:W2:Y:S04]  /*a50e0*/  LDL R23, [R1+0x94] ;  /* 0x0000940001177983 */ /* 0x000ea80000100800 */
[----:B---3--:R0:W-:Y:S04]  /*a50f0*/  STL.64 [R1+0x13188], R20 ;  /* 0x0131881401007387 */ /* 0x0081e80000100a00 */
[----:B--2---:R1:W-:Y:S04]  /*a5100*/  STL.64 [R1+0x131a0], R22 ;  /* 0x0131a01601007387 */ /* 0x0043e80000100a00 */
[----:B0-----:R-:W2:Y:S04]  /*a5110*/  LDL.LU.64 R20, [R1+0x13f0] ;  /* 0x0013f00001147983 */ /* 0x001ea80000300a00 */
[----:B-1----:R-:W2:Y:S04]  /*a5120*/  LDL.LU.64 R22, [R1+0x13f8] ;  /* 0x0013f80001167983 */ /* 0x002ea80000300a00 */
        /* <DEDUP_REMOVED lines=10> */
[----:B------:R-:W-:-:S02]  /*a51d0*/  F2FP.F16.E4M3.UNPACK_B R12, R12 ;  /* 0x0000000cff0c723e */ /* 0x000fc400020006ff */
[----:B------:R-:W-:Y:S02]  /*a51e0*/  F2FP.F16.E4M3.UNPACK_B R13, R13 ;  /* 0x0000000dff0d723e */ /* 0x000fe400020006ff */
[----:B------:R-:W-:Y:S02]  /*a51f0*/  F2FP.F16.E4M3.UNPACK_B R14, R14 ;  /* 0x0000000eff0e723e */ /* 0x000fe400020006ff */
[----:B------:R-:W-:-:S07]  /*a5200*/  F2FP.F16.E4M3.UNPACK_B R15, R15 ;  /* 0x0000000fff0f723e */ /* 0x000fce00020006ff */
[C---:B------:R-:W-:Y:S01]  /*a5210*/  HMMA.16816.F32 R4, R12.reuse, R6, R20 ;  /* 0x000000060c04723c */ /* 0x040fe20000001814 */
[----:B---3--:R-:W-:Y:S04]  /*a5220*/  STL.64 [R1+0x13198], R26 ;  /* 0x0131981a01007387 */ /* 0x008fe80000100a00 */
[----:B--2---:R0:W-:Y:S04]  /*a5230*/  STL.64 [R1+0x13190], R24 ;  /* 0x0131901801007387 */ /* 0x0041e80000100a00 */
[----:B0-----:R-:W2:Y:S04]  /*a5240*/  LDL.LU.64 R24, [R1+0x1400] ;  /* 0x0014000001187983 */ /* 0x001ea80000300a00 */
[----:B------:R-:W2:Y:S04]  /*a5250*/  LDL.LU.64 R26, [R1+0x1408] ;  /* 0x00140800011a7983 */ /* 0x000ea80000300a00 */
[----:B------:R-:W3:Y:S04]  /*a5260*/  LDL.LU.64 R8, [R1+0x1460] ;  /* 0x0014600001087983 */ /* 0x000ee80000300a00 */
[----:B------:R-:W3:Y:S04]  /*a5270*/  LDL.LU.64 R10, [R1+0x1468] ;  /* 0x00146800010a7983 */ /* 0x000ee80000300a00 */
[----:B------:R-:W-:Y:S04]  /*a5280*/  STL.64 [R1+0x13070], R16 ;  /* 0x0130701001007387 */ /* 0x000fe80000100a00 */
[----:B----4-:R0:W-:Y:S04]  /*a5290*/  STL.64 [R1+0x13088], R18 ;  /* 0x0130881201007387 */ /* 0x0101e80000100a00 */
[----:B0-----:R-:W4:Y:S04]  /*a52a0*/  LDL R18, [R1+0x78] ;  /* 0x0000780001127983 */ /* 0x001f280000100800 */
[----:B------:R-:W4:Y:S04]  /*a52b0*/  LDL R19, [R1+0x7c] ;  /* 0x00007c0001137983 */ /* 0x000f280000100800 */
[----:B------:R-:W2:Y:S04]  /*a52c0*/  LDL.LU.64 R22, [R1+0x131a0] ;  /* 0x0131a00001167983 */ /* 0x000ea80000300a00 */
        /* <DEDUP_REMOVED lines=9> */
[----:B0-----:R-:W2:Y:S04]  /*a5360*/  LDL.LU.64 R20, [R1+0x13188] ;  /* 0x0131880001147983 */ /* 0x001ea80000300a00 */
[----:B------:R-:W3:Y:S01]  /*a5370*/  LDL R16, [R1+0x18] ;  /* 0x0000180001107983 */ /* 0x000ee20000100800 */
[----:B------:R-:W-:-:S03]  /*a5380*/  IMAD.MOV.U32 R17, RZ, RZ, R0 ;  /* 0x000000ffff117224 */ /* 0x000fc600078e0000 */
[----:B------:R-:W4:Y:S01]  /*a5390*/  LDL.LU R0, [R1+0x13180] ;  /* 0x0131800001007983 */ /* 0x000f220000300800 */
[C---:B--2---:R-:W-:Y:S03]  /*a53a0*/  HMMA.16816.F32 R20, R12.reuse, R20, R24 ;  /* 0x000000140c14723c */ /* 0x044fe60000001818 */
[----:B---3--:R-:W-:Y:S04]  /*a53b0*/  STL.64 [R1+0x130a0], R16 ;  /* 0x0130a01001007387 */ /* 0x008fe80000100a00 */
[----:B------:R-:W2:Y:S04]  /*a53c0*/  LDL.LU.64 R26, [R1+0x13178] ;  /* 0x01317800011a7983 */ /* 0x000ea80000300a00 */
[----:B------:R-:W2:Y:S08]  /*a53d0*/  LDL.LU.64 R24, [R1+0x13170] ;  /* 0x0131700001187983 */ /* 0x000eb00000300a00 */
        /* <DEDUP_REMOVED lines=8> */
[----:B0-----:R-:W4:Y:S04]  /*a5460*/  LDL.LU.64 R22, [R1+0x13150] ;  /* 0x0131500001167983 */ /* 0x001f280000300a00 */
[----:B------:R-:W4:Y:S02]  /*a5470*/  LDL.LU.64 R20, [R1+0x13148] ;  /* 0x0131480001147983 */ /* 0x000f240000300a00 */
[----:B----4-:R-:W-:Y:S02]  /*a5480*/  HMMA.16816.F32 R16, R12, R18, R20 ;  /* 0x000000120c10723c */ /* 0x010fe40000001814 */
[----:B------:R-:W3:Y:S04]  /*a5490*/  LDL.LU.64 R22, [R1+0x13140] ;  /* 0x0131400001167983 */ /* 0x000ee80000300a00 */
[----:B------:R-:W2:-:S13]  /*a54a0*/  LDL.LU.64 R20, [R1+0x13138] ;  /* 0x0131380001147983 */ /* 0x000e9a0000300a00 */
[----:B------:R-:W-:Y:S04]  /*a54b0*/  STL.64 [R1+0x1430], R16 ;  /* 0x0014301001007387 */ /* 0x000fe80000100a00 */
[----:B------:R0:W-:Y:S04]  /*a54c0*/  STL.64 [R1+0x1438], R18 ;  /* 0x0014381201007387 */ /* 0x0001e80000100a00 */
[----:B0-----:R-:W4:Y:S04]  /*a54d0*/  LDL R18, [R1+0x20] ;  /* 0x0000200001127983 */ /* 0x001f280000100800 */
[----:B------:R-:W4:Y:S01]  /*a54e0*/  LDL R19, [R1+0x24] ;  /* 0x0000240001137983 */ /* 0x000f220000100800 */
[C---:B--2---:R-:W-:Y:S03]  /*a54f0*/  HMMA.16816.F32 R24, R12.reuse, R20, R24 ;  /* 0x000000140c18723c */ /* 0x044fe60000001818 */
[----:B----4-:R0:W-:Y:S04]  /*a5500*/  STL.64 [R1+0x130b8], R18 ;  /* 0x0130b81201007387 */ /* 0x0101e80000100a00 */
[----:B------:R-:W3:Y:S04]  /*a5510*/  LDL.LU.64 R16, [R1+0x1450] ;  /* 0x0014500001107983 */ /* 0x000ee80000300a00 */
[----:B0-----:R-:W3:Y:S08]  /*a5520*/  LDL.LU.64 R18, [R1+0x1458] ;  /* 0x0014580001127983 */ /* 0x001ef00000300a00 */
[----:B------:R-:W-:Y:S04]  /*a5530*/  STL.64 [R1+0x1440], R24 ;  /* 0x0014401801007387 */ /* 0x000fe80000100a00 */
[----:B------:R0:W-:Y:S04]  /*a5540*/  STL.64 [R1+0x1448], R26 ;  /* 0x0014481a01007387 */ /* 0x0001e80000100a00 */
[----:B0-----:R-:W2:Y:S04]  /*a5550*/  LDL.LU.64 R26, [R1+0x13130] ;  /* 0x01313000011a7983 */ /* 0x001ea80000300a00 */
[----:B------:R-:W4:Y:S01]  /*a5560*/  LDL.LU.64 R24, [R1+0x13128] ;  /* 0x0131280001187983 */ /* 0x000f220000300a00 */
[C---:B---3--:R-:W-:Y:S03]  /*a5570*/  HMMA.16816.F32 R20, R12.reuse, R22, R16 ;  /* 0x000000160c14723c */ /* 0x048fe60000001810 */
[----:B------:R-:W3:Y:S05]  /*a5580*/  LDL R16, [R1+0x28] ;  /* 0x0000280001107983 */ /* 0x000eea0000100800 */
[----:B----4-:R-:W-:Y:S01]  /*a5590*/  HMMA.16816.F32 R8, R12, R24, R8 ;  /* 0x000000180c08723c */ /* 0x010fe20000001808 */
[----:B------:R-:W-:-:S10]  /*a55a0*/  IMAD.MOV.U32 R17, RZ, RZ, R0 ;  /* 0x000000ffff117224 */ /* 0x000fd400078e0000 */
[----:B------:R-:W-:Y:S04]  /*a55b0*/  STL.64 [R1+0x1450], R20 ;  /* 0x0014501401007387 */ /* 0x000fe80000100a00 */
[----:B------:R-:W-:Y:S04]  /*a55c0*/  STL.64 [R1+0x1458], R22 ;  /* 0x0014581601007387 */ /* 0x000fe80000100a00 */
[----:B------:R-:W-:Y:S04]  /*a55d0*/  STL.64 [R1+0x1460], R8 ;  /* 0x0014600801007387 */ /* 0x000fe80000100a00 */
[----:B------:R-:W-:Y:S04]  /*a55e0*/  STL.64 [R1+0x1468], R10 ;  /* 0x0014680a01007387 */ /* 0x000fe80000100a00 */
[----:B------:R-:W4:Y:S01]  /*a55f0*/  LDL.LU R0, [R1+0x13124] ;  /* 0x0131240001007983 */ /* 0x000f220000300800 */
[----:B--2---:R-:W-:Y:S03]  /*a5600*/  HMMA.16816.F32 R4, R12, R26, R4 ;  /* 0x0000001a0c04723c */ /* 0x004fe60000001804 */
[----:B---3--:R0:W-:Y:S04]  /*a5610*/  STL.64 [R1+0x130d0], R16 ;  /* 0x0130d01001007387 */ /* 0x0081e80000100a00 */
[----:B------:R-:W2:-:S12]  /*a5620*/  LDL R18, [R1+0x30] ;  /* 0x0000300001127983 */ /* 0x000e980000100800 */
[----:B------:R-:W-:Y:S04]  /*a5630*/  STL.64 [R1+0x1470], R4 ;  /* 0x0014700401007387 */ /* 0x000fe80000100a00 */
[----:B------:R-:W-:Y:S04]  /*a5640*/  STL.64 [R1+0x1478], R6 ;  /* 0x0014780601007387 */ /* 0x000fe80000100a00 */
[----:B------:R-:W2:Y:S04]  /*a5650*/  LDL R19, [R1+0x34] ;  /* 0x0000340001137983 */ /* 0x000ea80000100800 */
[----:B0-----:R-:W3:Y:S01]  /*a5660*/  LDL R16, [R1+0x38] ;  /* 0x0000380001107983 */ /* 0x001ee20000100800 */
[----:B----4-:R-:W-:-:S03]  /*a5670*/  IMAD.MOV.U32 R17, RZ, RZ, R0 ;  /* 0x000000ffff117224 */ /* 0x010fc600078e0000 */
[----:B------:R-:W4:Y:S04]  /*a5680*/  LDL.LU R0, [R1+0x13120] ;  /* 0x0131200001007983 */ /* 0x000f280000300800 */
[----:B------:R-:W2:Y:S04]  /*a5690*/  LDL R26, [R1+0x40] ;  /* 0x00004000011a7983 */ /* 0x000ea80000100800 */
[----:B------:R-:W2:Y:S04]  /*a56a0*/  LDL R27, [R1+0x44] ;  /* 0x00004400011b7983 */ /* 0x000ea80000100800 */
[----:B------:R-:W3:Y:S04]  /*a56b0*/  LDL R24, [R1+0x48] ;  /* 0x0000480001187983 */ /* 0x000ee80000100800 */
[----:B------:R-:W3:Y:S04]  /*a56c0*/  LDL R25, [R1+0x4c] ;  /* 0x00004c0001197983 */ /* 0x000ee80000100800 */
[----:B--2---:R0:W-:Y:S04]  /*a56d0*/  STL.64 [R1+0x13108], R26 ;  /* 0x0131081a01007387 */ /* 0x0041e80000100a00 */
[----:B0-----:R-:W2:Y:S04]  /*a56e0*/  LDL R26, [R1+0x50] ;  /* 0x00005000011a7983 */ /* 0x001ea80000100800 */
[----:B---3--:R-:W-:Y:S04]  /*a56f0*/  STL.64 [R1+0x13100], R24 ;  /* 0x0131001801007387 */ /* 0x008fe80000100a00 */
[----:B------:R-:W3:Y:S04]  /*a5700*/  LDL.LU.64 R8, [R1+0x1490] ;  /* 0x0014900001087983 */ /* 0x000ee80000300a00 */
[----:B------:R-:W2:Y:S04]  /*a5710*/  LDL.LU.64 R10, [R1+0x1498] ;  /* 0x00149800010a7983 */ /* 0x000ea80000300a00 */
[----:B--2---:R-:W-:Y:S04]  /*a5720*/  STL.64 [R1+0x13118], R10 ;  /* 0x0131180a01007387 */ /* 0x004fe80000100a00 */
[----:B---3--:R0:W-:Y:S04]  /*a5730*/  STL.64 [R1+0x13110], R8 ;  /* 0x0131100801007387 */ /* 0x0081e80000100a00 */
[----:B0-----:R-:W2:Y:S04]  /*a5740*/  LDL.LU.64 R8, [R1+0x1480] ;  /* 0x0014800001087983 */ /* 0x001ea80000300a00 */
[----:B------:R-:W2:Y:S04]  /*a5750*/  LDL.LU.64 R10, [R1+0x1488] ;  /* 0x00148800010a7983 */ /* 0x000ea80000300a00 */
[----:B------:R-:W3:Y:S04]  /*a5760*/  LDL.LU.64 R4, [R1+0x14a0] ;  /* 0x0014a00001047983 */ /* 0x000ee80000300a00 */
        /* <DEDUP_REMOVED lines=24> */
[----:B----4-:R-:W-:-:S07]  /*a58f0*/  IMAD.MOV.U32 R27, RZ, RZ, R0 ;  /* 0x000000ffff1b7224 */ /* 0x010fce00078e0000 */
[C---:B------:R-:W-:Y:S01]  /*a5900*/  HMMA.16816.F32 R24, R12.reuse, R26, R8 ;  /* 0x0000001a0c18723c */ /* 0x040fe20000001808 */
[----:B--2---:R-:W-:Y:S04]  /*a5910*/  STL.64 [R1+0x130e0], R22 ;  /* 0x0130e01601007387 */ /* 0x004fe80000100a00 */
[----:B------:R0:W-:Y:S04]  /*a5920*/  STL.64 [R1+0x130d8], R20 ;  /* 0x0130d81401007387 */ /* 0x0001e80000100a00 */
        /* <DEDUP_REMOVED lines=8> */
[----:B------:R-:W-:Y:S04]  /*a59b0*/  STL.64 [R1+0x1480], R24 ;  /* 0x0014801801007387 */ /* 0x000fe80000100a00 */
[----:B------:R0:W-:Y:S04]  /*a59c0*/  STL.64 [R1+0x1488], R26 ;  /* 0x0014881a01007387 */ /* 0x0001e80000100a00 */
[----:B0-----:R-:W3:Y:S04]  /*a59d0*/  LDL.LU.64 R26, [R1+0x13108] ;  /* 0x01310800011a7983 */ /* 0x001ee80000300a00 */
[----:B------:R-:W4:Y:S01]  /*a59e0*/  LDL.LU.64 R24, [R1+0x13100] ;  /* 0x0131000001187983 */ /* 0x000f220000300a00 */
[C---:B--2---:R-:W-:Y:S08]  /*a59f0*/  HMMA.16816.F32 R16, R12.reuse, R16, R20 ;  /* 0x000000100c10723c */ /* 0x044ff00000001814 */
[C---:B----4-:R-:W-:Y:S08]  /*a5a00*/  HMMA.16816.F32 R8, R12.reuse, R24, R8 ;  /* 0x000000180c08723c */ /* 0x050ff00000001808 */
[C---:B---3--:R-:W-:Y:S01]  /*a5a10*/  HMMA.16816.F32 R4, R12.reuse, R26, R4 ;  /* 0x0000001a0c04723c */ /* 0x048fe20000001804 */
[----:B------:R-:W2:Y:S10]  /*a5a20*/  LDL.LU.64 R24, [R1+0x1530] ;  /* 0x0015300001187983 */ /* 0x000eb40000300a00 */
[----:B------:R0:W-:Y:S04]  /*a5a30*/  STL.64 [R1+0x1490], R8 ;  /* 0x0014900801007387 */ /* 0x0001e80000100a00 */
[----:B------:R1:W-:Y:S04]  /*a5a40*/  STL.64 [R1+0x1498], R10 ;  /* 0x0014980a01007387 */ /* 0x0003e80000100a00 */
[----:B------:R-:W2:Y:S04]  /*a5a50*/  LDL.LU.64 R26, [R1+0x1538] ;  /* 0x00153800011a7983 */ /* 0x000ea80000300a00 */
[----:B------:R3:W-:Y:S04]  /*a5a60*/  STL.64 [R1+0x14a0], R4 ;  /* 0x0014a00401007387 */ /* 0x0007e80000100a00 */
[----:B------:R4:W-:Y:S04]  /*a5a70*/  STL.64 [R1+0x14a8], R6 ;  /* 0x0014a80601007387 */ /* 0x0009e80000100a00 */
[----:B0-----:R-:W2:Y:S04]  /*a5a80*/  LDL.LU.64 R8, [R1+0x1540] ;  /* 0x0015400001087983 */ /* 0x001ea80000300a00 */
[----:B-1----:R-:W2:Y:S04]  /*a5a90*/  LDL.LU.64 R10, [R1+0x1548] ;  /* 0x00154800010a7983 */ /* 0x002ea80000300a00 */
[----:B---3--:R-:W3:Y:S04]  /*a5aa0*/  LDL.LU.64 R4, [R1+0x1550] ;  /* 0x0015500001047983 */ /* 0x008ee80000300a00 */
[----:B----4-:R-:W3:Y:S04]  /*a5ab0*/  LDL.LU.64 R6, [R1+0x1558] ;  /* 0x0015580001067983 */ /* 0x010ee80000300a00 */
[----:B------:R-:W4:Y:S04]  /*a5ac0*/  LDL.LU.64 R22, [R1+0x130f8] ;  /* 0x0130f80001167983 */ /* 0x000f280000300a00 */
[----:B------:R-:W4:Y:S04]  /*a5ad0*/  LDL.LU.64 R20, [R1+0x130f0] ;  /* 0x0130f00001147983 */ /* 0x000f280000300a00 */
        /* <DEDUP_REMOVED lines=41> */
[----:B------:R-:W3:-:S13]  /*a5d70*/  LDL.LU.64 R20, [R1+0x13048] ;  /* 0x0130480001147983 */ /* 0x000eda0000300a00 */
        /* <DEDUP_REMOVED lines=12> */
[----:B------:R-:W3:Y:S01]  /*a5e40*/  LDL.LU.64 R24, [R1+0x13038] ;  /* 0x0130380001187983 */ /* 0x000ee20000300a00 */
[C---:B--2---:R-:W-:Y:S08]  /*a5e50*/  HMMA.16816.F32 R8, R12.reuse, R26, R8 ;  /* 0x0000001a0c08723c */ /* 0x044ff00000001808 */
[C---:B---3--:R-:W-:Y:S11]  /*a5e60*/  HMMA.16816.F32 R4, R12.reuse, R24, R4 ;  /* 0x000000180c04723c */ /* 0x048ff60000001804 */
[----:B------:R0:W-:Y:S04]  /*a5e70*/  STL.64 [R1+0x1540], R8 ;  /* 0x0015400801007387 */ /* 0x0001e80000100a00 */
[----:B------:R1:W-:Y:S04]  /*a5e80*/  STL.64 [R1+0x1548], R10 ;  /* 0x0015480a01007387 */ /* 0x0003e80000100a00 */
[----:B0-----:R-:W2:Y:S04]  /*a5e90*/  LDL.LU.64 R8, [R1+0x1580] ;  /* 0x0015800001087983 */ /* 0x001ea80000300a00 */
[----:B-1----:R-:W2:Y:S04]  /*a5ea0*/  LDL.LU.64 R10, [R1+0x1588] ;  /* 0x00158800010a7983 */ /* 0x002ea80000300a00 */
[----:B------:R0:W-:Y:S04]  /*a5eb0*/  STL.64 [R1+0x1550], R4 ;  /* 0x0015500401007387 */ /* 0x0001e80000100a00 */
[----:B------:R1:W-:Y:S04]  /*a5ec0*/  STL.64 [R1+0x1558], R6 ;  /* 0x0015580601007387 */ /* 0x0003e80000100a00 */
[----:B0-----:R-:W3:Y:S04]  /*a5ed0*/  LDL.LU.64 R4, [R1+0x15b0] ;  /* 0x0015b00001047983 */ /* 0x001ee80000300a00 */
[----:B-1----:R-:W2:Y:S01]  /*a5ee0*/  LDL.LU.64 R6, [R1+0x15b8] ;  /* 0x0015b80001067983 */ /* 0x002ea20000300a00 */
[C---:B----4-:R-:W-:Y:S03]  /*a5ef0*/  HMMA.16816.F32 R16, R12.reuse, R22, R16 ;  /* 0x000000160c10723c */ /* 0x050fe60000001810 */
[----:B--2---:R-:W-:Y:S04]  /*a5f00*/  STL.64 [R1+0x13000], R6 ;  /* 0x0130000601007387 */ /* 0x004fe80000100a00 */
[----:B---3--:R0:W-:Y:S04]  /*a5f10*/  STL.64 [R1+0x12ff8], R4 ;  /* 0x012ff80401007387 */ /* 0x0081e80000100a00 */
[----:B0-----:R-:W2:Y:S04]  /*a5f20*/  LDL.LU.64 R4, [R1+0x15a0] ;  /* 0x0015a00001047983 */ /* 0x001ea80000300a00 */
[----:B------:R-:W2:Y:S04]  /*a5f30*/  LDL.LU.64 R6, [R1+0x15a8] ;  /* 0x0015a80001067983 */ /* 0x000ea80000300a00 */
[----:B------:R-:W-:Y:S04]  /*a5f40*/  STL.64 [R1+0x12e90], R26 ;  /* 0x012e901a01007387 */ /* 0x000fe80000100a00 */
[----:B------:R0:W-:Y:S04]  /*a5f50*/  STL.64 [R1+0x12e88], R24 ;  /* 0x012e881801007387 */ /* 0x0001e80000100a00 */
[----:B0-----:R-:W3:Y:S04]  /*a5f60*/  LDL.LU.64 R24, [R1+0x1590] ;  /* 0x0015900001187983 */ /* 0x001ee80000300a00 */
[----:B------:R-:W3:Y:S04]  /*a5f70*/  LDL.LU.64 R26, [R1+0x1598] ;  /* 0x00159800011a7983 */ /* 0x000ee80000300a00 */
        /* <DEDUP_REMOVED lines=18> */
[----:B0-----:R-:W2:Y:S01]  /*a60a0*/  LDL.LU.64 R10, [R1+0x13010] ;  /* 0x01301000010a7983 */ /* 0x001ea20000300a00 */
[----:B---3--:R-:W-:Y:S03]  /*a60b0*/  HMMA.16816.F32 R24, R12, R16, R24 ;  /* 0x000000100c18723c */ /* 0x008fe60000001818 */
[----:B------:R-:W3:-:S15]  /*a60c0*/  LDL.LU.64 R8, [R1+0x13008] ;  /* 0x0130080001087983 */ /* 0x000ede0000300a00 */
[----:B------:R-:W-:Y:S01]  /*a60d0*/  NOP ;  /* 0x0000000000007918 */ /* 0x000fe20000000000 */
[----:B------:R0:W-:Y:S04]  /*a60e0*/  STL.64 [R1+0x1590], R24 ;  /* 0x0015901801007387 */ /* 0x0001e80000100a00 */
[----:B------:R1:W-:Y:S04]  /*a60f0*/  STL.64 [R1+0x1598], R26 ;  /* 0x0015981a01007387 */ /* 0x0003e80000100a00 */
[----:B0-----:R-:W4:Y:S04]  /*a6100*/  LDL.LU.64 R24, [R1+0x15d0] ;  /* 0x0015d00001187983 */ /* 0x001f280000300a00 */
[----:B-1----:R-:W4:Y:S04]  /*a6110*/  LDL.LU.64 R26, [R1+0x15d8] ;  /* 0x0015d800011a7983 */ /* 0x002f280000300a00 */
        /* <DEDUP_REMOVED lines=18> */
[----:B0-----:R-:W3:Y:S04]  /*a6240*/  LDL.LU R8, [R1+0x3220] ;  /* 0x0032200001087983 */ /* 0x001ee80000300800 */
[----:B------:R-:W3:Y:S01]  /*a6250*/  LDL.LU R9, [R1+0x322c] ;  /* 0x00322c0001097983 */ /* 0x000ee20000300800 */
[----:B--2---:R-:W-:-:S15]  /*a6260*/  HMMA.16816.F32 R16, R12, R6, R16 ;  /* 0x000000060c10723c */ /* 0x004fde0000001810 */
[----:B------:R-:W-:-:S04]  /*a6270*/  NOP ;  /* 0x0000000000007918 */ /* 0x000fc80000000000 */
[----:B------:R-:W-:Y:S04]  /*a6280*/  STL.64 [R1+0x15c0], R16 ;  /* 0x0015c01001007387 */ /* 0x000fe80000100a00 */
[----:B------:R3:W-:Y:S04]  /*a6290*/  STL.64 [R1+0x15c8], R18 ;  /* 0x0015c81201007387 */ /* 0x0007e80000100a00 */
[----:B------:R-:W2:Y:S01]  /*a62a0*/  LDL.LU R0, [R1+0x3228] ;  /* 0x0032280001007983 */ /* 0x000ea20000300800 */
[C---:B---3--:R-:W-:Y:S03]  /*a62b0*/  HMMA.16816.F32 R16, R12.reuse, R4, R20 ;  /* 0x000000040c10723c */ /* 0x048fe60000001814 */
[----:B------:R-:W-:Y:S04]  /*a62c0*/  STL [R1+0x12e28], R6 ;  /* 0x012e280601007387 */ /* 0x000fe80000100800 */
[----:B------:R-:W-:Y:S04]  /*a62d0*/  STL [R1+0x12e24], R7 ;  /* 0x012e240701007387 */ /* 0x000fe80000100800 */
[----:B------:R-:W3:Y:S04]  /*a62e0*/  LDL.64 R20, [R1+0x68] ;  /* 0x0000680001147983 */ /* 0x000ee80000100a00 */
[----:B------:R-:W-:Y:S04]  /*a62f0*/  STL [R1+0x12e2c], R4 ;  /* 0x012e2c0401007387 */ /* 0x000fe80000100800 */
[----:B------:R-:W-:Y:S04]  /*a6300*/  STL.64 [R1+0x15e0], R16 ;  /* 0x0015e01001007387 */ /* 0x000fe80000100a00 */
[----:B------:R4:W-:Y:S02]  /*a6310*/  STL.64 [R1+0x15e8], R18 ;  /* 0x0015e81201007387 */ /* 0x0009e40000100a00 */
[----:B----4-:R-:W-:Y:S02]  /*a6320*/  HMMA.16816.F32 R16, R12, R2, R24 ;  /* 0x000000020c10723c */ /* 0x010fe40000001818 */
[----:B------:R0:W-:Y:S04]  /*a6330*/  STL [R1+0x12e20], R5 ;  /* 0x012e200501007387 */ /* 0x0001e80000100800 */
[----:B0-----:R-:W4:Y:S04]  /*a6340*/  LDL.64 R4, [R1+0x70] ;  /* 0x0000700001047983 */ /* 0x001f280000100a00 */
[----:B------:R-:W2:Y:S04]  /*a6350*/  LDL.LU R12, [R1+0x3210] ;  /* 0x00321000010c7983 */ /* 0x000ea80000300800 */
[----:B------:R-:W2:Y:S05]  /*a6360*/  LDL.LU R13, [R1+0x321c] ;  /* 0x00321c00010d7983 */ /* 0x000eaa0000300800 */
[----:B------:R-:W-:Y:S04]  /*a6370*/  STL.64 [R1+0x15d0], R16 ;  /* 0x0015d01001007387 */ /* 0x000fe80000100a00 */
[----:B------:R-:W-:Y:S04]  /*a6380*/  STL.64 [R1+0x15d8], R18 ;  /* 0x0015d81201007387 */ /* 0x000fe80000100a00 */
[----:B------:R-:W2:Y:S04]  /*a6390*/  LDL.LU R14, [R1+0x3218] ;  /* 0x00321800010e7983 */ /* 0x000ea80000300800 */
[----:B------:R-:W2:Y:S04]  /*a63a0*/  LDL.LU R15, [R1+0x3224] ;  /* 0x00322400010f7983 */ /* 0x000ea80000300800 */
[----:B------:R-:W2:Y:S04]  /*a63b0*/  LDL R10, [R1+0x80] ;  /* 0x00008000010a7983 */ /* 0x000ea80000100800 */
[----:B------:R-:W2:Y:S04]  /*a63c0*/  LDL R11, [R1+0x84] ;  /* 0x00008400010b7983 */ /* 0x000ea80000100800 */
[----:B--2---:R0:W-:Y:S04]  /*a63d0*/  STL.64 [R1+0x12fb8], R10 ;  /* 0x012fb80a01007387 */ /* 0x0041e80000100a00 */
[----:B0-----:R-:W2:Y:S04]  /*a63e0*/  LDL.LU R11, [R1+0x3214] ;  /* 0x00321400010b7983 */ /* 0x001ea80000300800 */
[----:B------:R-:W2:Y:S04]  /*a63f0*/  LDL R18, [R1+0x88] ;  /* 0x0000880001127983 */ /* 0x000ea80000100800 */
[----:B------:R-:W2:Y:S04]  /*a6400*/  LDL R19, [R1+0x8c] ;  /* 0x00008c0001137983 */ /* 0x000ea80000100800 */
[----:B------:R-:W3:Y:S04]  /*a6410*/  LDL R16, [R1+0x90] ;  /* 0x0000900001107983 */ /* 0x000ee80000100800 */
[----:B------:R-:W3:Y:S04]  /*a6420*/  LDL R17, [R1+0x94] ;  /* 0x0000940001117983 */ /* 0x000ee80000100800 */
[----:B--2---:R0:W-:Y:S04]  /*a6430*/  STL.64 [R1+0x12fc0], R18 ;  /* 0x012fc01201007387 */ /* 0x0041e80000100a00 */
[----:B------:R-:W2:Y:S04]  /*a6440*/  LDL.64 R6, [R1+0x78] ;  /* 0x0000780001067983 */ /* 0x000ea80000100a00 */
[----:B0-----:R-:W3:Y:S04]  /*a6450*/  LDL.64 R18, [R1+0x98] ;  /* 0x0000980001127983 */ /* 0x001ee80000100a00 */
[----:B--2---:R-:W-:Y:S04]  /*a6460*/  STL.64 [R1+0x12fb0], R6 ;  /* 0x012fb00601007387 */ /* 0x004fe80000100a00 */
[----:B----4-:R-:W-:Y:S04]  /*a6470*/  STL.64 [R1+0x12fa8], R4 ;  /* 0x012fa80401007387 */ /* 0x010fe80000100a00 */
[----:B------:R-:W2:Y:S04]  /*a6480*/  LDL.64 R22, [R1+0x60] ;  /* 0x0000600001167983 */ /* 0x000ea80000100a00 */
[----:B--2---:R-:W-:Y:S04]  /*a6490*/  STL.64 [R1+0x12f90], R22 ;  /* 0x012f901601007387 */ /* 0x004fe80000100a00 */
[----:B---3--:R-:W-:Y:S04]  /*a64a0*/  STL.64 [R1+0x12f88], R20 ;  /* 0x012f881401007387 */ /* 0x008fe80000100a00 */
[----:B------:R-:W2:Y:S04]  /*a64b0*/  LDL.64 R26, [R1+0x50] ;  /* 0x00005000011a7983 */ /* 0x000ea80000100a00 */
[----:B------:R-:W3:Y:S01]  /*a64c0*/  LDL.64 R24, [R1+0x58] ;  /* 0x0000580001187983 */ /* 0x000ee20000100a00 */
[----:B------:R-:W-:-:S02]  /*a64d0*/  IMAD R13, R14, 0x100, R13 ;  /* 0x000001000e0d7824 */ /* 0x000fc400078e020d */
[----:B------:R-:W-:Y:S02]  /*a64e0*/  IMAD R14, R8, 0x100, R15 ;  /* 0x00000100080e7824 */ /* 0x000fe400078e020f */
[----:B------:R-:W-:Y:S02]  /*a64f0*/  IMAD R15, R0, 0x100, R9 ;  /* 0x00000100000f7824 */ /* 0x000fe400078e0209 */
[----:B------:R-:W-:Y:S01]  /*a6500*/  IMAD R12, R12, 0x100, R11 ;  /* 0x000001000c0c7824 */ /* 0x000fe200078e020b */
[----:B--2---:R-:W-:Y:S04]  /*a6510*/  STL.64 [R1+0x12f80], R26 ;  /* 0x012f801a01007387 */ /* 0x004fe80000100a00 */
[----:B---3--:R-:W-:Y:S04]  /*a6520*/  STL.64 [R1+0x12f78], R24 ;  /* 0x012f781801007387 */ /* 0x008fe80000100a00 */
[----:B------:R-:W-:Y:S04]  /*a6530*/  STL [R1+0x12e44], R2 ;  /* 0x012e440201007387 */ /* 0x000fe80000100800 */
[----:B------:R-:W-:Y:S04]  /*a6540*/  STL [R1+0x12e40], R3 ;  /* 0x012e400301007387 */ /* 0x000fe80000100800 */
[----:B------:R-:W2:Y:S04]  /*a6550*/  LDL.LU.64 R8, [R1+0x1610] ;  /* 0x0016100001087983 */ /* 0x000ea80000300a00 */
        /* <DEDUP_REMOVED lines=8> */
[----:B------:R-:W-:Y:S01]  /*a65e0*/  F2FP.F16.E4M3.UNPACK_B R15, R15 ;  /* 0x0000000fff0f723e */ /* 0x000fe200020006ff */
[----:B---3--:R-:W-:Y:S04]  /*a65f0*/  STL.64 [R1+0x12fe0], R10 ;  /* 0x012fe00a01007387 */ /* 0x008fe80000100a00 */
[----:B--2---:R0:W-:Y:S04]  /*a6600*/  STL.64 [R1+0x12fd8], R8 ;  /* 0x012fd80801007387 */ /* 0x0041e80000100a00 */
[----:B0-----:R-:W2:Y:S04]  /*a6610*/  LDL.LU.64 R8, [R1+0x15f0] ;  /* 0x0015f00001087983 */ /* 0x001ea80000300a00 */
[----:B------:R-:W2:Y:S04]  /*a6620*/  LDL.LU.64 R10, [R1+0x15f8] ;  /* 0x0015f800010a7983 */ /* 0x000ea80000300a00 */
[----:B------:R-:W3:Y:S04]  /*a6630*/  LDL.LU.64 R4, [R1+0x1620] ;  /* 0x0016200001047983 */ /* 0x000ee80000300a00 */
[----:B------:R-:W3:Y:S04]  /*a6640*/  LDL.LU.64 R6, [R1+0x1628] ;  /* 0x0016280001067983 */ /* 0x000ee80000300a00 */
[----:B------:R-:W4:Y:S04]  /*a6650*/  LDL.LU.64 R20, [R1+0x1640] ;  /* 0x0016400001147983 */ /* 0x000f280000300a00 */
[----:B------:R-:W3:Y:S01]  /*a6660*/  LDL.LU.64 R22, [R1+0x1648] ;  /* 0x0016480001167983 */ /* 0x000ee20000300a00 */
[----:B--2---:R-:W-:Y:S03]  /*a6670*/  HMMA.16816.F32 R8, R12, R18, R8 ;  /* 0x000000120c08723c */ /* 0x004fe60000001808 */
[----:B---3--:R-:W-:Y:S04]  /*a6680*/  STL.64 [R1+0x12fa0], R22 ;  /* 0x012fa01601007387 */ /* 0x008fe80000100a00 */
[----:B----4-:R0:W-:Y:S04]  /*a6690*/  STL.64 [R1+0x12f98], R20 ;  /* 0x012f981401007387 */ /* 0x0101e80000100a00 */
[----:B0-----:R-:W2:Y:S04]  /*a66a0*/  LDL.LU.64 R20, [R1+0x1630] ;  /* 0x0016300001147983 */ /* 0x001ea80000300a00 */
[----:B------:R-:W2:Y:S04]  /*a66b0*/  LDL.LU.64 R22, [R1+0x1638] ;  /* 0x0016380001167983 */ /* 0x000ea80000300a00 */
[----:B------:R-:W3:Y:S04]  /*a66c0*/  LDL.LU.64 R24, [R1+0x1650] ;  /* 0x0016500001187983 */ /* 0x000ee80000300a00 */
[----:B------:R-:W3:Y:S04]  /*a66d0*/  LDL.LU.64 R26, [R1+0x1658] ;  /* 0x00165800011a7983 */ /* 0x000ee80000300a00 */
[----:B------:R-:W-:Y:S04]  /*a66e0*/  STL.64 [R1+0x15f0], R8 ;  /* 0x0015f00801007387 */ /* 0x000fe80000100a00 */
[----:B------:R0:W-:Y:S04]  /*a66f0*/  STL.64 [R1+0x15f8], R10 ;  /* 0x0015f80a01007387 */ /* 0x0001e80000100a00 */
[----:B0-----:R-:W4:Y:S04]  /*a6700*/  LDL.LU.64 R10, [R1+0x12fe0] ;  /* 0x012fe000010a7983 */ /* 0x001f280000300a00 */
[----:B------:R-:W4:Y:S01]  /*a6710*/  LDL.LU.64 R8, [R1+0x12fd8] ;  /* 0x012fd80001087983 */ /* 0x000f220000300a00 */
[----:B------:R-:W-:-:S05]  /*a6720*/  IMAD.MOV.U32 R0, RZ, RZ, R19 ;  /* 0x000000ffff007224 */ /* 0x000fca00078e0013 */
[----:B------:R-:W-:Y:S01]  /*a6730*/  STL [R1+0x12e08], R0 ;  /* 0x012e080001007387 */ /* 0x000fe20000100800 */
[----:B----4-:R-:W-:Y:S03]  /*a6740*/  HMMA.16816.F32 R16, R12, R16, R8 ;  /* 0x000000100c10723c */ /* 0x010fe60000001808 */
[----:B------:R-:W4:Y:S04]  /*a6750*/  LDL.LU.64 R10, [R1+0x12fd0] ;  /* 0x012fd000010a7983 */ /* 0x000f280000300a00 */
[----:B------:R-:W4:-:S12]  /*a6760*/  LDL.LU.64 R8, [R1+0x12fc8] ;  /* 0x012fc80001087983 */ /* 0x000f180000300a00 */
        /* <DEDUP_REMOVED lines=11> */
[----:B------:R-:W2:Y:S04]  /*a6820*/  LDL.LU.64 R6, [R1+0x12fb0] ;  /* 0x012fb00001067983 */ /* 0x000ea80000300a00 */
[----:B------:R-:W4:-:S12]  /*a6830*/  LDL.LU.64 R4, [R1+0x12fa8] ;  /* 0x012fa80001047983 */ /* 0x000f180000300a00 */
[----:B------:R0:W-:Y:S04]  /*a6840*/  STL.64 [R1+0x1620], R8 ;  /* 0x0016200801007387 */ /* 0x0001e80000100a00 */
[----:B------:R1:W-:Y:S04]  /*a6850*/  STL.64 [R1+0x1628], R10 ;  /* 0x0016280a01007387 */ /* 0x0003e80000100a00 */
[----:B0-----:R-:W3:Y:S04]  /*a6860*/  LDL.LU.64 R8, [R1+0x1680] ;  /* 0x0016800001087983 */ /* 0x001ee80000300a00 */
[----:B-1----:R-:W3:Y:S01]  /*a6870*/  LDL.LU.64 R10, [R1+0x1688] ;  /* 0x00168800010a7983 */ /* 0x002ee20000300a00 */
        /* <DEDUP_REMOVED lines=11> */
[----:B------:R-:W3:Y:S01]  /*a6930*/  LDL.LU.64 R20, [R1+0x12f88] ;  /* 0x012f880001147983 */ /* 0x000ee20000300a00 */
[----:B------:R-:W-:-:S02]  /*a6940*/  IMAD.MOV.U32 R0, RZ, RZ, R7 ;  /* 0x000000ffff007224 */ /* 0x000fc400078e0007 */
[----:B------:R-:W-:Y:S01]  /*a6950*/  IMAD.MOV.U32 R7, RZ, RZ, R4 ;  /* 0x000000ffff077224 */ /* 0x000fe200078e0004 */
[----:B---3--:R-:W-:Y:S01]  /*a6960*/  HMMA.16816.F32 R24, R12, R20, R24 ;  /* 0x000000140c18723c */ /* 0x008fe20000001818 */
[----:B------:R-:W-:Y:S02]  /*a6970*/  IMAD.MOV.U32 R6, RZ, RZ, R21 ;  /* 0x000000ffff067224 */ /* 0x000fe400078e0015 */
[----:B------:R-:W-:-:S15]  /*a6980*/  IMAD.MOV.U32 R4, RZ, RZ, R20 ;  /* 0x000000ffff047224 */ /* 0x000fde00078e0014 */
[----:B------:R-:W-:Y:S01]  /*a6990*/  NOP ;  /* 0x0000000000007918 */ /* 0x000fe20000000000 */
[----:B------:R-:W-:Y:S04]  /*a69a0*/  STL.64 [R1+0x1650], R24 ;  /* 0x0016501801007387 */ /* 0x000fe80000100a00 */
[----:B------:R0:W-:Y:S04]  /*a69b0*/  STL.64 [R1+0x1658], R26 ;  /* 0x0016581a01007387 */ /* 0x0001e80000100a00 */
[----:B0-----:R-:W3:Y:S04]  /*a69c0*/  LDL.LU.64 R26, [R1+0x12f80] ;  /* 0x012f8000011a7983 */ /* 0x001ee80000300a00 */
[----:B------:R-:W4:Y:S04]  /*a69d0*/  LDL.LU.64 R24, [R1+0x12f78] ;  /* 0x012f780001187983 */ /* 0x000f280000300a00 */
[----:B------:R-:W-:Y:S04]  /*a69e0*/  STL.64 [R1+0x12e38], R6 ;  /* 0x012e380601007387 */ /* 0x000fe80000100a00 */
[----:B------:R0:W-:Y:S04]  /*a69f0*/  STL.64 [R1+0x12e30], R4 ;  /* 0x012e300401007387 */ /* 0x0001e80000100a00 */
[----:B0-----:R-:W2:Y:S04]  /*a6a00*/  LDL.LU.64 R4, [R1+0x1660] ;  /* 0x0016600001047983 */ /* 0x001ea80000300a00 */
[----:B------:R-:W2:Y:S01]  /*a6a10*/  LDL.LU.64 R6, [R1+0x1668] ;  /* 0x0016680001067983 */ /* 0x000ea20000300a00 */
[C---:B----4-:R-:W-:Y:S08]  /*a6a20*/  HMMA.16816.F32 R16, R12.reuse, R24, R16 ;  /* 0x000000180c10723c */ /* 0x050ff00000001810 */
[C---:B---3--:R-:W-:Y:S08]  /*a6a30*/  HMMA.16816.F32 R8, R12.reuse, R26, R8 ;  /* 0x0000001a0c08723c */ /* 0x048ff00000001808 */
[----:B--2---:R-:W-:-:S15]  /*a6a40*/  HMMA.16816.F32 R4, R12, R22, R4 ;  /* 0x000000160c04723c */ /* 0x004fde0000001804 */
[----:B------:R-:W-:-:S04]  /*a6a50*/  NOP ;  /* 0x0000000000007918 */ /* 0x000fc80000000000 */
[----:B------:R0:W-:Y:S04]  /*a6a60*/  STL.64 [R1+0x1660], R4 ;  /* 0x0016600401007387 */ /* 0x0001e80000100a00 */
[----:B------:R1:W-:Y:S04]  /*a6a70*/  STL.64 [R1+0x1668], R6 ;  /* 0x0016680601007387 */ /* 0x0003e80000100a00 */
[----:B------:R-:W-:Y:S04]  /*a6a80*/  STL.64 [R1+0x1670], R16 ;  /* 0x0016701001007387 */ /* 0x000fe80000100a00 */
[----:B------:R-:W-:Y:S04]  /*a6a90*/  STL.64 [R1+0x1678], R18 ;  /* 0x0016781201007387 */ /* 0x000fe80000100a00 */
[----:B------:R-:W-:Y:S04]  /*a6aa0*/  STL.64 [R1+0x1680], R8 ;  /* 0x0016800801007387 */ /* 0x000fe80000100a00 */
[----:B------:R-:W-:Y:S01]  /*a6ab0*/  STL.64 [R1+0x1688], R10 ;  /* 0x0016880a01007387 */ /* 0x000fe20000100a00 */
[----:B0-----:R-:W-:-:S02]  /*a6ac0*/  IMAD.MOV.U32 R5, RZ, RZ, R24 ;  /* 0x000000ffff057224 */ /* 0x001fc400078e0018 */
[----:B------:R-:W-:Y:S02]  /*a6ad0*/  IMAD.MOV.U32 R4, RZ, RZ, R25 ;  /* 0x000000ffff047224 */ /* 0x000fe400078e0019 */
[----:B-1----:R-:W-:Y:S02]  /*a6ae0*/  IMAD.MOV.U32 R7, RZ, RZ, R26 ;  /* 0x000000ffff077224 */ /* 0x002fe400078e001a */
[----:B------:R-:W-:Y:S01]  /*a6af0*/  IMAD.MOV.U32 R6, RZ, RZ, R27 ;  /* 0x000000ffff067224 */ /* 0x000fe200078e001b */
        /* <DEDUP_REMOVED lines=30> */
[----:B--2---:R-:W-:Y:S04]  /*a6ce0*/  STL.64 [R1+0x12f60], R18 ;  /* 0x012f601201007387 */ /* 0x004fe80000100a00 */
[----:B------:R-:W2:Y:S04]  /*a6cf0*/  LDL.LU.64 R8, [R1+0x16b0] ;  /* 0x0016b00001087983 */ /* 0x000ea80000300a00 */
[----:B------:R-:W2:Y:S04]  /*a6d00*/  LDL.LU.64 R10, [R1+0x16b8] ;  /* 0x0016b800010a7983 */ /* 0x000ea80000300a00 */
[----:B--2---:R-:W-:Y:S04]  /*a6d10*/  STL.64 [R1+0x12f70], R10 ;  /* 0x012f700a01007387 */ /* 0x004fe80000100a00 */
[----:B------:R0:W-:Y:S04]  /*a6d20*/  STL.64 [R1+0x12f68], R8 ;  /* 0x012f680801007387 */ /* 0x0001e80000100a00 */
[----:B0-----:R-:W4:Y:S04]  /*a6d30*/  LDL.LU.64 R8, [R1+0x1690] ;  /* 0x0016900001087983 */ /* 0x001f280000300a00 */
[----:B------:R-:W4:Y:S04]  /*a6d40*/  LDL.LU.64 R10, [R1+0x1698] ;  /* 0x00169800010a7983 */ /* 0x000f280000300a00 */
[----:B---3--:R-:W-:Y:S04]  /*a6d50*/  STL.64 [R1+0x12f48], R26 ;  /* 0x012f481a01007387 */ /* 0x008fe80000100a00 */
[----:B------:R-:W-:Y:S04]  /*a6d60*/  STL.64 [R1+0x12e80], R6 ;  /* 0x012e800601007387 */ /* 0x000fe80000100a00 */
[----:B------:R0:W-:Y:S04]  /*a6d70*/  STL.64 [R1+0x12e78], R4 ;  /* 0x012e780401007387 */ /* 0x0001e80000100a00 */
        /* <DEDUP_REMOVED lines=26> */
[----:B----4-:R-:W-:Y:S03]  /*a6f20*/  HMMA.16816.F32 R16, R12, R16, R8 ;  /* 0x000000100c10723c */ /* 0x010fe60000001808 */
[----:B---3--:R-:W-:Y:S04]  /*a6f30*/  STL.64 [R1+0x12f40], R6 ;  /* 0x012f400601007387 */ /* 0x008fe80000100a00 */
[----:B--2---:R0:W-:Y:S04]  /*a6f40*/  STL.64 [R1+0x12f38], R4 ;  /* 0x012f380401007387 */ /* 0x0041e80000100a00 */
[----:B0-----:R-:W2:Y:S04]  /*a6f50*/  LDL.LU.64 R4, [R1+0x16d0] ;  /* 0x0016d00001047983 */ /* 0x001ea80000300a00 */
[----:B------:R-:W3:Y:S01]  /*a6f60*/  LDL.LU.64 R6, [R1+0x16d8] ;  /* 0x0016d80001067983 */ /* 0x000ee20000300a00 */
[----:B------:R-:W-:-:S02]  /*a6f70*/  IMAD.MOV.U32 R2, RZ, RZ, R22 ;  /* 0x000000ffff027224 */ /* 0x000fc400078e0016 */
[----:B------:R-:W-:Y:S01]  /*a6f80*/  IMAD.MOV.U32 R3, RZ, RZ, R23 ;  /* 0x000000ffff037224 */ /* 0x000fe200078e0017 */
        /* <DEDUP_REMOVED lines=8> */
[----:B------:R-:W-:Y:S04]  /*a7010*/  STL.64 [R1+0x1690], R16 ;  /* 0x0016901001007387 */ /* 0x000fe80000100a00 */
[----:B------:R0:W-:Y:S04]  /*a7020*/  STL.64 [R1+0x1698], R18 ;  /* 0x0016981201007387 */ /* 0x0001e80000100a00 */
[----:B0-----:R-:W4:Y:S01]  /*a7030*/  LDL.LU.64 R18, [R1+0x12f60] ;  /* 0x012f600001127983 */ /* 0x001f220000300a00 */
[C---:B--2---:R-:W-:Y:S08]  /*a7040*/  HMMA.16816.F32 R24, R12.reuse, R24, R4 ;  /* 0x000000180c18723c */ /* 0x044ff00000001804 */
[----:B----4-:R-:W-:Y:S01]  /*a7050*/  HMMA.16816.F32 R16, R12, R18, R8 ;  /* 0x000000120c10723c */ /* 0x010fe20000001808 */
[----:B------:R-:W2:Y:S04]  /*a7060*/  LDL.LU.64 R8, [R1+0x1790] ;  /* 0x0017900001087983 */ /* 0x000ea80000300a00 */
[----:B------:R-:W2:-:S14]  /*a7070*/  LDL.LU.64 R10, [R1+0x1798] ;  /* 0x00179800010a7983 */ /* 0x000e9c0000300a00 */
        /* <DEDUP_REMOVED lines=85> */
[----:B------:R-:W2:Y:S01]  /*a75d0*/  LDL.LU.64 R22, [R1+0x17b8] ;  /* 0x0017b80001167983 */ /* 0x000ea20000300a00 */
[C---:B---3--:R-:W-:Y:S08]  /*a75e0*/  HMMA.16816.F32 R24, R12.reuse, R16, R24 ;  /* 0x000000100c18723c */ /* 0x048ff00000001818 */
[----:B--2---:R-:W-:-:S15]  /*a75f0*/  HMMA.16816.F32 R20, R12, R18, R20 ;  /* 0x000000120c14723c */ /* 0x004fde0000001814 */
[----:B------:R-:W-:-:S04]  /*a7600*/  NOP ;  /* 0x0000000000007918 */ /* 0x000fc80000000000 */
[----:B------:R0:W-:Y:S04]  /*a7610*/  STL.64 [R1+0x17b0], R20 ;  /* 0x0017b01401007387 */ /* 0x0001e80000100a00 */
[----:B------:R1:W-:Y:S04]  /*a7620*/  STL.64 [R1+0x17b8], R22 ;  /* 0x0017b81601007387 */ /* 0x0003e80000100a00 */
[----:B0-----:R-:W2:Y:S04]  /*a7630*/  LDL.LU.64 R20, [R1+0x17d0] ;  /* 0x0017d00001147983 */ /* 0x001ea80000300a00 */
[----:B-1----:R-:W2:Y:S04]  /*a7640*/  LDL.LU.64 R22, [R1+0x17d8] ;  /* 0x0017d80001167983 */ /* 0x002ea80000300a00 */
[----:B------:R0:W-:Y:S04]  /*a7650*/  STL.64 [R1+0x17c0], R24 ;  /* 0x0017c01801007387 */ /* 0x0001e80000100a00 */
[----:B------:R1:W-:Y:S01]  /*a7660*/  STL.64 [R1+0x17c8], R26 ;  /* 0x0017c81a01007387 */ /* 0x0003e20000100a00 */
[----:B0-----:R-:W-:-:S02]  /*a7670*/  IMAD.MOV.U32 R24, RZ, RZ, R5 ;  /* 0x000000ffff187224 */ /* 0x001fc400078e0005 */
[----:B-1----:R-:W-:Y:S02]  /*a7680*/  IMAD.MOV.U32 R26, RZ, RZ, R7 ;  /* 0x000000ffff1a7224 */ /* 0x002fe400078e0007 */
[----:B------:R-:W-:Y:S02]  /*a7690*/  IMAD.MOV.U32 R27, RZ, RZ, R6 ;  /* 0x000000ffff1b7224 */ /* 0x000fe400078e0006 */
[----:B------:R-:W-:Y:S02]  /*a76a0*/  IMAD.MOV.U32 R25, RZ, RZ, R4 ;  /* 0x000000ffff197224 */ /* 0x000fe400078e0004 */
[----:B------:R-:W4:Y:S04]  /*a76b0*/  LDL.LU.64 R4, [R1+0x17e0] ;  /* 0x0017e00001047983 */ /* 0x000f280000300a00 */
[----:B------:R-:W4:Y:S04]  /*a76c0*/  LDL.LU.64 R6, [R1+0x17e8] ;  /* 0x0017e80001067983 */ /* 0x000f280000300a00 */
[----:B------:R-:W-:Y:S04]  /*a76d0*/  STL.64 [R1+0x12d68], R26 ;  /* 0x012d681a01007387 */ /* 0x000fe80000100a00 */
[----:B------:R0:W-:Y:S04]  /*a76e0*/  STL.64 [R1+0x12d60], R24 ;  /* 0x012d601801007387 */ /* 0x0001e80000100a00 */
[----:B0-----:R-:W3:Y:S04]  /*a76f0*/  LDL.LU R24, [R1+0x3244] ;  /* 0x0032440001187983 */ /* 0x001ee80000300800 */
[----:B------:R-:W3:Y:S04]  /*a7700*/  LDL.LU R25, [R1+0x3240] ;  /* 0x0032400001197983 */ /* 0x000ee80000300800 */
[----:B------:R0:W-:Y:S04]  /*a7710*/  STL.64 [R1+0x12c68], R18 ;  /* 0x012c681201007387 */ /* 0x0001e80000100a00 */
[----:B0-----:R-:W3:Y:S04]  /*a7720*/  LDL.LU R18, [R1+0x323c] ;  /* 0x00323c0001127983 */ /* 0x001ee80000300800 */
[----:B------:R-:W3:Y:S04]  /*a7730*/  LDL.LU R19, [R1+0x3238] ;  /* 0x0032380001137983 */ /* 0x000ee80000300800 */
[----:B------:R0:W-:Y:S04]  /*a7740*/  STL.64 [R1+0x12c60], R16 ;  /* 0x012c601001007387 */ /* 0x0001e80000100a00 */
[----:B0-----:R-:W3:Y:S04]  /*a7750*/  LDL.LU R16, [R1+0x3234] ;  /* 0x0032340001107983 */ /* 0x001ee80000300800 */
[----:B------:R-:W3:Y:S01]  /*a7760*/  LDL.LU R17, [R1+0x3230] ;  /* 0x0032300001117983 */ /* 0x000ee20000300800 */
[C---:B--2---:R-:W-:Y:S08]  /*a7770*/  HMMA.16816.F32 R20, R12.reuse, R10, R20 ;  /* 0x0000000a0c14723c */ /* 0x044ff00000001814 */
[----:B----4-:R-:W-:Y:S01]  /*a7780*/  HMMA.16816.F32 R4, R12, R8, R4 ;  /* 0x000000080c04723c */ /* 0x010fe20000001804 */
[----:B---3--:R-:W-:Y:S04]  /*a7790*/  STL.64 [R1+0x12e18], R18 ;  /* 0x012e181201007387 */ /* 0x008fe80000100a00 */
[----:B------:R0:W-:Y:S04]  /*a77a0*/  STL.64 [R1+0x12e10], R16 ;  /* 0x012e101001007387 */ /* 0x0001e80000100a00 */
[----:B0-----:R-:W2:Y:S04]  /*a77b0*/  LDL.LU.64 R16, [R1+0x17f0] ;  /* 0x0017f00001107983 */ /* 0x001ea80000300a00 */
[----:B------:R-:W2:Y:S04]  /*a77c0*/  LDL.LU.64 R18, [R1+0x17f8] ;  /* 0x0017f80001127983 */ /* 0x000ea80000300a00 */
[----:B------:R-:W-:Y:S04]  /*a77d0*/  STL.64 [R1+0x17d0], R20 ;  /* 0x0017d01401007387 */ /* 0x000fe80000100a00 */
[----:B------:R0:W-:Y:S04]  /*a77e0*/  STL.64 [R1+0x17d8], R22 ;  /* 0x0017d81601007387 */ /* 0x0001e80000100a00 */
[----:B------:R-:W3:Y:S04]  /*a77f0*/  LDL.LU R26, [R1+0x324c] ;  /* 0x00324c00011a7983 */ /* 0x000ee80000300800 */
[----:B------:R-:W3:Y:S01]  /*a7800*/  LDL.LU R27, [R1+0x3248] ;  /* 0x00324800011b7983 */ /* 0x000ee20000300800 */
[----:B0-----:R-:W-:-:S02]  /*a7810*/  IMAD.MOV.U32 R22, RZ, RZ, R2 ;  /* 0x000000ffff167224 */ /* 0x001fc400078e0002 */
[----:B------:R-:W-:Y:S01]  /*a7820*/  IMAD.MOV.U32 R23, RZ, RZ, R3 ;  /* 0x000000ffff177224 */ /* 0x000fe200078e0003 */
[----:B------:R-:W4:Y:S04]  /*a7830*/  LDL.LU R2, [R1+0x12e44] ;  /* 0x012e440001027983 */ /* 0x000f280000300800 */
[----:B------:R-:W4:Y:S04]  /*a7840*/  LDL.LU R3, [R1+0x12e40] ;  /* 0x012e400001037983 */ /* 0x000f280000300800 */
[----:B------:R-:W-:Y:S04]  /*a7850*/  STL.64 [R1+0x17e0], R4 ;  /* 0x0017e00401007387 */ /* 0x000fe80000100a00 */
[----:B------:R0:W-:Y:S04]  /*a7860*/  STL.64 [R1+0x17e8], R6 ;  /* 0x0017e80601007387 */ /* 0x0001e80000100a00 */
[----:B0-----:R-:W2:Y:S04]  /*a7870*/  LDL.LU.64 R6, [R1+0x12e38] ;  /* 0x012e380001067983 */ /* 0x001ea80000300a00 */
[----:B------:R-:W3:Y:S01]  /*a7880*/  LDL.LU.64 R4, [R1+0x12e30] ;  /* 0x012e300001047983 */ /* 0x000ee20000300a00 */
[----:B--2---:R-:W-:-:S02]  /*a7890*/  IMAD.MOV.U32 R21, RZ, RZ, R6 ;  /* 0x000000ffff157224 */ /* 0x004fc400078e0006 */
[----:B---3--:R-:W-:Y:S02]  /*a78a0*/  IMAD.MOV.U32 R20, RZ, RZ, R4 ;  /* 0x000000ffff147224 */ /* 0x008fe400078e0004 */
[----:B------:R-:W2:Y:S04]  /*a78b0*/  LDL.LU R4, [R1+0x12e2c] ;  /* 0x012e2c0001047983 */ /* 0x000ea80000300800 */
[----:B------:R-:W3:Y:S04]  /*a78c0*/  LDL.LU R6, [R1+0x12e28] ;  /* 0x012e280001067983 */ /* 0x000ee80000300800 */
[----:B------:R0:W-:Y:S02]  /*a78d0*/  STL.64 [R1+0x12d78], R22 ;  /* 0x012d781601007387 */ /* 0x0001e40000100a00 */
[----:B0-----:R-:W-:-:S02]  /*a78e0*/  IMAD.MOV.U32 R22, RZ, RZ, R7 ;  /* 0x000000ffff167224 */ /* 0x001fc400078e0007 */
[----:B------:R-:W-:Y:S01]  /*a78f0*/  IMAD.MOV.U32 R23, RZ, RZ, R5 ;  /* 0x000000ffff177224 */ /* 0x000fe200078e0005 */
[----:B------:R-:W3:Y:S04]  /*a7900*/  LDL.LU R7, [R1+0x12e24] ;  /* 0x012e240001077983 */ /* 0x000ee80000300800 */
[----:B------:R-:W2:Y:S04]  /*a7910*/  LDL.LU R5, [R1+0x12e20] ;  /* 0x012e200001057983 */ /* 0x000ea80000300800 */
[----:B------:R0:W-:Y:S04]  /*a7920*/  STL.64 [R1+0x12d70], R20 ;  /* 0x012d701401007387 */ /* 0x0001e80000100a00 */
[----:B------:R1:W-:Y:S04]  /*a7930*/  STL.64 [R1+0x12d90], R22 ;  /* 0x012d901601007387 */ /* 0x0003e80000100a00 */
[----:B0-----:R-:W2:Y:S04]  /*a7940*/  LDL.LU.64 R20, [R1+0x1810] ;  /* 0x0018100001147983 */ /* 0x001ea80000300a00 */
[----:B-1----:R-:W2:Y:S04]  /*a7950*/  LDL.LU.64 R22, [R1+0x1818] ;  /* 0x0018180001167983 */ /* 0x002ea80000300a00 */
[----:B------:R-:W-:Y:S04]  /*a7960*/  STL.64 [R1+0x12c38], R10 ;  /* 0x012c380a01007387 */ /* 0x000fe80000100a00 */
[----:B------:R0:W-:Y:S04]  /*a7970*/  STL.64 [R1+0x12c30], R8 ;  /* 0x012c300801007387 */ /* 0x0001e80000100a00 */
[----:B0-----:R-:W4:Y:S04]  /*a7980*/  LDL.LU.64 R8, [R1+0x1800] ;  /* 0x0018000001087983 */ /* 0x001f280000300a00 */
[----:B------:R-:W4:Y:S01]  /*a7990*/  LDL.LU.64 R10, [R1+0x1808] ;  /* 0x00180800010a7983 */ /* 0x000f220000300a00 */
[C---:B---3--:R-:W-:Y:S08]  /*a79a0*/  HMMA.16816.F32 R16, R12.reuse, R6, R16 ;  /* 0x000000060c10723c */ /* 0x048ff00000001810 */
[----:B--2---:R-:W-:Y:S11]  /*a79b0*/  HMMA.16816.F32 R20, R12, R4, R20 ;  /* 0x000000040c14723c */ /* 0x004ff60000001814 */
[----:B------:R-:W-:Y:S04]  /*a79c0*/  STL.64 [R1+0x17f0], R16 ;  /* 0x0017f01001007387 */ /* 0x000fe80000100a00 */
[----:B------:R0:W-:Y:S04]  /*a79d0*/  STL.64 [R1+0x17f8], R18 ;  /* 0x0017f81201007387 */ /* 0x0001e80000100a00 */
[----:B0-----:R-:W2:Y:S04]  /*a79e0*/  LDL.LU.64 R18, [R1+0x12e18] ;  /* 0x012e180001127983 */ /* 0x001ea80000300a00 */
[----:B------:R-:W3:Y:S04]  /*a79f0*/  LDL.LU.64 R16, [R1+0x12e10] ;  /* 0x012e100001107983 */ /* 0x000ee80000300a00 */
[----:B------:R0:W-:Y:S04]  /*a7a00*/  STL.64 [R1+0x1810], R20 ;  /* 0x0018101401007387 */ /* 0x0001e80000100a00 */
[----:B------:R1:W-:Y:S04]  /*a7a10*/  STL.64 [R1+0x1818], R22 ;  /* 0x0018181601007387 */ /* 0x0003e80000100a00 */
[----:B0-----:R-:W2:Y:S01]  /*a7a20*/  LDL R20, [R1+0x78] ;  /* 0x0000780001147983 */ /* 0x001ea20000100800 */
[----:B------:R-:W-:-:S03]  /*a7a30*/  IMAD.MOV.U32 R21, RZ, RZ, R0 ;  /* 0x000000ffff157224 */ /* 0x000fc600078e0000 */
[----:B------:R-:W2:Y:S04]  /*a7a40*/  LDL.LU R0, [R1+0x12e08] ;  /* 0x012e080001007983 */ /* 0x000ea80000300800 */
[----:B-1----:R-:W2:Y:S04]  /*a7a50*/  LDL.64 R22, [R1+0x80] ;  /* 0x0000800001167983 */ /* 0x002ea80000100a00 */
[----:B--2---:R-:W-:Y:S04]  /*a7a60*/  STL.64 [R1+0x12dc0], R22 ;  /* 0x012dc01601007387 */ /* 0x004fe80000100a00 */
[----:B------:R-:W-:Y:S04]  /*a7a70*/  STL.64 [R1+0x12db8], R20 ;  /* 0x012db81401007387 */ /* 0x000fe80000100a00 */
[----:B------:R-:W-:Y:S04]  /*a7a80*/  STL.64 [R1+0x12c18], R6 ;  /* 0x012c180601007387 */ /* 0x000fe80000100a00 */
[----:B------:R4:W-:Y:S02]  /*a7a90*/  STL.64 [R1+0x12c10], R4 ;  /* 0x012c100401007387 */ /* 0x0009e40000100a00 */
[----:B----4-:R-:W-:-:S15]  /*a7aa0*/  HMMA.16816.F32 R4, R12, R2, R8 ;  /* 0x000000020c04723c */ /* 0x010fde0000001808 */
[----:B------:R-:W-:-:S04]  /*a7ab0*/  NOP ;  /* 0x0000000000007918 */ /* 0x000fc80000000000 */
[----:B------:R-:W-:Y:S04]  /*a7ac0*/  STL.64 [R1+0x1800], R4 ;  /* 0x0018000401007387 */ /* 0x000fe80000100a00 */
[----:B------:R-:W-:Y:S04]  /*a7ad0*/  STL.64 [R1+0x1808], R6 ;  /* 0x0018080601007387 */ /* 0x000fe80000100a00 */
[----:B------:R-:W2:Y:S04]  /*a7ae0*/  LDL R22, [R1+0x88] ;  /* 0x0000880001167983 */ /* 0x000ea80000100800 */
[----:B------:R-:W2:Y:S04]  /*a7af0*/  LDL R23, [R1+0x8c] ;  /* 0x00008c0001177983 */ /* 0x000ea80000100800 */
[----:B------:R-:W4:Y:S01]  /*a7b00*/  LDL.64 R20, [R1+0x90] ;  /* 0x0000900001147983 */ /* 0x000f220000100a00 */
[----:B------:R-:W-:-:S02]  /*a7b10*/  IMAD R14, R25, 0x100, R24 ;  /* 0x00000100190e7824 */ /* 0x000fc400078e0218 */
[----:B------:R-:W-:Y:S01]  /*a7b20*/  IMAD R15, R27, 0x100, R26 ;  /* 0x000001001b0f7824 */ /* 0x000fe200078e021a */
[----:B--2---:R0:W-:Y:S04]  /*a7b30*/  STL.64 [R1+0x12df0], R22 ;  /* 0x012df01601007387 */ /* 0x0041e80000100a00 */
[----:B----4-:R-:W-:Y:S04]  /*a7b40*/  STL.64 [R1+0x12de8], R20 ;  /* 0x012de81401007387 */ /* 0x010fe80000100a00 */
[----:B0-----:R-:W2:Y:S04]  /*a7b50*/  LDL R22, [R1+0x98] ;  /* 0x0000980001167983 */ /* 0x001ea80000100800 */
        /* <DEDUP_REMOVED lines=22> */
[----:B---3--:R-:W-:-:S02]  /*a7cc0*/  IMAD R12, R17, 0x100, R16 ;  /* 0x00000100110c7824 */ /* 0x008fc400078e0210 */
[----:B------:R-:W-:Y:S02]  /*a7cd0*/  IMAD R13, R19, 0x100, R18 ;  /* 0x00000100130d7824 */ /* 0x000fe400078e0212 */
[----:B------:R-:W-:Y:S01]  /*a7ce0*/  IMAD.MOV.U32 R23, RZ, RZ, R0 ;  /* 0x000000ffff177224 */ /* 0x000fe200078e0000 */
[----:B------:R-:W-:Y:S01]  /*a7cf0*/  F2FP.F16.E4M3.UNPACK_B R14, R14 ;  /* 0x0000000eff0e723e */ /* 0x000fe200020006ff */
[----:B----4-:R-:W-:Y:S04]  /*a7d00*/  STL.64 [R1+0x12e00], R26 ;  /* 0x012e001a01007387 */ /* 0x010fe80000100a00 */
[----:B--2---:R0:W-:Y:S04]  /*a7d10*/  STL.64 [R1+0x12df8], R24 ;  /* 0x012df81801007387 */ /* 0x0041e80000100a00 */
[----:B0-----:R-:W2:Y:S04]  /*a7d20*/  LDL.LU.64 R24, [R1+0x1820] ;  /* 0x0018200001187983 */ /* 0x001ea80000300a00 */
[----:B------:R-:W2:Y:S01]  /*a7d30*/  LDL.LU.64 R26, [R1+0x1828] ;  /* 0x00182800011a7983 */ /* 0x000ea20000300a00 */
[----:B------:R-:W-:-:S02]  /*a7d40*/  F2FP.F16.E4M3.UNPACK_B R12, R12 ;  /* 0x0000000cff0c723e */ /* 0x000fc400020006ff */
[----:B------:R-:W-:Y:S02]  /*a7d50*/  F2FP.F16.E4M3.UNPACK_B R13, R13 ;  /* 0x0000000dff0d723e */ /* 0x000fe400020006ff */
[----:B------:R-:W-:Y:S01]  /*a7d60*/  F2FP.F16.E4M3.UNPACK_B R15, R15 ;  /* 0x0000000fff0f723e */ /* 0x000fe200020006ff */
[----:B------:R-:W3:Y:S04]  /*a7d70*/  LDL.LU.64 R16, [R1+0x1890] ;  /* 0x0018900001107983 */ /* 0x000ee80000300a00 */
        /* <DEDUP_REMOVED lines=33> */
[----:B------:R-:W-:-:S02]  /*a7f90*/  IMAD.MOV.U32 R0, RZ, RZ, R22 ;  /* 0x000000ffff007224 */ /* 0x000fc400078e0016 */
[----:B---3--:R-:W-:Y:S01]  /*a7fa0*/  HMMA.16816.F32 R20, R12, R20, R24 ;  /* 0x000000140c14723c */ /* 0x008fe20000001818 */
[----:B------:R-:W2:Y:S04]  /*a7fb0*/  LDL.LU.64 R26, [R1+0x12da0] ;  /* 0x012da000011a7983 */ /* 0x000ea80000300a00 */
[----:B------:R-:W2:-:S14]  /*a7fc0*/  LDL.LU.64 R24, [R1+0x12d98] ;  /* 0x012d980001187983 */ /* 0x000e9c0000300a00 */
        /* <DEDUP_REMOVED lines=8> */
[----:B0-----:R-:W3:Y:S04]  /*a8050*/  LDL.LU.64 R22, [R1+0x12d78] ;  /* 0x012d780001167983 */ /* 0x001ee80000300a00 */
[----:B------:R-:W2:Y:S02]  /*a8060*/  LDL.LU.64 R20, [R1+0x12d70] ;  /* 0x012d700001147983 */ /* 0x000ea40000300a00 */
[----:B--2---:R-:W-:-:S15]  /*a8070*/  HMMA.16816.F32 R24, R12, R20, R24 ;  /* 0x000000140c18723c */ /* 0x004fde0000001818 */
[----:B------:R-:W-:-:S04]  /*a8080*/  NOP ;  /* 0x0000000000007918 */ /* 0x000fc80000000000 */
[----:B------:R-:W-:Y:S04]  /*a8090*/  STL.64 [R1+0x1880], R24 ;  /* 0x0018801801007387 */ /* 0x000fe80000100a00 */
[----:B------:R0:W-:Y:S04]  /*a80a0*/  STL.64 [R1+0x1888], R26 ;  /* 0x0018881a01007387 */ /* 0x0001e80000100a00 */
[----:B0-----:R-:W2:Y:S04]  /*a80b0*/  LDL.LU.64 R26, [R1+0x12d68] ;  /* 0x012d6800011a7983 */ /* 0x001ea80000300a00 */
[----:B------:R-:W4:Y:S01]  /*a80c0*/  LDL.LU.64 R24, [R1+0x12d60] ;  /* 0x012d600001187983 */ /* 0x000f220000300a00 */
[----:B---3--:R-:W-:-:S15]  /*a80d0*/  HMMA.16816.F32 R16, R12, R22, R16 ;  /* 0x000000160c10723c */ /* 0x008fde0000001810 */
[----:B------:R-:W-:-:S04]  /*a80e0*/  NOP ;  /* 0x0000000000007918 */ /* 0x000fc80000000000 */
[----:B------:R-:W-:Y:S04]  /*a80f0*/  STL.64 [R1+0x1890], R16 ;  /* 0x0018901001007387 */ /* 0x000fe80000100a00 */
[----:B------:R-:W-:Y:S01]  /*a8100*/  STL.64 [R1+0x1898], R18 ;  /* 0x0018981201007387 */ /* 0x000fe20000100a00 */
[C---:B----4-:R-:W-:Y:S03]  /*a8110*/  HMMA.16816.F32 R8, R12.reuse, R24, R8 ;  /* 0x000000180c08723c */ /* 0x050fe60000001808 */
[----:B------:R-:W3:Y:S05]  /*a8120*/  LDL.LU.64 R24, [R1+0x1960] ;  /* 0x0019600001187983 */ /* 0x000eea0000300a00 */
[C---:B--2---:R-:W-:Y:S11]  /*a8130*/  HMMA.16816.F32 R4, R12.reuse, R26, R4 ;  /* 0x0000001a0c04723c */ /* 0x044ff60000001804 */
[----:B------:R-:W-:Y:S04]  /*a8140*/  STL.64 [R1+0x18a0], R8 ;  /* 0x0018a00801007387 */ /* 0x000fe80000100a00 */
[----:B------:R-:W-:Y:S04]  /*a8150*/  STL.64 [R1+0x18a8], R10 ;  /* 0x0018a80a01007387 */ /* 0x000fe80000100a00 */
[----:B------:R-:W2:Y:S04]  /*a8160*/  LDL.LU.64 R26, [R1+0x1968] ;  /* 0x00196800011a7983 */ /* 0x000ea80000300a00 */
[----:B------:R-:W-:Y:S04]  /*a8170*/  STL.64 [R1+0x18b0], R4 ;  /* 0x0018b00401007387 */ /* 0x000fe80000100a00 */
[----:B------:R-:W-:Y:S04]  /*a8180*/  STL.64 [R1+0x18b8], R6 ;  /* 0x0018b80601007387 */ /* 0x000fe80000100a00 */
[----:B--2---:R0:W-:Y:S04]  /*a8190*/  STL.64 [R1+0x12c88], R26 ;  /* 0x012c881a01007387 */ /* 0x0041e80000100a00 */
[----:B0-----:R-:W2:Y:S04]  /*a81a0*/  LDL R26, [R1] ;  /* 0x00000000011a7983 */ /* 0x001ea80000100800 */
[----:B------:R-:W2:Y:S04]  /*a81b0*/  LDL R27, [R1+0x4] ;  /* 0x00000400011b7983 */ /* 0x000ea80000100800 */
[----:B---3--:R0:W-:Y:S04]  /*a81c0*/  STL.64 [R1+0x12c80], R24 ;  /* 0x012c801801007387 */ /* 0x0081e80000100a00 */
[----:B------:R-:W3:Y:S04]  /*a81d0*/  LDL R10, [R1+0x20] ;  /* 0x00002000010a7983 */ /* 0x000ee80000100800 */
[----:B------:R-:W3:Y:S04]  /*a81e0*/  LDL R11, [R1+0x24] ;  /* 0x00002400010b7983 */ /* 0x000ee80000100800 */
[----:B0-----:R-:W4:Y:S04]  /*a81f0*/  LDL R24, [R1+0x8] ;  /* 0x0000080001187983 */ /* 0x001f280000100800 */
[----:B------:R-:W4:Y:S04]  /*a8200*/  LDL R25, [R1+0xc] ;  /* 0x00000c0001197983 */ /* 0x000f280000100800 */
[----:B---3--:R-:W-:Y:S04]  /*a8210*/  STL.64 [R1+0x12ce8], R10 ;  /* 0x012ce80a01007387 */ /* 0x008fe80000100a00 */
[----:B--2---:R0:W-:Y:S04]  /*a8220*/  STL.64 [R1+0x12ca0], R26 ;  /* 0x012ca01a01007387 */ /* 0x0041e80000100a00 */
[----:B------:R-:W2:Y:S04]  /*a8230*/  LDL R8, [R1+0x28] ;  /* 0x0000280001087983 */ /* 0x000ea80000100800 */
[----:B------:R-:W2:Y:S04]  /*a8240*/  LDL R9, [R1+0x2c] ;  /* 0x00002c0001097983 */ /* 0x000ea80000100800 */
[----:B0-----:R-:W3:Y:S04]  /*a8250*/  LDL R26, [R1+0x10] ;  /* 0x00001000011a7983 */ /* 0x001ee80000100800 */
[----:B------:R-:W3:Y:S04]  /*a8260*/  LDL R27, [R1+0x14] ;  /* 0x00001400011b7983 */ /* 0x000ee80000100800 */
[----:B--2---:R0:W-:Y:S04]  /*a8270*/  STL.64 [R1+0x12d00], R8 ;  /* 0x012d000801007387 */ /* 0x0041e80000100a00 */
[----:B----4-:R1:W-:Y:S04]  /*a8280*/  STL.64 [R1+0x12cb8], R24 ;  /* 0x012cb81801007387 */ /* 0x0103e80000100a00 */
[----:B------:R-:W2:Y:S04]  /*a8290*/  LDL R10, [R1+0x30] ;  /* 0x00003000010a7983 */ /* 0x000ea80000100800 */
[----:B------:R-:W2:Y:S04]  /*a82a0*/  LDL R11, [R1+0x34] ;  /* 0x00003400010b7983 */ /* 0x000ea80000100800 */
[----:B0-----:R-:W4:Y:S04]  /*a82b0*/  LDL R8, [R1+0x38] ;  /* 0x0000380001087983 */ /* 0x001f280000100800 */
[----:B-1----:R-:W3:Y:S04]  /*a82c0*/  LDL R24, [R1+0x18] ;  /* 0x0000180001187983 */ /* 0x002ee80000100800 */
[----:B------:R-:W3:Y:S04]  /*a82d0*/  LDL R25, [R1+0x1c] ;  /* 0x00001c0001197983 */ /* 0x000ee80000100800 */
[----:B------:R-:W4:Y:S04]  /*a82e0*/  LDL R9, [R1+0x3c] ;  /* 0x00003c0001097983 */ /* 0x000f280000100800 */
[----:B--2---:R0:W-:Y:S04]  /*a82f0*/  STL.64 [R1+0x12d18], R10 ;  /* 0x012d180a01007387 */ /* 0x0041e80000100a00 */
[----:B0-----:R-:W2:Y:S04]  /*a8300*/  LDL R10, [R1+0x40] ;  /* 0x00004000010a7983 */ /* 0x001ea80000100800 */
[----:B------:R-:W2:Y:S04]  /*a8310*/  LDL R11, [R1+0x44] ;  /* 0x00004400010b7983 */ /* 0x000ea80000100800 */
[----:B----4-:R0:W-:Y:S04]  /*a8320*/  STL.64 [R1+0x12d30], R8 ;  /* 0x012d300801007387 */ /* 0x0101e80000100a00 */
[----:B0-----:R-:W4:Y:S04]  /*a8330*/  LDL R8, [R1+0x48] ;  /* 0x0000480001087983 */ /* 0x001f280000100800 */
[----:B------:R-:W4:Y:S04]  /*a8340*/  LDL R9, [R1+0x4c] ;  /* 0x00004c0001097983 */ /* 0x000f280000100800 */
        /* <DEDUP_REMOVED lines=21> */
[----:B0-----:R-:W4:Y:S04]  /*a84a0*/  LDL.LU.64 R4, [R1+0x18c0] ;  /* 0x0018c00001047983 */ /* 0x001f280000300a00 */
[----:B------:R-:W4:Y:S04]  /*a84b0*/  LDL.LU.64 R6, [R1+0x18c8] ;  /* 0x0018c80001067983 */ /* 0x000f280000300a00 */
[----:B---3--:R-:W-:Y:S04]  /*a84c0*/  STL.64 [R1+0x12cd0], R26 ;  /* 0x012cd01a01007387 */ /* 0x008fe80000100a00 */
[----:B------:R-:W2:Y:S04]  /*a84d0*/  LDL.LU.64 R16, [R1+0x1970] ;  /* 0x0019700001107983 */ /* 0x000ea80000300a00 */
        /* <DEDUP_REMOVED lines=48> */
[----:B0-----:R-:W4:Y:S01]  /*a87e0*/  LDL.LU.64 R10, [R1+0x12ce8] ;  /* 0x012ce800010a7983 */ /* 0x001f220000300a00 */
[C---:B--2---:R-:W-:Y:S03]  /*a87f0*/  HMMA.16816.F32 R24, R12.reuse, R24, R16 ;  /* 0x000000180c18723c */ /* 0x044fe60000001810 */
[----:B------:R-:W2:Y:S05]  /*a8800*/  LDL.LU.64 R8, [R1+0x1990] ;  /* 0x0019900001087983 */ /* 0x000eaa0000300a00 */
[----:B----4-:R-:W-:Y:S01]  /*a8810*/  HMMA.16816.F32 R4, R12, R10, R4 ;  /* 0x0000000a0c04723c */ /* 0x010fe20000001804 */
[----:B------:R-:W2:-:S15]  /*a8820*/  LDL.LU.64 R10, [R1+0x1998] ;  /* 0x00199800010a7983 */ /* 0x000e9e0000300a00 */
[----:B------:R-:W-:-:S03]  /*a8830*/  NOP ;  /* 0x0000000000007918 */ /* 0x000fc60000000000 */
        /* <DEDUP_REMOVED lines=82> */
[----:B------:R0:W-:Y:S04]  /*a8d60*/  STL.64 [R1+0x12ab8], R20 ;  /* 0x012ab81401007387 */ /* 0x0001e80000100a00 */
[----:B0-----:R-:W4:Y:S04]  /*a8d70*/  LDL.LU R20, [R1+0x3254] ;  /* 0x0032540001147983 */ /* 0x001f280000300800 */
[----:B------:R-:W4:Y:S04]  /*a8d80*/  LDL.LU R21, [R1+0x3250] ;  /* 0x0032500001157983 */ /* 0x000f280000300800 */
        /* <DEDUP_REMOVED lines=26> */
[----:B------:R-:W-:Y:S04]  /*a8f30*/  STL [R1+0x12a80], R8 ;  /* 0x012a800801007387 */ /* 0x000fe80000100800 */
[----:B------:R-:W-:Y:S01]  /*a8f40*/  STL [R1+0x12a7c], R9 ;  /* 0x012a7c0901007387 */ /* 0x000fe20000100800 */
        /* <DEDUP_REMOVED lines=13> */
[----:B------:R-:W3:Y:S04]  /*a9020*/  LDL.LU.64 R24, [R1+0x12bf0] ;  /* 0x012bf00001187983 */ /* 0x000ee80000300a00 */
[----:B------:R-:W-:Y:S04]  /*a9030*/  STL [R1+0x12a6c], R4 ;  /* 0x012a6c0401007387 */ /* 0x000fe80000100800 */
[----:B------:R0:W-:Y:S02]  /*a9040*/  STL [R1+0x12a60], R5 ;  /* 0x012a600501007387 */ /* 0x0001e40000100800 */
[----:B0-----:R-:W-:Y:S02]  /*a9050*/  HMMA.16816.F32 R4, R12, R2, R16 ;  /* 0x000000020c04723c */ /* 0x001fe40000001810 */
[----:B------:R-:W-:Y:S04]  /*a9060*/  STL [R1+0x12a74], R2 ;  /* 0x012a740201007387 */ /* 0x000fe80000100800 */
[----:B------:R-:W-:Y:S01]  /*a9070*/  STL [R1+0x12a70], R3 ;  /* 0x012a700301007387 */ /* 0x000fe20000100800 */
[----:B----4-:R-:W-:-:S02]  /*a9080*/  IMAD R12, R21, 0x100, R20 ;  /* 0x00000100150c7824 */ /* 0x010fc400078e0214 */
[----:B------:R-:W-:Y:S02]  /*a9090*/  IMAD R13, R23, 0x100, R22 ;  /* 0x00000100170d7824 */ /* 0x000fe400078e0216 */
[----:B------:R-:W-:-:S08]  /*a90a0*/  IMAD.MOV.U32 R20, RZ, RZ, R0 ;  /* 0x000000ffff147224 */ /* 0x000fd000078e0000 */
[----:B------:R-:W-:Y:S04]  /*a90b0*/  STL.64 [R1+0x1a00], R4 ;  /* 0x001a000401007387 */ /* 0x000fe80000100a00 */
[----:B------:R0:W-:Y:S04]  /*a90c0*/  STL.64 [R1+0x1a08], R6 ;  /* 0x001a080601007387 */ /* 0x0001e80000100a00 */
[----:B------:R-:W4:Y:S04]  /*a90d0*/  LDL.64 R16, [R1+0x88] ;  /* 0x0000880001107983 */ /* 0x000f280000100a00 */
[----:B------:R-:W2:Y:S04]  /*a90e0*/  LDL R22, [R1+0x78] ;  /* 0x0000780001167983 */ /* 0x000ea80000100800 */
[----:B------:R-:W2:Y:S04]  /*a90f0*/  LDL R23, [R1+0x7c] ;  /* 0x00007c0001177983 */ /* 0x000ea80000100800 */
[----:B0-----:R-:W3:Y:S04]  /*a9100*/  LDL R6, [R1+0x68] ;  /* 0x0000680001067983 */ /* 0x001ee80000100800 */
[----:B------:R-:W3:Y:S04]  /*a9110*/  LDL R7, [R1+0x6c] ;  /* 0x00006c0001077983 */ /* 0x000ee80000100800 */
[----:B------:R-:W3:Y:S04]  /*a9120*/  LDL.LU R0, [R1+0x12be8] ;  /* 0x012be80001007983 */ /* 0x000ee80000300800 */
[----:B------:R-:W3:Y:S04]  /*a9130*/  LDL R21, [R1+0x84] ;  /* 0x0000840001157983 */ /* 0x000ee80000100800 */
[----:B--2---:R-:W-:Y:S04]  /*a9140*/  STL.64 [R1+0x12be0], R22 ;  /* 0x012be01601007387 */ /* 0x004fe80000100a00 */
[----:B---3--:R0:W-:Y:S04]  /*a9150*/  STL.64 [R1+0x12bd8], R20 ;  /* 0x012bd81401007387 */ /* 0x0081e80000100a00 */
[----:B0-----:R-:W2:Y:S04]  /*a9160*/  LDL.LU.64 R20, [R1+0x1a20] ;  /* 0x001a200001147983 */ /* 0x001ea80000300a00 */
[----:B------:R-:W2:Y:S04]  /*a9170*/  LDL.LU.64 R22, [R1+0x1a28] ;  /* 0x001a280001167983 */ /* 0x000ea80000300a00 */
[----:B------:R-:W3:Y:S04]  /*a9180*/  LDL.64 R18, [R1+0x70] ;  /* 0x0000700001127983 */ /* 0x000ee80000100a00 */
[----:B---3--:R0:W-:Y:S04]  /*a9190*/  STL.64 [R1+0x12bd0], R18 ;  /* 0x012bd01201007387 */ /* 0x0081e80000100a00 */
[----:B------:R-:W3:Y:S04]  /*a91a0*/  LDL.64 R4, [R1+0x60] ;  /* 0x0000600001047983 */ /* 0x000ee80000100a00 */
[----:B0-----:R-:W2:Y:S04]  /*a91b0*/  LDL R18, [R1+0x90] ;  /* 0x0000900001127983 */ /* 0x001ea80000100800 */
[----:B---3--:R0:W-:Y:S04]  /*a91c0*/  STL.64 [R1+0x12bb0], R4 ;  /* 0x012bb00401007387 */ /* 0x0081e80000100a00 */
[----:B------:R1:W-:Y:S04]  /*a91d0*/  STL.64 [R1+0x12bc8], R6 ;  /* 0x012bc80601007387 */ /* 0x0003e80000100a00 */
[----:B0-----:R-:W4:Y:S04]  /*a91e0*/  LDL.LU.64 R4, [R1+0x1a40] ;  /* 0x001a400001047983 */ /* 0x001f280000300a00 */
[----:B-1----:R-:W4:Y:S04]  /*a91f0*/  LDL.LU.64 R6, [R1+0x1a48] ;  /* 0x001a480001067983 */ /* 0x002f280000300a00 */
[----:B------:R-:W3:Y:S04]  /*a9200*/  LDL.64 R8, [R1+0x50] ;  /* 0x0000500001087983 */ /* 0x000ee80000100a00 */
[----:B------:R-:W2:Y:S04]  /*a9210*/  LDL.64 R2, [R1+0x58] ;  /* 0x0000580001027983 */ /* 0x000ea80000100a00 */
[----:B------:R-:W-:Y:S01]  /*a9220*/  STL.64 [R1+0x12b98], R10 ;  /* 0x012b980a01007387 */ /* 0x000fe20000100a00 */
[----:B------:R-:W-:-:S03]  /*a9230*/  IMAD R15, R27, 0x100, R26 ;  /* 0x000001001b0f7824 */ /* 0x000fc600078e021a */
[----:B---3--:R0:W-:Y:S04]  /*a9240*/  STL.64 [R1+0x12b90], R8 ;  /* 0x012b900801007387 */ /* 0x0081e80000100a00 */
[----:B0-----:R-:W2:Y:S04]  /*a9250*/  LDL.LU.64 R8, [R1+0x1a30] ;  /* 0x001a300001087983 */ /* 0x001ea80000300a00 */
[----:B------:R-:W2:Y:S04]  /*a9260*/  LDL.LU.64 R10, [R1+0x1a38] ;  /* 0x001a3800010a7983 */ /* 0x000ea80000300a00 */
[----:B------:R-:W3:Y:S01]  /*a9270*/  LDL.64 R26, [R1+0x40] ;  /* 0x00004000011a7983 */ /* 0x000ee20000100a00 */
[----:B------:R-:W-:-:S03]  /*a9280*/  IMAD R14, R25, 0x100, R24 ;  /* 0x00000100190e7824 */ /* 0x000fc600078e0218 */
[----:B------:R-:W2:Y:S01]  /*a9290*/  LDL.64 R24, [R1+0x48] ;  /* 0x0000480001187983 */ /* 0x000ea20000100a00 */
[----:B------:R-:W-:Y:S02]  /*a92a0*/  F2FP.F16.E4M3.UNPACK_B R12, R12 ;  /* 0x0000000cff0c723e */ /* 0x000fe400020006ff */
[----:B------:R-:W-:Y:S02]  /*a92b0*/  F2FP.F16.E4M3.UNPACK_B R13, R13 ;  /* 0x0000000dff0d723e */ /* 0x000fe400020006ff */
[----:B------:R-:W-:Y:S01]  /*a92c0*/  F2FP.F16.E4M3.UNPACK_B R14, R14 ;  /* 0x0000000eff0e723e */ /* 0x000fe200020006ff */
[----:B---3--:R0:W-:Y:S04]  /*a92d0*/  STL.64 [R1+0x12b88], R26 ;  /* 0x012b881a01007387 */ /* 0x0081e80000100a00 */
[----:B0-----:R-:W3:Y:S01]  /*a92e0*/  LDL.64 R26, [R1+0x98] ;  /* 0x00009800011a7983 */ /* 0x001ee20000100a00 */
[----:B------:R-:W-:Y:S01]  /*a92f0*/  F2FP.F16.E4M3.UNPACK_B R15, R15 ;  /* 0x0000000fff0f723e */ /* 0x000fe200020006ff */
[----:B------:R-:W-:-:S07]  /*a9300*/  IMAD.MOV.U32 R19, RZ, RZ, R0 ;  /* 0x000000ffff137224 */ /* 0x000fce00078e0000 */
[C---:B--2---:R-:W-:Y:S08]  /*a9310*/  HMMA.16816.F32 R8, R12.reuse, R18, R8 ;  /* 0x000000120c08723c */ /* 0x044ff00000001808 */
[C---:B----4-:R-:W-:Y:S01]  /*a9320*/  HMMA.16816.F32 R4, R12.reuse, R16, R4 ;  /* 0x000000100c04723c */ /* 0x050fe20000001804 */
[----:B------:R-:W-:Y:S07]  /*a9330*/  STL.64 [R1+0x12b80], R24 ;  /* 0x012b801801007387 */ /* 0x000fee0000100a00 */
[----:B---3--:R-:W-:Y:S01]  /*a9340*/  HMMA.16816.F32 R20, R12, R26, R20 ;  /* 0x0000001a0c14723c */ /* 0x008fe20000001814 */
[----:B------:R-:W-:-:S15]  /*a9350*/  IMAD.MOV.U32 R0, RZ, RZ, R27 ;  /* 0x000000ffff007224 */ /* 0x000fde00078e001b */
[----:B------:R-:W-:-:S03]  /*a9360*/  NOP ;  /* 0x0000000000007918 */ /* 0x000fc60000000000 */
[----:B------:R-:W-:Y:S04]  /*a9370*/  STL.64 [R1+0x1a20], R20 ;  /* 0x001a201401007387 */ /* 0x000fe80000100a00 */
[----:B------:R0:W-:Y:S04]  /*a9380*/  STL.64 [R1+0x1a28], R22 ;  /* 0x001a281601007387 */ /* 0x0001e80000100a00 */
[----:B0-----:R-:W2:Y:S04]  /*a9390*/  LDL.LU.64 R22, [R1+0x12be0] ;  /* 0x012be00001167983 */ /* 0x001ea80000300a00 */
[----:B------:R-:W3:Y:S04]  /*a93a0*/  LDL.LU.64 R20, [R1+0x12bd8] ;  /* 0x012bd80001147983 */ /* 0x000ee80000300a00 */
[----:B------:R0:W-:Y:S04]  /*a93b0*/  STL [R1+0x12a48], R0 ;  /* 0x012a480001007387 */ /* 0x0001e80000100800 */
[----:B------:R-:W-:Y:S04]  /*a93c0*/  STL.64 [R1+0x1a30], R8 ;  /* 0x001a300801007387 */ /* 0x000fe80000100a00 */
[----:B------:R-:W-:Y:S04]  /*a93d0*/  STL.64 [R1+0x1a38], R10 ;  /* 0x001a380a01007387 */ /* 0x000fe80000100a00 */
[----:B------:R-:W3:Y:S04]  /*a93e0*/  LDL.LU.64 R24, [R1+0x1a50] ;  /* 0x001a500001187983 */ /* 0x000ee80000300a00 */
[----:B------:R1:W-:Y:S04]  /*a93f0*/  STL.64 [R1+0x1a40], R4 ;  /* 0x001a400401007387 */ /* 0x0003e80000100a00 */
[----:B------:R4:W-:Y:S04]  /*a9400*/  STL.64 [R1+0x1a48], R6 ;  /* 0x001a480601007387 */ /* 0x0009e80000100a00 */
[----:B------:R-:W3:Y:S01]  /*a9410*/  LDL.LU.64 R26, [R1+0x1a58] ;  /* 0x001a5800011a7983 */ /* 0x000ee20000300a00 */
[----:B0-----:R-:W-:-:S03]  /*a9420*/  IMAD.MOV.U32 R0, RZ, RZ, R16 ;  /* 0x000000ffff007224 */ /* 0x001fc600078e0010 */
[----:B------:R-:W2:Y:S04]  /*a9430*/  LDL.LU.64 R16, [R1+0x1a60] ;  /* 0x001a600001107983 */ /* 0x000ea80000300a00 */
[----:B------:R-:W2:Y:S04]  /*a9440*/  LDL.LU.64 R18, [R1+0x1a68] ;  /* 0x001a680001127983 */ /* 0x000ea80000300a00 */
[----:B-1----:R-:W2:Y:S04]  /*a9450*/  LDL.LU.64 R4, [R1+0x1a70] ;  /* 0x001a700001047983 */ /* 0x002ea80000300a00 */
[----:B----4-:R-:W4:Y:S04]  /*a9460*/  LDL.LU.64 R6, [R1+0x1a78] ;  /* 0x001a780001067983 */ /* 0x010f280000300a00 */
[----:B------:R-:W2:Y:S04]  /*a9470*/  LDL.LU.64 R8, [R1+0x1aa0] ;  /* 0x001aa00001087983 */ /* 0x000ea80000300a00 */
[----:B------:R-:W2:Y:S04]  /*a9480*/  LDL.LU.64 R10, [R1+0x1aa8] ;  /* 0x001aa800010a7983 */ /* 0x000ea80000300a00 */
[----:B--2---:R-:W-:Y:S04]  /*a9490*/  STL.64 [R1+0x12ba8], R10 ;  /* 0x012ba80a01007387 */ /* 0x004fe80000100a00 */
[----:B------:R0:W-:Y:S04]  /*a94a0*/  STL.64 [R1+0x12ba0], R8 ;  /* 0x012ba00801007387 */ /* 0x0001e80000100a00 */
[----:B0-----:R-:W2:Y:S04]  /*a94b0*/  LDL.LU.64 R8, [R1+0x1a90] ;  /* 0x001a900001087983 */ /* 0x001ea80000300a00 */
[----:B------:R-:W2:Y:S01]  /*a94c0*/  LDL.LU.64 R10, [R1+0x1a98] ;  /* 0x001a9800010a7983 */ /* 0x000ea20000300a00 */
[C---:B---3--:R-:W-:Y:S08]  /*a94d0*/  HMMA.16816.F32 R24, R12.reuse, R20, R24 ;  /* 0x000000140c18723c */ /* 0x048ff00000001818 */
[C---:B------:R-:W-:Y:S01]  /*a94e0*/  HMMA.16816.F32 R20, R12.reuse, R22, R16 ;  /* 0x000000160c14723c */ /* 0x040fe20000001810 */
[----:B--2---:R-:W-:Y:S04]  /*a94f0*/  STL.64 [R1+0x12bc0], R10 ;  /* 0x012bc00a01007387 */ /* 0x004fe80000100a00 */
[----:B------:R0:W-:Y:S04]  /*a9500*/  STL.64 [R1+0x12bb8], R8 ;  /* 0x012bb80801007387 */ /* 0x0001e80000100a00 */
[----:B0-----:R-:W2:Y:S04]  /*a9510*/  LDL.LU.64 R8, [R1+0x1a80] ;  /* 0x001a800001087983 */ /* 0x001ea80000300a00 */
[----:B------:R-:W2:Y:S04]  /*a9520*/  LDL.LU.64 R10, [R1+0x1a88] ;  /* 0x001a8800010a7983 */ /* 0x000ea80000300a00 */
[----:B------:R-:W-:Y:S04]  /*a9530*/  STL [R1+0x12a4c], R0 ;  /* 0x012a4c0001007387 */ /* 0x000fe80000100800 */
[----:B------:R0:W-:Y:S04]  /*a9540*/  STL.64 [R1+0x1a50], R24 ;  /* 0x001a501801007387 */ /* 0x0001e80000100a00 */
[----:B------:R1:W-:Y:S04]  /*a9550*/  STL.64 [R1+0x1a58], R26 ;  /* 0x001a581a01007387 */ /* 0x0003e80000100a00 */
[----:B0-----:R-:W3:Y:S04]  /*a9560*/  LDL.LU.64 R24, [R1+0x1ab0] ;  /* 0x001ab00001187983 */ /* 0x001ee80000300a00 */
[----:B-1----:R-:W3:Y:S04]  /*a9570*/  LDL.LU.64 R26, [R1+0x1ab8] ;  /* 0x001ab800011a7983 */ /* 0x002ee80000300a00 */
[----:B------:R-:W4:Y:S04]  /*a9580*/  LDL.LU.64 R18, [R1+0x12bd0] ;  /* 0x012bd00001127983 */ /* 0x000f280000300a00 */
[----:B------:R0:W-:Y:S04]  /*a9590*/  STL.64 [R1+0x1a60], R20 ;  /* 0x001a601401007387 */ /* 0x0001e80000100a00 */
[----:B------:R1:W-:Y:S04]  /*a95a0*/  STL.64 [R1+0x1a68], R22 ;  /* 0x001a681601007387 */ /* 0x0003e80000100a00 */
[----:B0-----:R-:W2:Y:S04]  /*a95b0*/  LDL.LU.64 R20, [R1+0x1ac0] ;  /* 0x001ac00001147983 */ /* 0x001ea80000300a00 */
[----:B-1----:R-:W2:Y:S01]  /*a95c0*/  LDL.LU.64 R22, [R1+0x1ac8] ;  /* 0x001ac80001167983 */ /* 0x002ea20000300a00 */
[----:B----4-:R-:W-:-:S15]  /*a95d0*/  HMMA.16816.F32 R4, R12, R18, R4 ;  /* 0x000000120c04723c */ /* 0x010fde0000001804 */
[----:B------:R-:W-:-:S04]  /*a95e0*/  NOP ;  /* 0x0000000000007918 */ /* 0x000fc80000000000 */
[----:B------:R-:W-:Y:S04]  /*a95f0*/  STL.64 [R1+0x1a70], R4 ;  /* 0x001a700401007387 */ /* 0x000fe80000100a00 */
[----:B------:R0:W-:Y:S04]  /*a9600*/  STL.64 [R1+0x1a78], R6 ;  /* 0x001a780601007387 */ /* 0x0001e80000100a00 */
[----:B0-----:R-:W2:Y:S01]  /*a9610*/  LDL.LU.64 R6, [R1+0x12bc8] ;  /* 0x012bc80001067983 */ /* 0x001ea20000300a00 */
[----:B------:R-:W-:-:S03]  /*a9620*/  IMAD.MOV.U32 R0, RZ, RZ, R19 ;  /* 0x000000ffff007224 */ /* 0x000fc600078e0013 */
[----:B------:R-:W4:Y:S04]  /*a9630*/  LDL.LU.64 R16, [R1+0x1ad0] ;  /* 0x001ad00001107983 */ /* 0x000f280000300a00 */
[----:B------:R-:W4:Y:S04]  /*a9640*/  LDL.LU.64 R18, [R1+0x1ad8] ;  /* 0x001ad80001127983 */ /* 0x000f280000300a00 */
[----:B------:R-:W-:Y:S01]  /*a9650*/  STL [R1+0x12a78], R0 ;  /* 0x012a780001007387 */ /* 0x000fe20000100800 */
[----:B--2---:R-:W-:Y:S03]  /*a9660*/  HMMA.16816.F32 R4, R12, R6, R8 ;  /* 0x000000060c04723c */ /* 0x004fe60000001808 */
[----:B------:R-:W2:Y:S04]  /*a9670*/  LDL.LU.64 R10, [R1+0x12bc0] ;  /* 0x012bc000010a7983 */ /* 0x000ea80000300a00 */
[----:B------:R-:W2:-:S12]  /*a9680*/  LDL.LU.64 R8, [R1+0x12bb8] ;  /* 0x012bb80001087983 */ /* 0x000e980000300a00 */
[----:B------:R0:W-:Y:S04]  /*a9690*/  STL.64 [R1+0x1a80], R4 ;  /* 0x001a800401007387 */ /* 0x0001e80000100a00 */
[----:B------:R-:W-:Y:S04]  /*a96a0*/  STL.64 [R1+0x1a88], R6 ;  /* 0x001a880601007387 */ /* 0x000fe80000100a00 */
[----:B0-----:R-:W2:Y:S02]  /*a96b0*/  LDL.LU.64 R4, [R1+0x12bb0] ;  /* 0x012bb00001047983 */ /* 0x001ea40000300a00 */
        /* <DEDUP_REMOVED lines=8> */
[----:B--2---:R-:W-:-:S15]  /*a9740*/  HMMA.16816.F32 R8, R12, R2, R8 ;  /* 0x000000020c08723c */ /* 0x004fde0000001808 */
[----:B------:R-:W-:-:S04]  /*a9750*/  NOP ;  /* 0x0000000000007918 */ /* 0x000fc80000000000 */
        /* <DEDUP_REMOVED lines=8> */
[----:B0-----:R-:W4:Y:S04]  /*a97e0*/  LDL.LU.64 R26, [R1+0x12b88] ;  /* 0x012b8800011a7983 */ /* 0x001f280000300a00 */
[----:B------:R-:W3:Y:S01]  /*a97f0*/  LDL.LU.64 R24, [R1+0x12b80] ;  /* 0x012b800001187983 */ /* 0x000ee20000300a00 */
[----:B------:R-:W-:-:S02]  /*a9800*/  IMAD.MOV.U32 R6, RZ, RZ, R3 ;  /* 0x000000ffff067224 */ /* 0x000fc400078e0003 */
[----:B------:R-:W-:Y:S02]  /*a9810*/  IMAD.MOV.U32 R4, RZ, RZ, R2 ;  /* 0x000000ffff047224 */ /* 0x000fe400078e0002 */
[----:B------:R-:W-:Y:S02]  /*a9820*/  IMAD.MOV.U32 R3, RZ, RZ, R9 ;  /* 0x000000ffff037224 */ /* 0x000fe400078e0009 */
[----:B------:R-:W-:Y:S01]  /*a9830*/  IMAD.MOV.U32 R2, RZ, RZ, R8 ;  /* 0x000000ffff027224 */ /* 0x000fe200078e0008 */
[C---:B---3--:R-:W-:Y:S08]  /*a9840*/  HMMA.16816.F32 R20, R12.reuse, R24, R20 ;  /* 0x000000180c14723c */ /* 0x048ff00000001814 */
[----:B----4-:R-:W-:Y:S01]  /*a9850*/  HMMA.16816.F32 R16, R12, R26, R16 ;  /* 0x0000001a0c10723c */ /* 0x010fe20000001810 */
[----:B------:R-:W-:-:S02]  /*a9860*/  IMAD.MOV.U32 R9, RZ, RZ, R24 ;  /* 0x000000ffff097224 */ /* 0x000fc400078e0018 */
[----:B------:R-:W-:Y:S02]  /*a9870*/  IMAD.MOV.U32 R0, RZ, RZ, R25 ;  /* 0x000000ffff007224 */ /* 0x000fe400078e0019 */
[----:B------:R-:W-:Y:S02]  /*a9880*/  IMAD.MOV.U32 R7, RZ, RZ, R26 ;  /* 0x000000ffff077224 */ /* 0x000fe400078e001a */
[----:B------:R-:W-:-:S04]  /*a9890*/  IMAD.MOV.U32 R8, RZ, RZ, R27 ;  /* 0x000000ffff087224 */ /* 0x000fc800078e001b */
[----:B------:R-:W-:Y:S04]  /*a98a0*/  STL.64 [R1+0x1ac0], R20 ;  /* 0x001ac01401007387 */ /* 0x000fe80000100a00 */
[----:B------:R-:W-:Y:S04]  /*a98b0*/  STL.64 [R1+0x1ac8], R22 ;  /* 0x001ac81601007387 */ /* 0x000fe80000100a00 */
[----:B------:R-:W-:Y:S04]  /*a98c0*/  STL.64 [R1+0x1ad0], R16 ;  /* 0x001ad01001007387 */ /* 0x000fe80000100a00 */
[----:B------:R-:W-:Y:S04]  /*a98d0*/  STL.64 [R1+0x1ad8], R18 ;  /* 0x001ad81201007387 */ /* 0x000fe80000100a00 */
[----:B------:R-:W3:Y:S04]  /*a98e0*/  LDL.LU.64 R24, [R1+0x1b60] ;  /* 0x001b600001187983 */ /* 0x000ee80000300a00 */
[----:B------:R-:W4:Y:S04]  /*a98f0*/  LDL.LU.64 R26, [R1+0x1b68] ;  /* 0x001b6800011a7983 */ /* 0x000f280000300a00 */
[----:B----4-:R0:W-:Y:S04]  /*a9900*/  STL.64 [R1+0x12af0], R26 ;  /* 0x012af01a01007387 */ /* 0x0101e80000100a00 */
[----:B0-----:R-:W4:Y:S04]  /*a9910*/  LDL R26, [R1] ;  /* 0x00000000011a7983 */ /* 0x001f280000100800 */
[----:B------:R-:W4:Y:S04]  /*a9920*/  LDL R27, [R1+0x4] ;  /* 0x00000400011b7983 */ /* 0x000f280000100800 */
[----:B---3--:R0:W-:Y:S04]  /*a9930*/  STL.64 [R1+0x12ae8], R24 ;  /* 0x012ae81801007387 */ /* 0x0081e80000100a00 */
[----:B0-----:R-:W3:Y:S04]  /*a9940*/  LDL R24, [R1+0x8] ;  /* 0x0000080001187983 */ /* 0x001ee80000100800 */
[----:B------:R-:W3:Y:S04]  /*a9950*/  LDL R25, [R1+0xc] ;  /* 0x00000c0001197983 */ /* 0x000ee80000100800 */
[----:B----4-:R0:W-:Y:S04]  /*a9960*/  STL.64 [R1+0x12b08], R26 ;  /* 0x012b081a01007387 */ /* 0x0101e80000100a00 */
[----:B0-----:R-:W4:Y:S04]  /*a9970*/  LDL R26, [R1+0x10] ;  /* 0x00001000011a7983 */ /* 0x001f280000100800 */
        /* <DEDUP_REMOVED lines=8> */
[----:B------:R-:W3:Y:S04]  /*a9a00*/  LDL R18, [R1+0x30] ;  /* 0x0000300001127983 */ /* 0x000ee80000100800 */
[----:B------:R-:W3:Y:S04]  /*a9a10*/  LDL R19, [R1+0x34] ;  /* 0x0000340001137983 */ /* 0x000ee80000100800 */
[----:B------:R-:W2:Y:S04]  /*a9a20*/  LDL R16, [R1+0x38] ;  /* 0x0000380001107983 */ /* 0x000ea80000100800 */
[----:B------:R-:W2:Y:S04]  /*a9a30*/  LDL R17, [R1+0x3c] ;  /* 0x00003c0001117983 */ /* 0x000ea80000100800 */
[----:B0-----:R-:W2:Y:S04]  /*a9a40*/  LDL R24, [R1+0x28] ;  /* 0x0000280001187983 */ /* 0x001ea80000100800 */
[----:B------:R-:W2:Y:S04]  /*a9a50*/  LDL R25, [R1+0x2c] ;  /* 0x00002c0001197983 */ /* 0x000ea80000100800 */
[----:B---3--:R-:W-:Y:S04]  /*a9a60*/  STL.64 [R1+0x12b70], R18 ;  /* 0x012b701201007387 */ /* 0x008fe80000100a00 */
[----:B----4-:R-:W-:Y:S04]  /*a9a70*/  STL.64 [R1+0x12b58], R26 ;  /* 0x012b581a01007387 */ /* 0x010fe80000100a00 */
        /* <DEDUP_REMOVED lines=20> */
[----:B------:R-:W4:Y:S01]  /*a9bc0*/  LDL.LU.64 R22, [R1+0x1b38] ;  /* 0x001b380001167983 */ /* 0x000f220000300a00 */
[C---:B--2---:R-:W-:Y:S03]  /*a9bd0*/  HMMA.16816.F32 R16, R12.reuse, R16, R24 ;  /* 0x000000100c10723c */ /* 0x044fe60000001818 */
[----:B----4-:R-:W-:Y:S04]  /*a9be0*/  STL.64 [R1+0x12b50], R22 ;  /* 0x012b501601007387 */ /* 0x010fe80000100a00 */
[----:B---3--:R0:W-:Y:S04]  /*a9bf0*/  STL.64 [R1+0x12b48], R20 ;  /* 0x012b481401007387 */ /* 0x0081e80000100a00 */
        /* <DEDUP_REMOVED lines=13> */
[----:B------:R-:W4:Y:S04]  /*a9cd0*/  LDL.LU.64 R6, [R1+0x1b28] ;  /* 0x001b280001067983 */ /* 0x000f280000300a00 */
[----:B------:R-:W2:Y:S04]  /*a9ce0*/  LDL.LU.64 R24, [R1+0x12b78] ;  /* 0x012b780001187983 */ /* 0x000ea80000300a00 */
[----:B------:R-:W-:Y:S04]  /*a9cf0*/  STL.64 [R1+0x1ae0], R16 ;  /* 0x001ae01001007387 */ /* 0x000fe80000100a00 */
[----:B------:R0:W-:Y:S04]  /*a9d00*/  STL.64 [R1+0x1ae8], R18 ;  /* 0x001ae81201007387 */ /* 0x0001e80000100a00 */
[----:B0-----:R-:W3:Y:S01]  /*a9d10*/  LDL.LU.64 R18, [R1+0x12b70] ;  /* 0x012b700001127983 */ /* 0x001ee20000300a00 */
[C---:B--2---:R-:W-:Y:S08]  /*a9d20*/  HMMA.16816.F32 R24, R12.reuse, R24, R20 ;  /* 0x000000180c18723c */ /* 0x044ff00000001814 */
[----:B---3--:R-:W-:Y:S01]  /*a9d30*/  HMMA.16816.F32 R16, R12, R18, R8 ;  /* 0x000000120c10723c */ /* 0x008fe20000001808 */
[----:B------:R-:W2:Y:S04]  /*a9d40*/  LDL.LU.64 R8, [R1+0x1b90] ;  /* 0x001b900001087983 */ /* 0x000ea80000300a00 */
[----:B------:R-:W2:-:S14]  /*a9d50*/  LDL.LU.64 R10, [R1+0x1b98] ;  /* 0x001b9800010a7983 */ /* 0x000e9c0000300a00 */
        /* <DEDUP_REMOVED lines=15> */
[----:B------:R-:W4:Y:S02]  /*a9e50*/  LDL.LU.64 R24, [R1+0x12b38] ;  /* 0x012b380001187983 */ /* 0x000f240000300a00 */
[C---:B----4-:R-:W-:Y:S08]  /*a9e60*/  HMMA.16816.F32 R4, R12.reuse, R24, R4 ;  /* 0x000000180c04723c */ /* 0x050ff00000001804 */
[C---:B--2---:R-:W-:Y:S11]  /*a9e70*/  HMMA.16816.F32 R24, R12.reuse, R26, R20 ;  /* 0x0000001a0c18723c */ /* 0x044ff60000001814 */
[----:B------:R0:W-:Y:S04]  /*a9e80*/  STL.64 [R1+0x1b20], R4 ;  /* 0x001b200401007387 */ /* 0x0001e80000100a00 */
[----:B------:R1:W-:Y:S04]  /*a9e90*/  STL.64 [R1+0x1b28], R6 ;  /* 0x001b280601007387 */ /* 0x0003e80000100a00 */
[----:B0-----:R-:W2:Y:S04]  /*a9ea0*/  LDL.LU.64 R4, [R1+0x1bb0] ;  /* 0x001bb00001047983 */ /* 0x001ea80000300a00 */
[----:B-1----:R-:W2:Y:S04]  /*a9eb0*/  LDL.LU.64 R6, [R1+0x1bb8] ;  /* 0x001bb80001067983 */ /* 0x002ea80000300a00 */
        /* <DEDUP_REMOVED lines=22> */
[----:B0-----:R-:W4:Y:S04]  /*aa020*/  LDL.LU.64 R26, [R1+0x12ae0] ;  /* 0x012ae000011a7983 */ /* 0x001f280000300a00 */
        /* <DEDUP_REMOVED lines=35> */
[----:B0-----:R-:W2:Y:S01]  /*aa260*/  LDL.LU.64 R6, [R1+0x12a90] ;  /* 0x012a900001067983 */ /* 0x001ea20000300a00 */
[----:B----4-:R-:W-:Y:S03]  /*aa270*/  HMMA.16816.F32 R24, R12, R16, R24 ;  /* 0x000000100c18723c */ /* 0x010fe60000001818 */
[----:B------:R-:W4:-:S15]  /*aa280*/  LDL.LU.64 R4, [R1+0x12a88] ;  /* 0x012a880001047983 */ /* 0x000f1e0000300a00 */
[----:B------:R-:W-:Y:S01]  /*aa290*/  NOP ;  /* 0x0000000000007918 */ /* 0x000fe20000000000 */
[----:B------:R-:W-:Y:S04]  /*aa2a0*/  STL.64 [R1+0x1bc0], R24 ;  /* 0x001bc01801007387 */ /* 0x000fe80000100a00 */
[----:B------:R3:W-:Y:S02]  /*aa2b0*/  STL.64 [R1+0x1bc8], R26 ;  /* 0x001bc81a01007387 */ /* 0x0007e40000100a00 */
[----:B---3--:R-:W-:Y:S02]  /*aa2c0*/  IMAD.MOV.U32 R27, RZ, RZ, R8 ;  /* 0x000000ffff1b7224 */ /* 0x008fe400078e0008 */
[----:B--2---:R-:W-:Y:S02]  /*aa2d0*/  IMAD.MOV.U32 R26, RZ, RZ, R7 ;  /* 0x000000ffff1a7224 */ /* 0x004fe400078e0007 */
[----:B------:R-:W2:Y:S04]  /*aa2e0*/  LDL.LU R7, [R1+0x12a84] ;  /* 0x012a840001077983 */ /* 0x000ea80000300800 */
[----:B------:R-:W3:Y:S04]  /*aa2f0*/  LDL.LU R8, [R1+0x12a80] ;  /* 0x012a800001087983 */ /* 0x000ee80000300800 */
[----:B------:R-:W-:Y:S04]  /*aa300*/  STL.64 [R1+0x128b0], R18 ;  /* 0x0128b01201007387 */ /* 0x000fe80000100a00 */
[----:B------:R0:W-:Y:S02]  /*aa310*/  STL.64 [R1+0x128a8], R16 ;  /* 0x0128a81001007387 */ /* 0x0001e40000100a00 */
[----:B0-----:R-:W-:Y:S02]  /*aa320*/  HMMA.16816.F32 R16, R12, R10, R20 ;  /* 0x0000000a0c10723c */ /* 0x001fe40000001814 */
[----:B------:R-:W3:Y:S04]  /*aa330*/  LDL.LU.64 R20, [R1+0x1be0] ;  /* 0x001be00001147983 */ /* 0x000ee80000300a00 */
[----:B------:R-:W3:-:S13]  /*aa340*/  LDL.LU.64 R22, [R1+0x1be8] ;  /* 0x001be80001167983 */ /* 0x000eda0000300a00 */
[----:B------:R0:W-:Y:S04]  /*aa350*/  STL.64 [R1+0x1bd0], R16 ;  /* 0x001bd01001007387 */ /* 0x0001e80000100a00 */
[----:B------:R1:W-:Y:S04]  /*aa360*/  STL.64 [R1+0x1bd8], R18 ;  /* 0x001bd81201007387 */ /* 0x0003e80000100a00 */
[----:B0-----:R-:W2:Y:S04]  /*aa370*/  LDL.LU R16, [R1+0x3284] ;  /* 0x0032840001107983 */ /* 0x001ea80000300800 */
[----:B------:R-:W2:Y:S04]  /*aa380*/  LDL.LU R17, [R1+0x3280] ;  /* 0x0032800001117983 */ /* 0x000ea80000300800 */
[----:B-1----:R-:W2:Y:S04]  /*aa390*/  LDL.LU R18, [R1+0x328c] ;  /* 0x00328c0001127983 */ /* 0x002ea80000300800 */
[----:B------:R-:W2:Y:S01]  /*aa3a0*/  LDL.LU R19, [R1+0x3288] ;  /* 0x0032880001137983 */ /* 0x000ea20000300800 */
[----:B------:R-:W-:-:S03]  /*aa3b0*/  IMAD.MOV.U32 R24, RZ, RZ, R9 ;  /* 0x000000ffff187224 */ /* 0x000fc600078e0009 */
[----:B--2---:R-:W-:Y:S04]  /*aa3c0*/  STL.64 [R1+0x12a58], R18 ;  /* 0x012a581201007387 */ /* 0x004fe80000100a00 */
[----:B------:R0:W-:Y:S04]  /*aa3d0*/  STL.64 [R1+0x12a50], R16 ;  /* 0x012a501001007387 */ /* 0x0001e80000100a00 */
[----:B------:R-:W3:Y:S01]  /*aa3e0*/  LDL.LU R9, [R1+0x12a7c] ;  /* 0x012a7c0001097983 */ /* 0x000ee20000300800 */
[----:B------:R-:W-:-:S03]  /*aa3f0*/  IMAD.MOV.U32 R25, RZ, RZ, R0 ;  /* 0x000000ffff197224 */ /* 0x000fc600078e0000 */
[----:B------:R-:W2:Y:S04]  /*aa400*/  LDL.LU R0, [R1+0x12a78] ;  /* 0x012a780001007983 */ /* 0x000ea80000300800 */
[----:B0-----:R-:W2:Y:S04]  /*aa410*/  LDL.LU.64 R16, [R1+0x1bf0] ;  /* 0x001bf00001107983 */ /* 0x001ea80000300a00 */
[----:B------:R-:W2:Y:S04]  /*aa420*/  LDL.LU.64 R18, [R1+0x1bf8] ;  /* 0x001bf80001127983 */ /* 0x000ea80000300a00 */
[----:B------:R0:W-:Y:S04]  /*aa430*/  STL.64 [R1+0x12978], R26 ;  /* 0x0129781a01007387 */ /* 0x0001e80000100a00 */
[----:B0-----:R-:W2:Y:S04]  /*aa440*/  LDL.LU R26, [R1+0x327c] ;  /* 0x00327c00011a7983 */ /* 0x001ea80000300800 */
[----:B------:R-:W2:Y:S04]  /*aa450*/  LDL.LU R27, [R1+0x3278] ;  /* 0x00327800011b7983 */ /* 0x000ea80000300800 */
[----:B------:R0:W-:Y:S04]  /*aa460*/  STL.64 [R1+0x12970], R24 ;  /* 0x0129701801007387 */ /* 0x0001e80000100a00 */
[----:B0-----:R-:W2:Y:S04]  /*aa470*/  LDL.LU R24, [R1+0x3274] ;  /* 0x0032740001187983 */ /* 0x001ea80000300800 */
[----:B------:R-:W2:Y:S01]  /*aa480*/  LDL.LU R25, [R1+0x3270] ;  /* 0x0032700001197983 */ /* 0x000ea20000300800 */
[----:B---3--:R-:W-:-:S15]  /*aa490*/  HMMA.16816.F32 R20, R12, R8, R20 ;  /* 0x000000080c14723c */ /* 0x008fde0000001814 */
[----:B------:R-:W-:-:S04]  /*aa4a0*/  NOP ;  /* 0x0000000000007918 */ /* 0x000fc80000000000 */
[----:B------:R-:W-:Y:S04]  /*aa4b0*/  STL.64 [R1+0x1be0], R20 ;  /* 0x001be01401007387 */ /* 0x000fe80000100a00 */
[----:B------:R0:W-:Y:S02]  /*aa4c0*/  STL.64 [R1+0x1be8], R22 ;  /* 0x001be81601007387 */ /* 0x0001e40000100a00 */
[----:B0-----:R-:W-:Y:S02]  /*aa4d0*/  IMAD.MOV.U32 R22, RZ, RZ, R2 ;  /* 0x000000ffff167224 */ /* 0x001fe400078e0002 */
[----:B------:R-:W-:Y:S01]  /*aa4e0*/  IMAD.MOV.U32 R23, RZ, RZ, R3 ;  /* 0x000000ffff177224 */ /* 0x000fe200078e0003 */
[----:B------:R-:W3:Y:S04]  /*aa4f0*/  LDL.LU R2, [R1+0x12a74] ;  /* 0x012a740001027983 */ /* 0x000ee80000300800 */
[----:B------:R-:W3:Y:S01]  /*aa500*/  LDL.LU R3, [R1+0x12a70] ;  /* 0x012a700001037983 */ /* 0x000ee20000300800 */
[----:B----4-:R-:W-:-:S02]  /*aa510*/  IMAD.MOV.U32 R20, RZ, RZ, R4 ;  /* 0x000000ffff147224 */ /* 0x010fc400078e0004 */
[----:B------:R-:W-:Y:S01]  /*aa520*/  IMAD.MOV.U32 R21, RZ, RZ, R6 ;  /* 0x000000ffff157224 */ /* 0x000fe200078e0006 */
[----:B------:R-:W4:Y:S04]  /*aa530*/  LDL.LU R4, [R1+0x12a6c] ;  /* 0x012a6c0001047983 */ /* 0x000f280000300800 */
[----:B------:R-:W2:Y:S04]  /*aa540*/  LDL.LU R6, [R1+0x12a68] ;  /* 0x012a680001067983 */ /* 0x000ea80000300800 */
[----:B------:R0:W-:Y:S02]  /*aa550*/  STL.64 [R1+0x12988], R22 ;  /* 0x0129881601007387 */ /* 0x0001e40000100a00 */
[----:B0-----:R-:W-:-:S02]  /*aa560*/  IMAD.MOV.U32 R22, RZ, RZ, R7 ;  /* 0x000000ffff167224 */ /* 0x001fc400078e0007 */
[----:B------:R-:W-:Y:S01]  /*aa570*/  IMAD.MOV.U32 R23, RZ, RZ, R5 ;  /* 0x000000ffff177224 */ /* 0x000fe200078e0005 */
[----:B------:R-:W2:Y:S04]  /*aa580*/  LDL.LU R7, [R1+0x12a64] ;  /* 0x012a640001077983 */ /* 0x000ea80000300800 */
[----:B------:R-:W4:Y:S04]  /*aa590*/  LDL.LU R5, [R1+0x12a60] ;  /* 0x012a600001057983 */ /* 0x000f280000300800 */
        /* <DEDUP_REMOVED lines=8> */
[C---:B--2---:R-:W-:Y:S08]  /*aa620*/  HMMA.16816.F32 R16, R12.reuse, R6, R16 ;  /* 0x000000060c10723c */ /* 0x044ff00000001810 */
[----:B----4-:R-:W-:Y:S11]  /*aa630*/  HMMA.16816.F32 R20, R12, R4, R20 ;  /* 0x000000040c14723c */ /* 0x010ff60000001814 */
[----:B------:R-:W-:Y:S04]  /*aa640*/  STL.64 [R1+0x1bf0], R16 ;  /* 0x001bf01001007387 */ /* 0x000fe80000100a00 */
[----:B------:R0:W-:Y:S04]  /*aa650*/  STL.64 [R1+0x1bf8], R18 ;  /* 0x001bf81201007387 */ /* 0x0001e80000100a00 */
[----:B0-----:R-:W2:Y:S04]  /*aa660*/  LDL.LU.64 R18, [R1+0x12a58] ;  /* 0x012a580001127983 */ /* 0x001ea80000300a00 */
[----:B------:R-:W4:Y:S04]  /*aa670*/  LDL.LU.64 R16, [R1+0x12a50] ;  /* 0x012a500001107983 */ /* 0x000f280000300a00 */
[----:B------:R0:W-:Y:S04]  /*aa680*/  STL.64 [R1+0x1c10], R20 ;  /* 0x001c101401007387 */ /* 0x0001e80000100a00 */
[----:B------:R1:W-:Y:S04]  /*aa690*/  STL.64 [R1+0x1c18], R22 ;  /* 0x001c181601007387 */ /* 0x0003e80000100a00 */
[----:B0-----:R-:W2:Y:S04]  /*aa6a0*/  LDL R20, [R1+0x68] ;  /* 0x0000680001147983 */ /* 0x001ea80000100800 */
[----:B------:R-:W2:Y:S01]  /*aa6b0*/  LDL R21, [R1+0x6c] ;  /* 0x00006c0001157983 */ /* 0x000ea20000100800 */
[----:B-1----:R-:W-:-:S03]  /*aa6c0*/  IMAD.MOV.U32 R23, RZ, RZ, R0 ;  /* 0x000000ffff177224 */ /* 0x002fc600078e0000 */
[----:B--2---:R-:W-:Y:S04]  /*aa6d0*/  STL.64 [R1+0x129b8], R20 ;  /* 0x0129b81401007387 */ /* 0x004fe80000100a00 */
[----:B------:R-:W-:Y:S04]  /*aa6e0*/  STL.64 [R1+0x12870], R6 ;  /* 0x0128700601007387 */ /* 0x000fe80000100a00 */
[----:B------:R3:W-:Y:S04]  /*aa6f0*/  STL.64 [R1+0x12868], R4 ;  /* 0x0128680401007387 */ /* 0x0007e80000100a00 */
[----:B------:R-:W2:Y:S01]  /*aa700*/  LDL R22, [R1+0x70] ;  /* 0x0000700001167983 */ /* 0x000ea20000100800 */
[----:B---3--:R-:W-:-:S15]  /*aa710*/  HMMA.16816.F32 R4, R12, R2, R8 ;  /* 0x000000020c04723c */ /* 0x008fde0000001808 */
[----:B------:R-:W-:-:S04]  /*aa720*/  NOP ;  /* 0x0000000000007918 */ /* 0x000fc80000000000 */
[----:B------:R-:W-:Y:S04]  /*aa730*/  STL.64 [R1+0x1c00], R4 ;  /* 0x001c000401007387 */ /* 0x000fe80000100a00 */
[----:B------:R-:W-:Y:S04]  /*aa740*/  STL.64 [R1+0x1c08], R6 ;  /* 0x001c080601007387 */ /* 0x000fe80000100a00 */
[----:B------:R-:W3:Y:S04]  /*aa750*/  LDL.LU R0, [R1+0x12a4c] ;  /* 0x012a4c0001007983 */ /* 0x000ee80000300800 */
[----:B--2---:R0:W-:Y:S04]  /*aa760*/  STL.64 [R1+0x129d0], R22 ;  /* 0x0129d01601007387 */ /* 0x0041e80000100a00 */
[----:B------:R-:W2:Y:S04]  /*aa770*/  LDL R20, [R1+0x78] ;  /* 0x0000780001147983 */ /* 0x000ea80000100800 */
[----:B------:R-:W2:Y:S04]  /*aa780*/  LDL R21, [R1+0x7c] ;  /* 0x00007c0001157983 */ /* 0x000ea80000100800 */
[----:B0-----:R-:W3:Y:S04]  /*aa790*/  LDL R22, [R1+0x80] ;  /* 0x0000800001167983 */ /* 0x001ee80000100800 */
[----:B------:R-:W3:Y:S04]  /*aa7a0*/  LDL R23, [R1+0x84] ;  /* 0x0000840001177983 */ /* 0x000ee80000100800 */
[----:B--2---:R3:W-:Y:S02]  /*aa7b0*/  STL.64 [R1+0x129e8], R20 ;  /* 0x0129e81401007387 */ /* 0x0047e40000100a00 */
[----:B---3--:R-:W-:-:S02]  /*aa7c0*/  IMAD.MOV.U32 R20, RZ, RZ, R0 ;  /* 0x000000ffff147224 */ /* 0x008fc400078e0000 */
[----:B------:R-:W2:Y:S04]  /*aa7d0*/  LDL.LU R0, [R1+0x12a48] ;  /* 0x012a480001007983 */ /* 0x000ea80000300800 */
[----:B------:R-:W3:Y:S04]  /*aa7e0*/  LDL R21, [R1+0x8c] ;  /* 0x00008c0001157983 */ /* 0x000ee80000100800 */
[----:B------:R0:W-:Y:S04]  /*aa7f0*/  STL.64 [R1+0x12a00], R22 ;  /* 0x012a001601007387 */ /* 0x0001e80000100a00 */
[----:B0-----:R-:W2:Y:S04]  /*aa800*/  LDL R22, [R1+0x90] ;  /* 0x0000900001167983 */ /* 0x001ea80000100800 */
[----:B------:R-:W2:Y:S01]  /*aa810*/  LDL R23, [R1+0x94] ;  /* 0x0000940001177983 */ /* 0x000ea20000100800 */
[----:B------:R-:W-:-:S02]  /*aa820*/  IMAD R12, R25, 0x100, R24 ;  /* 0x00000100190c7824 */ /* 0x000fc400078e0218 */
[----:B------:R-:W-:Y:S01]  /*aa830*/  IMAD R13, R27, 0x100, R26 ;  /* 0x000001001b0d7824 */ /* 0x000fe200078e021a */
[----:B---3--:R0:W-:Y:S04]  /*aa840*/  STL.64 [R1+0x12a18], R20 ;  /* 0x012a181401007387 */ /* 0x0081e80000100a00 */
[----:B0-----:R-:W3:Y:S04]  /*aa850*/  LDL R20, [R1+0x98] ;  /* 0x0000980001147983 */ /* 0x001ee80000100800 */
        /* <DEDUP_REMOVED lines=31> */
[----:B----4-:R-:W-:-:S02]  /*aaa50*/  IMAD R14, R17, 0x100, R16 ;  /* 0x00000100110e7824 */ /* 0x010fc400078e0210 */
[----:B------:R-:W-:Y:S02]  /*aaa60*/  IMAD R15, R19, 0x100, R18 ;  /* 0x00000100130f7824 */ /* 0x000fe400078e0212 */
[----:B------:R-:W-:Y:S01]  /*aaa70*/  IMAD.MOV.U32 R21, RZ, RZ, R0 ;  /* 0x000000ffff157224 */ /* 0x000fe200078e0000 */
[----:B------:R-:W-:Y:S01]  /*aaa80*/  F2FP.F16.E4M3.UNPACK_B R12, R12 ;  /* 0x0000000cff0c723e */ /* 0x000fe200020006ff */
[----:B--2---:R-:W-:Y:S04]  /*aaa90*/  STL.64 [R1+0x12a40], R26 ;  /* 0x012a401a01007387 */ /* 0x004fe80000100a00 */
[----:B------:R0:W-:Y:S04]  /*aaaa0*/  STL.64 [R1+0x12a38], R24 ;  /* 0x012a381801007387 */ /* 0x0001e80000100a00 */
[----:B0-----:R-:W3:Y:S04]  /*aaab0*/  LDL.LU.64 R24, [R1+0x1c20] ;  /* 0x001c200001187983 */ /* 0x001ee80000300a00 */
[----:B------:R-:W3:Y:S01]  /*aaac0*/  LDL.LU.64 R26, [R1+0x1c28] ;  /* 0x001c2800011a7983 */ /* 0x000ee20000300a00 */
[----:B------:R-:W-:-:S02]  /*aaad0*/  F2FP.F16.E4M3.UNPACK_B R13, R13 ;  /* 0x0000000dff0d723e */ /* 0x000fc400020006ff */
[----:B------:R-:W-:Y:S02]  /*aaae0*/  F2FP.F16.E4M3.UNPACK_B R14, R14 ;  /* 0x0000000eff0e723e */ /* 0x000fe400020006ff */
[----:B------:R-:W-:Y:S01]  /*aaaf0*/  F2FP.F16.E4M3.UNPACK_B R15, R15 ;  /* 0x0000000fff0f723e */ /* 0x000fe200020006ff */
[----:B------:R-:W2:Y:S04]  /*aab00*/  LDL.LU.64 R16, [R1+0x1cb0] ;  /* 0x001cb00001107983 */ /* 0x000ea80000300a00 */
        /* <DEDUP_REMOVED lines=21> */
[----:B------:R0:W-:Y:S01]  /*aac60*/  STL [R1+0x1c48], R22 ;  /* 0x001c481601007387 */ /* 0x0001e20000100800 */
[----:B------:R-:W-:-:S03]  /*aac70*/  IMAD.MOV.U32 R0, RZ, RZ, R23 ;  /* 0x000000ffff007224 */ /* 0x000fc600078e0017 */
[----:B0-----:R-:W3:Y:S04]  /*aac80*/  LDL.LU.64 R22, [R1+0x12a00] ;  /* 0x012a000001167983 */ /* 0x001ee80000300a00 */
[----:B------:R-:W-:Y:S01]  /*aac90*/  STL [R1+0x10810], R0 ;  /* 0x0108100001007387 */ /* 0x000fe20000100800 */
        /* <DEDUP_REMOVED lines=41> */
[C---:B----4-:R-:W-:Y:S08]  /*aaf30*/  HMMA.16816.F32 R16, R12.reuse, R24, R8 ;  /* 0x000000180c10723c */ /* 0x050ff00000001808 */
[C---:B---3--:R-:W-:Y:S01]  /*aaf40*/  HMMA.16816.F32 R8, R12.reuse, R26, R4 ;  /* 0x0000001a0c08723c */ /* 0x048fe20000001804 */
[----:B------:R-:W2:Y:S10]  /*aaf50*/  LDL R6, [R1+0x18] ;  /* 0x0000180001067983 */ /* 0x000eb40000100800 */
[----:B------:R-:W-:Y:S04]  /*aaf60*/  STL.64 [R1+0x1cc0], R16 ;  /* 0x001cc01001007387 */ /* 0x000fe80000100a00 */
[----:B------:R-:W-:Y:S04]  /*aaf70*/  STL.64 [R1+0x1cc8], R18 ;  /* 0x001cc81201007387 */ /* 0x000fe80000100a00 */
[----:B------:R-:W-:Y:S04]  /*aaf80*/  STL.64 [R1+0x1cd0], R8 ;  /* 0x001cd00801007387 */ /* 0x000fe80000100a00 */
[----:B------:R-:W-:Y:S04]  /*aaf90*/  STL.64 [R1+0x1cd8], R10 ;  /* 0x001cd80a01007387 */ /* 0x000fe80000100a00 */
[----:B------:R-:W2:Y:S04]  /*aafa0*/  LDL R7, [R1+0x1c] ;  /* 0x00001c0001077983 */ /* 0x000ea80000100800 */
[----:B--2---:R-:W-:Y:S04]  /*aafb0*/  STL.64 [R1+0x12920], R6 ;  /* 0x0129200601007387 */ /* 0x004fe80000100a00 */
[----:B------:R-:W2:Y:S04]  /*aafc0*/  LDL.LU.64 R24, [R1+0x1d60] ;  /* 0x001d600001187983 */ /* 0x000ea80000300a00 */
[----:B------:R-:W3:Y:S04]  /*aafd0*/  LDL.LU.64 R26, [R1+0x1d68] ;  /* 0x001d6800011a7983 */ /* 0x000ee80000300a00 */
[----:B---3--:R0:W-:Y:S04]  /*aafe0*/  STL.64 [R1+0x128d0], R26 ;  /* 0x0128d01a01007387 */ /* 0x0081e80000100a00 */
[----:B------:R-:W3:Y:S04]  /*aaff0*/  LDL R4, [R1+0x20] ;  /* 0x0000200001047983 */ /* 0x000ee80000100800 */
[----:B------:R-:W3:Y:S04]  /*ab000*/  LDL R5, [R1+0x24] ;  /* 0x0000240001057983 */ /* 0x000ee80000100800 */
[----:B0-----:R-:W4:Y:S04]  /*ab010*/  LDL R26, [R1] ;  /* 0x00000000011a7983 */ /* 0x001f280000100800 */
        /* <DEDUP_REMOVED lines=8> */
[----:B------:R-:W2:Y:S04]  /*ab0a0*/  LDL R10, [R1+0x30] ;  /* 0x00003000010a7983 */ /* 0x000ea80000100800 */
[----:B------:R-:W2:Y:S04]  /*ab0b0*/  LDL R11, [R1+0x34] ;  /* 0x00003400010b7983 */ /* 0x000ea80000100800 */
[----:B------:R-:W3:Y:S04]  /*ab0c0*/  LDL R8, [R1+0x38] ;  /* 0x0000380001087983 */ /* 0x000ee80000100800 */
[----:B------:R-:W3:Y:S04]  /*ab0d0*/  LDL R9, [R1+0x3c] ;  /* 0x00003c0001097983 */ /* 0x000ee80000100800 */
[----:B--2---:R-:W-:Y:S04]  /*ab0e0*/  STL.64 [R1+0x12958], R10 ;  /* 0x0129580a01007387 */ /* 0x004fe80000100a00 */
[----:B------:R-:W2:Y:S04]  /*ab0f0*/  LDL.LU.64 R4, [R1+0x1cf0] ;  /* 0x001cf00001047983 */ /* 0x000ea80000300a00 */
[----:B0-----:R-:W2:Y:S04]  /*ab100*/  LDL.LU.64 R6, [R1+0x1cf8] ;  /* 0x001cf80001067983 */ /* 0x001ea80000300a00 */
[----:B--2---:R-:W-:Y:S04]  /*ab110*/  STL.64 [R1+0x12968], R6 ;  /* 0x0129680601007387 */ /* 0x004fe80000100a00 */
[----:B------:R0:W-:Y:S04]  /*ab120*/  STL.64 [R1+0x12960], R4 ;  /* 0x0129600401007387 */ /* 0x0001e80000100a00 */
[----:B0-----:R-:W2:Y:S04]  /*ab130*/  LDL.LU.64 R4, [R1+0x1ce0] ;  /* 0x001ce00001047983 */ /* 0x001ea80000300a00 */
[----:B------:R-:W2:Y:S04]  /*ab140*/  LDL.LU.64 R6, [R1+0x1ce8] ;  /* 0x001ce80001067983 */ /* 0x000ea80000300a00 */
[----:B----4-:R0:W-:Y:S04]  /*ab150*/  STL.64 [R1+0x128e8], R26 ;  /* 0x0128e81a01007387 */ /* 0x0101e80000100a00 */
[----:B0-----:R-:W4:Y:S04]  /*ab160*/  LDL.64 R26, [R1+0x10] ;  /* 0x00001000011a7983 */ /* 0x001f280000100a00 */
        /* <DEDUP_REMOVED lines=55> */
[----:B------:R-:W2:-:S13]  /*ab4e0*/  LDL.LU.64 R24, [R1+0x12910] ;  /* 0x0129100001187983 */ /* 0x000e9a0000300a00 */
[----:B------:R0:W-:Y:S04]  /*ab4f0*/  STL.64 [R1+0x1d20], R4 ;  /* 0x001d200401007387 */ /* 0x0001e80000100a00 */
[----:B------:R1:W-:Y:S04]  /*ab500*/  STL.64 [R1+0x1d28], R6 ;  /* 0x001d280601007387 */ /* 0x0003e80000100a00 */
[----:B0-----:R-:W2:Y:S04]  /*ab510*/  LDL.LU.64 R4, [R1+0x1db0] ;  /* 0x001db00001047983 */ /* 0x001ea80000300a00 */
[----:B-1----:R-:W2:Y:S01]  /*ab520*/  LDL.LU.64 R6, [R1+0x1db8] ;  /* 0x001db80001067983 */ /* 0x002ea20000300a00 */
[----:B---3--:R-:W-:-:S15]  /*ab530*/  HMMA.16816.F32 R16, R12, R26, R16 ;  /* 0x0000001a0c10723c */ /* 0x008fde0000001810 */
        /* <DEDUP_REMOVED lines=24> */
[----:B------:R-:W4:Y:S04]  /*ab6c0*/  LDL.LU.64 R24, [R1+0x128b8] ;  /* 0x0128b80001187983 */ /* 0x000f280000300a00 */
[----:B------:R-:W-:Y:S01]  /*ab6d0*/  STL.64 [R1+0x12738], R28 ;  /* 0x0127381c01007387 */ /* 0x000fe20000100a00 */
[C---:B--2---:R-:W-:Y:S08]  /*ab6e0*/  HMMA.16816.F32 R16, R12.reuse, R26, R16 ;  /* 0x0000001a0c10723c */ /* 0x044ff00000001810 */
[C---:B----4-:R-:W-:Y:S11]  /*ab6f0*/  HMMA.16816.F32 R20, R12.reuse, R24, R20 ;  /* 0x000000180c14723c */ /* 0x050ff60000001814 */
        /* <DEDUP_REMOVED lines=9> */
[----:B------:R0:W-:Y:S04]  /*ab790*/  STL.64 [R1+0x12728], R24 ;  /* 0x0127281801007387 */ /* 0x0001e80000100a00 */
[----:B0-----:R-:W4:Y:S04]  /*ab7a0*/  LDL.LU.64 R24, [R1+0x1d90] ;  /* 0x001d900001187983 */ /* 0x001f280000300a00 */
[----:B------:R-:W4:Y:S02]  /*ab7b0*/  LDL.LU.64 R26, [R1+0x1d98] ;  /* 0x001d9800011a7983 */ /* 0x000f240000300a00 */
[----:B----4-:R-:W-:-:S15]  /*ab7c0*/  HMMA.16816.F32 R24, R12, R22, R24 ;  /* 0x000000160c18723c */ /* 0x010fde0000001818 */
[----:B------:R-:W-:-:S04]  /*ab7d0*/  NOP ;  /* 0x0000000000007918 */ /* 0x000fc80000000000 */
[----:B------:R-:W-:Y:S04]  /*ab7e0*/  STL.64 [R1+0x1d90], R24 ;  /* 0x001d901801007387 */ /* 0x000fe80000100a00 */
[----:B------:R2:W-:Y:S02]  /*ab7f0*/  STL.64 [R1+0x1d98], R26 ;  /* 0x001d981a01007387 */ /* 0x0005e40000100a00 */
[----:B--2---:R-:W-:Y:S02]  /*ab800*/  HMMA.16816.F32 R24, R12, R20, R8 ;  /* 0x000000140c18723c */ /* 0x004fe40000001808 */
[----:B------:R-:W3:Y:S04]  /*ab810*/  LDL.LU.64 R8, [R1+0x1dc0] ;  /* 0x001dc00001087983 */ /* 0x000ee80000300a00 */
[----:B------:R-:W3:-:S13]  /*ab820*/  LDL.LU.64 R10, [R1+0x1dc8] ;  /* 0x001dc800010a7983 */ /* 0x000eda0000300a00 */
[----:B------:R-:W-:Y:S04]  /*ab830*/  STL.64 [R1+0x1da0], R24 ;  /* 0x001da01801007387 */ /* 0x000fe80000100a00 */
[----:B------:R-:W-:Y:S04]  /*ab840*/  STL.64 [R1+0x1da8], R26 ;  /* 0x001da81a01007387 */ /* 0x000fe80000100a00 */
[----:B------:R-:W-:Y:S04]  /*ab850*/  STL.64 [R1+0x12710], R22 ;  /* 0x0127101601007387 */ /* 0x000fe80000100a00 */
[----:B------:R0:W-:Y:S02]  /*ab860*/  STL.64 [R1+0x12708], R20 ;  /* 0x0127081401007387 */ /* 0x0001e40000100a00 */
[----:B0-----:R-:W-:Y:S02]  /*ab870*/  HMMA.16816.F32 R20, R12, R18, R4 ;  /* 0x000000120c14723c */ /* 0x001fe40000001804 */
[----:B------:R-:W2:Y:S04]  /*ab880*/  LDL.LU.64 R4, [R1+0x1de0] ;  /* 0x001de00001047983 */ /* 0x000ea80000300a00 */
[----:B------:R-:W4:-:S13]  /*ab890*/  LDL.LU.64 R6, [R1+0x1de8] ;  /* 0x001de80001067983 */ /* 0x000f1a0000300a00 */
[----:B------:R-:W-:Y:S04]  /*ab8a0*/  STL.64 [R1+0x1db0], R20 ;  /* 0x001db01401007387 */ /* 0x000fe80000100a00 */
[----:B------:R-:W-:Y:S04]  /*ab8b0*/  STL.64 [R1+0x1db8], R22 ;  /* 0x001db81601007387 */ /* 0x000fe80000100a00 */
[----:B----4-:R-:W-:Y:S04]  /*ab8c0*/  STL.64 [R1+0x12880], R6 ;  /* 0x0128800601007387 */ /* 0x010fe80000100a00 */
[----:B--2---:R0:W-:Y:S04]  /*ab8d0*/  STL.64 [R1+0x12878], R4 ;  /* 0x0128780401007387 */ /* 0x0041e80000100a00 */
[----:B0-----:R-:W2:Y:S04]  /*ab8e0*/  LDL.LU.64 R4, [R1+0x1dd0] ;  /* 0x001dd00001047983 */ /* 0x001ea80000300a00 */
[----:B------:R-:W2:Y:S04]  /*ab8f0*/  LDL.LU.64 R6, [R1+0x1dd8] ;  /* 0x001dd80001067983 */ /* 0x000ea80000300a00 */
[----:B------:R-:W4:Y:S04]  /*ab900*/  LDL.LU.64 R20, [R1+0x1e00] ;  /* 0x001e000001147983 */ /* 0x000f280000300a00 */
[----:B------:R-:W2:Y:S01]  /*ab910*/  LDL.LU.64 R22, [R1+0x1e08] ;  /* 0x001e080001167983 */ /* 0x000ea20000300a00 */
[C---:B---3--:R-:W-:Y:S03]  /*ab920*/  HMMA.16816.F32 R8, R12.reuse, R16, R8 ;  /* 0x000000100c08723c */ /* 0x048fe60000001808 */
[----:B--2---:R-:W-:Y:S04]  /*ab930*/  STL.64 [R1+0x12860], R22 ;  /* 0x0128601601007387 */ /* 0x004fe80000100a00 */
[----:B----4-:R0:W-:Y:S04]  /*ab940*/  STL.64 [R1+0x12858], R20 ;  /* 0x0128581401007387 */ /* 0x0101e80000100a00 */
[----:B0-----:R-:W2:Y:S04]  /*ab950*/  LDL.LU.64 R20, [R1+0x1df0] ;  /* 0x001df00001147983 */ /* 0x001ea80000300a00 */
[----:B------:R-:W2:Y:S04]  /*ab960*/  LDL.LU.64 R22, [R1+0x1df8] ;  /* 0x001df80001167983 */ /* 0x000ea80000300a00 */
[----:B------:R-:W3:Y:S04]  /*ab970*/  LDL.LU R26, [R1+0x3294] ;  /* 0x00329400011a7983 */ /* 0x000ee80000300800 */
[----:B------:R-:W3:Y:S04]  /*ab980*/  LDL.LU R27, [R1+0x3290] ;  /* 0x00329000011b7983 */ /* 0x000ee80000300800 */
        /* <DEDUP_REMOVED lines=13> */
[----:B------:R-:W2:Y:S04]  /*aba60*/  LDL.LU.64 R4, [R1+0x12878] ;  /* 0x0128780001047983 */ /* 0x000ea80000300a00 */
[----:B------:R-:W4:Y:S04]  /*aba70*/  LDL.LU R28, [R1+0x329c] ;  /* 0x00329c00011c7983 */ /* 0x000f280000300800 */
[----:B------:R-:W4:Y:S01]  /*aba80*/  LDL.LU R29, [R1+0x3298] ;  /* 0x00329800011d7983 */ /* 0x000f220000300800 */
[----:B--2---:R-:W-:-:S15]  /*aba90*/  HMMA.16816.F32 R4, R12, R8, R4 ;  /* 0x000000080c04723c */ /* 0x004fde0000001804 */
        /* <DEDUP_REMOVED lines=11> */
[----:B0-----:R-:W2:Y:S04]  /*abb50*/  LDL.LU.64 R22, [R1+0x12860] ;  /* 0x0128600001167983 */ /* 0x001ea80000300a00 */
[----:B------:R-:W2:Y:S01]  /*abb60*/  LDL.LU.64 R20, [R1+0x12858] ;  /* 0x0128580001147983 */ /* 0x000ea20000300a00 */
[C---:B---3--:R-:W-:Y:S03]  /*abb70*/  HMMA.16816.F32 R16, R12.reuse, R4, R16 ;  /* 0x000000040c10723c */ /* 0x048fe60000001810 */
[----:B------:R-:W-:Y:S04]  /*abb80*/  STL [R1+0x126b8], R6 ;  /* 0x0126b80601007387 */ /* 0x000fe80000100800 */
[----:B------:R0:W-:Y:S04]  /*abb90*/  STL [R1+0x126b4], R7 ;  /* 0x0126b40701007387 */ /* 0x0001e80000100800 */
[----:B------:R-:W-:Y:S04]  /*abba0*/  STL [R1+0x126bc], R4 ;  /* 0x0126bc0401007387 */ /* 0x000fe80000100800 */
[----:B------:R-:W-:Y:S04]  /*abbb0*/  STL [R1+0x126b0], R5 ;  /* 0x0126b00501007387 */ /* 0x000fe80000100800 */
[----:B------:R1:W-:Y:S04]  /*abbc0*/  STL.64 [R1+0x1e10], R16 ;  /* 0x001e101001007387 */ /* 0x0003e80000100a00 */
[----:B------:R3:W-:Y:S04]  /*abbd0*/  STL.64 [R1+0x1e18], R18 ;  /* 0x001e181201007387 */ /* 0x0007e80000100a00 */
[----:B0-----:R-:W3:Y:S04]  /*abbe0*/  LDL.LU R7, [R1+0x32a4] ;  /* 0x0032a40001077983 */ /* 0x001ee80000300800 */
[----:B------:R-:W3:Y:S01]  /*abbf0*/  LDL.LU R6, [R1+0x32a0] ;  /* 0x0032a00001067983 */ /* 0x000ee20000300800 */
[----:B--2---:R-:W-:-:S15]  /*abc00*/  HMMA.16816.F32 R12, R12, R2, R20 ;  /* 0x000000020c0c723c */ /* 0x004fde0000001814 */
[----:B------:R-:W-:-:S04]  /*abc10*/  NOP ;  /* 0x0000000000007918 */ /* 0x000fc80000000000 */
[----:B------:R0:W-:Y:S04]  /*abc20*/  STL.64 [R1+0x1e00], R12 ;  /* 0x001e000c01007387 */ /* 0x0001e80000100a00 */
[----:B------:R-:W-:Y:S04]  /*abc30*/  STL.64 [R1+0x1e08], R14 ;  /* 0x001e080e01007387 */ /* 0x000fe80000100a00 */
[----:B-1----:R-:W2:Y:S04]  /*abc40*/  LDL R16, [R1+0x58] ;  /* 0x0000580001107983 */ /* 0x002ea80000100800 */
[----:B------:R-:W2:Y:S04]  /*abc50*/  LDL R17, [R1+0x5c] ;  /* 0x00005c0001117983 */ /* 0x000ea80000100800 */
[----:B------:R-:W2:Y:S04]  /*abc60*/  LDL.LU R24, [R1+0x32ac] ;  /* 0x0032ac0001187983 */ /* 0x000ea80000300800 */
[----:B------:R-:W2:Y:S04]  /*abc70*/  LDL.LU R25, [R1+0x32a8] ;  /* 0x0032a80001197983 */ /* 0x000ea80000300800 */
[----:B------:R-:W2:Y:S04]  /*abc80*/  LDL R22, [R1+0x68] ;  /* 0x0000680001167983 */ /* 0x000ea80000100800 */
[----:B------:R-:W2:Y:S04]  /*abc90*/  LDL R23, [R1+0x6c] ;  /* 0x00006c0001177983 */ /* 0x000ea80000100800 */
[----:B--2---:R1:W-:Y:S04]  /*abca0*/  STL.64 [R1+0x127c8], R22 ;  /* 0x0127c81601007387 */ /* 0x0043e80000100a00 */
[----:B---3--:R-:W2:Y:S04]  /*abcb0*/  LDL.LU.64 R18, [R1+0x50] ;  /* 0x0000500001127983 */ /* 0x008ea80000300a00 */
[----:B--2---:R-:W-:Y:S04]  /*abcc0*/  STL.64 [R1+0x12798], R18 ;  /* 0x0127981201007387 */ /* 0x004fe80000100a00 */
[----:B------:R-:W-:Y:S04]  /*abcd0*/  STL.64 [R1+0x127b0], R16 ;  /* 0x0127b01001007387 */ /* 0x000fe80000100a00 */
[----:B------:R-:W-:Y:S04]  /*abce0*/  STL [R1+0x126c4], R2 ;  /* 0x0126c40201007387 */ /* 0x000fe80000100800 */
[----:B------:R-:W-:Y:S04]  /*abcf0*/  STL [R1+0x126c0], R3 ;  /* 0x0126c00301007387 */ /* 0x000fe80000100800 */
[----:B------:R-:W2:Y:S04]  /*abd00*/  LDL R20, [R1+0x70] ;  /* 0x0000700001147983 */ /* 0x000ea80000100800 */
[----:B------:R-:W2:Y:S01]  /*abd10*/  LDL R21, [R1+0x74] ;  /* 0x0000740001157983 */ /* 0x000ea20000100800 */
[----:B0-----:R-:W-:-:S03]  /*abd20*/  IMAD R12, R27, 0x100, R26 ;  /* 0x000001001b0c7824 */ /* 0x001fc600078e021a */
[----:B--2---:R0:W-:Y:S04]  /*abd30*/  STL.64 [R1+0x127e0], R20 ;  /* 0x0127e01401007387 */ /* 0x0041e80000100a00 */
[----:B-1----:R-:W2:Y:S04]  /*abd40*/  LDL R22, [R1+0x78] ;  /* 0x0000780001167983 */ /* 0x002ea80000100800 */
[----:B------:R-:W2:Y:S04]  /*abd50*/  LDL R23, [R1+0x7c] ;  /* 0x00007c0001177983 */ /* 0x000ea80000100800 */
[----:B------:R-:W3:Y:S04]  /*abd60*/  LDL R26, [R1+0x60] ;  /* 0x00006000011a7983 */ /* 0x000ee80000100800 */
[----:B------:R-:W3:Y:S04]  /*abd70*/  LDL R27, [R1+0x64] ;  /* 0x00006400011b7983 */ /* 0x000ee80000100800 */
[----:B0-----:R-:W3:Y:S04]  /*abd80*/  LDL R20, [R1+0x80] ;  /* 0x0000800001147983 */ /* 0x001ee80000100800 */
[----:B------:R-:W3:Y:S04]  /*abd90*/  LDL R21, [R1+0x84] ;  /* 0x0000840001157983 */ /* 0x000ee80000100800 */
[----:B--2---:R0:W-:Y:S04]  /*abda0*/  STL.64 [R1+0x127f8], R22 ;  /* 0x0127f81601007387 */ /* 0x0041e80000100a00 */
[----:B---3--:R1:W-:Y:S04]  /*abdb0*/  STL.64 [R1+0x12810], R20 ;  /* 0x0128101401007387 */ /* 0x0083e80000100a00 */
[----:B------:R-:W2:Y:S04]  /*abdc0*/  LDL.LU.64 R2, [R1+0x48] ;  /* 0x0000480001027983 */ /* 0x000ea80000300a00 */
[----:B------:R-:W3:Y:S04]  /*abdd0*/  LDL.LU.64 R8, [R1+0x40] ;  /* 0x0000400001087983 */ /* 0x000ee80000300a00 */
[----:B------:R-:W-:Y:S01]  /*abde0*/  STL.64 [R1+0x127a8], R10 ;  /* 0x0127a80a01007387 */ /* 0x000fe20000100a00 */
[----:B----4-:R-:W-:-:S03]  /*abdf0*/  IMAD R13, R29, 0x100, R28 ;  /* 0x000001001d0d7824 */ /* 0x010fc600078e021c */
[----:B---3--:R-:W-:Y:S04]  /*abe00*/  STL.64 [R1+0x127a0], R8 ;  /* 0x0127a00801007387 */ /* 0x008fe80000100a00 */
[----:B------:R-:W3:Y:S04]  /*abe10*/  LDL.LU.64 R28, [R1+0x38] ;  /* 0x00003800011c7983 */ /* 0x000ee80000300a00 */
[----:B0-----:R-:W4:Y:S04]  /*abe20*/  LDL R22, [R1+0x88] ;  /* 0x0000880001167983 */ /* 0x001f280000100800 */
[----:B------:R-:W4:Y:S04]  /*abe30*/  LDL R23, [R1+0x8c] ;  /* 0x00008c0001177983 */ /* 0x000f280000100800 */
[----:B----4-:R0:W-:Y:S04]  /*abe40*/  STL.64 [R1+0x12828], R22 ;  /* 0x0128281601007387 */ /* 0x0101e80000100a00 */
[----:B-1----:R-:W4:Y:S04]  /*abe50*/  LDL R20, [R1+0x90] ;  /* 0x0000900001147983 */ /* 0x002f280000100800 */
[----:B------:R-:W4:Y:S04]  /*abe60*/  LDL R21, [R1+0x94] ;  /* 0x0000940001157983 */ /* 0x000f280000100800 */
[----:B0-----:R-:W2:Y:S04]  /*abe70*/  LDL R22, [R1+0x98] ;  /* 0x0000980001167983 */ /* 0x001ea80000100800 */
[----:B------:R-:W2:Y:S04]  /*abe80*/  LDL R23, [R1+0x9c] ;  /* 0x00009c0001177983 */ /* 0x000ea80000100800 */
        /* <DEDUP_REMOVED lines=29> */
[----:B------:R-:W-:Y:S02]  /*ac060*/  F2FP.F16.E4M3.UNPACK_B R12, R12 ;  /* 0x0000000cff0c723e */ /* 0x000fe400020006ff */
[----:B------:R-:W-:Y:S01]  /*ac070*/  F2FP.F16.E4M3.UNPACK_B R13, R13 ;  /* 0x0000000dff0d723e */ /* 0x000fe200020006ff */
[----:B----4-:R-:W-:Y:S04]  /*ac080*/  STL.64 [R1+0x12850], R18 ;  /* 0x0128501201007387 */ /* 0x010fe80000100a00 */
[----:B--2---:R0:W-:Y:S04]  /*ac090*/  STL.64 [R1+0x12848], R16 ;  /* 0x0128481001007387 */ /* 0x0041e80000100a00 */
[----:B0-----:R-:W2:Y:S04]  /*ac0a0*/  LDL.LU.64 R16, [R1+0x2fe0] ;  /* 0x002fe00001107983 */ /* 0x001ea80000300a00 */
[----:B------:R-:W2:Y:S01]  /*ac0b0*/  LDL.LU.64 R18, [R1+0x2fe8] ;  /* 0x002fe80001127983 */ /* 0x000ea20000300a00 */
[----:B------:R-:W-:-:S02]  /*ac0c0*/  F2FP.F16.E4M3.UNPACK_B R14, R14 ;  /* 0x0000000eff0e723e */ /* 0x000fc400020006ff */
[----:B------:R-:W-:Y:S01]  /*ac0d0*/  F2FP.F16.E4M3.UNPACK_B R15, R15 ;  /* 0x0000000fff0f723e */ /* 0x000fe200020006ff */
[----:B------:R-:W4:Y:S04]  /*ac0e0*/  LDL.LU.64 R8, [R1+0x3060] ;  /* 0x0030600001087983 */ /* 0x000f280000300a00 */
[----:B------:R-:W4:Y:S04]  /*ac0f0*/  LDL.LU.64 R10, [R1+0x3068] ;  /* 0x00306800010a7983 */ /* 0x000f280000300a00 */
[----:B------:R-:W3:Y:S04]  /*ac100*/  LDL.LU.64 R4, [R1+0x3050] ;  /* 0x0030500001047983 */ /* 0x000ee80000300a00 */
[----:B------:R-:W3:Y:S04]  /*ac110*/  LDL.LU.64 R6, [R1+0x3058] ;  /* 0x0030580001067983 */ /* 0x000ee80000300a00 */
[----:B------:R-:W3:Y:S01]  /*ac120*/  LDL.LU.64 R24, [R1+0x30] ;  /* 0x0000300001187983 */ /* 0x000ee20000300a00 */
        /* <DEDUP_REMOVED lines=48> */
[----:B------:R0:W-:Y:S04]  /*ac430*/  STL.64 [R1+0x1e90], R16 ;  /* 0x001e901001007387 */ /* 0x0001e80000100a00 */
[----:B------:R4:W-:Y:S04]  /*ac440*/  STL.64 [R1+0x1e98], R18 ;  /* 0x001e981201007387 */ /* 0x0009e80000100a00 */
[----:B0-----:R-:W4:Y:S04]  /*ac450*/  LDL.LU.64 R16, [R1+0x127b0] ;  /* 0x0127b00001107983 */ /* 0x001f280000300a00 */
[----:B------:R-:W3:Y:S01]  /*ac460*/  LDL.64 R26, [R1+0x28] ;  /* 0x00002800011a7983 */ /* 0x000ee20000100a00 */
[----:B----4-:R-:W-:Y:S03]  /*ac470*/  HMMA.16816.F32 R16, R12, R16, R8 ;  /* 0x000000100c10723c */ /* 0x010fe60000001808 */
[----:B------:R-:W4:Y:S04]  /*ac480*/  LDL.LU.64 R10, [R1+0x127a8] ;  /* 0x0127a800010a7983 */ /* 0x000f280000300a00 */
[----:B------:R-:W2:-:S12]  /*ac490*/  LDL.LU.64 R8, [R1+0x127a0] ;  /* 0x0127a00001087983 */ /* 0x000e980000300a00 */
[----:B------:R-:W-:Y:S04]  /*ac4a0*/  STL.64 [R1+0x1ea0], R16 ;  /* 0x001ea01001007387 */ /* 0x000fe80000100a00 */
[----:B------:R0:W-:Y:S04]  /*ac4b0*/  STL.64 [R1+0x1ea8], R18 ;  /* 0x001ea81201007387 */ /* 0x0001e80000100a00 */
[----:B0-----:R-:W2:Y:S02]  /*ac4c0*/  LDL.LU.64 R18, [R1+0x12798] ;  /* 0x0127980001127983 */ /* 0x001ea40000300a00 */
[----:B--2---:R-:W-:-:S15]  /*ac4d0*/  HMMA.16816.F32 R4, R12, R18, R4 ;  /* 0x000000120c04723c */ /* 0x004fde0000001804 */
[----:B------:R-:W-:-:S04]  /*ac4e0*/  NOP ;  /* 0x0000000000007918 */ /* 0x000fc80000000000 */
[----:B------:R0:W-:Y:S04]  /*ac4f0*/  STL.64 [R1+0x1eb0], R4 ;  /* 0x001eb00401007387 */ /* 0x0001e80000100a00 */
[----:B------:R1:W-:Y:S04]  /*ac500*/  STL.64 [R1+0x1eb8], R6 ;  /* 0x001eb80601007387 */ /* 0x0003e80000100a00 */
[----:B------:R-:W2:Y:S01]  /*ac510*/  LDL.LU.64 R16, [R1+0x3010] ;  /* 0x0030100001107983 */ /* 0x000ea20000300a00 */
[----:B0-----:R-:W-:Y:S02]  /*ac520*/  IMAD.MOV.U32 R5, RZ, RZ, R19 ;  /* 0x000000ffff057224 */ /* 0x001fe400078e0013 */
[----:B-1----:R-:W-:-:S02]  /*ac530*/  IMAD.MOV.U32 R7, RZ, RZ, R18 ;  /* 0x000000ffff077224 */ /* 0x002fc400078e0012 */
[----:B------:R-:W2:Y:S04]  /*ac540*/  LDL.LU.64 R18, [R1+0x3018] ;  /* 0x0030180001127983 */ /* 0x000ea80000300a00 */
[----:B------:R0:W-:Y:S04]  /*ac550*/  STL [R1+0x126d4], R5 ;  /* 0x0126d40501007387 */ /* 0x0001e80000100800 */
[----:B------:R1:W-:Y:S04]  /*ac560*/  STL [R1+0x126c8], R7 ;  /* 0x0126c80701007387 */ /* 0x0003e80000100800 */
[----:B0-----:R-:W2:Y:S04]  /*ac570*/  LDL.LU.64 R4, [R1+0x3040] ;  /* 0x0030400001047983 */ /* 0x001ea80000300a00 */
[----:B-1----:R-:W2:Y:S01]  /*ac580*/  LDL.LU.64 R6, [R1+0x3048] ;  /* 0x0030480001067983 */ /* 0x002ea20000300a00 */
[C---:B------:R-:W-:Y:S08]  /*ac590*/  HMMA.16816.F32 R20, R12.reuse, R8, R20 ;  /* 0x000000080c14723c */ /* 0x040ff00000001814 */
[----:B--2---:R-:W-:-:S15]  /*ac5a0*/  HMMA.16816.F32 R4, R12, R2, R4 ;  /* 0x000000020c04723c */ /* 0x004fde0000001804 */
[----:B------:R-:W-:-:S04]  /*ac5b0*/  NOP ;  /* 0x0000000000007918 */ /* 0x000fc80000000000 */
[----:B------:R-:W-:Y:S04]  /*ac5c0*/  STL.64 [R1+0x1ec0], R4 ;  /* 0x001ec00401007387 */ /* 0x000fe80000100a00 */
[----:B------:R-:W-:Y:S04]  /*ac5d0*/  STL.64 [R1+0x1ec8], R6 ;  /* 0x001ec80601007387 */ /* 0x000fe80000100a00 */
[----:B------:R-:W-:Y:S04]  /*ac5e0*/  STL.64 [R1+0x1ed0], R20 ;  /* 0x001ed01401007387 */ /* 0x000fe80000100a00 */
[----:B------:R0:W-:Y:S04]  /*ac5f0*/  STL.64 [R1+0x1ed8], R22 ;  /* 0x001ed81601007387 */ /* 0x0001e80000100a00 */
[----:B0-----:R-:W2:Y:S04]  /*ac600*/  LDL.LU.64 R22, [R1+0x12790] ;  /* 0x0127900001167983 */ /* 0x001ea80000300a00 */
[----:B------:R-:W2:Y:S01]  /*ac610*/  LDL.LU.64 R20, [R1+0x12788] ;  /* 0x0127880001147983 */ /* 0x000ea20000300a00 */
[----:B------:R-:W-:Y:S01]  /*ac620*/  HMMA.16816.F32 R16, R12, R24, R16 ;  /* 0x000000180c10723c */ /* 0x000fe20000001810 */
[----:B------:R-:W-:-:S02]  /*ac630*/  IMAD.MOV.U32 R6, RZ, RZ, R3 ;  /* 0x000000ffff067224 */ /* 0x000fc400078e0003 */
[----:B------:R-:W-:Y:S02]  /*ac640*/  IMAD.MOV.U32 R3, RZ, RZ, R9 ;  /* 0x000000ffff037224 */ /* 0x000fe400078e0009 */
[----:B------:R-:W-:Y:S02]  /*ac650*/  IMAD.MOV.U32 R9, RZ, RZ, R28 ;  /* 0x000000ffff097224 */ /* 0x000fe400078e001c */
[----:B------:R-:W-:Y:S01]  /*ac660*/  IMAD.MOV.U32 R7, RZ, RZ, R29 ;  /* 0x000000ffff077224 */ /* 0x000fe200078e001d */
[----:B--2---:R-:W-:-:S15]  /*ac670*/  HMMA.16816.F32 R20, R12, R28, R20 ;  /* 0x0000001c0c14723c */ /* 0x004fde0000001814 */
[----:B------:R-:W-:-:S04]  /*ac680*/  NOP ;  /* 0x0000000000007918 */ /* 0x000fc80000000000 */
[----:B------:R0:W-:Y:S04]  /*ac690*/  STL.64 [R1+0x1ee0], R20 ;  /* 0x001ee01401007387 */ /* 0x0001e80000100a00 */
[----:B------:R1:W-:Y:S04]  /*ac6a0*/  STL.64 [R1+0x1ee8], R22 ;  /* 0x001ee81601007387 */ /* 0x0003e80000100a00 */
[----:B0-----:R-:W3:Y:S04]  /*ac6b0*/  LDL.LU.64 R20, [R1+0x3000] ;  /* 0x0030000001147983 */ /* 0x001ee80000300a00 */
[----:B-1----:R-:W3:Y:S04]  /*ac6c0*/  LDL.LU.64 R22, [R1+0x3008] ;  /* 0x0030080001167983 */ /* 0x002ee80000300a00 */
[----:B------:R-:W2:Y:S04]  /*ac6d0*/  LDL.64 R28, [R1] ;  /* 0x00000000011c7983 */ /* 0x000ea80000100a00 */
[----:B------:R-:W-:Y:S04]  /*ac6e0*/  STL.64 [R1+0x1ef0], R16 ;  /* 0x001ef01001007387 */ /* 0x000fe80000100a00 */
[----:B------:R0:W-:Y:S01]  /*ac6f0*/  STL.64 [R1+0x1ef8], R18 ;  /* 0x001ef81201007387 */ /* 0x0001e20000100a00 */
[----:B------:R-:W-:-:S03]  /*ac700*/  IMAD.MOV.U32 R4, RZ, RZ, R2 ;  /* 0x000000ffff047224 */ /* 0x000fc600078e0002 */
[----:B0-----:R-:W2:Y:S01]  /*ac710*/  LDL.64 R18, [R1+0x18] ;  /* 0x0000180001127983 */ /* 0x001ea20000100a00 */
[----:B------:R-:W-:Y:S02]  /*ac720*/  IMAD.MOV.U32 R2, RZ, RZ, R8 ;  /* 0x000000ffff027224 */ /* 0x000fe400078e0008 */
[----:B------:R-:W-:Y:S01]  /*ac730*/  IMAD.MOV.U32 R8, RZ, RZ, R25 ;  /* 0x000000ffff087224 */ /* 0x000fe200078e0019 */
[----:B------:R-:W3:Y:S04]  /*ac740*/  LDL R16, [R1+0x20] ;  /* 0x0000200001107983 */ /* 0x000ee80000100800 */
[----:B------:R-:W3:Y:S04]  /*ac750*/  LDL R17, [R1+0x24] ;  /* 0x0000240001117983 */ /* 0x000ee80000100800 */
[----:B--2---:R-:W-:Y:S04]  /*ac760*/  STL.64 [R1+0x12778], R18 ;  /* 0x0127781201007387 */ /* 0x004fe80000100a00 */
[----:B----4-:R-:W-:Y:S04]  /*ac770*/  STL.64 [R1+0x12700], R10 ;  /* 0x0127000a01007387 */ /* 0x010fe80000100a00 */
[----:B------:R-:W-:Y:S04]  /*ac780*/  STL.64 [R1+0x126f8], R8 ;  /* 0x0126f80801007387 */ /* 0x000fe80000100a00 */
[----:B------:R0:W-:Y:S04]  /*ac790*/  STL.64 [R1+0x126e0], R6 ;  /* 0x0126e00601007387 */ /* 0x0001e80000100a00 */
[----:B0-----:R-:W2:Y:S01]  /*ac7a0*/  LDL R6, [R1+0x10] ;  /* 0x0000100001067983 */ /* 0x001ea20000100800 */
[----:B---3--:R-:W-:Y:S01]  /*ac7b0*/  HMMA.16816.F32 R8, R12, R26, R20 ;  /* 0x0000001a0c08723c */ /* 0x008fe20000001814 */
[----:B------:R-:W-:-:S02]  /*ac7c0*/  IMAD.MOV.U32 R5, RZ, RZ, R24 ;  /* 0x000000ffff057224 */ /* 0x000fc400078e0018 */
[----:B------:R-:W-:-:S03]  /*ac7d0*/  IMAD.MOV.U32 R7, RZ, RZ, R0 ;  /* 0x000000ffff077224 */ /* 0x000fc600078e0000 */
[----:B------:R0:W-:Y:S01]  /*ac7e0*/  STL.64 [R1+0x126d8], R4 ;  /* 0x0126d80401007387 */ /* 0x0001e20000100a00 */
[----:B------:R-:W-:-:S03]  /*ac7f0*/  IMAD.MOV.U32 R0, RZ, RZ, R27 ;  /* 0x000000ffff007224 */ /* 0x000fc600078e001b */
[----:B--2---:R1:W-:Y:S04]  /*ac800*/  STL.64 [R1+0x12780], R6 ;  /* 0x0127800601007387 */ /* 0x0043e80000100a00 */
[----:B0-----:R-:W2:Y:S05]  /*ac810*/  LDL.LU.64 R4, [R1+0x3100] ;  /* 0x0031000001047983 */ /* 0x001eaa0000300a00 */
[----:B------:R-:W-:Y:S04]  /*ac820*/  STL.64 [R1+0x1f70], R8 ;  /* 0x001f700801007387 */ /* 0x000fe80000100a00 */
[----:B------:R-:W-:Y:S04]  /*ac830*/  STL.64 [R1+0x1f78], R10 ;  /* 0x001f780a01007387 */ /* 0x000fe80000100a00 */
[----:B-1----:R-:W2:Y:S04]  /*ac840*/  LDL.LU.64 R6, [R1+0x3108] ;  /* 0x0031080001067983 */ /* 0x002ea80000300a00 */
[----:B------:R-:W3:Y:S04]  /*ac850*/  LDL.LU.64 R24, [R1+0x30b0] ;  /* 0x0030b00001187983 */ /* 0x000ee80000300a00 */
[----:B------:R-:W4:Y:S04]  /*ac860*/  LDL.LU.64 R26, [R1+0x30b8] ;  /* 0x0030b800011a7983 */ /* 0x000f280000300a00 */
[----:B----4-:R-:W-:Y:S04]  /*ac870*/  STL.64 [R1+0x12748], R26 ;  /* 0x0127481a01007387 */ /* 0x010fe80000100a00 */
[----:B---3--:R0:W-:Y:S04]  /*ac880*/  STL.64 [R1+0x12740], R24 ;  /* 0x0127401801007387 */ /* 0x0081e80000100a00 */
[----:B0-----:R-:W3:Y:S04]  /*ac890*/  LDL.LU.64 R24, [R1+0x30c0] ;  /* 0x0030c00001187983 */ /* 0x001ee80000300a00 */
[----:B------:R-:W4:Y:S04]  /*ac8a0*/  LDL.LU.64 R26, [R1+0x30c8] ;  /* 0x0030c800011a7983 */ /* 0x000f280000300a00 */
[----:B----4-:R0:W-:Y:S04]  /*ac8b0*/  STL.64 [R1+0x12758], R26 ;  /* 0x0127581a01007387 */ /* 0x0101e80000100a00 */
[----:B0-----:R-:W4:Y:S04]  /*ac8c0*/  LDL R26, [R1+0x8] ;  /* 0x00000800011a7983 */ /* 0x001f280000100800 */
[----:B------:R-:W4:Y:S04]  /*ac8d0*/  LDL R27, [R1+0xc] ;  /* 0x00000c00011b7983 */ /* 0x000f280000100800 */
[----:B------:R-:W2:Y:S04]  /*ac8e0*/  LDL.LU.64 R8, [R1+0x30f0] ;  /* 0x0030f00001087983 */ /* 0x000ea80000300a00 */
[----:B------:R-:W2:Y:S04]  /*ac8f0*/  LDL.LU.64 R10, [R1+0x30f8] ;  /* 0x0030f800010a7983 */ /* 0x000ea80000300a00 */
[----:B---3--:R0:W-:Y:S04]  /*ac900*/  STL.64 [R1+0x12750], R24 ;  /* 0x0127501801007387 */ /* 0x0081e80000100a00 */
[----:B----4-:R1:W-:Y:S04]  /*ac910*/  STL.64 [R1+0x12770], R26 ;  /* 0x0127701a01007387 */ /* 0x0103e80000100a00 */
[----:B0-----:R-:W3:Y:S04]  /*ac920*/  LDL.LU.64 R24, [R1+0x30e0] ;  /* 0x0030e00001187983 */ /* 0x001ee80000300a00 */
[----:B-1----:R-:W3:Y:S04]  /*ac930*/  LDL.LU.64 R26, [R1+0x30e8] ;  /* 0x0030e800011a7983 */ /* 0x002ee80000300a00 */
[----:B------:R-:W4:Y:S04]  /*ac940*/  LDL.LU.64 R20, [R1+0x3090] ;  /* 0x0030900001147983 */ /* 0x000f280000300a00 */
[----:B------:R-:W3:Y:S01]  /*ac950*/  LDL.LU.64 R22, [R1+0x3098] ;  /* 0x0030980001167983 */ /* 0x000ee20000300a00 */
[C---:B--2---:R-:W-:Y:S03]  /*ac960*/  HMMA.16816.F32 R16, R12.reuse, R16, R4 ;  /* 0x000000100c10723c */ /* 0x044fe60000001804 */
[----:B---3--:R-:W-:Y:S04]  /*ac970*/  STL.64 [R1+0x12720], R22 ;  /* 0x0127201601007387 */ /* 0x008fe80000100a00 */
[----:B----4-:R0:W-:Y:S04]  /*ac980*/  STL.64 [R1+0x12718], R20 ;  /* 0x0127181401007387 */ /* 0x0101e80000100a00 */
[----:B0-----:R-:W2:Y:S04]  /*ac990*/  LDL.LU.64 R20, [R1+0x30a0] ;  /* 0x0030a00001147983 */ /* 0x001ea80000300a00 */
[----:B------:R-:W3:Y:S04]  /*ac9a0*/  LDL.LU.64 R22, [R1+0x30a8] ;  /* 0x0030a80001167983 */ /* 0x000ee80000300a00 */
[----:B---3--:R-:W-:Y:S04]  /*ac9b0*/  STL.64 [R1+0x12768], R22 ;  /* 0x0127681601007387 */ /* 0x008fe80000100a00 */
[----:B--2---:R0:W-:Y:S04]  /*ac9c0*/  STL.64 [R1+0x12760], R20 ;  /* 0x0127601401007387 */ /* 0x0041e80000100a00 */
[----:B0-----:R-:W2:Y:S04]  /*ac9d0*/  LDL.LU.64 R20, [R1+0x30d0] ;  /* 0x0030d00001147983 */ /* 0x001ea80000300a00 */
[----:B------:R-:W2:Y:S04]  /*ac9e0*/  LDL.LU.64 R22, [R1+0x30d8] ;  /* 0x0030d80001167983 */ /* 0x000ea80000300a00 */
[----:B------:R-:W-:Y:S04]  /*ac9f0*/  STL [R1+0x12590], R0 ;  /* 0x0125900001007387 */ /* 0x000fe80000100800 */
[----:B------:R-:W3:Y:S04]  /*aca00*/  LDL.LU.64 R6, [R1+0x12780] ;  /* 0x0127800001067983 */ /* 0x000ee80000300a00 */
[----:B------:R-:W-:Y:S04]  /*aca10*/  STL.64 [R1+0x1fa0], R16 ;  /* 0x001fa01001007387 */ /* 0x000fe80000100a00 */
[----:B------:R0:W-:Y:S04]  /*aca20*/  STL.64 [R1+0x1fa8], R18 ;  /* 0x001fa81201007387 */ /* 0x0001e80000100a00 */
[----:B0-----:R-:W4:Y:S02]  /*aca30*/  LDL.LU.64 R18, [R1+0x12778] ;  /* 0x0127780001127983 */ /* 0x001f240000300a00 */
[----:B----4-:R-:W-:Y:S01]  /*aca40*/  HMMA.16816.F32 R8, R12, R18, R8 ;  /* 0x000000120c08723c */ /* 0x010fe20000001808 */
[----:B------:R-:W-:-:S07]  /*aca50*/  IMAD.MOV.U32 R0, RZ, RZ, R18 ;  /* 0x000000ffff007224 */ /* 0x000fce00078e0012 */
[C---:B---3--:R-:W-:Y:S11]  /*aca60*/  HMMA.16816.F32 R4, R12.reuse, R6, R24 ;  /* 0x000000060c04723c */ /* 0x048ff60000001818 */
[----:B------:R0:W-:Y:S04]  /*aca70*/  STL.64 [R1+0x1fd0], R8 ;  /* 0x001fd00801007387 */ /* 0x0001e80000100a00 */
[----:B------:R1:W-:Y:S04]  /*aca80*/  STL.64 [R1+0x1fd8], R10 ;  /* 0x001fd80a01007387 */ /* 0x0003e80000100a00 */
[----:B0-----:R-:W3:Y:S04]  /*aca90*/  LDL.LU.64 R8, [R1+0x3120] ;  /* 0x0031200001087983 */ /* 0x001ee80000300a00 */
[----:B-1----:R-:W3:Y:S04]  /*acaa0*/  LDL.LU.64 R10, [R1+0x3128] ;  /* 0x00312800010a7983 */ /* 0x002ee80000300a00 */
        /* <DEDUP_REMOVED lines=11> */
[----:B------:R-:W-:Y:S04]  /*acb60*/  STL.64 [R1+0x20f0], R24 ;  /* 0x0020f01801007387 */ /* 0x000fe80000100a00 */
[----:B------:R0:W-:Y:S04]  /*acb70*/  STL.64 [R1+0x20f8], R26 ;  /* 0x0020f81a01007387 */ /* 0x0001e80000100a00 */
[----:B0-----:R-:W2:Y:S04]  /*acb80*/  LDL.LU.64 R26, [R1+0x12758] ;  /* 0x01275800011a7983 */ /* 0x001ea80000300a00 */
[----:B------:R-:W2:Y:S01]  /*acb90*/  LDL.LU.64 R24, [R1+0x12750] ;  /* 0x0127500001187983 */ /* 0x000ea20000300a00 */
[----:B------:R-:W-:Y:S01]  /*acba0*/  IMAD.MOV.U32 R0, RZ, RZ, R29 ;  /* 0x000000ffff007224 */ /* 0x000fe200078e001d */
[----:B--2---:R-:W-:-:S15]  /*acbb0*/  HMMA.16816.F32 R24, R12, R28, R24 ;  /* 0x0000001c0c18723c */ /* 0x004fde0000001818 */
[----:B------:R-:W-:-:S04]  /*acbc0*/  NOP ;  /* 0x0000000000007918 */ /* 0x000fc80000000000 */
[----:B------:R-:W-:Y:S04]  /*acbd0*/  STL.64 [R1+0x2120], R24 ;  /* 0x0021201801007387 */ /* 0x000fe80000100a00 */
[----:B------:R0:W-:Y:S04]  /*acbe0*/  STL.64 [R1+0x2128], R26 ;  /* 0x0021281a01007387 */ /* 0x0001e80000100a00 */
[----:B0-----:R-:W2:Y:S04]  /*acbf0*/  LDL.LU.64 R26, [R1+0x12748] ;  /* 0x01274800011a7983 */ /* 0x001ea80000300a00 */
[----:B------:R-:W2:Y:S04]  /*acc00*/  LDL.LU.64 R24, [R1+0x12740] ;  /* 0x0127400001187983 */ /* 0x000ea80000300a00 */
        /* <DEDUP_REMOVED lines=45> */
[----:B------:R-:W-:Y:S04]  /*acee0*/  STL.64 [R1+0x21c0], R24 ;  /* 0x0021c01801007387 */ /* 0x000fe80000100a00 */
[----:B------:R4:W-:Y:S02]  /*acef0*/  STL.64 [R1+0x21c8], R26 ;  /* 0x0021c81a01007387 */ /* 0x0009e40000100a00 */
[----:B----4-:R-:W-:Y:S02]  /*acf00*/  IMAD.MOV.U32 R27, RZ, RZ, R8 ;  /* 0x000000ffff1b7224 */ /* 0x010fe400078e0008 */
        /* <DEDUP_REMOVED lines=13> */
[----:B------:R-:W2:Y:S01]  /*acfe0*/  LDL.LU R19, [R1+0x32c8] ;  /* 0x0032c80001137983 */ /* 0x000ea20000300800 */
[----:B------:R-:W-:-:S02]  /*acff0*/  IMAD.MOV.U32 R24, RZ, RZ, R9 ;  /* 0x000000ffff187224 */ /* 0x000fc400078e0009 */
[----:B------:R-:W-:Y:S01]  /*ad000*/  IMAD.MOV.U32 R25, RZ, RZ, R7 ;  /* 0x000000ffff197224 */ /* 0x000fe200078e0007 */
[----:B--2---:R-:W-:Y:S04]  /*ad010*/  STL.64 [R1+0x126a8], R18 ;  /* 0x0126a81201007387 */ /* 0x004fe80000100a00 */
[----:B----4-:R0:W-:Y:S04]  /*ad020*/  STL.64 [R1+0x126a0], R16 ;  /* 0x0126a01001007387 */ /* 0x0101e80000100a00 */
[----:B------:R-:W3:Y:S04]  /*ad030*/  LDL.LU R9, [R1+0x126cc] ;  /* 0x0126cc0001097983 */ /* 0x000ee80000300800 */
[----:B------:R-:W2:Y:S04]  /*ad040*/  LDL.LU R7, [R1+0x126c8] ;  /* 0x0126c80001077983 */ /* 0x000ea80000300800 */
[----:B0-----:R-:W4:Y:S04]  /*ad050*/  LDL.LU.64 R16, [R1+0x3160] ;  /* 0x0031600001107983 */ /* 0x001f280000300a00 */
[----:B------:R-:W4:Y:S04]  /*ad060*/  LDL.LU.64 R18, [R1+0x3168] ;  /* 0x0031680001127983 */ /* 0x000f280000300a00 */
        /* <DEDUP_REMOVED lines=14> */
[----:B------:R-:W-:-:S02]  /*ad150*/  IMAD.MOV.U32 R20, RZ, RZ, R4 ;  /* 0x000000ffff147224 */ /* 0x000fc400078e0004 */
[----:B------:R-:W-:Y:S01]  /*ad160*/  IMAD.MOV.U32 R21, RZ, RZ, R6 ;  /* 0x000000ffff157224 */ /* 0x000fe200078e0006 */
[----:B------:R-:W3:Y:S04]  /*ad170*/  LDL.LU R4, [R1+0x126bc] ;  /* 0x0126bc0001047983 */ /* 0x000ee80000300800 */
[----:B------:R-:W4:Y:S04]  /*ad180*/  LDL.LU R6, [R1+0x126b8] ;  /* 0x0126b80001067983 */ /* 0x000f280000300800 */
[----:B------:R2:W-:Y:S02]  /*ad190*/  STL.64 [R1+0x125b0], R22 ;  /* 0x0125b01601007387 */ /* 0x0005e40000100a00 */
[----:B--2---:R-:W-:-:S02]  /*ad1a0*/  IMAD.MOV.U32 R22, RZ, RZ, R7 ;  /* 0x000000ffff167224 */ /* 0x004fc400078e0007 */
[----:B------:R-:W-:Y:S01]  /*ad1b0*/  IMAD.MOV.U32 R23, RZ, RZ, R5 ;  /* 0x000000ffff177224 */ /* 0x000fe200078e0005 */
[----:B------:R-:W4:Y:S04]  /*ad1c0*/  LDL.LU R7, [R1+0x126b4] ;  /* 0x0126b40001077983 */ /* 0x000f280000300800 */
[----:B------:R-:W3:Y:S04]  /*ad1d0*/  LDL.LU R5, [R1+0x126b0] ;  /* 0x0126b00001057983 */ /* 0x000ee80000300800 */
        /* <DEDUP_REMOVED lines=9> */
[C---:B---3--:R-:W-:Y:S11]  /*ad270*/  HMMA.16816.F32 R20, R12.reuse, R4, R20 ;  /* 0x000000040c14723c */ /* 0x048ff60000001814 */
[----:B------:R-:W-:Y:S04]  /*ad280*/  STL.64 [R1+0x21f0], R16 ;  /* 0x0021f01001007387 */ /* 0x000fe80000100a00 */
[----:B------:R0:W-:Y:S04]  /*ad290*/  STL.64 [R1+0x21f8], R18 ;  /* 0x0021f81201007387 */ /* 0x0001e80000100a00 */
[----:B0-----:R-:W3:Y:S04]  /*ad2a0*/  LDL.LU.64 R18, [R1+0x126a8] ;  /* 0x0126a80001127983 */ /* 0x001ee80000300a00 */
[----:B------:R-:W4:Y:S04]  /*ad2b0*/  LDL.LU.64 R16, [R1+0x126a0] ;  /* 0x0126a00001107983 */ /* 0x000f280000300a00 */
[----:B------:R0:W-:Y:S04]  /*ad2c0*/  STL.64 [R1+0x2220], R20 ;  /* 0x0022201401007387 */ /* 0x0001e80000100a00 */
[----:B------:R1:W-:Y:S04]  /*ad2d0*/  STL.64 [R1+0x2228], R22 ;  /* 0x0022281601007387 */ /* 0x0003e80000100a00 */
[----:B0-----:R-:W2:Y:S04]  /*ad2e0*/  LDL.LU R20, [R1+0x58] ;  /* 0x0000580001147983 */ /* 0x001ea80000300800 */
[----:B------:R-:W2:Y:S04]  /*ad2f0*/  LDL.LU R21, [R1+0x5c] ;  /* 0x00005c0001157983 */ /* 0x000ea80000300800 */
[----:B--2---:R-:W-:Y:S04]  /*ad300*/  STL.64 [R1+0x125e0], R20 ;  /* 0x0125e01401007387 */ /* 0x004fe80000100a00 */
[----:B------:R-:W-:Y:S04]  /*ad310*/  STL.64 [R1+0x124a0], R6 ;  /* 0x0124a00601007387 */ /* 0x000fe80000100a00 */
[----:B------:R0:W-:Y:S04]  /*ad320*/  STL.64 [R1+0x12498], R4 ;  /* 0x0124980401007387 */ /* 0x0001e80000100a00 */
[----:B-1----:R-:W2:Y:S01]  /*ad330*/  LDL.LU R22, [R1+0x60] ;  /* 0x0000600001167983 */ /* 0x002ea20000300800 */
[----:B0-----:R-:W-:-:S15]  /*ad340*/  HMMA.16816.F32 R4, R12, R2, R8 ;  /* 0x000000020c04723c */ /* 0x001fde0000001808 */
[----:B------:R-:W-:-:S04]  /*ad350*/  NOP ;  /* 0x0000000000007918 */ /* 0x000fc80000000000 */
[----:B------:R-:W-:Y:S04]  /*ad360*/  STL.64 [R1+0x2210], R4 ;  /* 0x0022100401007387 */ /* 0x000fe80000100a00 */
[----:B------:R-:W-:Y:S04]  /*ad370*/  STL.64 [R1+0x2218], R6 ;  /* 0x0022180601007387 */ /* 0x000fe80000100a00 */
[----:B------:R-:W2:Y:S04]  /*ad380*/  LDL.LU R23, [R1+0x64] ;  /* 0x0000640001177983 */ /* 0x000ea80000300800 */
[----:B--2---:R0:W-:Y:S04]  /*ad390*/  STL.64 [R1+0x125f8], R22 ;  /* 0x0125f81601007387 */ /* 0x0041e80000100a00 */
[----:B------:R-:W2:Y:S04]  /*ad3a0*/  LDL.LU R20, [R1+0x68] ;  /* 0x0000680001147983 */ /* 0x000ea80000300800 */
[----:B------:R-:W2:Y:S04]  /*ad3b0*/  LDL.LU R21, [R1+0x6c] ;  /* 0x00006c0001157983 */ /* 0x000ea80000300800 */
[----:B0-----:R-:W3:Y:S04]  /*ad3c0*/  LDL.LU R22, [R1+0x70] ;  /* 0x0000700001167983 */ /* 0x001ee80000300800 */
[----:B------:R-:W3:Y:S04]  /*ad3d0*/  LDL.LU R23, [R1+0x74] ;  /* 0x0000740001177983 */ /* 0x000ee80000300800 */
[----:B--2---:R0:W-:Y:S04]  /*ad3e0*/  STL.64 [R1+0x12610], R20 ;  /* 0x0126101401007387 */ /* 0x0041e80000100a00 */
[----:B0-----:R-:W2:Y:S04]  /*ad3f0*/  LDL.LU R20, [R1+0x78] ;  /* 0x0000780001147983 */ /* 0x001ea80000300800 */
[----:B------:R-:W2:Y:S04]  /*ad400*/  LDL.LU R21, [R1+0x7c] ;  /* 0x00007c0001157983 */ /* 0x000ea80000300800 */
[----:B---3--:R0:W-:Y:S04]  /*ad410*/  STL.64 [R1+0x12628], R22 ;  /* 0x0126281601007387 */ /* 0x0081e80000100a00 */
[----:B0-----:R-:W3:Y:S04]  /*ad420*/  LDL.LU R22, [R1+0x80] ;  /* 0x0000800001167983 */ /* 0x001ee80000300800 */
[----:B------:R-:W3:Y:S04]  /*ad430*/  LDL.LU R23, [R1+0x84] ;  /* 0x0000840001177983 */ /* 0x000ee80000300800 */
[----:B--2---:R0:W-:Y:S04]  /*ad440*/  STL.64 [R1+0x12640], R20 ;  /* 0x0126401401007387 */ /* 0x0041e80000100a00 */
[----:B0-----:R-:W2:Y:S04]  /*ad450*/  LDL.LU R20, [R1+0x88] ;  /* 0x0000880001147983 */ /* 0x001ea80000300800 */
[----:B------:R-:W2:Y:S04]  /*ad460*/  LDL.LU R21, [R1+0x8c] ;  /* 0x00008c0001157983 */ /* 0x000ea80000300800 */
[----:B---3--:R0:W-:Y:S04]  /*ad470*/  STL.64 [R1+0x12658], R22 ;  /* 0x0126581601007387 */ /* 0x0081e80000100a00 */
[----:B0-----:R-:W3:Y:S04]  /*ad480*/  LDL.LU R22, [R1+0x90] ;  /* 0x0000900001167983 */ /* 0x001ee80000300800 */
[----:B------:R-:W3:Y:S01]  /*ad490*/  LDL.LU R23, [R1+0x94] ;  /* 0x0000940001177983 */ /* 0x000ee20000300800 */
[----:B------:R-:W-:-:S02]  /*ad4a0*/  IMAD R12, R25, 0x100, R24 ;  /* 0x00000100190c7824 */ /* 0x000fc400078e0218 */
[----:B------:R-:W-:Y:S01]  /*ad4b0*/  IMAD R13, R27, 0x100, R26 ;  /* 0x000001001b0d7824 */ /* 0x000fe200078e021a */
[----:B--2---:R0:W-:Y:S04]  /*ad4c0*/  STL.64 [R1+0x12670], R20 ;  /* 0x0126701401007387 */ /* 0x0041e80000100a00 */
[----:B0-----:R-:W2:Y:S04]  /*ad4d0*/  LDL.LU R20, [R1+0x98] ;  /* 0x0000980001147983 */ /* 0x001ea80000300800 */
[----:B------:R-:W2:Y:S04]  /*ad4e0*/  LDL.LU R21, [R1+0x9c] ;  /* 0x00009c0001157983 */ /* 0x000ea80000300800 */
        /* <DEDUP_REMOVED lines=39> */
[----:B----4-:R-:W-:-:S02]  /*ad760*/  IMAD R14, R17, 0x100, R16 ;  /* 0x00000100110e7824 */ /* 0x010fc400078e0210 */
[----:B------:R-:W-:Y:S01]  /*ad770*/  IMAD R15, R19, 0x100, R18 ;  /* 0x00000100130f7824 */ /* 0x000fe200078e0212 */
[----:B------:R-:W-:Y:S02]  /*ad780*/  F2FP.F16.E4M3.UNPACK_B R12, R12 ;  /* 0x0000000cff0c723e */ /* 0x000fe400020006ff */
[----:B------:R-:W-:Y:S01]  /*ad790*/  F2FP.F16.E4M3.UNPACK_B R13, R13 ;  /* 0x0000000dff0d723e */ /* 0x000fe200020006ff */
[----:B---3--:R-:W-:Y:S04]  /*ad7a0*/  STL.64 [R1+0x12698], R26 ;  /* 0x0126981a01007387 */ /* 0x008fe80000100a00 */
[----:B--2---:R0:W-:Y:S04]  /*ad7b0*/  STL.64 [R1+0x12690], R24 ;  /* 0x0126901801007387 */ /* 0x0041e80000100a00 */
[----:B0-----:R-:W2:Y:S04]  /*ad7c0*/  LDL.LU.64 R24, [R1+0x31c0] ;  /* 0x0031c00001187983 */ /* 0x001ea80000300a00 */
[----:B------:R-:W2:Y:S01]  /*ad7d0*/  LDL.LU.64 R26, [R1+0x31c8] ;  /* 0x0031c800011a7983 */ /* 0x000ea20000300a00 */
[----:B------:R-:W-:-:S02]  /*ad7e0*/  F2FP.F16.E4M3.UNPACK_B R14, R14 ;  /* 0x0000000eff0e723e */ /* 0x000fc400020006ff */
        /* <DEDUP_REMOVED lines=80> */
[----:B--2---:R-:W-:Y:S11]  /*adcf0*/  HMMA.16816.F32 R4, R12, R26, R4 ;  /* 0x0000001a0c04723c */ /* 0x004ff60000001804 */
[----:B------:R-:W-:Y:S04]  /*add00*/  STL.64 [R1+0x2350], R8 ;  /* 0x0023500801007387 */ /* 0x000fe80000100a00 */
[----:B------:R-:W-:Y:S04]  /*add10*/  STL.64 [R1+0x2358], R10 ;  /* 0x0023580a01007387 */ /* 0x000fe80000100a00 */
[----:B------:R-:W2:Y:S04]  /*add20*/  LDL.LU.64 R26, [R1+0xee8] ;  /* 0x000ee800011a7983 */ /* 0x000ea80000300a00 */
[----:B------:R-:W-:Y:S04]  /*add30*/  STL.64 [R1+0x2340], R4 ;  /* 0x0023400401007387 */ /* 0x000fe80000100a00 */
[----:B------:R-:W-:Y:S04]  /*add40*/  STL.64 [R1+0x2348], R6 ;  /* 0x0023480601007387 */ /* 0x000fe80000100a00 */
[----:B--2---:R0:W-:Y:S04]  /*add50*/  STL.64 [R1+0x12500], R26 ;  /* 0x0125001a01007387 */ /* 0x0041e80000100a00 */
[----:B0-----:R-:W2:Y:S01]  /*add60*/  LDL.LU R26, [R1] ;  /* 0x00000000011a7983 */ /* 0x001ea20000300800 */
[----:B------:R-:W-:-:S03]  /*add70*/  IMAD.MOV.U32 R27, RZ, RZ, R0 ;  /* 0x000000ffff1b7224 */ /* 0x000fc600078e0000 */
[----:B------:R-:W4:Y:S04]  /*add80*/  LDL.LU R0, [R1+0x12594] ;  /* 0x0125940001007983 */ /* 0x000f280000300800 */
[----:B---3--:R0:W-:Y:S04]  /*add90*/  STL.64 [R1+0x124f8], R24 ;  /* 0x0124f81801007387 */ /* 0x0081e80000100a00 */
[----:B0-----:R-:W3:Y:S04]  /*adda0*/  LDL.LU R24, [R1+0x8] ;  /* 0x0000080001187983 */ /* 0x001ee80000300800 */
[----:B------:R-:W3:Y:S04]  /*addb0*/  LDL.LU R25, [R1+0xc] ;  /* 0x00000c0001197983 */ /* 0x000ee80000300800 */
[----:B--2---:R0:W-:Y:S04]  /*addc0*/  STL.64 [R1+0x12518], R26 ;  /* 0x0125181a01007387 */ /* 0x0041e80000100a00 */
[----:B0-----:R-:W2:Y:S04]  /*addd0*/  LDL.LU R26, [R1+0x10] ;  /* 0x00001000011a7983 */ /* 0x001ea80000300800 */
[----:B------:R-:W2:Y:S04]  /*adde0*/  LDL.LU R27, [R1+0x14] ;  /* 0x00001400011b7983 */ /* 0x000ea80000300800 */
[----:B---3--:R4:W-:Y:S02]  /*addf0*/  STL.64 [R1+0x12530], R24 ;  /* 0x0125301801007387 */ /* 0x0089e40000100a00 */
[----:B----4-:R-:W-:-:S02]  /*ade00*/  IMAD.MOV.U32 R24, RZ, RZ, R0 ;  /* 0x000000ffff187224 */ /* 0x010fc400078e0000 */
[----:B------:R-:W3:Y:S04]  /*ade10*/  LDL.LU R0, [R1+0x12590] ;  /* 0x0125900001007983 */ /* 0x000ee80000300800 */
[----:B------:R-:W4:Y:S04]  /*ade20*/  LDL.LU R25, [R1+0x1c] ;  /* 0x00001c0001197983 */ /* 0x000f280000300800 */
[----:B--2---:R0:W-:Y:S04]  /*ade30*/  STL.64 [R1+0x12548], R26 ;  /* 0x0125481a01007387 */ /* 0x0041e80000100a00 */
[----:B0-----:R-:W2:Y:S04]  /*ade40*/  LDL.LU R26, [R1+0x20] ;  /* 0x00002000011a7983 */ /* 0x001ea80000300800 */
[----:B------:R-:W2:Y:S04]  /*ade50*/  LDL.LU R27, [R1+0x24] ;  /* 0x00002400011b7983 */ /* 0x000ea80000300800 */
[----:B----4-:R0:W-:Y:S04]  /*ade60*/  STL.64 [R1+0x12560], R24 ;  /* 0x0125601801007387 */ /* 0x0101e80000100a00 */
[----:B0-----:R-:W4:Y:S04]  /*ade70*/  LDL.LU R24, [R1+0x28] ;  /* 0x0000280001187983 */ /* 0x001f280000300800 */
        /* <DEDUP_REMOVED lines=27> */
[----:B---3--:R-:W-:-:S03]  /*ae030*/  IMAD.MOV.U32 R25, RZ, RZ, R0 ;  /* 0x000000ffff197224 */ /* 0x008fc600078e0000 */
[----:B--2---:R-:W-:Y:S04]  /*ae040*/  STL.64 [R1+0x12588], R22 ;  /* 0x0125881601007387 */ /* 0x004fe80000100a00 */
[----:B------:R0:W-:Y:S04]  /*ae050*/  STL.64 [R1+0x12580], R20 ;  /* 0x0125801401007387 */ /* 0x0001e80000100a00 */
[----:B0-----:R-:W4:Y:S04]  /*ae060*/  LDL.LU.64 R20, [R1+0x1080] ;  /* 0x0010800001147983 */ /* 0x001f280000300a00 */
[----:B------:R-:W4:Y:S04]  /*ae070*/  LDL.LU.64 R22, [R1+0x1088] ;  /* 0x0010880001167983 */ /* 0x000f280000300a00 */
[----:B------:R-:W2:Y:S04]  /*ae080*/  LDL.LU.64 R16, [R1+0x9d0] ;  /* 0x0009d00001107983 */ /* 0x000ea80000300a00 */
[----:B------:R-:W3:Y:S01]  /*ae090*/  LDL.LU.64 R18, [R1+0x9d8] ;  /* 0x0009d80001127983 */ /* 0x000ee20000300a00 */
[C---:B----4-:R-:W-:Y:S03]  /*ae0a0*/  HMMA.16816.F32 R24, R12.reuse, R24, R20 ;  /* 0x000000180c18723c */ /* 0x050fe60000001814 */
        /* <DEDUP_REMOVED lines=56> */
[----:B---3--:R-:W-:Y:S02]  /*ae430*/  HMMA.16816.F32 R24, R12, R24, R20 ;  /* 0x000000180c18723c */ /* 0x008fe40000001814 */
[----:B------:R-:W2:Y:S04]  /*ae440*/  LDL.LU.64 R22, [R1+0x124d0] ;  /* 0x0124d00001167983 */ /* 0x000ea80000300a00 */
[----:B------:R-:W3:-:S13]  /*ae450*/  LDL.LU.64 R20, [R1+0x124c8] ;  /* 0x0124c80001147983 */ /* 0x000eda0000300a00 */
        /* <DEDUP_REMOVED lines=12> */
[----:B------:R-:W4:-:S13]  /*ae520*/  LDL.LU.64 R16, [R1+0x124a8] ;  /* 0x0124a80001107983 */ /* 0x000f1a0000300a00 */
[----:B------:R0:W-:Y:S04]  /*ae530*/  STL.64 [R1+0x2290], R20 ;  /* 0x0022901401007387 */ /* 0x0001e80000100a00 */
[----:B------:R1:W-:Y:S04]  /*ae540*/  STL.64 [R1+0x2298], R22 ;  /* 0x0022981601007387 */ /* 0x0003e80000100a00 */
[----:B0-----:R-:W3:Y:S04]  /*ae550*/  LDL.LU.64 R20, [R1+0x8f0] ;  /* 0x0008f00001147983 */ /* 0x001ee80000300a00 */
[----:B-1----:R-:W3:Y:S01]  /*ae560*/  LDL.LU.64 R22, [R1+0x8f8] ;  /* 0x0008f80001167983 */ /* 0x002ee20000300a00 */
[C---:B--2---:R-:W-:Y:S08]  /*ae570*/  HMMA.16816.F32 R4, R12.reuse, R18, R4 ;  /* 0x000000120c04723c */ /* 0x044ff00000001804 */
[C---:B----4-:R-:W-:Y:S11]  /*ae580*/  HMMA.16816.F32 R16, R12.reuse, R16, R8 ;  /* 0x000000100c10723c */ /* 0x050ff60000001808 */
[----:B------:R-:W-:Y:S04]  /*ae590*/  STL.64 [R1+0x2280], R4 ;  /* 0x0022800401007387 */ /* 0x000fe80000100a00 */
[----:B------:R0:W-:Y:S04]  /*ae5a0*/  STL.64 [R1+0x2288], R6 ;  /* 0x0022880601007387 */ /* 0x0001e80000100a00 */
[----:B0-----:R-:W2:Y:S04]  /*ae5b0*/  LDL.LU.64 R6, [R1+0x124a0] ;  /* 0x0124a00001067983 */ /* 0x001ea80000300a00 */
[----:B------:R-:W4:Y:S04]  /*ae5c0*/  LDL.LU.64 R4, [R1+0x12498] ;  /* 0x0124980001047983 */ /* 0x000f280000300a00 */
[----:B------:R-:W3:Y:S04]  /*ae5d0*/  LDL.LU.64 R10, [R1+0x12490] ;  /* 0x01249000010a7983 */ /* 0x000ee80000300a00 */
[----:B------:R-:W2:Y:S04]  /*ae5e0*/  LDL.LU.64 R8, [R1+0x12488] ;  /* 0x0124880001087983 */ /* 0x000ea80000300a00 */
[----:B------:R-:W-:Y:S04]  /*ae5f0*/  STL.64 [R1+0x2270], R16 ;  /* 0x0022701001007387 */ /* 0x000fe80000100a00 */
[----:B------:R3:W-:Y:S02]  /*ae600*/  STL.64 [R1+0x2278], R18 ;  /* 0x0022781201007387 */ /* 0x0007e40000100a00 */
[C---:B---3--:R-:W-:Y:S08]  /*ae610*/  HMMA.16816.F32 R16, R12.reuse, R10, R20 ;  /* 0x0000000a0c10723c */ /* 0x048ff00000001814 */
[C---:B--2---:R-:W-:Y:S01]  /*ae620*/  HMMA.16816.F32 R8, R12.reuse, R8, R24 ;  /* 0x000000080c08723c */ /* 0x044fe20000001818 */
[----:B------:R-:W2:Y:S10]  /*ae630*/  LDL.LU R20, [R1+0xc0] ;  /* 0x0000c00001147983 */ /* 0x000eb40000300800 */
[----:B------:R-:W-:Y:S04]  /*ae640*/  STL.64 [R1+0x2260], R16 ;  /* 0x0022601001007387 */ /* 0x000fe80000100a00 */
[----:B------:R-:W-:Y:S04]  /*ae650*/  STL.64 [R1+0x2268], R18 ;  /* 0x0022681201007387 */ /* 0x000fe80000100a00 */
[----:B------:R0:W-:Y:S04]  /*ae660*/  STL.64 [R1+0x2250], R8 ;  /* 0x0022500801007387 */ /* 0x0001e80000100a00 */
[----:B------:R1:W-:Y:S04]  /*ae670*/  STL.64 [R1+0x2258], R10 ;  /* 0x0022580a01007387 */ /* 0x0003e80000100a00 */
[----:B------:R-:W2:Y:S04]  /*ae680*/  LDL.LU R21, [R1+0xc4] ;  /* 0x0000c40001157983 */ /* 0x000ea80000300800 */
[----:B------:R-:W3:Y:S04]  /*ae690*/  LDL.LU R22, [R1+0xc8] ;  /* 0x0000c80001167983 */ /* 0x000ee80000300800 */
[----:B------:R-:W3:Y:S04]  /*ae6a0*/  LDL.LU R23, [R1+0xcc] ;  /* 0x0000cc0001177983 */ /* 0x000ee80000300800 */
[----:B---3--:R-:W-:Y:S04]  /*ae6b0*/  STL.64 [R1+0x12420], R22 ;  /* 0x0124201601007387 */ /* 0x008fe80000100a00 */
[----:B--2---:R-:W-:Y:S04]  /*ae6c0*/  STL.64 [R1+0x12418], R20 ;  /* 0x0124181401007387 */ /* 0x004fe80000100a00 */
[----:B0-----:R-:W2:Y:S04]  /*ae6d0*/  LDL.LU R8, [R1+0xa0] ;  /* 0x0000a00001087983 */ /* 0x001ea80000300800 */
[----:B------:R-:W2:Y:S04]  /*ae6e0*/  LDL.LU R9, [R1+0xa4] ;  /* 0x0000a40001097983 */ /* 0x000ea80000300800 */
[----:B-1----:R-:W3:Y:S04]  /*ae6f0*/  LDL.LU R10, [R1+0xa8] ;  /* 0x0000a800010a7983 */ /* 0x002ee80000300800 */
[----:B------:R-:W3:Y:S04]  /*ae700*/  LDL.LU R11, [R1+0xac] ;  /* 0x0000ac00010b7983 */ /* 0x000ee80000300800 */
[----:B---3--:R-:W-:Y:S04]  /*ae710*/  STL.64 [R1+0x12430], R10 ;  /* 0x0124300a01007387 */ /* 0x008fe80000100a00 */
[----:B--2---:R0:W-:Y:S04]  /*ae720*/  STL.64 [R1+0x12428], R8 ;  /* 0x0124280801007387 */ /* 0x0041e80000100a00 */
[----:B0-----:R-:W2:Y:S04]  /*ae730*/  LDL.LU R8, [R1+0xe0] ;  /* 0x0000e00001087983 */ /* 0x001ea80000300800 */
[----:B------:R-:W2:Y:S04]  /*ae740*/  LDL.LU R9, [R1+0xe4] ;  /* 0x0000e40001097983 */ /* 0x000ea80000300800 */
[----:B------:R-:W3:Y:S04]  /*ae750*/  LDL.LU R10, [R1+0xe8] ;  /* 0x0000e800010a7983 */ /* 0x000ee80000300800 */
[----:B------:R-:W3:Y:S04]  /*ae760*/  LDL.LU R11, [R1+0xec] ;  /* 0x0000ec00010b7983 */ /* 0x000ee80000300800 */
[----:B---3--:R-:W-:Y:S04]  /*ae770*/  STL.64 [R1+0x12440], R10 ;  /* 0x0124400a01007387 */ /* 0x008fe80000100a00 */
[----:B--2---:R0:W-:Y:S04]  /*ae780*/  STL.64 [R1+0x12438], R8 ;  /* 0x0124380801007387 */ /* 0x0041e80000100a00 */
[----:B0-----:R-:W2:Y:S04]  /*ae790*/  LDL.LU R8, [R1+0x32e8] ;  /* 0x0032e80001087983 */ /* 0x001ea80000300800 */
[----:B------:R-:W3:Y:S04]  /*ae7a0*/  LDL.LU R16, [R1+0x2820] ;  /* 0x0028200001107983 */ /* 0x000ee80000300800 */
[----:B------:R-:W2:Y:S04]  /*ae7b0*/  LDL.LU R20, [R1+0xb0] ;  /* 0x0000b00001147983 */ /* 0x000ea80000300800 */
[----:B------:R-:W2:Y:S04]  /*ae7c0*/  LDL.LU R21, [R1+0xb4] ;  /* 0x0000b40001157983 */ /* 0x000ea80000300800 */
[----:B------:R-:W2:Y:S04]  /*ae7d0*/  LDL.LU R22, [R1+0xb8] ;  /* 0x0000b80001167983 */ /* 0x000ea80000300800 */
[----:B------:R-:W2:Y:S04]  /*ae7e0*/  LDL.LU R23, [R1+0xbc] ;  /* 0x0000bc0001177983 */ /* 0x000ea80000300800 */
[----:B------:R-:W2:Y:S04]  /*ae7f0*/  LDL.LU R9, [R1+0x27f0] ;  /* 0x0027f00001097983 */ /* 0x000ea80000300800 */
[----:B------:R-:W2:Y:S04]  /*ae800*/  LDL.LU R10, [R1+0x27f4] ;  /* 0x0027f400010a7983 */ /* 0x000ea80000300800 */
[----:B------:R-:W2:Y:S04]  /*ae810*/  LDL.LU R11, [R1+0x2800] ;  /* 0x00280000010b7983 */ /* 0x000ea80000300800 */
[----:B--2---:R-:W-:Y:S04]  /*ae820*/  STL.64 [R1+0x12460], R10 ;  /* 0x0124600a01007387 */ /* 0x004fe80000100a00 */
[----:B------:R-:W-:Y:S04]  /*ae830*/  STL.64 [R1+0x12458], R8 ;  /* 0x0124580801007387 */ /* 0x000fe80000100a00 */
[----:B------:R-:W-:Y:S04]  /*ae840*/  STL.64 [R1+0x12450], R22 ;  /* 0x0124501601007387 */ /* 0x000fe80000100a00 */
[----:B------:R0:W-:Y:S04]  /*ae850*/  STL.64 [R1+0x12448], R20 ;  /* 0x0124481401007387 */ /* 0x0001e80000100a00 */
[----:B0-----:R-:W2:Y:S04]  /*ae860*/  LDL.LU R20, [R1+0xf0] ;  /* 0x0000f00001147983 */ /* 0x001ea80000300800 */
[----:B------:R-:W2:Y:S04]  /*ae870*/  LDL.LU R21, [R1+0xf4] ;  /* 0x0000f40001157983 */ /* 0x000ea80000300800 */
[----:B------:R-:W2:Y:S04]  /*ae880*/  LDL.LU R22, [R1+0xf8] ;  /* 0x0000f80001167983 */ /* 0x000ea80000300800 */
[----:B------:R-:W2:Y:S04]  /*ae890*/  LDL.LU R23, [R1+0xfc] ;  /* 0x0000fc0001177983 */ /* 0x000ea80000300800 */
        /* <DEDUP_REMOVED lines=8> */
[----:B------:R-:W3:Y:S04]  /*ae920*/  LDL.LU.64 R8, [R1+0x7c0] ;  /* 0x0007c00001087983 */ /* 0x000ee80000300a00 */
[----:B------:R-:W3:Y:S04]  /*ae930*/  LDL.LU.64 R10, [R1+0x7c8] ;  /* 0x0007c800010a7983 */ /* 0x000ee80000300a00 */
        /* <DEDUP_REMOVED lines=10> */
[----:B--2---:R-:W-:-:S15]  /*ae9e0*/  HMMA.16816.F32 R20, R12, R6, R20 ;  /* 0x000000060c14723c */ /* 0x004fde0000001814 */
[----:B------:R-:W-:-:S04]  /*ae9f0*/  NOP ;  /* 0x0000000000007918 */ /* 0x000fc80000000000 */
[----:B------:R-:W-:Y:S04]  /*aea00*/  STL.64 [R1+0x2240], R20 ;  /* 0x0022401401007387 */ /* 0x000fe80000100a00 */
[----:B------:R0:W-:Y:S04]  /*aea10*/  STL.64 [R1+0x2248], R22 ;  /* 0x0022481601007387 */ /* 0x0001e80000100a00 */
[----:B0-----:R-:W4:Y:S04]  /*aea20*/  LDL.LU.64 R22, [R1+0x12480] ;  /* 0x0124800001167983 */ /* 0x001f280000300a00 */
[----:B------:R-:W4:Y:S04]  /*aea30*/  LDL.LU.64 R20, [R1+0x12478] ;  /* 0x0124780001147983 */ /* 0x000f280000300a00 */
[----:B------:R-:W2:Y:S04]  /*aea40*/  LDL.LU R6, [R1+0x2810] ;  /* 0x0028100001067983 */ /* 0x000ea80000300800 */
[----:B------:R-:W2:Y:S01]  /*aea50*/  LDL.LU R7, [R1+0x2814] ;  /* 0x0028140001077983 */ /* 0x000ea20000300800 */
[C---:B----4-:R-:W-:Y:S08]  /*aea60*/  HMMA.16816.F32 R20, R12.reuse, R4, R20 ;  /* 0x000000040c14723c */ /* 0x050ff00000001814 */
[----:B---3--:R-:W-:Y:S11]  /*aea70*/  HMMA.16816.F32 R12, R12, R2, R8 ;  /* 0x000000020c0c723c */ /* 0x008ff60000001808 */
[----:B------:R-:W-:Y:S04]  /*aea80*/  STL.64 [R1+0x2230], R20 ;  /* 0x0022301401007387 */ /* 0x000fe80000100a00 */
[----:B------:R0:W-:Y:S04]  /*aea90*/  STL.64 [R1+0x2238], R22 ;  /* 0x0022381601007387 */ /* 0x0001e80000100a00 */
[----:B0-----:R-:W3:Y:S04]  /*aeaa0*/  LDL.LU.64 R22, [R1+0x12470] ;  /* 0x0124700001167983 */ /* 0x001ee80000300a00 */
[----:B------:R-:W3:Y:S04]  /*aeab0*/  LDL.LU.64 R20, [R1+0x12468] ;  /* 0x0124680001147983 */ /* 0x000ee80000300a00 */
[----:B------:R-:W4:Y:S04]  /*aeac0*/  LDL.LU R4, [R1+0x32ec] ;  /* 0x0032ec0001047983 */ /* 0x000f280000300800 */
[----:B------:R-:W2:Y:S04]  /*aead0*/  LDL.LU R5, [R1+0x2804] ;  /* 0x0028040001057983 */ /* 0x000ea80000300800 */
[----:B------:R-:W2:Y:S04]  /*aeae0*/  LDL.LU.64 R10, [R1+0x12460] ;  /* 0x01246000010a7983 */ /* 0x000ea80000300a00 */
[----:B------:R-:W4:Y:S04]  /*aeaf0*/  LDL.LU.64 R8, [R1+0x12458] ;  /* 0x0124580001087983 */ /* 0x000f280000300a00 */
[----:B------:R0:W-:Y:S04]  /*aeb00*/  STL.64 [R1+0x2200], R12 ;  /* 0x0022000c01007387 */ /* 0x0001e80000100a00 */
[----:B------:R1:W-:Y:S04]  /*aeb10*/  STL.64 [R1+0x2208], R14 ;  /* 0x0022080e01007387 */ /* 0x0003e80000100a00 */
[----:B0-----:R-:W2:Y:S04]  /*aeb20*/  LDL.LU R12, [R1+0x32d4] ;  /* 0x0032d400010c7983 */ /* 0x001ea80000300800 */
[----:B------:R-:W2:Y:S04]  /*aeb30*/  LDL.LU R13, [R1+0x32d0] ;  /* 0x0032d000010d7983 */ /* 0x000ea80000300800 */
[----:B-1----:R-:W3:Y:S04]  /*aeb40*/  LDL.LU R14, [R1+0x32dc] ;  /* 0x0032dc00010e7983 */ /* 0x002ee80000300800 */
[----:B------:R-:W3:Y:S04]  /*aeb50*/  LDL.LU R15, [R1+0x32d8] ;  /* 0x0032d800010f7983 */ /* 0x000ee80000300800 */
[----:B------:R-:W4:Y:S04]  /*aeb60*/  LDL.LU R2, [R1+0x32e4] ;  /* 0x0032e40001027983 */ /* 0x000f280000300800 */
[----:B------:R-:W4:Y:S01]  /*aeb70*/  LDL.LU R3, [R1+0x32e0] ;  /* 0x0032e00001037983 */ /* 0x000f220000300800 */
[----:B--2---:R-:W-:-:S02]  /*aeb80*/  IMAD R12, R13, 0x100, R12 ;  /* 0x000001000d0c7824 */ /* 0x004fc400078e020c */
[----:B---3--:R-:W-:Y:S02]  /*aeb90*/  IMAD R13, R15, 0x100, R14 ;  /* 0x000001000f0d7824 */ /* 0x008fe400078e020e */
[----:B----4-:R-:W-:Y:S02]  /*aeba0*/  IMAD R15, R8, 0x100, R4 ;  /* 0x00000100080f7824 */ /* 0x010fe400078e0204 */
[----:B------:R-:W-:Y:S01]  /*aebb0*/  IMAD R14, R3, 0x100, R2 ;  /* 0x00000100030e7824 */ /* 0x000fe200078e0202 */
[----:B------:R-:W-:Y:S02]  /*aebc0*/  F2FP.F16.E4M3.UNPACK_B R8, R9.H1 ;  /* 0x00000009ff08723e */ /* 0x000fe400030006ff */
[----:B------:R-:W-:Y:S02]  /*aebd0*/  F2FP.F16.E4M3.UNPACK_B R12, R12 ;  /* 0x0000000cff0c723e */ /* 0x000fe400020006ff */
[----:B------:R-:W-:Y:S02]  /*aebe0*/  F2FP.F16.E4M3.UNPACK_B R13, R13 ;  /* 0x0000000dff0d723e */ /* 0x000fe400020006ff */
[----:B------:R-:W-:-:S02]  /*aebf0*/  F2FP.F16.E4M3.UNPACK_B R15, R15 ;  /* 0x0000000fff0f723e */ /* 0x000fc400020006ff */
[----:B------:R-:W-:Y:S02]  /*aec00*/  F2FP.F16.E4M3.UNPACK_B R14, R14 ;  /* 0x0000000eff0e723e */ /* 0x000fe400020006ff */
[----:B------:R-:W-:Y:S02]  /*aec10*/  F2FP.F16.E4M3.UNPACK_B R9, R10.H1 ;  /* 0x0000000aff09723e */ /* 0x000fe400030006ff */
[----:B------:R-:W-:-:S03]  /*aec20*/  F2FP.F16.E4M3.UNPACK_B R2, R11.H1 ;  /* 0x0000000bff02723e */ /* 0x000fc600030006ff */
[----:B------:R0:W-:Y:S02]  /*aec30*/  STL.64 [R1+0x98], R8 ;  /* 0x0000980801007387 */ /* 0x0001e40000100a00 */
[----:B0-----:R-:W-:Y:S02]  /*aec40*/  HMMA.16816.F32 R8, R12, R8, R20 ;  /* 0x000000080c08723c */ /* 0x001fe40000001814 */
[----:B------:R-:W2:Y:S04]  /*aec50*/  LDL.LU.64 R22, [R1+0x12450] ;  /* 0x0124500001167983 */ /* 0x000ea80000300a00 */
[----:B------:R-:W2:-:S13]  /*aec60*/  LDL.LU.64 R20, [R1+0x12448] ;  /* 0x0124480001147983 */ /* 0x000e9a0000300a00 */
[----:B------:R-:W-:Y:S04]  /*aec70*/  STL.64 [R1+0x2430], R8 ;  /* 0x0024300801007387 */ /* 0x000fe80000100a00 */
[----:B------:R0:W-:Y:S04]  /*aec80*/  STL.64 [R1+0x2438], R10 ;  /* 0x0024380a01007387 */ /* 0x0001e80000100a00 */
[----:B0-----:R-:W3:Y:S04]  /*aec90*/  LDL.LU.64 R10, [R1+0x12440] ;  /* 0x01244000010a7983 */ /* 0x001ee80000300a00 */
[----:B------:R-:W3:Y:S01]  /*aeca0*/  LDL.LU.64 R8, [R1+0x12438] ;  /* 0x0124380001087983 */ /* 0x000ee20000300a00 */
[----:B------:R-:W-:-:S05]  /*aecb0*/  F2FP.F16.E4M3.UNPACK_B R3, R5.H1 ;  /* 0x00000005ff03723e */ /* 0x000fca00030006ff */
[----:B------:R-:W-:Y:S01]  /*aecc0*/  STL.64 [R1+0x90], R2 ;  /* 0x0000900201007387 */ /* 0x000fe20000100a00 */
[----:B------:R-:W-:Y:S02]  /*aecd0*/  F2FP.F16.E4M3.UNPACK_B R4, R6.H1 ;  /* 0x00000006ff04723e */ /* 0x000fe400030006ff */
[----:B------:R-:W-:Y:S01]  /*aece0*/  F2FP.F16.E4M3.UNPACK_B R5, R7.H1 ;  /* 0x00000007ff05723e */ /* 0x000fe200030006ff */
[----:B---3--:R-:W-:-:S15]  /*aecf0*/  HMMA.16816.F32 R8, R12, R2, R8 ;  /* 0x000000020c08723c */ /* 0x008fde0000001808 */
[----:B------:R-:W-:-:S04]  /*aed00*/  NOP ;  /* 0x0000000000007918 */ /* 0x000fc80000000000 */
[----:B------:R-:W-:Y:S04]  /*aed10*/  STL.64 [R1+0x2460], R8 ;  /* 0x0024600801007387 */ /* 0x000fe80000100a00 */
[----:B------:R0:W-:Y:S04]  /*aed20*/  STL.64 [R1+0x2468], R10 ;  /* 0x0024680a01007387 */ /* 0x0001e80000100a00 */
[----:B0-----:R-:W3:Y:S04]  /*aed30*/  LDL.LU.64 R10, [R1+0x12430] ;  /* 0x01243000010a7983 */ /* 0x001ee80000300a00 */
[----:B------:R-:W3:Y:S04]  /*aed40*/  LDL.LU.64 R8, [R1+0x12428] ;  /* 0x0124280001087983 */ /* 0x000ee80000300a00 */
[----:B------:R2:W-:Y:S02]  /*aed50*/  STL.64 [R1+0x88], R4 ;  /* 0x0000880401007387 */ /* 0x0005e40000100a00 */
[----:B--2---:R-:W-:Y:S02]  /*aed60*/  HMMA.16816.F32 R4, R12, R4, R20 ;  /* 0x000000040c04723c */ /* 0x004fe40000001814 */
[----:B------:R-:W2:Y:S04]  /*aed70*/  LDL.LU.64 R22, [R1+0x12420] ;  /* 0x0124200001167983 */ /* 0x000ea80000300a00 */
[----:B------:R-:W2:Y:S01]  /*aed80*/  LDL.LU.64 R20, [R1+0x12418] ;  /* 0x0124180001147983 */ /* 0x000ea20000300a00 */
[----:B------:R-:W-:-:S02]  /*aed90*/  F2FP.F16.E4M3.UNPACK_B R2, R16.H1 ;  /* 0x00000010ff02723e */ /* 0x000fc400030006ff */
[----:B------:R-:W-:-:S10]  /*aeda0*/  F2FP.F16.E4M3.UNPACK_B R3, R17.H1 ;  /* 0x00000011ff03723e */ /* 0x000fd400030006ff */
[----:B------:R0:W-:Y:S04]  /*aedb0*/  STL.64 [R1+0x2470], R4 ;  /* 0x0024700401007387 */ /* 0x0001e80000100a00 */
[----:B------:R-:W-:Y:S04]  /*aedc0*/  STL.64 [R1+0x2478], R6 ;  /* 0x0024780601007387 */ /* 0x000fe80000100a00 */
[----:B------:R1:W-:Y:S01]  /*aedd0*/  STL.64 [R1+0x80], R2 ;  /* 0x0000800201007387 */ /* 0x0003e20000100a00 */
[----:B0-----:R-:W-:Y:S02]  /*aede0*/  F2FP.F16.E4M3.UNPACK_B R4, R18.H1 ;  /* 0x00000012ff04723e */ /* 0x001fe400030006ff */
[----:B------:R-:W-:-:S02]  /*aedf0*/  F2FP.F16.E4M3.UNPACK_B R5, R19.H1 ;  /* 0x00000013ff05723e */ /* 0x000fc400030006ff */
[----:B------:R-:W-:Y:S01]  /*aee00*/  F2FP.F16.E4M3.UNPACK_B R0, R0.H1 ;  /* 0x00000000ff00723e */ /* 0x000fe200030006ff */
[----:B---3--:R-:W-:Y:S01]  /*aee10*/  HMMA.16816.F32 R8, R12, R2, R8 ;  /* 0x000000020c08723c */ /* 0x008fe20000001808 */
[----:B-1----:R-:W-:Y:S02]  /*aee20*/  F2FP.F16.E4M3.UNPACK_B R2, R28.H1 ;  /* 0x0000001cff02723e */ /* 0x002fe400030006ff */
[----:B------:R-:W-:-:S15]  /*aee30*/  F2FP.F16.E4M3.UNPACK_B R3, R29.H1 ;  /* 0x0000001dff03723e */ /* 0x000fde00030006ff */
[----:B------:R-:W-:Y:S01]  /*aee40*/  NOP ;  /* 0x0000000000007918 */ /* 0x000fe20000000000 */
[----:B------:R-:W-:Y:S04]  /*aee50*/  STL.64 [R1+0x2490], R8 ;  /* 0x0024900801007387 */ /* 0x000fe80000100a00 */
[----:B------:R-:W-:Y:S04]  /*aee60*/  STL.64 [R1+0x2498], R10 ;  /* 0x0024980a01007387 */ /* 0x000fe80000100a00 */
[----:B------:R2:W-:Y:S02]  /*aee70*/  STL.64 [R1+0x78], R4 ;  /* 0x0000780401007387 */ /* 0x0005e40000100a00 */
[----:B--2---:R-:W-:-:S15]  /*aee80*/  HMMA.16816.F32 R4, R12, R4, R20 ;  /* 0x000000040c04723c */ /* 0x004fde0000001814 */
[----:B------:R-:W-:-:S04]  /*aee90*/  NOP ;  /* 0x0000000000007918 */ /* 0x000fc80000000000 */
[----:B------:R-:W-:Y:S04]  /*aeea0*/  STL.64 [R1+0x24a0], R4 ;  /* 0x0024a00401007387 */ /* 0x000fe80000100a00 */
[----:B------:R0:W-:Y:S02]  /*aeeb0*/  STL.64 [R1+0x24a8], R6 ;  /* 0x0024a80601007387 */ /* 0x0001e40000100a00 */
[----:B0-----:R-:W-:Y:S02]  /*aeec0*/  HMMA.16816.F32 R4, R12, R2, R24 ;  /* 0x000000020c04723c */ /* 0x001fe40000001818 */
[----:B------:R-:W-:Y:S04]  /*aeed0*/  STL.64 [R1+0x70], R2 ;  /* 0x0000700201007387 */ /* 0x000fe80000100a00 */
[----:B------:R-:W2:-:S13]  /*aeee0*/  LDL.LU R20, [R1+0x180] ;  /* 0x0001800001147983 */ /* 0x000e9a0000300800 */
[----:B------:R-:W-:Y:S04]  /*aeef0*/  STL.64 [R1+0x24c0], R4 ;  /* 0x0024c00401007387 */ /* 0x000fe80000100a00 */
[----:B------:R-:W-:Y:S04]  /*aef00*/  STL.64 [R1+0x24c8], R6 ;  /* 0x0024c80601007387 */ /* 0x000fe80000100a00 */
[----:B------:R-:W2:Y:S04]  /*aef10*/  LDL.LU R21, [R1+0x184] ;  /* 0x0001840001157983 */ /* 0x000ea80000300800 */
[----:B------:R-:W-:Y:S04]  /*aef20*/  STL [R1+0x68], R0 ;  /* 0x0000680001007387 */ /* 0x000fe80000100800 */
[----:B------:R-:W3:Y:S04]  /*aef30*/  LDL.LU R22, [R1+0x188] ;  /* 0x0001880001167983 */ /* 0x000ee80000300800 */
[----:B------:R-:W3:Y:S04]  /*aef40*/  LDL.LU R23, [R1+0x18c] ;  /* 0x00018c0001177983 */ /* 0x000ee80000300800 */
[----:B---3--:R-:W-:Y:S04]  /*aef50*/  STL.64 [R1+0x12380], R22 ;  /* 0x0123801601007387 */ /* 0x008fe80000100a00 */
[----:B--2---:R-:W-:Y:S04]  /*aef60*/  STL.64 [R1+0x12378], R20 ;  /* 0x0123781401007387 */ /* 0x004fe80000100a00 */
[----:B------:R-:W2:Y:S04]  /*aef70*/  LDL.LU R8, [R1+0x170] ;  /* 0x0001700001087983 */ /* 0x000ea80000300800 */
[----:B------:R-:W2:Y:S04]  /*aef80*/  LDL.LU R9, [R1+0x174] ;  /* 0x0001740001097983 */ /* 0x000ea80000300800 */
[----:B------:R-:W3:Y:S04]  /*aef90*/  LDL.LU R10, [R1+0x178] ;  /* 0x00017800010a7983 */ /* 0x000ee80000300800 */
[----:B------:R-:W3:Y:S04]  /*aefa0*/  LDL.LU R11, [R1+0x17c] ;  /* 0x00017c00010b7983 */ /* 0x000ee80000300800 */
[----:B---3--:R-:W-:Y:S04]  /*aefb0*/  STL.64 [R1+0x12390], R10 ;  /* 0x0123900a01007387 */ /* 0x008fe80000100a00 */
[----:B--2---:R0:W-:Y:S04]  /*aefc0*/  STL.64 [R1+0x12388], R8 ;  /* 0x0123880801007387 */ /* 0x0041e80000100a00 */
[----:B0-----:R-:W2:Y:S04]  /*aefd0*/  LDL.LU R8, [R1+0x150] ;  /* 0x0001500001087983 */ /* 0x001ea80000300800 */
[----:B------:R-:W2:Y:S04]  /*aefe0*/  LDL.LU R9, [R1+0x154] ;  /* 0x0001540001097983 */ /* 0x000ea80000300800 */
[----:B------:R-:W3:Y:S04]  /*aeff0*/  LDL.LU R10, [R1+0x158] ;  /* 0x00015800010a7983 */ /* 0x000ee80000300800 */
[----:B------:R-:W3:Y:S04]  /*af000*/  LDL.LU R11, [R1+0x15c] ;  /* 0x00015c00010b7983 */ /* 0x000ee80000300800 */
[----:B------:R-:W4:Y:S04]  /*af010*/  LDL.LU R2, [R1+0x2894] ;  /* 0x0028940001027983 */ /* 0x000f280000300800 */
[----:B------:R-:W4:Y:S04]  /*af020*/  LDL.LU R3, [R1+0x28a0] ;  /* 0x0028a00001037983 */ /* 0x000f280000300800 */
[----:B---3--:R-:W-:Y:S04]  /*af030*/  STL.64 [R1+0x123a0], R10 ;  /* 0x0123a00a01007387 */ /* 0x008fe80000100a00 */
[----:B--2---:R-:W-:Y:S04]  /*af040*/  STL.64 [R1+0x12398], R8 ;  /* 0x0123980801007387 */ /* 0x004fe80000100a00 */
[----:B------:R-:W2:Y:S04]  /*af050*/  LDL.LU R5, [R1+0x28a4] ;  /* 0x0028a40001057983 */ /* 0x000ea80000300800 */
[----:B------:R-:W3:Y:S04]  /*af060*/  LDL.LU R6, [R1+0x28b0] ;  /* 0x0028b00001067983 */ /* 0x000ee80000300800 */
[----:B------:R-:W3:Y:S04]  /*af070*/  LDL.LU R7, [R1+0x28b4] ;  /* 0x0028b40001077983 */ /* 0x000ee80000300800 */
[----:B---3--:R-:W-:Y:S04]  /*af080*/  STL.64 [R1+0x123b0], R6 ;  /* 0x0123b00601007387 */ /* 0x008fe80000100a00 */
[----:B--2---:R0:W-:Y:S04]  /*af090*/  STL [R1+0x123a8], R5 ;  /* 0x0123a80501007387 */ /* 0x0041e80000100800 */
[----:B------:R-:W2:Y:S04]  /*af0a0*/  LDL.LU R4, [R1+0x140] ;  /* 0x0001400001047983 */ /* 0x000ea80000300800 */
[----:B0-----:R-:W2:Y:S04]  /*af0b0*/  LDL.LU R5, [R1+0x144] ;  /* 0x0001440001057983 */ /* 0x001ea80000300800 */
[----:B------:R-:W3:Y:S04]  /*af0c0*/  LDL.LU R6, [R1+0x148] ;  /* 0x0001480001067983 */ /* 0x000ee80000300800 */
[----:B------:R-:W3:Y:S04]  /*af0d0*/  LDL.LU R7, [R1+0x14c] ;  /* 0x00014c0001077983 */ /* 0x000ee80000300800 */
[----:B------:R-:W2:Y:S04]  /*af0e0*/  LDL.LU R10, [R1+0x2884] ;  /* 0x00288400010a7983 */ /* 0x000ea80000300800 */
[----:B------:R-:W2:Y:S04]  /*af0f0*/  LDL.LU R11, [R1+0x2890] ;  /* 0x00289000010b7983 */ /* 0x000ea80000300800 */
[----:B--2---:R0:W-:Y:S04]  /*af100*/  STL.64 [R1+0x123d8], R10 ;  /* 0x0123d80a01007387 */ /* 0x0041e80000100a00 */
[----:B------:R-:W2:Y:S04]  /*af110*/  LDL.LU R8, [R1+0x120] ;  /* 0x0001200001087983 */ /* 0x000ea80000300800 */
[----:B------:R-:W2:Y:S04]  /*af120*/  LDL.LU R9, [R1+0x124] ;  /* 0x0001240001097983 */ /* 0x000ea80000300800 */
[----:B0-----:R-:W2:Y:S04]  /*af130*/  LDL.LU R10, [R1+0x128] ;  /* 0x00012800010a7983 */ /* 0x001ea80000300800 */
[----:B------:R-:W2:Y:S04]  /*af140*/  LDL.LU R11, [R1+0x12c] ;  /* 0x00012c00010b7983 */ /* 0x000ea80000300800 */
[----:B--2---:R0:W-:Y:S04]  /*af150*/  STL.64 [R1+0x123e8], R10 ;  /* 0x0123e80a01007387 */ /* 0x0041e80000100a00 */
[----:B0-----:R-:W2:Y:S04]  /*af160*/  LDL.LU R10, [R1+0x2864] ;  /* 0x00286400010a7983 */ /* 0x001ea80000300800 */
[----:B------:R-:W2:Y:S04]  /*af170*/  LDL.LU R11, [R1+0x2870] ;  /* 0x00287000010b7983 */ /* 0x000ea80000300800 */
[----:B------:R-:W-:Y:S04]  /*af180*/  STL.64 [R1+0x123e0], R8 ;  /* 0x0123e00801007387 */ /* 0x000fe80000100a00 */
[----:B---3--:R0:W-:Y:S04]  /*af190*/  STL.64 [R1+0x123c0], R6 ;  /* 0x0123c00601007387 */ /* 0x0081e80000100a00 */
[----:B0-----:R-:W3:Y:S04]  /*af1a0*/  LDL.LU R7, [R1+0x2874] ;  /* 0x0028740001077983 */ /* 0x001ee80000300800 */
[----:B------:R0:W-:Y:S04]  /*af1b0*/  STL.64 [R1+0x123b8], R4 ;  /* 0x0123b80401007387 */ /* 0x0001e80000100a00 */
[----:B0-----:R-:W2:Y:S04]  /*af1c0*/  LDL.LU R5, [R1+0x2880] ;  /* 0x0028800001057983 */ /* 0x001ea80000300800 */
[----:B---3--:R-:W-:Y:S04]  /*af1d0*/  STL [R1+0x12404], R7 ;  /* 0x0124040701007387 */ /* 0x008fe80000100800 */
[----:B------:R-:W3:Y:S04]  /*af1e0*/  LDL.LU R8, [R1+0x2854] ;  /* 0x0028540001087983 */ /* 0x000ee80000300800 */
[----:B------:R-:W3:Y:S04]  /*af1f0*/  LDL.LU R9, [R1+0x2860] ;  /* 0x0028600001097983 */ /* 0x000ee80000300800 */
[----:B--2---:R-:W-:Y:S04]  /*af200*/  STL [R1+0x12400], R5 ;  /* 0x0124000501007387 */ /* 0x004fe80000100800 */
[----:B------:R-:W2:Y:S04]  /*af210*/  LDL.LU R16, [R1+0x28c0] ;  /* 0x0028c00001107983 */ /* 0x000ea80000300800 */
[----:B------:R-:W2:Y:S04]  /*af220*/  LDL.LU R20, [R1+0x160] ;  /* 0x0001600001147983 */ /* 0x000ea80000300800 */
[----:B------:R-:W2:Y:S04]  /*af230*/  LDL.LU R21, [R1+0x164] ;  /* 0x0001640001157983 */ /* 0x000ea80000300800 */
[----:B------:R-:W2:Y:S04]  /*af240*/  LDL.LU R22, [R1+0x168] ;  /* 0x0001680001167983 */ /* 0x000ea80000300800 */
[----:B------:R-:W2:Y:S04]  /*af250*/  LDL.LU R23, [R1+0x16c] ;  /* 0x00016c0001177983 */ /* 0x000ea80000300800 */
[----:B--2---:R-:W-:Y:S04]  /*af260*/  STL.64 [R1+0x123d0], R22 ;  /* 0x0123d01601007387 */ /* 0x004fe80000100a00 */
[----:B------:R0:W-:Y:S04]  /*af270*/  STL.64 [R1+0x123c8], R20 ;  /* 0x0123c81401007387 */ /* 0x0001e80000100a00 */
[----:B0-----:R-:W2:Y:S04]  /*af280*/  LDL.LU R20, [R1+0x130] ;  /* 0x0001300001147983 */ /* 0x001ea80000300800 */
        /* <DEDUP_REMOVED lines=8> */
[----:B------:R-:W2:Y:S01]  /*af310*/  LDL.LU R23, [R1+0x11c] ;  /* 0x00011c0001177983 */ /* 0x000ea20000300800 */
[----:B------:R-:W-:Y:S01]  /*af320*/  IMAD.MOV.U32 R6, RZ, RZ, R0 ;  /* 0x000000ffff067224 */ /* 0x000fe200078e0000 */
[----:B---3--:R-:W-:-:S02]  /*af330*/  F2FP.F16.E4M3.UNPACK_B R7, R8.H1 ;  /* 0x00000008ff07723e */ /* 0x008fc400030006ff */
[----:B--2---:R-:W-:Y:S04]  /*af340*/  STL.64 [R1+0x12410], R22 ;  /* 0x0124101601007387 */ /* 0x004fe80000100a00 */
[----:B------:R0:W-:Y:S04]  /*af350*/  STL.64 [R1+0x12408], R20 ;  /* 0x0124081401007387 */ /* 0x0001e80000100a00 */
[----:B0-----:R-:W2:Y:S04]  /*af360*/  LDL.LU R20, [R1+0x100] ;  /* 0x0001000001147983 */ /* 0x001ea80000300800 */
[----:B------:R-:W2:Y:S04]  /*af370*/  LDL.LU R21, [R1+0x104] ;  /* 0x0001040001157983 */ /* 0x000ea80000300800 */
        /* <DEDUP_REMOVED lines=12> */
[----:B------:R2:W-:Y:S02]  /*af440*/  STL [R1+0x6c], R7 ;  /* 0x00006c0701007387 */ /* 0x0005e40000100800 */
[----:B--2---:R-:W-:Y:S02]  /*af450*/  HMMA.16816.F32 R4, R12, R6, R20 ;  /* 0x000000060c04723c */ /* 0x004fe40000001814 */
[----:B------:R-:W2:Y:S04]  /*af460*/  LDL.LU.64 R22, [R1+0x12410] ;  /* 0x0124100001167983 */ /* 0x000ea80000300a00 */
[----:B------:R-:W2:Y:S01]  /*af470*/  LDL.LU.64 R20, [R1+0x12408] ;  /* 0x0124080001147983 */ /* 0x000ea20000300a00 */
[----:B------:R-:W-:-:S02]  /*af480*/  F2FP.F16.E4M3.UNPACK_B R8, R9.H1 ;  /* 0x00000009ff08723e */ /* 0x000fc400030006ff */
[----:B------:R-:W-:-:S10]  /*af490*/  F2FP.F16.E4M3.UNPACK_B R9, R10.H1 ;  /* 0x0000000aff09723e */ /* 0x000fd400030006ff */
[----:B------:R-:W-:Y:S04]  /*af4a0*/  STL.64 [R1+0x24e0], R4 ;  /* 0x0024e00401007387 */ /* 0x000fe80000100a00 */
[----:B------:R0:W-:Y:S04]  /*af4b0*/  STL.64 [R1+0x24e8], R6 ;  /* 0x0024e80601007387 */ /* 0x0001e80000100a00 */
[----:B0-----:R-:W3:Y:S04]  /*af4c0*/  LDL.LU R7, [R1+0x12404] ;  /* 0x0124040001077983 */ /* 0x001ee80000300800 */
[----:B------:R-:W3:Y:S01]  /*af4d0*/  LDL.LU R5, [R1+0x12400] ;  /* 0x0124000001057983 */ /* 0x000ee20000300800 */
[----:B------:R-:W-:-:S03]  /*af4e0*/  F2FP.F16.E4M3.UNPACK_B R6, R11.H1 ;  /* 0x0000000bff06723e */ /* 0x000fc600030006ff */
[----:B------:R2:W-:Y:S02]  /*af4f0*/  STL.64 [R1+0x60], R8 ;  /* 0x0000600801007387 */ /* 0x0005e40000100a00 */
[----:B--2---:R-:W-:Y:S02]  /*af500*/  HMMA.16816.F32 R8, R12, R8, R20 ;  /* 0x000000080c08723c */ /* 0x004fe40000001814 */
[----:B------:R-:W2:Y:S04]  /*af510*/  LDL.LU.64 R22, [R1+0x123f8] ;  /* 0x0123f80001167983 */ /* 0x000ea80000300a00 */
[----:B------:R-:W2:-:S13]  /*af520*/  LDL.LU.64 R20, [R1+0x123f0] ;  /* 0x0123f00001147983 */ /* 0x000e9a0000300a00 */
[----:B------:R-:W-:Y:S04]  /*af530*/  STL.64 [R1+0x24f0], R8 ;  /* 0x0024f00801007387 */ /* 0x000fe80000100a00 */
[----:B------:R0:W-:Y:S04]  /*af540*/  STL.64 [R1+0x24f8], R10 ;  /* 0x0024f80a01007387 */ /* 0x0001e80000100a00 */
[----:B0-----:R-:W2:Y:S04]  /*af550*/  LDL.LU.64 R10, [R1+0x123e8] ;  /* 0x0123e800010a7983 */ /* 0x001ea80000300a00 */
[----:B------:R-:W2:Y:S01]  /*af560*/  LDL.LU.64 R8, [R1+0x123e0] ;  /* 0x0123e00001087983 */ /* 0x000ea20000300a00 */
[----:B---3--:R-:W-:-:S05]  /*af570*/  F2FP.F16.E4M3.UNPACK_B R7, R7.H1 ;  /* 0x00000007ff07723e */ /* 0x008fca00030006ff */
[----:B------:R-:W-:Y:S02]  /*af580*/  STL.64 [R1+0x58], R6 ;  /* 0x0000580601007387 */ /* 0x000fe40000100a00 */
[----:B--2---:R-:W-:-:S15]  /*af590*/  HMMA.16816.F32 R8, R12, R6, R8 ;  /* 0x000000060c08723c */ /* 0x004fde0000001808 */
[----:B------:R-:W-:-:S04]  /*af5a0*/  NOP ;  /* 0x0000000000007918 */ /* 0x000fc80000000000 */
[----:B------:R-:W-:Y:S04]  /*af5b0*/  STL.64 [R1+0x2510], R8 ;  /* 0x0025100801007387 */ /* 0x000fe80000100a00 */
[----:B------:R0:W-:Y:S04]  /*af5c0*/  STL.64 [R1+0x2518], R10 ;  /* 0x0025180a01007387 */ /* 0x0001e80000100a00 */
[----:B0-----:R-:W2:Y:S01]  /*af5d0*/  LDL.LU.64 R10, [R1+0x123d8] ;  /* 0x0123d800010a7983 */ /* 0x001ea20000300a00 */
[----:B------:R-:W-:Y:S02]  /*af5e0*/  F2FP.F16.E4M3.UNPACK_B R4, R5.H1 ;  /* 0x00000005ff04723e */ /* 0x000fe400030006ff */
[----:B--2---:R-:W-:-:S05]  /*af5f0*/  F2FP.F16.E4M3.UNPACK_B R5, R10.H1 ;  /* 0x0000000aff05723e */ /* 0x004fca00030006ff */
        /* <DEDUP_REMOVED lines=8> */
[----:B------:R-:W-:-:S02]  /*af680*/  F2FP.F16.E4M3.UNPACK_B R8, R11.H1 ;  /* 0x0000000bff08723e */ /* 0x000fc400030006ff */
[----:B----4-:R-:W-:-:S05]  /*af690*/  F2FP.F16.E4M3.UNPACK_B R9, R2.H1 ;  /* 0x00000002ff09723e */ /* 0x010fca00030006ff */
[----:B------:R3:W-:Y:S02]  /*af6a0*/  STL.64 [R1+0x48], R8 ;  /* 0x0000480801007387 */ /* 0x0007e40000100a00 */
[----:B---3--:R-:W-:Y:S02]  /*af6b0*/  HMMA.16816.F32 R8, R12, R8, R4 ;  /* 0x000000080c08723c */ /* 0x008fe40000001804 */
[----:B------:R-:W3:Y:S04]  /*af6c0*/  LDL.LU.64 R6, [R1+0x123b0] ;  /* 0x0123b00001067983 */ /* 0x000ee80000300a00 */
[----:B------:R-:W4:-:S13]  /*af6d0*/  LDL.LU R5, [R1+0x123a8] ;  /* 0x0123a80001057983 */ /* 0x000f1a0000300800 */
[----:B------:R-:W-:Y:S04]  /*af6e0*/  STL.64 [R1+0x2550], R8 ;  /* 0x0025500801007387 */ /* 0x000fe80000100a00 */
[----:B------:R0:W-:Y:S04]  /*af6f0*/  STL.64 [R1+0x2558], R10 ;  /* 0x0025580a01007387 */ /* 0x0001e80000100a00 */
[----:B0-----:R-:W2:Y:S04]  /*af700*/  LDL.LU.64 R10, [R1+0x123a0] ;  /* 0x0123a000010a7983 */ /* 0x001ea80000300a00 */
[----:B------:R-:W2:Y:S01]  /*af710*/  LDL.LU.64 R8, [R1+0x12398] ;  /* 0x0123980001087983 */ /* 0x000ea20000300a00 */
[----:B------:R-:W-:-:S02]  /*af720*/  F2FP.F16.E4M3.UNPACK_B R2, R3.H1 ;  /* 0x00000003ff02723e */ /* 0x000fc400030006ff */
[----:B----4-:R-:W-:-:S05]  /*af730*/  F2FP.F16.E4M3.UNPACK_B R3, R5.H1 ;  /* 0x00000005ff03723e */ /* 0x010fca00030006ff */
[----:B------:R-:W-:Y:S02]  /*af740*/  STL.64 [R1+0x40], R2 ;  /* 0x0000400201007387 */ /* 0x000fe40000100a00 */
[----:B--2---:R-:W-:Y:S01]  /*af750*/  HMMA.16816.F32 R8, R12, R2, R8 ;  /* 0x000000020c08723c */ /* 0x004fe20000001808 */
[----:B---3--:R-:W-:Y:S02]  /*af760*/  F2FP.F16.E4M3.UNPACK_B R4, R6.H1 ;  /* 0x00000006ff04723e */ /* 0x008fe400030006ff */
[----:B------:R-:W-:-:S15]  /*af770*/  F2FP.F16.E4M3.UNPACK_B R5, R7.H1 ;  /* 0x00000007ff05723e */ /* 0x000fde00030006ff */
[----:B------:R-:W-:Y:S01]  /*af780*/  NOP ;  /* 0x0000000000007918 */ /* 0x000fe20000000000 */
[----:B------:R-:W-:Y:S04]  /*af790*/  STL.64 [R1+0x2570], R8 ;  /* 0x0025700801007387 */ /* 0x000fe80000100a00 */
[----:B------:R0:W-:Y:S04]  /*af7a0*/  STL.64 [R1+0x2578], R10 ;  /* 0x0025780a01007387 */ /* 0x0001e80000100a00 */
[----:B0-----:R-:W2:Y:S04]  /*af7b0*/  LDL.LU.64 R10, [R1+0x12390] ;  /* 0x01239000010a7983 */ /* 0x001ea80000300a00 */
[----:B------:R-:W2:Y:S04]  /*af7c0*/  LDL.LU.64 R8, [R1+0x12388] ;  /* 0x0123880001087983 */ /* 0x000ea80000300a00 */
[----:B------:R0:W-:Y:S02]  /*af7d0*/  STL.64 [R1+0x38], R4 ;  /* 0x0000380401007387 */ /* 0x0001e40000100a00 */
[----:B0-----:R-:W-:Y:S02]  /*af7e0*/  HMMA.16816.F32 R4, R12, R4, R20 ;  /* 0x000000040c04723c */ /* 0x001fe40000001814 */
[----:B------:R-:W3:Y:S04]  /*af7f0*/  LDL.LU.64 R22, [R1+0x12380] ;  /* 0x0123800001167983 */ /* 0x000ee80000300a00 */
[----:B------:R-:W3:Y:S01]  /*af800*/  LDL.LU.64 R20, [R1+0x12378] ;  /* 0x0123780001147983 */ /* 0x000ee20000300a00 */
        /* <DEDUP_REMOVED lines=8> */
[----:B--2---:R-:W-:Y:S01]  /*af890*/  HMMA.16816.F32 R8, R12, R2, R8 ;  /* 0x000000020c08723c */ /* 0x004fe20000001808 */
[----:B-1----:R-:W-:Y:S02]  /*af8a0*/  F2FP.F16.E4M3.UNPACK_B R2, R28.H1 ;  /* 0x0000001cff02723e */ /* 0x002fe400030006ff */
[----:B------:R-:W-:-:S15]  /*af8b0*/  F2FP.F16.E4M3.UNPACK_B R3, R29.H1 ;  /* 0x0000001dff03723e */ /* 0x000fde00030006ff */
[----:B------:R-:W-:Y:S01]  /*af8c0*/  NOP ;  /* 0x0000000000007918 */ /* 0x000fe20000000000 */
[----:B------:R-:W-:Y:S04]  /*af8d0*/  STL.64 [R1+0x25a0], R8 ;  /* 0x0025a00801007387 */ /* 0x000fe80000100a00 */
[----:B------:R-:W-:Y:S04]  /*af8e0*/  STL.64 [R1+0x25a8], R10 ;  /* 0x0025a80a01007387 */ /* 0x000fe80000100a00 */
[----:B------:R3:W-:Y:S02]  /*af8f0*/  STL.64 [R1+0x28], R4 ;  /* 0x0000280401007387 */ /* 0x0007e40000100a00 */
[C---:B---3--:R-:W-:Y:S08]  /*af900*/  HMMA.16816.F32 R4, R12.reuse, R4, R20 ;  /* 0x000000040c04723c */ /* 0x048ff00000001814 */
[----:B------:R-:W-:Y:S11]  /*af910*/  HMMA.16816.F32 R8, R12, R2, R24 ;  /* 0x000000020c08723c */ /* 0x000ff60000001818 */
[----:B------:R0:W-:Y:S04]  /*af920*/  STL.64 [R1+0x25c0], R4 ;  /* 0x0025c00401007387 */ /* 0x0001e80000100a00 */
[----:B------:R1:W-:Y:S04]  /*af930*/  STL.64 [R1+0x25c8], R6 ;  /* 0x0025c80601007387 */ /* 0x0003e80000100a00 */
[----:B------:R-:W-:Y:S04]  /*af940*/  STL.64 [R1+0x20], R2 ;  /* 0x0000200201007387 */ /* 0x000fe80000100a00 */
[----:B0-----:R-:W2:Y:S04]  /*af950*/  LDL.LU R4, [R1+0x210] ;  /* 0x0002100001047983 */ /* 0x001ea80000300800 */
[----:B------:R-:W-:Y:S04]  /*af960*/  STL.64 [R1+0x25d0], R8 ;  /* 0x0025d00801007387 */ /* 0x000fe80000100a00 */
[----:B------:R-:W-:Y:S04]  /*af970*/  STL.64 [R1+0x25d8], R10 ;  /* 0x0025d80a01007387 */ /* 0x000fe80000100a00 */
[----:B------:R-:W2:Y:S04]  /*af980*/  LDL.LU R5, [R1+0x214] ;  /* 0x0002140001057983 */ /* 0x000ea80000300800 */
[----:B------:R-:W-:Y:S04]  /*af990*/  STL [R1+0x18], R0 ;  /* 0x0000180001007387 */ /* 0x000fe80000100800 */
[----:B-1----:R-:W3:Y:S04]  /*af9a0*/  LDL.LU R6, [R1+0x218] ;  /* 0x0002180001067983 */ /* 0x002ee80000300800 */
[----:B------:R-:W3:Y:S04]  /*af9b0*/  LDL.LU R7, [R1+0x21c] ;  /* 0x00021c0001077983 */ /* 0x000ee80000300800 */
[----:B------:R-:W4:Y:S04]  /*af9c0*/  LDL.LU R25, [R1+0x2954] ;  /* 0x0029540001197983 */ /* 0x000f280000300800 */
[----:B------:R-:W4:Y:S04]  /*af9d0*/  LDL.LU R22, [R1+0x2960] ;  /* 0x0029600001167983 */ /* 0x000f280000300800 */
[----:B---3--:R-:W-:Y:S04]  /*af9e0*/  STL.64 [R1+0x12300], R6 ;  /* 0x0123000601007387 */ /* 0x008fe80000100a00 */
[----:B--2---:R0:W-:Y:S04]  /*af9f0*/  STL.64 [R1+0x122f8], R4 ;  /* 0x0122f80401007387 */ /* 0x0041e80000100a00 */
[----:B0-----:R-:W2:Y:S04]  /*afa00*/  LDL.LU R4, [R1+0x200] ;  /* 0x0002000001047983 */ /* 0x001ea80000300800 */
[----:B------:R-:W2:Y:S04]  /*afa10*/  LDL.LU R5, [R1+0x204] ;  /* 0x0002040001057983 */ /* 0x000ea80000300800 */
[----:B------:R-:W3:Y:S04]  /*afa20*/  LDL.LU R6, [R1+0x208] ;  /* 0x0002080001067983 */ /* 0x000ee80000300800 */
[----:B------:R-:W3:Y:S04]  /*afa30*/  LDL.LU R7, [R1+0x20c] ;  /* 0x00020c0001077983 */ /* 0x000ee80000300800 */
[----:B------:R-:W2:Y:S04]  /*afa40*/  LDL.LU R29, [R1+0x2934] ;  /* 0x00293400011d7983 */ /* 0x000ea80000300800 */
[----:B------:R-:W2:Y:S04]  /*afa50*/  LDL.LU R26, [R1+0x2940] ;  /* 0x00294000011a7983 */ /* 0x000ea80000300800 */
[----:B------:R-:W2:Y:S04]  /*afa60*/  LDL.LU R27, [R1+0x2944] ;  /* 0x00294400011b7983 */ /* 0x000ea80000300800 */
[----:B------:R-:W4:Y:S04]  /*afa70*/  LDL.LU R24, [R1+0x2950] ;  /* 0x0029500001187983 */ /* 0x000f280000300800 */
[----:B--2---:R-:W-:Y:S04]  /*afa80*/  STL.64 [R1+0x12330], R26 ;  /* 0x0123301a01007387 */ /* 0x004fe80000100a00 */
[----:B----4-:R0:W-:Y:S04]  /*afa90*/  STL.64 [R1+0x12328], R24 ;  /* 0x0123281801007387 */ /* 0x0101e80000100a00 */
[----:B0-----:R-:W2:Y:S04]  /*afaa0*/  LDL.LU R24, [R1+0x1d0] ;  /* 0x0001d00001187983 */ /* 0x001ea80000300800 */
[----:B------:R-:W2:Y:S04]  /*afab0*/  LDL.LU R25, [R1+0x1d4] ;  /* 0x0001d40001197983 */ /* 0x000ea80000300800 */
[----:B------:R-:W4:Y:S04]  /*afac0*/  LDL.LU R26, [R1+0x1d8] ;  /* 0x0001d800011a7983 */ /* 0x000f280000300800 */
[----:B------:R-:W4:Y:S04]  /*afad0*/  LDL.LU R27, [R1+0x1dc] ;  /* 0x0001dc00011b7983 */ /* 0x000f280000300800 */
[----:B----4-:R-:W-:Y:S04]  /*afae0*/  STL.64 [R1+0x12340], R26 ;  /* 0x0123401a01007387 */ /* 0x010fe80000100a00 */
[----:B--2---:R0:W-:Y:S04]  /*afaf0*/  STL.64 [R1+0x12338], R24 ;  /* 0x0123381801007387 */ /* 0x0041e80000100a00 */
[----:B0-----:R-:W2:Y:S04]  /*afb00*/  LDL.LU R24, [R1+0x1c0] ;  /* 0x0001c00001187983 */ /* 0x001ea80000300800 */
[----:B------:R-:W2:Y:S04]  /*afb10*/  LDL.LU R25, [R1+0x1c4] ;  /* 0x0001c40001197983 */ /* 0x000ea80000300800 */
[----:B------:R-:W4:Y:S04]  /*afb20*/  LDL.LU R26, [R1+0x1c8] ;  /* 0x0001c800011a7983 */ /* 0x000f280000300800 */
[----:B------:R-:W4:Y:S04]  /*afb30*/  LDL.LU R27, [R1+0x1cc] ;  /* 0x0001cc00011b7983 */ /* 0x000f280000300800 */
[----:B------:R-:W2:Y:S04]  /*afb40*/  LDL.LU R2, [R1+0x2904] ;  /* 0x0029040001027983 */ /* 0x000ea80000300800 */
[----:B------:R-:W2:Y:S04]  /*afb50*/  LDL.LU R16, [R1+0x2910] ;  /* 0x0029100001107983 */ /* 0x000ea80000300800 */
[----:B----4-:R0:W-:Y:S02]  /*afb60*/  STL.64 [R1+0x12350], R26 ;  /* 0x0123501a01007387 */ /* 0x0101e40000100a00 */
[----:B0-----:R-:W-:-:S02]  /*afb70*/  IMAD.MOV.U32 R26, RZ, RZ, R0 ;  /* 0x000000ffff1a7224 */ /* 0x001fc400078e0000 */
[----:B------:R-:W4:Y:S04]  /*afb80*/  LDL.LU R0, [R1+0x28f4] ;  /* 0x0028f40001007983 */ /* 0x000f280000300800 */
[----:B--2---:R0:W-:Y:S04]  /*afb90*/  STL.64 [R1+0x12348], R24 ;  /* 0x0123481801007387 */ /* 0x0041e80000100a00 */
[----:B0-----:R-:W2:Y:S04]  /*afba0*/  LDL.LU R25, [R1+0x2900] ;  /* 0x0029000001197983 */ /* 0x001ea80000300800 */
[----:B------:R-:W2:Y:S04]  /*afbb0*/  LDL.LU R17, [R1+0x2914] ;  /* 0x0029140001117983 */ /* 0x000ea80000300800 */
[----:B------:R-:W2:Y:S04]  /*afbc0*/  LDL.LU R3, [R1+0x2920] ;  /* 0x0029200001037983 */ /* 0x000ea80000300800 */
[----:B------:R-:W2:Y:S04]  /*afbd0*/  LDL.LU R18, [R1+0x2924] ;  /* 0x0029240001127983 */ /* 0x000ea80000300800 */
[----:B------:R-:W2:Y:S04]  /*afbe0*/  LDL.LU R28, [R1+0x2930] ;  /* 0x00293000011c7983 */ /* 0x000ea80000300800 */
[----:B---3--:R-:W-:Y:S04]  /*afbf0*/  STL.64 [R1+0x12310], R6 ;  /* 0x0123100601007387 */ /* 0x008fe80000100a00 */
[----:B------:R0:W-:Y:S04]  /*afc00*/  STL.64 [R1+0x12308], R4 ;  /* 0x0123080401007387 */ /* 0x0001e80000100a00 */
[----:B0-----:R-:W3:Y:S04]  /*afc10*/  LDL.LU R4, [R1+0x1f0] ;  /* 0x0001f00001047983 */ /* 0x001ee80000300800 */
[----:B------:R-:W3:Y:S04]  /*afc20*/  LDL.LU R5, [R1+0x1f4] ;  /* 0x0001f40001057983 */ /* 0x000ee80000300800 */
[----:B------:R-:W2:Y:S04]  /*afc30*/  LDL.LU R6, [R1+0x1f8] ;  /* 0x0001f80001067983 */ /* 0x000ea80000300800 */
[----:B------:R-:W2:Y:S04]  /*afc40*/  LDL.LU R7, [R1+0x1fc] ;  /* 0x0001fc0001077983 */ /* 0x000ea80000300800 */
[----:B--2---:R-:W-:Y:S04]  /*afc50*/  STL.64 [R1+0x12320], R6 ;  /* 0x0123200601007387 */ /* 0x004fe80000100a00 */
[----:B---3--:R0:W-:Y:S04]  /*afc60*/  STL.64 [R1+0x12318], R4 ;  /* 0x0123180401007387 */ /* 0x0081e80000100a00 */
[----:B0-----:R-:W2:Y:S04]  /*afc70*/  LDL.LU R4, [R1+0x1e0] ;  /* 0x0001e00001047983 */ /* 0x001ea80000300800 */
        /* <DEDUP_REMOVED lines=8> */
[----:B------:R-:W3:Y:S01]  /*afd00*/  LDL.LU R7, [R1+0x1bc] ;  /* 0x0001bc0001077983 */ /* 0x000ee20000300800 */
[----:B----4-:R-:W-:-:S03]  /*afd10*/  F2FP.F16.E4M3.UNPACK_B R27, R0.H1 ;  /* 0x00000000ff1b723e */ /* 0x010fc600030006ff */
[----:B---3--:R-:W-:Y:S04]  /*afd20*/  STL.64 [R1+0x12370], R6 ;  /* 0x0123700601007387 */ /* 0x008fe80000100a00 */
[----:B--2---:R0:W-:Y:S04]  /*afd30*/  STL.64 [R1+0x12368], R4 ;  /* 0x0123680401007387 */ /* 0x0041e80000100a00 */
[----:B0-----:R-:W2:Y:S04]  /*afd40*/  LDL.LU R4, [R1+0x1a0] ;  /* 0x0001a00001047983 */ /* 0x001ea80000300800 */
[----:B------:R-:W2:Y:S04]  /*afd50*/  LDL.LU R5, [R1+0x1a4] ;  /* 0x0001a40001057983 */ /* 0x000ea80000300800 */
[----:B------:R-:W2:Y:S04]  /*afd60*/  LDL.LU R6, [R1+0x1a8] ;  /* 0x0001a80001067983 */ /* 0x000ea80000300800 */
[----:B------:R-:W2:Y:S04]  /*afd70*/  LDL.LU R7, [R1+0x1ac] ;  /* 0x0001ac0001077983 */ /* 0x000ea80000300800 */
        /* <DEDUP_REMOVED lines=9> */
[----:B------:R-:W-:Y:S01]  /*afe10*/  STL [R1+0x1c], R27 ;  /* 0x00001c1b01007387 */ /* 0x000fe20000100800 */
[----:B--2---:R-:W-:-:S15]  /*afe20*/  HMMA.16816.F32 R4, R12, R26, R4 ;  /* 0x0000001a0c04723c */ /* 0x004fde0000001804 */
[----:B------:R-:W-:-:S04]  /*afe30*/  NOP ;  /* 0x0000000000007918 */ /* 0x000fc80000000000 */
[----:B------:R-:W-:Y:S04]  /*afe40*/  STL.64 [R1+0x25e0], R4 ;  /* 0x0025e00401007387 */ /* 0x000fe80000100a00 */
[----:B------:R0:W-:Y:S04]  /*afe50*/  STL.64 [R1+0x25e8], R6 ;  /* 0x0025e80601007387 */ /* 0x0001e80000100a00 */
[----:B0-----:R-:W2:Y:S04]  /*afe60*/  LDL.LU.64 R6, [R1+0x12370] ;  /* 0x0123700001067983 */ /* 0x001ea80000300a00 */
[----:B------:R-:W2:Y:S01]  /*afe70*/  LDL.LU.64 R4, [R1+0x12368] ;  /* 0x0123680001047983 */ /* 0x000ea20000300a00 */
[----:B------:R-:W-:-:S02]  /*afe80*/  F2FP.F16.E4M3.UNPACK_B R24, R25.H1 ;  /* 0x00000019ff18723e */ /* 0x000fc400030006ff */
[----:B------:R-:W-:-:S05]  /*afe90*/  F2FP.F16.E4M3.UNPACK_B R25, R2.H1 ;  /* 0x00000002ff19723e */ /* 0x000fca00030006ff */
        /* <DEDUP_REMOVED lines=8> */
[----:B------:R-:W-:-:S02]  /*aff20*/  F2FP.F16.E4M3.UNPACK_B R16, R16.H1 ;  /* 0x00000010ff10723e */ /* 0x000fc400030006ff */
[----:B------:R-:W-:-:S05]  /*aff30*/  F2FP.F16.E4M3.UNPACK_B R17, R17.H1 ;  /* 0x00000011ff11723e */ /* 0x000fca00030006ff */
[----:B------:R-:W-:Y:S02]  /*aff40*/  STL.64 [R1+0x8], R16 ;  /* 0x0000081001007387 */ /* 0x000fe40000100a00 */
[----:B--2---:R-:W-:-:S15]  /*aff50*/  HMMA.16816.F32 R24, R12, R16, R24 ;  /* 0x000000100c18723c */ /* 0x004fde0000001818 */
[----:B------:R-:W-:-:S04]  /*aff60*/  NOP ;  /* 0x0000000000007918 */ /* 0x000fc80000000000 */
[----:B------:R-:W-:Y:S04]  /*aff70*/  STL.64 [R1+0x2620], R24 ;  /* 0x0026201801007387 */ /* 0x000fe80000100a00 */
[----:B------:R0:W-:Y:S04]  /*aff80*/  STL.64 [R1+0x2628], R26 ;  /* 0x0026281a01007387 */ /* 0x0001e80000100a00 */
[----:B0-----:R-:W2:Y:S04]  /*aff90*/  LDL.LU.64 R26, [R1+0x12340] ;  /* 0x01234000011a7983 */ /* 0x001ea80000300a00 */
[----:B------:R-:W2:Y:S01]  /*affa0*/  LDL.LU.64 R24, [R1+0x12338] ;  /* 0x0123380001187983 */ /* 0x000ea20000300a00 */
[----:B------:R-:W-:-:S02]  /*affb0*/  F2FP.F16.E4M3.UNPACK_B R2, R3.H1 ;  /* 0x00000003ff02723e */ /* 0x000fc400030006ff */
[----:B------:R-:W-:Y:S02]  /*affc0*/  F2FP.F16.E4M3.UNPACK_B R3, R18.H1 ;  /* 0x00000012ff03723e */ /* 0x000fe400030006ff */
[----:B------:R-:W-:Y:S02]  /*affd0*/  F2FP.F16.E4M3.UNPACK_B R28, R28.H1 ;  /* 0x0000001cff1c723e */ /* 0x000fe400030006ff */
[----:B------:R-:W-:-:S07]  /*affe0*/  F2FP.F16.E4M3.UNPACK_B R29, R29.H1 ;  /* 0x0000001dff1d723e */ /* 0x000fce00030006ff */
[C---:B------:R-:W-:Y:S01]  /*afff0*/  HMMA.16816.F32 R4, R12.reuse, R28, R4 ;  /* 0x0000001c0c04723c */ /* 0x040fe20000001804 */
[----:B------:R-:W-:Y:S07]  /*b0000*/  STL.64 [R1], R2 ;  /* 0x0000000201007387 */ /* 0x000fee0000100a00 */
        /* <DEDUP_REMOVED lines=9> */
[----:B------:R-:W3:Y:S04]  /*b00a0*/  LDL.LU.64 R4, [R1+0x12318] ;  /* 0x0123180001047983 */ /* 0x000ee80000300a00 */
[----:B------:R-:W-:Y:S01]  /*b00b0*/  STL.64 [R1+0x121b8], R28 ;  /* 0x0121b81c01007387 */ /* 0x000fe20000100a00 */
[----:B--2---:R-:W-:-:S02]  /*b00c0*/  F2FP.F16.E4M3.UNPACK_B R26, R26.H1 ;  /* 0x0000001aff1a723e */ /* 0x004fc400030006ff */
[----:B------:R-:W-:-:S07]  /*b00d0*/  F2FP.F16.E4M3.UNPACK_B R27, R27.H1 ;  /* 0x0000001bff1b723e */ /* 0x000fce00030006ff */
[----:B---3--:R-:W-:-:S15]  /*b00e0*/  HMMA.16816.F32 R4, R12, R26, R4 ;  /* 0x0000001a0c04723c */ /* 0x008fde0000001804 */
[----:B------:R-:W-:-:S04]  /*b00f0*/  NOP ;  /* 0x0000000000007918 */ /* 0x000fc80000000000 */
[----:B------:R-:W-:Y:S04]  /*b0100*/  STL.64 [R1+0x2680], R4 ;  /* 0x0026800401007387 */ /* 0x000fe80000100a00 */
[----:B------:R0:W-:Y:S04]  /*b0110*/  STL.64 [R1+0x2688], R6 ;  /* 0x0026880601007387 */ /* 0x0001e80000100a00 */
[----:B0-----:R-:W2:Y:S04]  /*b0120*/  LDL.LU.64 R6, [R1+0x12310] ;  /* 0x0123100001067983 */ /* 0x001ea80000300a00 */
[----:B------:R-:W2:Y:S01]  /*b0130*/  LDL.LU.64 R4, [R1+0x12308] ;  /* 0x0123080001047983 */ /* 0x000ea20000300a00 */
[----:B------:R-:W-:-:S02]  /*b0140*/  F2FP.F16.E4M3.UNPACK_B R24, R24.H1 ;  /* 0x00000018ff18723e */ /* 0x000fc400030006ff */
[----:B------:R-:W-:-:S07]  /*b0150*/  F2FP.F16.E4M3.UNPACK_B R25, R25.H1 ;  /* 0x00000019ff19723e */ /* 0x000fce00030006ff */
        /* <DEDUP_REMOVED lines=8> */
[----:B----4-:R-:W-:Y:S02]  /*b01e0*/  F2FP.F16.E4M3.UNPACK_B R20, R20.H1 ;  /* 0x00000014ff14723e */ /* 0x010fe400030006ff */
[----:B------:R-:W-:Y:S01]  /*b01f0*/  F2FP.F16.E4M3.UNPACK_B R21, R21.H1 ;  /* 0x00000015ff15723e */ /* 0x000fe200030006ff */
[----:B------:R-:W-:Y:S04]  /*b0200*/  STL.64 [R1+0x121b0], R26 ;  /* 0x0121b01a01007387 */ /* 0x000fe80000100a00 */
[----:B------:R-:W-:Y:S01]  /*b0210*/  STL.64 [R1+0x121a8], R24 ;  /* 0x0121a81801007387 */ /* 0x000fe20000100a00 */
[----:B--2---:R-:W-:-:S15]  /*b0220*/  HMMA.16816.F32 R4, R12, R22, R4 ;  /* 0x000000160c04723c */ /* 0x004fde0000001804 */
[----:B------:R-:W-:-:S04]  /*b0230*/  NOP ;  /* 0x0000000000007918 */ /* 0x000fc80000000000 */
[----:B------:R-:W-:Y:S04]  /*b0240*/  STL.64 [R1+0x26b0], R4 ;  /* 0x0026b00401007387 */ /* 0x000fe80000100a00 */
[----:B------:R0:W-:Y:S02]  /*b0250*/  STL.64 [R1+0x26b8], R6 ;  /* 0x0026b80601007387 */ /* 0x0001e40000100a00 */
[----:B0-----:R-:W-:Y:S02]  /*b0260*/  HMMA.16816.F32 R4, R12, R20, R8 ;  /* 0x000000140c04723c */ /* 0x001fe40000001808 */
[----:B------:R-:W-:Y:S04]  /*b0270*/  STL.64 [R1+0x12190], R22 ;  /* 0x0121901601007387 */ /* 0x000fe80000100a00 */
[----:B------:R-:W-:-:S13]  /*b0280*/  STL.64 [R1+0x12188], R20 ;  /* 0x0121881401007387 */ /* 0x000fda0000100a00 */
[----:B------:R0:W-:Y:S04]  /*b0290*/  STL.64 [R1+0x26d0], R4 ;  /* 0x0026d00401007387 */ /* 0x0001e80000100a00 */
[----:B------:R-:W-:Y:S04]  /*b02a0*/  STL.64 [R1+0x26d8], R6 ;  /* 0x0026d80601007387 */ /* 0x000fe80000100a00 */
[----:B0-----:R-:W2:Y:S04]  /*b02b0*/  LDL.LU R5, [R1+0x29d4] ;  /* 0x0029d40001057983 */ /* 0x001ea80000300800 */
[----:B------:R-:W3:Y:S04]  /*b02c0*/  LDL.LU R2, [R1+0x29e0] ;  /* 0x0029e00001027983 */ /* 0x000ee80000300800 */
[----:B------:R-:W4:Y:S04]  /*b02d0*/  LDL.LU R3, [R1+0x29e4] ;  /* 0x0029e40001037983 */ /* 0x000f280000300800 */
[----:B------:R-:W2:Y:S04]  /*b02e0*/  LDL.LU R23, [R1+0x32f4] ;  /* 0x0032f40001177983 */ /* 0x000ea80000300800 */
[----:B--2---:R0:W-:Y:S04]  /*b02f0*/  STL [R1+0x122b0], R23 ;  /* 0x0122b01701007387 */ /* 0x0041e80000100800 */
        /* <DEDUP_REMOVED lines=8> */
[----:B------:R-:W3:Y:S04]  /*b0380*/  LDL.LU R8, [R1+0x29b0] ;  /* 0x0029b00001087983 */ /* 0x000ee80000300800 */
[----:B------:R-:W3:Y:S04]  /*b0390*/  LDL.LU R9, [R1+0x29b4] ;  /* 0x0029b40001097983 */ /* 0x000ee80000300800 */
[----:B--2---:R-:W-:Y:S04]  /*b03a0*/  STL.64 [R1+0x122f0], R10 ;  /* 0x0122f00a01007387 */ /* 0x004fe80000100a00 */
[----:B---3--:R0:W-:Y:S04]  /*b03b0*/  STL.64 [R1+0x122e8], R8 ;  /* 0x0122e80801007387 */ /* 0x0081e80000100a00 */
[----:B0-----:R-:W2:Y:S04]  /*b03c0*/  LDL.LU R8, [R1+0x230] ;  /* 0x0002300001087983 */ /* 0x001ea80000300800 */
[----:B------:R-:W2:Y:S04]  /*b03d0*/  LDL.LU R9, [R1+0x234] ;  /* 0x0002340001097983 */ /* 0x000ea80000300800 */
[----:B------:R-:W2:Y:S04]  /*b03e0*/  LDL.LU R10, [R1+0x238] ;  /* 0x00023800010a7983 */ /* 0x000ea80000300800 */
[----:B------:R-:W2:Y:S04]  /*b03f0*/  LDL.LU R11, [R1+0x23c] ;  /* 0x00023c00010b7983 */ /* 0x000ea80000300800 */
[----:B------:R-:W3:Y:S04]  /*b0400*/  LDL.LU R6, [R1+0x29c0] ;  /* 0x0029c00001067983 */ /* 0x000ee80000300800 */
        /* <DEDUP_REMOVED lines=12> */
[----:B------:R-:W-:-:S02]  /*b04d0*/  F2FP.F16.E4M3.UNPACK_B R18, R19.H1 ;  /* 0x00000013ff12723e */ /* 0x000fc400030006ff */
[----:B------:R-:W-:Y:S01]  /*b04e0*/  F2FP.F16.E4M3.UNPACK_B R19, R0.H1 ;  /* 0x00000000ff13723e */ /* 0x000fe200030006ff */
        /* <DEDUP_REMOVED lines=8> */
[C---:B------:R-:W-:Y:S01]  /*b0570*/  HMMA.16816.F32 R8, R12.reuse, R18, R8 ;  /* 0x000000120c08723c */ /* 0x040fe20000001808 */
        /* <DEDUP_REMOVED lines=9> */
[----:B------:R-:W-:Y:S04]  /*b0610*/  STL.64 [R1+0x26e0], R8 ;  /* 0x0026e00801007387 */ /* 0x000fe80000100a00 */
[----:B------:R0:W-:Y:S04]  /*b0620*/  STL.64 [R1+0x26e8], R10 ;  /* 0x0026e80a01007387 */ /* 0x0001e80000100a00 */
[----:B0-----:R-:W3:Y:S04]  /*b0630*/  LDL.LU.64 R10, [R1+0x122f0] ;  /* 0x0122f000010a7983 */ /* 0x001ee80000300a00 */
[----:B------:R-:W4:Y:S01]  /*b0640*/  LDL.LU.64 R8, [R1+0x122e8] ;  /* 0x0122e80001087983 */ /* 0x000f220000300a00 */
[----:B--2---:R-:W-:-:S15]  /*b0650*/  HMMA.16816.F32 R20, R12, R16, R20 ;  /* 0x000000100c14723c */ /* 0x004fde0000001814 */
[----:B------:R-:W-:-:S04]  /*b0660*/  NOP ;  /* 0x0000000000007918 */ /* 0x000fc80000000000 */
[----:B------:R-:W-:Y:S04]  /*b0670*/  STL.64 [R1+0x2700], R20 ;  /* 0x0027001401007387 */ /* 0x000fe80000100a00 */
[----:B------:R0:W-:Y:S04]  /*b0680*/  STL.64 [R1+0x2708], R22 ;  /* 0x0027081601007387 */ /* 0x0001e80000100a00 */
[----:B0-----:R-:W2:Y:S04]  /*b0690*/  LDL.LU.64 R22, [R1+0x122e0] ;  /* 0x0122e00001167983 */ /* 0x001ea80000300a00 */
[----:B------:R-:W2:Y:S01]  /*b06a0*/  LDL.LU.64 R20, [R1+0x122d8] ;  /* 0x0122d80001147983 */ /* 0x000ea20000300a00 */
[----:B---3--:R-:W-:-:S02]  /*b06b0*/  F2FP.F16.E4M3.UNPACK_B R10, R10.H1 ;  /* 0x0000000aff0a723e */ /* 0x008fc400030006ff */
[----:B------:R-:W-:Y:S01]  /*b06c0*/  F2FP.F16.E4M3.UNPACK_B R11, R11.H1 ;  /* 0x0000000bff0b723e */ /* 0x000fe200030006ff */
[----:B------:R-:W-:Y:S04]  /*b06d0*/  STL.64 [R1+0x12170], R18 ;  /* 0x0121701201007387 */ /* 0x000fe80000100a00 */
[----:B------:R0:W-:Y:S04]  /*b06e0*/  STL.64 [R1+0x12168], R16 ;  /* 0x0121681001007387 */ /* 0x0001e80000100a00 */
[----:B0-----:R-:W3:Y:S04]  /*b06f0*/  LDL.LU R16, [R1+0x290] ;  /* 0x0002900001107983 */ /* 0x001ee80000300800 */
[----:B------:R-:W3:Y:S04]  /*b0700*/  LDL.LU R17, [R1+0x294] ;  /* 0x0002940001117983 */ /* 0x000ee80000300800 */
[----:B------:R-:W3:Y:S04]  /*b0710*/  LDL.LU R18, [R1+0x298] ;  /* 0x0002980001127983 */ /* 0x000ee80000300800 */
[----:B------:R-:W3:Y:S01]  /*b0720*/  LDL.LU R19, [R1+0x29c] ;  /* 0x00029c0001137983 */ /* 0x000ee20000300800 */
[----:B--2---:R-:W-:-:S15]  /*b0730*/  HMMA.16816.F32 R20, R12, R10, R20 ;  /* 0x0000000a0c14723c */ /* 0x004fde0000001814 */
[----:B------:R-:W-:-:S04]  /*b0740*/  NOP ;  /* 0x0000000000007918 */ /* 0x000fc80000000000 */
[----:B------:R-:W-:Y:S04]  /*b0750*/  STL.64 [R1+0x2720], R20 ;  /* 0x0027201401007387 */ /* 0x000fe80000100a00 */
[----:B------:R0:W-:Y:S04]  /*b0760*/  STL.64 [R1+0x2728], R22 ;  /* 0x0027281601007387 */ /* 0x0001e80000100a00 */
[----:B0-----:R-:W2:Y:S04]  /*b0770*/  LDL.LU.64 R22, [R1+0x122d0] ;  /* 0x0122d00001167983 */ /* 0x001ea80000300a00 */
[----:B------:R-:W2:Y:S01]  /*b0780*/  LDL.LU.64 R20, [R1+0x122c8] ;  /* 0x0122c80001147983 */ /* 0x000ea20000300a00 */
[----:B----4-:R-:W-:-:S02]  /*b0790*/  F2FP.F16.E4M3.UNPACK_B R8, R8.H1 ;  /* 0x00000008ff08723e */ /* 0x010fc400030006ff */
[----:B------:R-:W-:-:S07]  /*b07a0*/  F2FP.F16.E4M3.UNPACK_B R9, R9.H1 ;  /* 0x00000009ff09723e */ /* 0x000fce00030006ff */
[----:B--2---:R-:W-:-:S15]  /*b07b0*/  HMMA.16816.F32 R20, R12, R8, R20 ;  /* 0x000000080c14723c */ /* 0x004fde0000001814 */
[----:B------:R-:W-:-:S04]  /*b07c0*/  NOP ;  /* 0x0000000000007918 */ /* 0x000fc80000000000 */
[----:B------:R-:W-:Y:S04]  /*b07d0*/  STL.64 [R1+0x2730], R20 ;  /* 0x0027301401007387 */ /* 0x000fe80000100a00 */
[----:B------:R0:W-:Y:S04]  /*b07e0*/  STL.64 [R1+0x2738], R22 ;  /* 0x0027381601007387 */ /* 0x0001e80000100a00 */
[----:B0-----:R-:W2:Y:S04]  /*b07f0*/  LDL.LU.64 R22, [R1+0x122c0] ;  /* 0x0122c00001167983 */ /* 0x001ea80000300a00 */
[----:B------:R-:W2:Y:S04]  /*b0800*/  LDL.LU.64 R20, [R1+0x122b8] ;  /* 0x0122b80001147983 */ /* 0x000ea80000300a00 */
[----:B------:R-:W-:Y:S04]  /*b0810*/  STL.64 [R1+0x12150], R10 ;  /* 0x0121500a01007387 */ /* 0x000fe80000100a00 */
[----:B------:R0:W-:Y:S04]  /*b0820*/  STL.64 [R1+0x12148], R8 ;  /* 0x0121480801007387 */ /* 0x0001e80000100a00 */
[----:B0-----:R-:W4:Y:S04]  /*b0830*/  LDL.LU R8, [R1+0x780] ;  /* 0x0007800001087983 */ /* 0x001f280000300800 */
[----:B------:R-:W4:Y:S04]  /*b0840*/  LDL.LU R9, [R1+0x784] ;  /* 0x0007840001097983 */ /* 0x000f280000300800 */
[----:B------:R-:W4:Y:S04]  /*b0850*/  LDL.LU R10, [R1+0x788] ;  /* 0x00078800010a7983 */ /* 0x000f280000300800 */
[----:B------:R-:W4:Y:S01]  /*b0860*/  LDL.LU R11, [R1+0x78c] ;  /* 0x00078c00010b7983 */ /* 0x000f220000300800 */
[----:B------:R-:W-:-:S02]  /*b0870*/  F2FP.F16.E4M3.UNPACK_B R6, R6.H1 ;  /* 0x00000006ff06723e */ /* 0x000fc400030006ff */
[----:B------:R-:W-:Y:S02]  /*b0880*/  F2FP.F16.E4M3.UNPACK_B R7, R7.H1 ;  /* 0x00000007ff07723e */ /* 0x000fe400030006ff */
[----:B------:R-:W-:Y:S02]  /*b0890*/  F2FP.F16.E4M3.UNPACK_B R4, R4.H1 ;  /* 0x00000004ff04723e */ /* 0x000fe400030006ff */
[----:B------:R-:W-:Y:S02]  /*b08a0*/  F2FP.F16.E4M3.UNPACK_B R5, R5.H1 ;  /* 0x00000005ff05723e */ /* 0x000fe400030006ff */
[----:B------:R-:W-:Y:S02]  /*b08b0*/  F2FP.F16.E4M3.UNPACK_B R2, R2.H1 ;  /* 0x00000002ff02723e */ /* 0x000fe400030006ff */
[----:B------:R-:W-:Y:S01]  /*b08c0*/  F2FP.F16.E4M3.UNPACK_B R3, R3.H1 ;  /* 0x00000003ff03723e */ /* 0x000fe200030006ff */
[C---:B--2---:R-:W-:Y:S08]  /*b08d0*/  HMMA.16816.F32 R20, R12.reuse, R6, R20 ;  /* 0x000000060c14723c */ /* 0x044ff00000001814 */
[C---:B----4-:R-:W-:Y:S11]  /*b08e0*/  HMMA.16816.F32 R8, R12.reuse, R4, R8 ;  /* 0x000000040c08723c */ /* 0x050ff60000001808 */
[----:B------:R-:W-:Y:S04]  /*b08f0*/  STL.64 [R1+0x2760], R20 ;  /* 0x0027601401007387 */ /* 0x000fe80000100a00 */
[----:B------:R0:W-:Y:S04]  /*b0900*/  STL.64 [R1+0x2768], R22 ;  /* 0x0027681601007387 */ /* 0x0001e80000100a00 */
[----:B0-----:R-:W2:Y:S04]  /*b0910*/  LDL.LU R23, [R1+0x122b0] ;  /* 0x0122b00001177983 */ /* 0x001ea80000300800 */
[----:B------:R-:W-:Y:S04]  /*b0920*/  STL.64 [R1+0x12140], R6 ;  /* 0x0121400601007387 */ /* 0x000fe80000100a00 */
[----:B------:R3:W-:Y:S02]  /*b0930*/  STL.64 [R1+0x12138], R4 ;  /* 0x0121380401007387 */ /* 0x0007e40000100a00 */
[----:B---3--:R-:W-:Y:S02]  /*b0940*/  HMMA.16816.F32 R4, R12, R2, R16 ;  /* 0x000000020c04723c */ /* 0x008fe40000001810 */
[----:B------:R-:W-:Y:S04]  /*b0950*/  STL.64 [R1+0x2770], R8 ;  /* 0x0027700801007387 */ /* 0x000fe80000100a00 */
[----:B------:R-:W-:Y:S04]  /*b0960*/  STL.64 [R1+0x2778], R10 ;  /* 0x0027780a01007387 */ /* 0x000fe80000100a00 */
[----:B------:R-:W-:Y:S04]  /*b0970*/  STL [R1+0x120c4], R2 ;  /* 0x0120c40201007387 */ /* 0x000fe80000100800 */
[----:B------:R-:W-:Y:S05]  /*b0980*/  STL [R1+0x120c0], R3 ;  /* 0x0120c00301007387 */ /* 0x000fea0000100800 */
[----:B------:R0:W-:Y:S04]  /*b0990*/  STL.64 [R1+0x2740], R4 ;  /* 0x0027400401007387 */ /* 0x0001e80000100a00 */
[----:B------:R-:W-:Y:S04]  /*b09a0*/  STL.64 [R1+0x2748], R6 ;  /* 0x0027480601007387 */ /* 0x000fe80000100a00 */
[----:B------:R-:W3:Y:S04]  /*b09b0*/  LDL.LU R16, [R1+0x710] ;  /* 0x0007100001107983 */ /* 0x000ee80000300800 */
[----:B------:R-:W3:Y:S04]  /*b09c0*/  LDL.LU R17, [R1+0x714] ;  /* 0x0007140001117983 */ /* 0x000ee80000300800 */
[----:B------:R-:W4:Y:S04]  /*b09d0*/  LDL.LU R18, [R1+0x718] ;  /* 0x0007180001127983 */ /* 0x000f280000300800 */
[----:B------:R-:W4:Y:S04]  /*b09e0*/  LDL.LU R19, [R1+0x71c] ;  /* 0x00071c0001137983 */ /* 0x000f280000300800 */
[----:B0-----:R-:W2:Y:S04]  /*b09f0*/  LDL.64 R4, [R1+0x80] ;  /* 0x0000800001047983 */ /* 0x001ea80000100a00 */
[----:B--2---:R-:W-:Y:S04]  /*b0a00*/  STL.64 [R1+0x12298], R4 ;  /* 0x0122980401007387 */ /* 0x004fe80000100a00 */
[----:B----4-:R-:W-:Y:S04]  /*b0a10*/  STL.64 [R1+0x12260], R18 ;  /* 0x0122601201007387 */ /* 0x010fe80000100a00 */
[----:B---3--:R0:W-:Y:S04]  /*b0a20*/  STL.64 [R1+0x12258], R16 ;  /* 0x0122581001007387 */ /* 0x0081e80000100a00 */
[----:B0-----:R-:W2:Y:S04]  /*b0a30*/  LDL.LU R16, [R1+0x730] ;  /* 0x0007300001107983 */ /* 0x001ea80000300800 */
[----:B------:R-:W2:Y:S04]  /*b0a40*/  LDL.LU R17, [R1+0x734] ;  /* 0x0007340001117983 */ /* 0x000ea80000300800 */
[----:B------:R-:W3:Y:S04]  /*b0a50*/  LDL.LU R18, [R1+0x738] ;  /* 0x0007380001127983 */ /* 0x000ee80000300800 */
[----:B------:R-:W3:Y:S04]  /*b0a60*/  LDL.LU R19, [R1+0x73c] ;  /* 0x00073c0001137983 */ /* 0x000ee80000300800 */
[----:B------:R-:W4:Y:S04]  /*b0a70*/  LDL.64 R4, [R1+0x98] ;  /* 0x0000980001047983 */ /* 0x000f280000100a00 */
        /* <DEDUP_REMOVED lines=18> */
[----:B------:R-:W-:-:S02]  /*b0ba0*/  IMAD R12, R24, 0x100, R23 ;  /* 0x00000100180c7824 */ /* 0x000fc400078e0217 */
[----:B------:R-:W-:Y:S02]  /*b0bb0*/  IMAD R13, R26, 0x100, R25 ;  /* 0x000001001a0d7824 */ /* 0x000fe400078e0219 */
[----:B------:R-:W-:Y:S02]  /*b0bc0*/  IMAD R14, R28, 0x100, R27 ;  /* 0x000001001c0e7824 */ /* 0x000fe400078e021b */
[----:B------:R-:W-:Y:S01]  /*b0bd0*/  IMAD R15, R0, 0x100, R29 ;  /* 0x00000100000f7824 */ /* 0x000fe200078e021d */
[----:B---3--:R-:W-:Y:S04]  /*b0be0*/  STL.64 [R1+0x122a8], R18 ;  /* 0x0122a81201007387 */ /* 0x008fe80000100a00 */
[----:B--2---:R0:W-:Y:S04]  /*b0bf0*/  STL.64 [R1+0x122a0], R16 ;  /* 0x0122a01001007387 */ /* 0x0041e80000100a00 */
[----:B0-----:R-:W2:Y:S04]  /*b0c00*/  LDL.LU R16, [R1+0x770] ;  /* 0x0007700001107983 */ /* 0x001ea80000300800 */
[----:B------:R-:W2:Y:S04]  /*b0c10*/  LDL.LU R17, [R1+0x774] ;  /* 0x0007740001117983 */ /* 0x000ea80000300800 */
[----:B------:R-:W2:Y:S04]  /*b0c20*/  LDL.LU R18, [R1+0x778] ;  /* 0x0007780001127983 */ /* 0x000ea80000300800 */
[----:B------:R-:W2:Y:S01]  /*b0c30*/  LDL.LU R19, [R1+0x77c] ;  /* 0x00077c0001137983 */ /* 0x000ea20000300800 */
[----:B------:R-:W-:-:S02]  /*b0c40*/  F2FP.F16.E4M3.UNPACK_B R12, R12 ;  /* 0x0000000cff0c723e */ /* 0x000fc400020006ff */
[----:B------:R-:W-:Y:S02]  /*b0c50*/  F2FP.F16.E4M3.UNPACK_B R13, R13 ;  /* 0x0000000dff0d723e */ /* 0x000fe400020006ff */
[----:B------:R-:W-:Y:S02]  /*b0c60*/  F2FP.F16.E4M3.UNPACK_B R14, R14 ;  /* 0x0000000eff0e723e */ /* 0x000fe400020006ff */
[----:B------:R-:W-:Y:S01]  /*b0c70*/  F2FP.F16.E4M3.UNPACK_B R15, R15 ;  /* 0x0000000fff0f723e */ /* 0x000fe200020006ff */
[----:B------:R-:W3:Y:S04]  /*b0c80*/  LDL.64 R6, [R1+0x78] ;  /* 0x0000780001067983 */ /* 0x000ee80000100a00 */
[----:B------:R-:W3:Y:S04]  /*b0c90*/  LDL.LU R8, [R1+0x720] ;  /* 0x0007200001087983 */ /* 0x000ee80000300800 */
[----:B------:R-:W3:Y:S04]  /*b0ca0*/  LDL.LU R9, [R1+0x724] ;  /* 0x0007240001097983 */ /* 0x000ee80000300800 */
[----:B------:R-:W3:Y:S04]  /*b0cb0*/  LDL.LU R10, [R1+0x728] ;  /* 0x00072800010a7983 */ /* 0x000ee80000300800 */
[----:B------:R-:W3:Y:S04]  /*b0cc0*/  LDL.LU R11, [R1+0x72c] ;  /* 0x00072c00010b7983 */ /* 0x000ee80000300800 */
[----:B------:R-:W3:Y:S04]  /*b0cd0*/  LDL.64 R20, [R1+0x70] ;  /* 0x0000700001147983 */ /* 0x000ee80000100a00 */
[----:B------:R-:W3:Y:S04]  /*b0ce0*/  LDL.64 R22, [R1+0x68] ;  /* 0x0000680001167983 */ /* 0x000ee80000100a00 */
[----:B------:R-:W3:Y:S04]  /*b0cf0*/  LDL.LU R24, [R1+0x700] ;  /* 0x0007000001187983 */ /* 0x000ee80000300800 */
[----:B------:R-:W3:Y:S04]  /*b0d00*/  LDL.LU R25, [R1+0x704] ;  /* 0x0007040001197983 */ /* 0x000ee80000300800 */
[----:B------:R-:W3:Y:S04]  /*b0d10*/  LDL.LU R26, [R1+0x708] ;  /* 0x00070800011a7983 */ /* 0x000ee80000300800 */
[----:B------:R-:W3:Y:S04]  /*b0d20*/  LDL.LU R27, [R1+0x70c] ;  /* 0x00070c00011b7983 */ /* 0x000ee80000300800 */
[----:B------:R-:W3:Y:S01]  /*b0d30*/  LDL.64 R28, [R1+0x60] ;  /* 0x00006000011c7983 */ /* 0x000ee20000100a00 */
[----:B----4-:R-:W-:-:S02]  /*b0d40*/  IMAD.MOV.U32 R0, RZ, RZ, R5 ;  /* 0x000000ffff007224 */ /* 0x010fc400078e0005 */
[----:B------:R-:W-:Y:S01]  /*b0d50*/  IMAD.MOV.U32 R3, RZ, RZ, R4 ;  /* 0x000000ffff037224 */ /* 0x000fe200078e0004 */
[----:B--2---:R-:W-:-:S15]  /*b0d60*/  HMMA.16816.F32 R16, R12, R4, R16 ;  /* 0x000000040c10723c */ /* 0x004fde0000001810 */
[----:B------:R-:W-:-:S04]  /*b0d70*/  NOP ;  /* 0x0000000000007918 */ /* 0x000fc80000000000 */
[----:B------:R-:W-:Y:S04]  /*b0d80*/  STL.64 [R1+0x2750], R16 ;  /* 0x0027501001007387 */ /* 0x000fe80000100a00 */
[----:B------:R0:W-:Y:S04]  /*b0d90*/  STL.64 [R1+0x2758], R18 ;  /* 0x0027581201007387 */ /* 0x0001e80000100a00 */
[----:B0-----:R-:W2:Y:S04]  /*b0da0*/  LDL.LU.64 R18, [R1+0x122a8] ;  /* 0x0122a80001127983 */ /* 0x001ea80000300a00 */
[----:B------:R-:W2:Y:S04]  /*b0db0*/  LDL.LU.64 R16, [R1+0x122a0] ;  /* 0x0122a00001107983 */ /* 0x000ea80000300a00 */
[----:B------:R-:W4:Y:S04]  /*b0dc0*/  LDL.LU.64 R4, [R1+0x12298] ;  /* 0x0122980001047983 */ /* 0x000f280000300a00 */
[----:B------:R-:W-:Y:S04]  /*b0dd0*/  STL [R1+0x120cc], R0 ;  /* 0x0120cc0001007387 */ /* 0x000fe80000100800 */
[----:B------:R0:W-:Y:S04]  /*b0de0*/  STL [R1+0x120c8], R3 ;  /* 0x0120c80301007387 */ /* 0x0001e80000100800 */
[----:B0-----:R-:W2:Y:S02]  /*b0df0*/  LDL.64 R2, [R1+0x90] ;  /* 0x0000900001027983 */ /* 0x001ea40000100a00 */
[----:B--2---:R-:W-:Y:S01]  /*b0e00*/  HMMA.16816.F32 R16, R12, R2, R16 ;  /* 0x000000020c10723c */ /* 0x004fe20000001810 */
[----:B------:R-:W-:-:S15]  /*b0e10*/  IMAD.MOV.U32 R2, RZ, RZ, R3 ;  /* 0x000000ffff027224 */ /* 0x000fde00078e0003 */
[----:B------:R-:W-:-:S03]  /*b0e20*/  NOP ;  /* 0x0000000000007918 */ /* 0x000fc60000000000 */
[----:B------:R-:W-:Y:S04]  /*b0e30*/  STL.64 [R1+0x2710], R16 ;  /* 0x0027101001007387 */ /* 0x000fe80000100a00 */
[----:B------:R0:W-:Y:S04]  /*b0e40*/  STL.64 [R1+0x2718], R18 ;  /* 0x0027181201007387 */ /* 0x0001e80000100a00 */
[----:B0-----:R-:W2:Y:S04]  /*b0e50*/  LDL.LU.64 R18, [R1+0x12290] ;  /* 0x0122900001127983 */ /* 0x001ea80000300a00 */
[----:B------:R-:W2:Y:S04]  /*b0e60*/  LDL.LU.64 R16, [R1+0x12288] ;  /* 0x0122880001107983 */ /* 0x000ea80000300a00 */
[----:B------:R0:W-:Y:S04]  /*b0e70*/  STL [R1+0x120d0], R2 ;  /* 0x0120d00201007387 */ /* 0x0001e80000100800 */
[----:B0-----:R-:W2:Y:S02]  /*b0e80*/  LDL.64 R2, [R1+0x88] ;  /* 0x0000880001027983 */ /* 0x001ea40000100a00 */
[----:B--2---:R-:W-:-:S15]  /*b0e90*/  HMMA.16816.F32 R16, R12, R2, R16 ;  /* 0x000000020c10723c */ /* 0x004fde0000001810 */
[----:B------:R-:W-:-:S04]  /*b0ea0*/  NOP ;  /* 0x0000000000007918 */ /* 0x000fc80000000000 */
[----:B------:R-:W-:Y:S04]  /*b0eb0*/  STL.64 [R1+0x26f0], R16 ;  /* 0x0026f01001007387 */ /* 0x000fe80000100a00 */
[----:B------:R0:W-:Y:S04]  /*b0ec0*/  STL.64 [R1+0x26f8], R18 ;  /* 0x0026f81201007387 */ /* 0x0001e80000100a00 */
[----:B0-----:R-:W4:Y:S04]  /*b0ed0*/  LDL.LU.64 R18, [R1+0x12280] ;  /* 0x0122800001127983 */ /* 0x001f280000300a00 */
[----:B------:R-:W4:Y:S01]  /*b0ee0*/  LDL.LU.64 R16, [R1+0x12278] ;  /* 0x0122780001107983 */ /* 0x000f220000300a00 */
[----:B------:R-:W-:-:S03]  /*b0ef0*/  IMAD.MOV.U32 R0, RZ, RZ, R2 ;  /* 0x000000ffff007224 */ /* 0x000fc600078e0002 */
[----:B------:R-:W-:Y:S04]  /*b0f00*/  STL [R1+0x120d8], R3 ;  /* 0x0120d80301007387 */ /* 0x000fe80000100800 */
[----:B------:R-:W-:Y:S01]  /*b0f10*/  STL [R1+0x120d4], R0 ;  /* 0x0120d40001007387 */ /* 0x000fe20000100800 */
[----:B----4-:R-:W-:-:S15]  /*b0f20*/  HMMA.16816.F32 R16, R12, R4, R16 ;  /* 0x000000040c10723c */ /* 0x010fde0000001810 */
[----:B------:R-:W-:-:S04]  /*b0f30*/  NOP ;  /* 0x0000000000007918 */ /* 0x000fc80000000000 */
[----:B------:R-:W-:Y:S04]  /*b0f40*/  STL.64 [R1+0x26c0], R16 ;  /* 0x0026c01001007387 */ /* 0x000fe80000100a00 */
[----:B------:R0:W-:Y:S04]  /*b0f50*/  STL.64 [R1+0x26c8], R18 ;  /* 0x0026c81201007387 */ /* 0x0001e80000100a00 */
[----:B0-----:R-:W3:Y:S04]  /*b0f60*/  LDL.LU.64 R18, [R1+0x12270] ;  /* 0x0122700001127983 */ /* 0x001ee80000300a00 */
[----:B------:R-:W3:Y:S01]  /*b0f70*/  LDL.LU.64 R16, [R1+0x12268] ;  /* 0x0122680001107983 */ /* 0x000ee20000300a00 */
[----:B------:R-:W-:-:S05]  /*b0f80*/  IMAD.MOV.U32 R2, RZ, RZ, R5 ;  /* 0x000000ffff027224 */ /* 0x000fca00078e0005 */
[----:B------:R-:W-:Y:S01]  /*b0f90*/  STL [R1+0x120dc], R2 ;  /* 0x0120dc0201007387 */ /* 0x000fe20000100800 */
[----:B---3--:R-:W-:-:S15]  /*b0fa0*/  HMMA.16816.F32 R16, R12, R6, R16 ;  /* 0x000000060c10723c */ /* 0x008fde0000001810 */
[----:B------:R-:W-:-:S04]  /*b0fb0*/  NOP ;  /* 0x0000000000007918 */ /* 0x000fc80000000000 */
[----:B------:R-:W-:Y:S04]  /*b0fc0*/  STL.64 [R1+0x26a0], R16 ;  /* 0x0026a01001007387 */ /* 0x000fe80000100a00 */
[----:B------:R0:W-:Y:S04]  /*b0fd0*/  STL.64 [R1+0x26a8], R18 ;  /* 0x0026a81201007387 */ /* 0x0001e80000100a00 */
[----:B0-----:R-:W2:Y:S04]  /*b0fe0*/  LDL.LU.64 R18, [R1+0x12260] ;  /* 0x0122600001127983 */ /* 0x001ea80000300a00 */
[----:B------:R-:W2:Y:S01]  /*b0ff0*/  LDL.LU.64 R16, [R1+0x12258] ;  /* 0x0122580001107983 */ /* 0x000ea20000300a00 */
[----:B------:R-:W-:-:S02]  /*b1000*/  IMAD.MOV.U32 R3, RZ, RZ, R6 ;  /* 0x000000ffff037224 */ /* 0x000fc400078e0006 */
[----:B------:R-:W-:Y:S02]  /*b1010*/  IMAD.MOV.U32 R0, RZ, RZ, R7 ;  /* 0x000000ffff007224 */ /* 0x000fe400078e0007 */
[----:B------:R-:W-:Y:S01]  /*b1020*/  HMMA.16816.F32 R4, R12, R20, R8 ;  /* 0x000000140c04723c */ /* 0x000fe20000001808 */
[----:B------:R-:W-:Y:S02]  /*b1030*/  IMAD.MOV.U32 R2, RZ, RZ, R21 ;  /* 0x000000ffff027224 */ /* 0x000fe400078e0015 */
[----:B------:R-:W-:Y:S04]  /*b1040*/  STL [R1+0x120e4], R0 ;  /* 0x0120e40001007387 */ /* 0x000fe80000100800 */
[----:B------:R0:W-:Y:S04]  /*b1050*/  STL [R1+0x120e0], R3 ;  /* 0x0120e00301007387 */ /* 0x0001e80000100800 */
[----:B------:R-:W-:Y:S08]  /*b1060*/  STL [R1+0x120e8], R2 ;  /* 0x0120e80201007387 */ /* 0x000ff00000100800 */
[----:B------:R-:W-:Y:S04]  /*b1070*/  STL.64 [R1+0x2670], R4 ;  /* 0x0026700401007387 */ /* 0x000fe80000100a00 */
[----:B------:R2:W-:Y:S01]  /*b1080*/  STL.64 [R1+0x2678], R6 ;  /* 0x0026780601007387 */ /* 0x0005e20000100a00 */
[----:B0-----:R-:W-:-:S02]  /*b1090*/  IMAD.MOV.U32 R3, RZ, RZ, R23 ;  /* 0x000000ffff037224 */ /* 0x001fc400078e0017 */
[----:B------:R-:W-:Y:S01]  /*b10a0*/  IMAD.MOV.U32 R0, RZ, RZ, R22 ;  /* 0x000000ffff007224 */ /* 0x000fe200078e0016 */
[----:B--2---:R-:W-:-:S15]  /*b10b0*/  HMMA.16816.F32 R4, R12, R22, R16 ;  /* 0x000000160c04723c */ /* 0x004fde0000001810 */
[----:B------:R-:W-:-:S04]  /*b10c0*/  NOP ;  /* 0x0000000000007918 */ /* 0x000fc80000000000 */
[----:B------:R-:W-:Y:S04]  /*b10d0*/  STL.64 [R1+0x2650], R4 ;  /* 0x0026500401007387 */ /* 0x000fe80000100a00 */
[----:B------:R0:W-:Y:S02]  /*b10e0*/  STL.64 [R1+0x2658], R6 ;  /* 0x0026580601007387 */ /* 0x0001e40000100a00 */
[----:B0-----:R-:W-:Y:S02]  /*b10f0*/  HMMA.16816.F32 R4, R12, R28, R24 ;  /* 0x0000001c0c04723c */ /* 0x001fe40000001818 */
[----:B------:R-:W-:Y:S04]  /*b1100*/  STL [R1+0x120f0], R3 ;  /* 0x0120f00301007387 */ /* 0x000fe80000100800 */
[----:B------:R-:W-:Y:S04]  /*b1110*/  STL [R1+0x120ec], R0 ;  /* 0x0120ec0001007387 */ /* 0x000fe80000100800 */
[----:B------:R-:W2:Y:S09]  /*b1120*/  LDL.LU R24, [R1+0x670] ;  /* 0x0006700001187983 */ /* 0x000eb20000300800 */
[----:B------:R0:W-:Y:S04]  /*b1130*/  STL.64 [R1+0x2630], R4 ;  /* 0x0026300401007387 */ /* 0x0001e80000100a00 */
[----:B------:R-:W-:Y:S04]  /*b1140*/  STL.64 [R1+0x2638], R6 ;  /* 0x0026380601007387 */ /* 0x000fe80000100a00 */
[----:B------:R-:W2:Y:S04]  /*b1150*/  LDL.LU R25, [R1+0x674] ;  /* 0x0006740001197983 */ /* 0x000ea80000300800 */
[----:B------:R-:W3:Y:S04]  /*b1160*/  LDL.LU R26, [R1+0x678] ;  /* 0x00067800011a7983 */ /* 0x000ee80000300800 */
[----:B------:R-:W3:Y:S04]  /*b1170*/  LDL.LU R27, [R1+0x67c] ;  /* 0x00067c00011b7983 */ /* 0x000ee80000300800 */
[----:B0-----:R-:W4:Y:S04]  /*b1180*/  LDL.64 R4, [R1+0x38] ;  /* 0x0000380001047983 */ /* 0x001f280000100a00 */
[----:B----4-:R-:W-:Y:S04]  /*b1190*/  STL.64 [R1+0x12240], R4 ;  /* 0x0122400401007387 */ /* 0x010fe80000100a00 */
        /* <DEDUP_REMOVED lines=35> */
[----:B------:R-:W2:Y:S04]  /*b13d0*/  LDL.LU R26, [R1+0x6f8] ;  /* 0x0006f800011a7983 */ /* 0x000ea80000300800 */
[----:B------:R-:W2:Y:S04]  /*b13e0*/  LDL.LU R27, [R1+0x6fc] ;  /* 0x0006fc00011b7983 */ /* 0x000ea80000300800 */
[----:B------:R-:W3:Y:S04]  /*b13f0*/  LDL.64 R6, [R1+0x30] ;  /* 0x0000300001067983 */ /* 0x000ee80000100a00 */
[----:B------:R-:W3:Y:S04]  /*b1400*/  LDL.LU R8, [R1+0x690] ;  /* 0x0006900001087983 */ /* 0x000ee80000300800 */
[----:B------:R-:W3:Y:S04]  /*b1410*/  LDL.LU R9, [R1+0x694] ;  /* 0x0006940001097983 */ /* 0x000ee80000300800 */
[----:B------:R-:W3:Y:S04]  /*b1420*/  LDL.LU R10, [R1+0x698] ;  /* 0x00069800010a7983 */ /* 0x000ee80000300800 */
[----:B------:R-:W3:Y:S04]  /*b1430*/  LDL.LU R11, [R1+0x69c] ;  /* 0x00069c00010b7983 */ /* 0x000ee80000300800 */
[----:B------:R-:W3:Y:S01]  /*b1440*/  LDL.64 R20, [R1+0x28] ;  /* 0x0000280001147983 */ /* 0x000ee20000100a00 */
[----:B------:R-:W-:-:S03]  /*b1450*/  IMAD.MOV.U32 R2, RZ, RZ, R29 ;  /* 0x000000ffff027224 */ /* 0x000fc600078e001d */
[----:B------:R-:W3:Y:S04]  /*b1460*/  LDL.LU R16, [R1+0x680] ;  /* 0x0006800001107983 */ /* 0x000ee80000300800 */
[----:B------:R-:W3:Y:S04]  /*b1470*/  LDL.LU R17, [R1+0x684] ;  /* 0x0006840001117983 */ /* 0x000ee80000300800 */
[----:B------:R-:W3:Y:S04]  /*b1480*/  LDL.LU R18, [R1+0x688] ;  /* 0x0006880001127983 */ /* 0x000ee80000300800 */
[----:B------:R-:W3:Y:S04]  /*b1490*/  LDL.LU R19, [R1+0x68c] ;  /* 0x00068c0001137983 */ /* 0x000ee80000300800 */
[----:B------:R-:W3:Y:S04]  /*b14a0*/  LDL.64 R22, [R1+0x20] ;  /* 0x0000200001167983 */ /* 0x000ee80000100a00 */
[----:B------:R-:W3:Y:S04]  /*b14b0*/  LDL.64 R28, [R1+0x18] ;  /* 0x00001800011c7983 */ /* 0x000ee80000100a00 */
[----:B------:R-:W-:Y:S01]  /*b14c0*/  STL [R1+0x120f4], R2 ;  /* 0x0120f40201007387 */ /* 0x000fe20000100800 */
        /* <DEDUP_REMOVED lines=29> */
[----:B0-----:R-:W2:Y:S04]  /*b16a0*/  LDL.64 R2, [R1+0x40] ;  /* 0x0000400001027983 */ /* 0x001ea80000100a00 */
[----:B------:R-:W-:Y:S01]  /*b16b0*/  STL [R1+0x12104], R0 ;  /* 0x0121040001007387 */ /* 0x000fe20000100800 */
[----:B--2---:R-:W-:-:S15]  /*b16c0*/  HMMA.16816.F32 R24, R12, R2, R24 ;  /* 0x000000020c18723c */ /* 0x004fde0000001818 */
[----:B------:R-:W-:-:S04]  /*b16d0*/  NOP ;  /* 0x0000000000007918 */ /* 0x000fc80000000000 */
[----:B------:R-:W-:Y:S04]  /*b16e0*/  STL.64 [R1+0x2590], R24 ;  /* 0x0025901801007387 */ /* 0x000fe80000100a00 */
[----:B------:R0:W-:Y:S04]  /*b16f0*/  STL.64 [R1+0x2598], R26 ;  /* 0x0025981a01007387 */ /* 0x0001e80000100a00 */
[----:B0-----:R-:W4:Y:S04]  /*b1700*/  LDL.LU.64 R26, [R1+0x12218] ;  /* 0x01221800011a7983 */ /* 0x001f280000300a00 */
[----:B------:R-:W4:Y:S01]  /*b1710*/  LDL.LU.64 R24, [R1+0x12210] ;  /* 0x0122100001187983 */ /* 0x000f220000300a00 */
[----:B------:R-:W-:-:S05]  /*b1720*/  IMAD.MOV.U32 R2, RZ, RZ, R3 ;  /* 0x000000ffff027224 */ /* 0x000fca00078e0003 */
[----:B------:R-:W-:Y:S01]  /*b1730*/  STL [R1+0x1210c], R2 ;  /* 0x01210c0201007387 */ /* 0x000fe20000100800 */
[----:B----4-:R-:W-:-:S15]  /*b1740*/  HMMA.16816.F32 R24, R12, R4, R24 ;  /* 0x000000040c18723c */ /* 0x010fde0000001818 */
[----:B------:R-:W-:-:S04]  /*b1750*/  NOP ;  /* 0x0000000000007918 */ /* 0x000fc80000000000 */
[----:B------:R-:W-:Y:S04]  /*b1760*/  STL.64 [R1+0x2560], R24 ;  /* 0x0025601801007387 */ /* 0x000fe80000100a00 */
[----:B------:R0:W-:Y:S04]  /*b1770*/  STL.64 [R1+0x2568], R26 ;  /* 0x0025681a01007387 */ /* 0x0001e80000100a00 */
[----:B0-----:R-:W2:Y:S04]  /*b1780*/  LDL.LU.64 R26, [R1+0x12208] ;  /* 0x01220800011a7983 */ /* 0x001ea80000300a00 */
[----:B------:R-:W2:Y:S01]  /*b1790*/  LDL.LU.64 R24, [R1+0x12200] ;  /* 0x0122000001187983 */ /* 0x000ea20000300a00 */
[----:B------:R-:W-:-:S02]  /*b17a0*/  IMAD.MOV.U32 R0, RZ, RZ, R5 ;  /* 0x000000ffff007224 */ /* 0x000fc400078e0005 */
[----:B------:R-:W-:-:S03]  /*b17b0*/  IMAD.MOV.U32 R3, RZ, RZ, R4 ;  /* 0x000000ffff037224 */ /* 0x000fc600078e0004 */
[----:B------:R-:W-:Y:S04]  /*b17c0*/  STL [R1+0x12114], R0 ;  /* 0x0121140001007387 */ /* 0x000fe80000100800 */
[----:B------:R-:W-:Y:S01]  /*b17d0*/  STL [R1+0x12110], R3 ;  /* 0x0121100301007387 */ /* 0x000fe20000100800 */
[----:B---3--:R-:W-:Y:S01]  /*b17e0*/  IMAD.MOV.U32 R2, RZ, RZ, R7 ;  /* 0x000000ffff027224 */ /* 0x008fe200078e0007 */
[----:B--2---:R-:W-:-:S15]  /*b17f0*/  HMMA.16816.F32 R24, R12, R6, R24 ;  /* 0x000000060c18723c */ /* 0x004fde0000001818 */
[----:B------:R-:W-:-:S04]  /*b1800*/  NOP ;  /* 0x0000000000007918 */ /* 0x000fc80000000000 */
[----:B------:R-:W-:Y:S04]  /*b1810*/  STL.64 [R1+0x2540], R24 ;  /* 0x0025401801007387 */ /* 0x000fe80000100a00 */
[----:B------:R0:W-:Y:S04]  /*b1820*/  STL.64 [R1+0x2548], R26 ;  /* 0x0025481a01007387 */ /* 0x0001e80000100a00 */
[----:B0-----:R-:W2:Y:S04]  /*b1830*/  LDL.LU.64 R26, [R1+0x121f8] ;  /* 0x0121f800011a7983 */ /* 0x001ea80000300a00 */
[----:B------:R-:W2:Y:S01]  /*b1840*/  LDL.LU.64 R24, [R1+0x121f0] ;  /* 0x0121f00001187983 */ /* 0x000ea20000300a00 */
[----:B------:R-:W-:Y:S03]  /*b1850*/  HMMA.16816.F32 R4, R12, R20, R8 ;  /* 0x000000140c04723c */ /* 0x000fe60000001808 */
[----:B------:R-:W-:Y:S01]  /*b1860*/  STL [R1+0x12118], R2 ;  /* 0x0121180201007387 */ /* 0x000fe20000100800 */
[----:B------:R-:W-:-:S02]  /*b1870*/  IMAD.MOV.U32 R3, RZ, RZ, R21 ;  /* 0x000000ffff037224 */ /* 0x000fc400078e0015 */
[----:B------:R-:W-:-:S13]  /*b1880*/  IMAD.MOV.U32 R0, RZ, RZ, R20 ;  /* 0x000000ffff007224 */ /* 0x000fda00078e0014 */
[----:B------:R-:W-:Y:S04]  /*b1890*/  STL.64 [R1+0x2520], R4 ;  /* 0x0025200401007387 */ /* 0x000fe80000100a00 */
[----:B------:R0:W-:Y:S02]  /*b18a0*/  STL.64 [R1+0x2528], R6 ;  /* 0x0025280601007387 */ /* 0x0001e40000100a00 */
[C---:B0-----:R-:W-:Y:S01]  /*b18b0*/  HMMA.16816.F32 R4, R12.reuse, R22, R16 ;  /* 0x000000160c04723c */ /* 0x041fe20000001810 */
[----:B------:R-:W-:Y:S01]  /*b18c0*/  IMAD.MOV.U32 R2, RZ, RZ, R23 ;  /* 0x000000ffff027224 */ /* 0x000fe200078e0017 */
[----:B------:R-:W-:Y:S04]  /*b18d0*/  STL [R1+0x12120], R3 ;  /* 0x0121200301007387 */ /* 0x000fe80000100800 */
[----:B------:R-:W-:Y:S04]  /*b18e0*/  STL [R1+0x1211c], R0 ;  /* 0x01211c0001007387 */ /* 0x000fe80000100800 */
[----:B------:R-:W-:Y:S09]  /*b18f0*/  STL [R1+0x12124], R2 ;  /* 0x0121240201007387 */ /* 0x000ff20000100800 */
[----:B------:R-:W-:Y:S04]  /*b1900*/  STL.64 [R1+0x2500], R4 ;  /* 0x0025000401007387 */ /* 0x000fe80000100a00 */
[----:B------:R2:W-:Y:S02]  /*b1910*/  STL.64 [R1+0x2508], R6 ;  /* 0x0025080601007387 */ /* 0x0005e40000100a00 */
[----:B--2---:R-:W-:-:S15]  /*b1920*/  HMMA.16816.F32 R4, R12, R28, R24 ;  /* 0x0000001c0c04723c */ /* 0x004fde0000001818 */
[----:B------:R-:W-:-:S04]  /*b1930*/  NOP ;  /* 0x0000000000007918 */ /* 0x000fc80000000000 */
[----:B------:R-:W-:Y:S04]  /*b1940*/  STL.64 [R1+0x24d0], R4 ;  /* 0x0024d00401007387 */ /* 0x000fe80000100a00 */
[----:B------:R-:W-:Y:S04]  /*b1950*/  STL.64 [R1+0x24d8], R6 ;  /* 0x0024d80601007387 */ /* 0x000fe80000100a00 */
[----:B------:R-:W2:Y:S04]  /*b1960*/  LDL.LU R8, [R1+0x5d0] ;  /* 0x0005d00001087983 */ /* 0x000ea80000300800 */
[----:B------:R-:W2:Y:S04]  /*b1970*/  LDL.LU R9, [R1+0x5d4] ;  /* 0x0005d40001097983 */ /* 0x000ea80000300800 */
[----:B------:R-:W3:Y:S04]  /*b1980*/  LDL.LU R10, [R1+0x5d8] ;  /* 0x0005d800010a7983 */ /* 0x000ee80000300800 */
[----:B------:R-:W3:Y:S04]  /*b1990*/  LDL.LU R11, [R1+0x5dc] ;  /* 0x0005dc00010b7983 */ /* 0x000ee80000300800 */
[----:B------:R-:W4:Y:S04]  /*b19a0*/  LDL.LU R20, [R1+0x610] ;  /* 0x0006100001147983 */ /* 0x000f280000300800 */
[----:B------:R-:W4:Y:S04]  /*b19b0*/  LDL.LU R21, [R1+0x614] ;  /* 0x0006140001157983 */ /* 0x000f280000300800 */
[----:B------:R-:W2:Y:S04]  /*b19c0*/  LDL.LU R22, [R1+0x618] ;  /* 0x0006180001167983 */ /* 0x000ea80000300800 */
[----:B------:R-:W2:Y:S04]  /*b19d0*/  LDL.LU R23, [R1+0x61c] ;  /* 0x00061c0001177983 */ /* 0x000ea80000300800 */
[----:B--2---:R-:W-:Y:S04]  /*b19e0*/  STL.64 [R1+0x121a0], R22 ;  /* 0x0121a01601007387 */ /* 0x004fe80000100a00 */
[----:B----4-:R0:W-:Y:S04]  /*b19f0*/  STL.64 [R1+0x12198], R20 ;  /* 0x0121981401007387 */ /* 0x0101e80000100a00 */
[----:B0-----:R-:W2:Y:S04]  /*b1a00*/  LDL.LU R20, [R1+0x620] ;  /* 0x0006200001147983 */ /* 0x001ea80000300800 */
[----:B------:R-:W2:Y:S04]  /*b1a10*/  LDL.LU R21, [R1+0x624] ;  /* 0x0006240001157983 */ /* 0x000ea80000300800 */
[----:B------:R-:W4:Y:S04]  /*b1a20*/  LDL.LU R22, [R1+0x628] ;  /* 0x0006280001167983 */ /* 0x000f280000300800 */
[----:B------:R-:W4:Y:S04]  /*b1a30*/  LDL.LU R23, [R1+0x62c] ;  /* 0x00062c0001177983 */ /* 0x000f280000300800 */
[----:B------:R-:W2:Y:S04]  /*b1a40*/  LDL.64 R6, [R1+0x10] ;  /* 0x0000100001067983 */ /* 0x000ea80000100a00 */
[----:B----4-:R-:W-:Y:S04]  /*b1a50*/  STL.64 [R1+0x121c8], R22 ;  /* 0x0121c81601007387 */ /* 0x010fe80000100a00 */
[----:B--2---:R0:W-:Y:S04]  /*b1a60*/  STL.64 [R1+0x121c0], R20 ;  /* 0x0121c01401007387 */ /* 0x0041e80000100a00 */
        /* <DEDUP_REMOVED lines=9> */
[----:B------:R-:W4:Y:S01]  /*b1b00*/  LDL.LU R23, [R1+0x65c] ;  /* 0x00065c0001177983 */ /* 0x000f220000300800 */
[----:B------:R-:W-:-:S02]  /*b1b10*/  IMAD.MOV.U32 R3, RZ, RZ, R28 ;  /* 0x000000ffff037224 */ /* 0x000fc400078e001c */
[----:B------:R-:W-:Y:S01]  /*b1b20*/  IMAD.MOV.U32 R0, RZ, RZ, R29 ;  /* 0x000000ffff007224 */ /* 0x000fe200078e001d */
[----:B----4-:R-:W-:Y:S04]  /*b1b30*/  STL.64 [R1+0x121e8], R22 ;  /* 0x0121e81601007387 */ /* 0x010fe80000100a00 */
[----:B--2---:R0:W-:Y:S04]  /*b1b40*/  STL.64 [R1+0x121e0], R20 ;  /* 0x0121e01401007387 */ /* 0x0041e80000100a00 */
[----:B0-----:R-:W2:Y:S04]  /*b1b50*/  LDL.LU R20, [R1+0x660] ;  /* 0x0006600001147983 */ /* 0x001ea80000300800 */
[----:B------:R-:W2:Y:S04]  /*b1b60*/  LDL.LU R21, [R1+0x664] ;  /* 0x0006640001157983 */ /* 0x000ea80000300800 */
[----:B------:R-:W2:Y:S04]  /*b1b70*/  LDL.LU R22, [R1+0x668] ;  /* 0x0006680001167983 */ /* 0x000ea80000300800 */
[----:B------:R-:W2:Y:S04]  /*b1b80*/  LDL.LU R23, [R1+0x66c] ;  /* 0x00066c0001177983 */ /* 0x000ea80000300800 */
[----:B------:R-:W4:Y:S04]  /*b1b90*/  LDL.64 R28, [R1] ;  /* 0x00000000011c7983 */ /* 0x000f280000100a00 */
        /* <DEDUP_REMOVED lines=8> */
[----:B------:R-:W-:Y:S01]  /*b1c20*/  IMAD.MOV.U32 R2, RZ, RZ, R7 ;  /* 0x000000ffff027224 */ /* 0x000fe200078e0007 */
[C---:B--2---:R-:W-:Y:S02]  /*b1c30*/  HMMA.16816.F32 R20, R12.reuse, R6, R20 ;  /* 0x000000060c14723c */ /* 0x044fe40000001814 */
[----:B---3--:R-:W-:Y:S04]  /*b1c40*/  STL.64 [R1+0x12180], R18 ;  /* 0x0121801201007387 */ /* 0x008fe80000100a00 */
[----:B------:R0:W-:Y:S04]  /*b1c50*/  STL.64 [R1+0x12178], R16 ;  /* 0x0121781001007387 */ /* 0x0001e80000100a00 */
[----:B0-----:R-:W2:Y:S04]  /*b1c60*/  LDL.LU R16, [R1+0x600] ;  /* 0x0006000001107983 */ /* 0x001ea80000300800 */
[----:B------:R-:W2:Y:S04]  /*b1c70*/  LDL.LU R17, [R1+0x604] ;  /* 0x0006040001117983 */ /* 0x000ea80000300800 */
[----:B------:R-:W2:Y:S04]  /*b1c80*/  LDL.LU R18, [R1+0x608] ;  /* 0x0006080001127983 */ /* 0x000ea80000300800 */
[----:B------:R-:W2:Y:S04]  /*b1c90*/  LDL.LU R19, [R1+0x60c] ;  /* 0x00060c0001137983 */ /* 0x000ea80000300800 */
[----:B------:R-:W-:Y:S04]  /*b1ca0*/  STL.64 [R1+0x12160], R10 ;  /* 0x0121600a01007387 */ /* 0x000fe80000100a00 */
[----:B------:R0:W-:Y:S04]  /*b1cb0*/  STL.64 [R1+0x12158], R8 ;  /* 0x0121580801007387 */ /* 0x0001e80000100a00 */
[----:B0-----:R-:W3:Y:S04]  /*b1cc0*/  LDL.LU R8, [R1+0x5e0] ;  /* 0x0005e00001087983 */ /* 0x001ee80000300800 */
[----:B------:R-:W3:Y:S04]  /*b1cd0*/  LDL.LU R9, [R1+0x5e4] ;  /* 0x0005e40001097983 */ /* 0x000ee80000300800 */
[----:B------:R-:W3:Y:S04]  /*b1ce0*/  LDL.LU R10, [R1+0x5e8] ;  /* 0x0005e800010a7983 */ /* 0x000ee80000300800 */
[----:B------:R-:W3:Y:S04]  /*b1cf0*/  LDL.LU R11, [R1+0x5ec] ;  /* 0x0005ec00010b7983 */ /* 0x000ee80000300800 */
[----:B------:R-:W-:Y:S04]  /*b1d00*/  STL [R1+0x1212c], R0 ;  /* 0x01212c0001007387 */ /* 0x000fe80000100800 */
[----:B------:R-:W-:Y:S04]  /*b1d10*/  STL [R1+0x12128], R3 ;  /* 0x0121280301007387 */ /* 0x000fe80000100800 */
[----:B------:R-:W-:Y:S04]  /*b1d20*/  STL.64 [R1+0x24b0], R20 ;  /* 0x0024b01401007387 */ /* 0x000fe80000100a00 */
[----:B------:R0:W-:Y:S04]  /*b1d30*/  STL.64 [R1+0x24b8], R22 ;  /* 0x0024b81601007387 */ /* 0x0001e80000100a00 */
[----:B0-----:R-:W2:Y:S04]  /*b1d40*/  LDL.LU.64 R22, [R1+0x121e8] ;  /* 0x0121e80001167983 */ /* 0x001ea80000300a00 */
[----:B------:R-:W2:Y:S04]  /*b1d50*/  LDL.LU.64 R20, [R1+0x121e0] ;  /* 0x0121e00001147983 */ /* 0x000ea80000300a00 */
[----:B------:R-:W2:Y:S04]  /*b1d60*/  LDL.LU R4, [R1+0x5c0] ;  /* 0x0005c00001047983 */ /* 0x000ea80000300800 */
[----:B------:R-:W2:Y:S04]  /*b1d70*/  LDL.LU R5, [R1+0x5c4] ;  /* 0x0005c40001057983 */ /* 0x000ea80000300800 */
[----:B------:R-:W2:Y:S04]  /*b1d80*/  LDL.LU R6, [R1+0x5c8] ;  /* 0x0005c80001067983 */ /* 0x000ea80000300800 */
[----:B------:R-:W2:Y:S04]  /*b1d90*/  LDL.LU R7, [R1+0x5cc] ;  /* 0x0005cc0001077983 */ /* 0x000ea80000300800 */
[----:B------:R0:W-:Y:S04]  /*b1da0*/  STL [R1+0x12130], R2 ;  /* 0x0121300201007387 */ /* 0x0001e80000100800 */
[----:B0-----:R-:W2:Y:S02]  /*b1db0*/  LDL.64 R2, [R1+0x8] ;  /* 0x0000080001027983 */ /* 0x001ea40000100a00 */
[----:B--2---:R-:W-:-:S15]  /*b1dc0*/  HMMA.16816.F32 R20, R12, R2, R20 ;  /* 0x000000020c14723c */ /* 0x004fde0000001814 */
[----:B------:R-:W-:-:S04]  /*b1dd0*/  NOP ;  /* 0x0000000000007918 */ /* 0x000fc80000000000 */
[----:B------:R-:W-:Y:S04]  /*b1de0*/  STL.64 [R1+0x2480], R20 ;  /* 0x0024801401007387 */ /* 0x000fe80000100a00 */
[----:B------:R0:W-:Y:S04]  /*b1df0*/  STL.64 [R1+0x2488], R22 ;  /* 0x0024881601007387 */ /* 0x0001e80000100a00 */
[----:B0-----:R-:W2:Y:S04]  /*b1e00*/  LDL.LU.64 R22, [R1+0x121d8] ;  /* 0x0121d80001167983 */ /* 0x001ea80000300a00 */
[----:B------:R-:W2:Y:S01]  /*b1e10*/  LDL.LU.64 R20, [R1+0x121d0] ;  /* 0x0121d00001147983 */ /* 0x000ea20000300a00 */
[----:B------:R-:W-:-:S02]  /*b1e20*/  IMAD.MOV.U32 R0, RZ, RZ, R2 ;  /* 0x000000ffff007224 */ /* 0x000fc400078e0002 */
[----:B----4-:R-:W-:Y:S01]  /*b1e30*/  IMAD.MOV.U32 R2, RZ, RZ, R29 ;  /* 0x000000ffff027224 */ /* 0x010fe200078e001d */
[----:B--2---:R-:W-:-:S15]  /*b1e40*/  HMMA.16816.F32 R20, R12, R28, R20 ;  /* 0x0000001c0c14723c */ /* 0x004fde0000001814 */
[----:B------:R-:W-:-:S04]  /*b1e50*/  NOP ;  /* 0x0000000000007918 */ /* 0x000fc80000000000 */
[----:B------:R-:W-:Y:S04]  /*b1e60*/  STL.64 [R1+0x2450], R20 ;  /* 0x0024501401007387 */ /* 0x000fe80000100a00 */
[----:B------:R0:W-:Y:S04]  /*b1e70*/  STL.64 [R1+0x2458], R22 ;  /* 0x0024581601007387 */ /* 0x0001e80000100a00 */
[----:B0-----:R-:W2:Y:S04]  /*b1e80*/  LDL.LU.64 R22, [R1+0x121c8] ;  /* 0x0121c80001167983 */ /* 0x001ea80000300a00 */
[----:B------:R-:W2:Y:S04]  /*b1e90*/  LDL.LU.64 R20, [R1+0x121c0] ;  /* 0x0121c00001147983 */ /* 0x000ea80000300a00 */
[----:B------:R-:W4:Y:S02]  /*b1ea0*/  LDL.LU.64 R28, [R1+0x121b8] ;  /* 0x0121b800011c7983 */ /* 0x000f240000300a00 */
[----:B----4-:R-:W-:-:S15]  /*b1eb0*/  HMMA.16816.F32 R24, R12, R28, R24 ;  /* 0x0000001c0c18723c */ /* 0x010fde0000001818 */
[----:B------:R-:W-:-:S04]  /*b1ec0*/  NOP ;  /* 0x0000000000007918 */ /* 0x000fc80000000000 */
[----:B------:R-:W-:Y:S04]  /*b1ed0*/  STL.64 [R1+0x2440], R24 ;  /* 0x0024401801007387 */ /* 0x000fe80000100a00 */
[----:B------:R0:W-:Y:S04]  /*b1ee0*/  STL.64 [R1+0x2448], R26 ;  /* 0x0024481a01007387 */ /* 0x0001e80000100a00 */
[----:B0-----:R-:W2:Y:S04]  /*b1ef0*/  LDL.LU.64 R26, [R1+0x121b0] ;  /* 0x0121b000011a7983 */ /* 0x001ea80000300a00 */
[----:B------:R-:W4:Y:S04]  /*b1f00*/  LDL.LU.64 R24, [R1+0x121a8] ;  /* 0x0121a80001187983 */ /* 0x000f280000300a00 */
[----:B------:R-:W-:Y:S01]  /*b1f10*/  STL [R1+0x120a8], R29 ;  /* 0x0120a81d01007387 */ /* 0x000fe20000100800 */
        /* <DEDUP_REMOVED lines=28> */
[----:B0-----:R-:W3:Y:S04]  /*b20e0*/  LDL.LU.64 R18, [R1+0x12170] ;  /* 0x0121700001127983 */ /* 0x001ee80000300a00 */
[----:B------:R-:W2:Y:S04]  /*b20f0*/  LDL.LU.64 R16, [R1+0x12168] ;  /* 0x0121680001107983 */ /* 0x000ea80000300a00 */
[----:B------:R-:W-:Y:S04]  /*b2100*/  STL.64 [R1+0x11ed8], R22 ;  /* 0x011ed81601007387 */ /* 0x000fe80000100a00 */
[----:B------:R0:W-:Y:S04]  /*b2110*/  STL.64 [R1+0x11ed0], R20 ;  /* 0x011ed01401007387 */ /* 0x0001e80000100a00 */
[----:B0-----:R-:W4:Y:S04]  /*b2120*/  LDL.LU R20, [R1+0x5a0] ;  /* 0x0005a00001147983 */ /* 0x001f280000300800 */
[----:B------:R-:W4:Y:S04]  /*b2130*/  LDL.LU R21, [R1+0x5a4] ;  /* 0x0005a40001157983 */ /* 0x000f280000300800 */
[----:B------:R-:W4:Y:S04]  /*b2140*/  LDL.LU R22, [R1+0x5a8] ;  /* 0x0005a80001167983 */ /* 0x000f280000300800 */
[----:B------:R-:W4:Y:S01]  /*b2150*/  LDL.LU R23, [R1+0x5ac] ;  /* 0x0005ac0001177983 */ /* 0x000f220000300800 */
[----:B---3--:R-:W-:-:S15]  /*b2160*/  HMMA.16816.F32 R8, R12, R18, R8 ;  /* 0x000000120c08723c */ /* 0x008fde0000001808 */
        /* <DEDUP_REMOVED lines=22> */
[----:B------:R-:W2:Y:S01]  /*b22d0*/  LDL.LU.64 R4, [R1+0x12138] ;  /* 0x0121380001047983 */ /* 0x000ea20000300a00 */
[----:B---3--:R-:W-:Y:S03]  /*b22e0*/  HMMA.16816.F32 R16, R12, R8, R16 ;  /* 0x000000080c10723c */ /* 0x008fe60000001810 */
[----:B------:R-:W-:Y:S04]  /*b22f0*/  STL.64 [R1+0x11e98], R10 ;  /* 0x011e980a01007387 */ /* 0x000fe80000100a00 */
[----:B------:R-:W-:-:S12]  /*b2300*/  STL.64 [R1+0x11e90], R8 ;  /* 0x011e900801007387 */ /* 0x000fd80000100a00 */
[----:B------:R-:W-:Y:S04]  /*b2310*/  STL.64 [R1+0x20d0], R16 ;  /* 0x0020d01001007387 */ /* 0x000fe80000100a00 */
[----:B------:R4:W-:Y:S02]  /*b2320*/  STL.64 [R1+0x20d8], R18 ;  /* 0x0020d81201007387 */ /* 0x0009e40000100a00 */
[C---:B----4-:R-:W-:Y:S08]  /*b2330*/  HMMA.16816.F32 R16, R12.reuse, R6, R20 ;  /* 0x000000060c10723c */ /* 0x050ff00000001814 */
[----:B--2---:R-:W-:Y:S01]  /*b2340*/  HMMA.16816.F32 R8, R12, R4, R24 ;  /* 0x000000040c08723c */ /* 0x004fe20000001818 */
[----:B------:R-:W2:Y:S10]  /*b2350*/  LDL.LU R20, [R1+0x440] ;  /* 0x0004400001147983 */ /* 0x000eb40000300800 */
[----:B------:R-:W-:Y:S04]  /*b2360*/  STL.64 [R1+0x20c0], R16 ;  /* 0x0020c01001007387 */ /* 0x000fe80000100a00 */
[----:B------:R0:W-:Y:S04]  /*b2370*/  STL.64 [R1+0x20c8], R18 ;  /* 0x0020c81201007387 */ /* 0x0001e80000100a00 */
[----:B------:R1:W-:Y:S04]  /*b2380*/  STL.64 [R1+0x20b0], R8 ;  /* 0x0020b00801007387 */ /* 0x0003e80000100a00 */
[----:B------:R3:W-:Y:S04]  /*b2390*/  STL.64 [R1+0x20b8], R10 ;  /* 0x0020b80a01007387 */ /* 0x0007e80000100a00 */
[----:B------:R-:W2:Y:S04]  /*b23a0*/  LDL.LU R21, [R1+0x444] ;  /* 0x0004440001157983 */ /* 0x000ea80000300800 */
[----:B------:R-:W4:Y:S04]  /*b23b0*/  LDL.LU R22, [R1+0x448] ;  /* 0x0004480001167983 */ /* 0x000f280000300800 */
[----:B------:R-:W4:Y:S01]  /*b23c0*/  LDL.LU R23, [R1+0x44c] ;  /* 0x00044c0001177983 */ /* 0x000f220000300800 */
[----:B0-----:R-:W-:-:S03]  /*b23d0*/  IMAD.MOV.U32 R19, RZ, RZ, R2 ;  /* 0x000000ffff137224 */ /* 0x001fc600078e0002 */
[----:B----4-:R-:W-:Y:S04]  /*b23e0*/  STL.64 [R1+0x11f08], R22 ;  /* 0x011f081601007387 */ /* 0x010fe80000100a00 */
[----:B--2---:R0:W-:Y:S04]  /*b23f0*/  STL.64 [R1+0x11f00], R20 ;  /* 0x011f001401007387 */ /* 0x0041e80000100a00 */
[----:B------:R-:W2:Y:S04]  /*b2400*/  LDL R18, [R1] ;  /* 0x0000000001127983 */ /* 0x000ea80000100800 */
[----:B------:R-:W4:Y:S04]  /*b2410*/  LDL.LU R2, [R1+0x12130] ;  /* 0x0121300001027983 */ /* 0x000f280000300800 */
[----:B-1----:R-:W2:Y:S04]  /*b2420*/  LDL.LU R8, [R1+0x450] ;  /* 0x0004500001087983 */ /* 0x002ea80000300800 */
[----:B------:R-:W2:Y:S04]  /*b2430*/  LDL.LU R9, [R1+0x454] ;  /* 0x0004540001097983 */ /* 0x000ea80000300800 */
[----:B---3--:R-:W3:Y:S04]  /*b2440*/  LDL.LU R10, [R1+0x458] ;  /* 0x00045800010a7983 */ /* 0x008ee80000300800 */
[----:B------:R-:W3:Y:S01]  /*b2450*/  LDL.LU R11, [R1+0x45c] ;  /* 0x00045c00010b7983 */ /* 0x000ee20000300800 */
[----:B------:R-:W-:-:S02]  /*b2460*/  IMAD.MOV.U32 R16, RZ, RZ, R0 ;  /* 0x000000ffff107224 */ /* 0x000fc400078e0000 */
[----:B------:R-:W-:Y:S01]  /*b2470*/  IMAD.MOV.U32 R17, RZ, RZ, R3 ;  /* 0x000000ffff117224 */ /* 0x000fe200078e0003 */
[----:B---3--:R-:W-:Y:S04]  /*b2480*/  STL.64 [R1+0x11f18], R10 ;  /* 0x011f180a01007387 */ /* 0x008fe80000100a00 */
[----:B--2---:R1:W-:Y:S04]  /*b2490*/  STL.64 [R1+0x11f10], R8 ;  /* 0x011f100801007387 */ /* 0x0043e80000100a00 */
[----:B------:R-:W2:Y:S04]  /*b24a0*/  LDL.LU R0, [R1+0x1212c] ;  /* 0x01212c0001007983 */ /* 0x000ea80000300800 */
[----:B------:R-:W3:Y:S04]  /*b24b0*/  LDL.LU R3, [R1+0x12128] ;  /* 0x0121280001037983 */ /* 0x000ee80000300800 */
[----:B------:R0:W-:Y:S04]  /*b24c0*/  STL.64 [R1+0x11f28], R18 ;  /* 0x011f281201007387 */ /* 0x0001e80000100a00 */
[----:B------:R0:W-:Y:S04]  /*b24d0*/  STL.64 [R1+0x11f20], R16 ;  /* 0x011f201001007387 */ /* 0x0001e80000100a00 */
[----:B------:R-:W3:Y:S01]  /*b24e0*/  LDL R26, [R1+0x10] ;  /* 0x00001000011a7983 */ /* 0x000ee20000100800 */
[----:B----4-:R-:W-:-:S03]  /*b24f0*/  IMAD.MOV.U32 R27, RZ, RZ, R2 ;  /* 0x000000ffff1b7224 */ /* 0x010fc600078e0002 */
[----:B------:R-:W4:Y:S04]  /*b2500*/  LDL.LU R2, [R1+0x12124] ;  /* 0x0121240001027983 */ /* 0x000f280000300800 */
[----:B0-----:R-:W4:Y:S04]  /*b2510*/  LDL.LU R20, [R1+0x470] ;  /* 0x0004700001147983 */ /* 0x001f280000300800 */
[----:B------:R-:W4:Y:S04]  /*b2520*/  LDL.LU R21, [R1+0x474] ;  /* 0x0004740001157983 */ /* 0x000f280000300800 */
[----:B------:R-:W4:Y:S04]  /*b2530*/  LDL.LU R22, [R1+0x478] ;  /* 0x0004780001167983 */ /* 0x000f280000300800 */
[----:B------:R-:W4:Y:S01]  /*b2540*/  LDL.LU R23, [R1+0x47c] ;  /* 0x00047c0001177983 */ /* 0x000f220000300800 */
[----:B--2---:R-:W-:-:S02]  /*b2550*/  IMAD.MOV.U32 R25, RZ, RZ, R0 ;  /* 0x000000ffff197224 */ /* 0x004fc400078e0000 */
[----:B---3--:R-:W-:Y:S01]  /*b2560*/  IMAD.MOV.U32 R24, RZ, RZ, R3 ;  /* 0x000000ffff187224 */ /* 0x008fe200078e0003 */
[----:B----4-:R-:W-:Y:S04]  /*b2570*/  STL.64 [R1+0x11f38], R22 ;  /* 0x011f381601007387 */ /* 0x010fe80000100a00 */
[----:B------:R-:W-:Y:S04]  /*b2580*/  STL.64 [R1+0x11f30], R20 ;  /* 0x011f301401007387 */ /* 0x000fe80000100a00 */
[----:B------:R-:W2:Y:S04]  /*b2590*/  LDL.LU R3, [R1+0x12120] ;  /* 0x0121200001037983 */ /* 0x000ea80000300800 */
[----:B------:R-:W3:Y:S04]  /*b25a0*/  LDL.LU R0, [R1+0x1211c] ;  /* 0x01211c0001007983 */ /* 0x000ee80000300800 */
[----:B------:R-:W-:Y:S04]  /*b25b0*/  STL.64 [R1+0x11f48], R26 ;  /* 0x011f481a01007387 */ /* 0x000fe80000100a00 */
[----:B------:R0:W-:Y:S04]  /*b25c0*/  STL.64 [R1+0x11f40], R24 ;  /* 0x011f401801007387 */ /* 0x0001e80000100a00 */
[----:B-1----:R-:W4:Y:S04]  /*b25d0*/  LDL.LU R8, [R1+0x480] ;  /* 0x0004800001087983 */ /* 0x002f280000300800 */
[----:B------:R-:W4:Y:S04]  /*b25e0*/  LDL.LU R9, [R1+0x484] ;  /* 0x0004840001097983 */ /* 0x000f280000300800 */
[----:B------:R-:W2:Y:S04]  /*b25f0*/  LDL.LU R10, [R1+0x488] ;  /* 0x00048800010a7983 */ /* 0x000ea80000300800 */
[----:B------:R-:W2:Y:S01]  /*b2600*/  LDL.LU R11, [R1+0x48c] ;  /* 0x00048c00010b7983 */ /* 0x000ea20000300800 */
[----:B------:R-:W-:-:S03]  /*b2610*/  IMAD.MOV.U32 R19, RZ, RZ, R2 ;  /* 0x000000ffff137224 */ /* 0x000fc600078e0002 */
[----:B--2---:R1:W-:Y:S04]  /*b2620*/  STL.64 [R1+0x11f58], R10 ;  /* 0x011f580a01007387 */ /* 0x0043e80000100a00 */
[----:B----4-:R-:W-:Y:S04]  /*b2630*/  STL.64 [R1+0x11f50], R8 ;  /* 0x011f500801007387 */ /* 0x010fe80000100a00 */
[----:B------:R-:W2:Y:S01]  /*b2640*/  LDL R18, [R1+0x20] ;  /* 0x0000200001127983 */ /* 0x000ea20000100800 */
[----:B---3--:R-:W-:Y:S02]  /*b2650*/  IMAD.MOV.U32 R16, RZ, RZ, R0 ;  /* 0x000000ffff107224 */ /* 0x008fe400078e0000 */
[----:B------:R-:W-:Y:S01]  /*b2660*/  IMAD.MOV.U32 R17, RZ, RZ, R3 ;  /* 0x000000ffff117224 */ /* 0x000fe200078e0003 */
[----:B------:R-:W1:Y:S04]  /*b2670*/  LDL.LU R2, [R1+0x12118] ;  /* 0x0121180001027983 */ /* 0x000e680000300800 */
[----:B------:R-:W3:Y:S04]  /*b2680*/  LDL.LU R0, [R1+0x12114] ;  /* 0x0121140001007983 */ /* 0x000ee80000300800 */
[----:B------:R-:W4:Y:S04]  /*b2690*/  LDL.LU R3, [R1+0x12110] ;  /* 0x0121100001037983 */ /* 0x000f280000300800 */
[----:B--2---:R-:W-:Y:S04]  /*b26a0*/  STL.64 [R1+0x11f68], R18 ;  /* 0x011f681201007387 */ /* 0x004fe80000100a00 */
[----:B------:R2:W-:Y:S04]  /*b26b0*/  STL.64 [R1+0x11f60], R16 ;  /* 0x011f601001007387 */ /* 0x0005e80000100a00 */
[----:B0-----:R-:W2:Y:S04]  /*b26c0*/  LDL.LU R24, [R1+0x4a0] ;  /* 0x0004a00001187983 */ /* 0x001ea80000300800 */
[----:B------:R-:W2:Y:S04]  /*b26d0*/  LDL.LU R25, [R1+0x4a4] ;  /* 0x0004a40001197983 */ /* 0x000ea80000300800 */
[----:B------:R-:W2:Y:S04]  /*b26e0*/  LDL.LU R26, [R1+0x4a8] ;  /* 0x0004a800011a7983 */ /* 0x000ea80000300800 */
[----:B------:R-:W2:Y:S01]  /*b26f0*/  LDL.LU R27, [R1+0x4ac] ;  /* 0x0004ac00011b7983 */ /* 0x000ea20000300800 */
[----:B-1----:R-:W-:-:S03]  /*b2700*/  IMAD.MOV.U32 R11, RZ, RZ, R2 ;  /* 0x000000ffff0b7224 */ /* 0x002fc600078e0002 */
[----:B--2---:R-:W-:Y:S04]  /*b2710*/  STL.64 [R1+0x11f78], R26 ;  /* 0x011f781a01007387 */ /* 0x004fe80000100a00 */
[----:B------:R0:W-:Y:S04]  /*b2720*/  STL.64 [R1+0x11f70], R24 ;  /* 0x011f701801007387 */ /* 0x0001e80000100a00 */
[----:B------:R-:W2:Y:S04]  /*b2730*/  LDL R10, [R1+0x30] ;  /* 0x00003000010a7983 */ /* 0x000ea80000100800 */
[----:B------:R-:W2:Y:S04]  /*b2740*/  LDL.LU R2, [R1+0x1210c] ;  /* 0x01210c0001027983 */ /* 0x000ea80000300800 */
[----:B------:R-:W2:Y:S04]  /*b2750*/  LDL.LU R16, [R1+0x4b0] ;  /* 0x0004b00001107983 */ /* 0x000ea80000300800 */
[----:B------:R-:W2:Y:S04]  /*b2760*/  LDL.LU R17, [R1+0x4b4] ;  /* 0x0004b40001117983 */ /* 0x000ea80000300800 */
[----:B------:R-:W2:Y:S04]  /*b2770*/  LDL.LU R18, [R1+0x4b8] ;  /* 0x0004b80001127983 */ /* 0x000ea80000300800 */
[----:B------:R-:W2:Y:S01]  /*b2780*/  LDL.LU R19, [R1+0x4bc] ;  /* 0x0004bc0001137983 */ /* 0x000ea20000300800 */
[----:B----4-:R-:W-:-:S02]  /*b2790*/  IMAD.MOV.U32 R8, RZ, RZ, R3 ;  /* 0x000000ffff087224 */ /* 0x010fc400078e0003 */
[----:B---3--:R-:W-:Y:S01]  /*b27a0*/  IMAD.MOV.U32 R9, RZ, RZ, R0 ;  /* 0x000000ffff097224 */ /* 0x008fe200078e0000 */
[----:B--2---:R1:W-:Y:S04]  /*b27b0*/  STL.64 [R1+0x11f88], R18 ;  /* 0x011f881201007387 */ /* 0x0043e80000100a00 */
[----:B------:R2:W-:Y:S04]  /*b27c0*/  STL.64 [R1+0x11f80], R16 ;  /* 0x011f801001007387 */ /* 0x0005e80000100a00 */
[----:B------:R-:W3:Y:S04]  /*b27d0*/  LDL.LU R3, [R1+0x12108] ;  /* 0x0121080001037983 */ /* 0x000ee80000300800 */
[----:B------:R-:W2:Y:S04]  /*b27e0*/  LDL.LU R0, [R1+0x12104] ;  /* 0x0121040001007983 */ /* 0x000ea80000300800 */
[----:B------:R-:W-:Y:S04]  /*b27f0*/  STL.64 [R1+0x11f98], R10 ;  /* 0x011f980a01007387 */ /* 0x000fe80000100a00 */
[----:B------:R-:W-:Y:S04]  /*b2800*/  STL.64 [R1+0x11f90], R8 ;  /* 0x011f900801007387 */ /* 0x000fe80000100a00 */
[----:B0-----:R-:W4:Y:S04]  /*b2810*/  LDL.LU R24, [R1+0x4c0] ;  /* 0x0004c00001187983 */ /* 0x001f280000300800 */
[----:B------:R-:W4:Y:S04]  /*b2820*/  LDL.LU R25, [R1+0x4c4] ;  /* 0x0004c40001197983 */ /* 0x000f280000300800 */
[----:B------:R-:W2:Y:S04]  /*b2830*/  LDL.LU R26, [R1+0x4c8] ;  /* 0x0004c800011a7983 */ /* 0x000ea80000300800 */
[----:B------:R-:W2:Y:S01]  /*b2840*/  LDL.LU R27, [R1+0x4cc] ;  /* 0x0004cc00011b7983 */ /* 0x000ea20000300800 */
[----:B-1----:R-:W-:-:S03]  /*b2850*/  IMAD.MOV.U32 R19, RZ, RZ, R2 ;  /* 0x000000ffff137224 */ /* 0x002fc600078e0002 */
[----:B--2---:R-:W-:Y:S04]  /*b2860*/  STL.64 [R1+0x11fa8], R26 ;  /* 0x011fa81a01007387 */ /* 0x004fe80000100a00 */
[----:B----4-:R0:W-:Y:S04]  /*b2870*/  STL.64 [R1+0x11fa0], R24 ;  /* 0x011fa01801007387 */ /* 0x0101e80000100a00 */
[----:B------:R-:W2:Y:S01]  /*b2880*/  LDL R18, [R1+0x40] ;  /* 0x0000400001127983 */ /* 0x000ea20000100800 */
[----:B------:R-:W-:Y:S02]  /*b2890*/  IMAD.MOV.U32 R16, RZ, RZ, R0 ;  /* 0x000000ffff107224 */ /* 0x000fe400078e0000 */
[----:B---3--:R-:W-:Y:S01]  /*b28a0*/  IMAD.MOV.U32 R17, RZ, RZ, R3 ;  /* 0x000000ffff117224 */ /* 0x008fe200078e0003 */
[----:B------:R-:W3:Y:S04]  /*b28b0*/  LDL.LU R2, [R1+0x12100] ;  /* 0x0121000001027983 */ /* 0x000ee80000300800 */
[----:B------:R-:W4:Y:S04]  /*b28c0*/  LDL.LU R0, [R1+0x120fc] ;  /* 0x0120fc0001007983 */ /* 0x000f280000300800 */
[----:B------:R-:W3:Y:S04]  /*b28d0*/  LDL.LU R3, [R1+0x120f8] ;  /* 0x0120f80001037983 */ /* 0x000ee80000300800 */
[----:B--2---:R1:W-:Y:S04]  /*b28e0*/  STL.64 [R1+0x11fb8], R18 ;  /* 0x011fb81201007387 */ /* 0x0043e80000100a00 */
[----:B------:R-:W-:Y:S04]  /*b28f0*/  STL.64 [R1+0x11fb0], R16 ;  /* 0x011fb01001007387 */ /* 0x000fe80000100a00 */
[----:B0-----:R-:W2:Y:S04]  /*b2900*/  LDL.LU R24, [R1+0x4e0] ;  /* 0x0004e00001187983 */ /* 0x001ea80000300800 */
[----:B------:R-:W2:Y:S04]  /*b2910*/  LDL.LU R25, [R1+0x4e4] ;  /* 0x0004e40001197983 */ /* 0x000ea80000300800 */
[----:B------:R-:W2:Y:S04]  /*b2920*/  LDL.LU R26, [R1+0x4e8] ;  /* 0x0004e800011a7983 */ /* 0x000ea80000300800 */
[----:B------:R-:W2:Y:S04]  /*b2930*/  LDL.LU R27, [R1+0x4ec] ;  /* 0x0004ec00011b7983 */ /* 0x000ea80000300800 */
[----:B--2---:R-:W-:Y:S04]  /*b2940*/  STL.64 [R1+0x11fc8], R26 ;  /* 0x011fc81a01007387 */ /* 0x004fe80000100a00 */
[----:B------:R0:W-:Y:S04]  /*b2950*/  STL.64 [R1+0x11fc0], R24 ;  /* 0x011fc01801007387 */ /* 0x0001e80000100a00 */
[----:B-1----:R-:W2:Y:S01]  /*b2960*/  LDL R18, [R1+0x50] ;  /* 0x0000500001127983 */ /* 0x002ea20000100800 */
[----:B---3--:R-:W-:-:S03]  /*b2970*/  IMAD.MOV.U32 R19, RZ, RZ, R2 ;  /* 0x000000ffff137224 */ /* 0x008fc600078e0002 */
[----:B------:R-:W3:Y:S04]  /*b2980*/  LDL.LU R2, [R1+0x120f4] ;  /* 0x0120f40001027983 */ /* 0x000ee80000300800 */
[----:B--2---:R-:W-:Y:S04]  /*b2990*/  STL.64 [R1+0x11fd0], R18 ;  /* 0x011fd01201007387 */ /* 0x004fe80000100a00 */
[----:B0-----:R-:W2:Y:S04]  /*b29a0*/  LDL.LU R24, [R1+0x4f0] ;  /* 0x0004f00001187983 */ /* 0x001ea80000300800 */
[----:B------:R-:W2:Y:S04]  /*b29b0*/  LDL.LU R25, [R1+0x4f4] ;  /* 0x0004f40001197983 */ /* 0x000ea80000300800 */
[----:B------:R-:W2:Y:S04]  /*b29c0*/  LDL.LU R26, [R1+0x4f8] ;  /* 0x0004f800011a7983 */ /* 0x000ea80000300800 */
[----:B------:R-:W2:Y:S01]  /*b29d0*/  LDL.LU R27, [R1+0x4fc] ;  /* 0x0004fc00011b7983 */ /* 0x000ea20000300800 */
[----:B------:R-:W-:-:S02]  /*b29e0*/  IMAD.MOV.U32 R16, RZ, RZ, R3 ;  /* 0x000000ffff107224 */ /* 0x000fc400078e0003 */
[----:B----4-:R-:W-:Y:S01]  /*b29f0*/  IMAD.MOV.U32 R17, RZ, RZ, R0 ;  /* 0x000000ffff117224 */ /* 0x010fe200078e0000 */
[----:B--2---:R-:W-:Y:S04]  /*b2a00*/  STL.64 [R1+0x11fe0], R26 ;  /* 0x011fe01a01007387 */ /* 0x004fe80000100a00 */
[----:B------:R0:W-:Y:S04]  /*b2a10*/  STL.64 [R1+0x11fd8], R24 ;  /* 0x011fd81801007387 */ /* 0x0001e80000100a00 */
[----:B------:R-:W2:Y:S04]  /*b2a20*/  LDL.LU R3, [R1+0x120f0] ;  /* 0x0120f00001037983 */ /* 0x000ea80000300800 */
[----:B------:R-:W4:Y:S04]  /*b2a30*/  LDL.LU R0, [R1+0x120ec] ;  /* 0x0120ec0001007983 */ /* 0x000f280000300800 */
[----:B------:R4:W-:Y:S04]  /*b2a40*/  STL.64 [R1+0x11fe8], R16 ;  /* 0x011fe81001007387 */ /* 0x0009e80000100a00 */
[----:B0-----:R-:W2:Y:S04]  /*b2a50*/  LDL.LU R24, [R1+0x500] ;  /* 0x0005000001187983 */ /* 0x001ea80000300800 */
[----:B------:R-:W2:Y:S04]  /*b2a60*/  LDL.LU R25, [R1+0x504] ;  /* 0x0005040001197983 */ /* 0x000ea80000300800 */
[----:B------:R-:W2:Y:S04]  /*b2a70*/  LDL.LU R26, [R1+0x508] ;  /* 0x00050800011a7983 */ /* 0x000ea80000300800 */
[----:B------:R-:W2:Y:S01]  /*b2a80*/  LDL.LU R27, [R1+0x50c] ;  /* 0x00050c00011b7983 */ /* 0x000ea20000300800 */
[----:B---3--:R-:W-:-:S03]  /*b2a90*/  IMAD.MOV.U32 R19, RZ, RZ, R2 ;  /* 0x000000ffff137224 */ /* 0x008fc600078e0002 */
[----:B--2---:R-:W-:Y:S04]  /*b2aa0*/  STL.64 [R1+0x11ff8], R26 ;  /* 0x011ff81a01007387 */ /* 0x004fe80000100a00 */
[----:B------:R0:W-:Y:S04]  /*b2ab0*/  STL.64 [R1+0x11ff0], R24 ;  /* 0x011ff01801007387 */ /* 0x0001e80000100a00 */
[----:B------:R-:W2:Y:S01]  /*b2ac0*/  LDL R18, [R1+0x60] ;  /* 0x0000600001127983 */ /* 0x000ea20000100800 */
[----:B----4-:R-:W-:Y:S02]  /*b2ad0*/  IMAD.MOV.U32 R16, RZ, RZ, R0 ;  /* 0x000000ffff107224 */ /* 0x010fe400078e0000 */
[----:B------:R-:W-:Y:S01]  /*b2ae0*/  IMAD.MOV.U32 R17, RZ, RZ, R3 ;  /* 0x000000ffff117224 */ /* 0x000fe200078e0003 */
        /* <DEDUP_REMOVED lines=9> */
[----:B-1----:R-:W2:Y:S01]  /*b2b80*/  LDL R18, [R1+0x70] ;  /* 0x0000700001127983 */ /* 0x002ea20000100800 */
[----:B---3--:R-:W-:-:S03]  /*b2b90*/  IMAD.MOV.U32 R19, RZ, RZ, R2 ;  /* 0x000000ffff137224 */ /* 0x008fc600078e0002 */
[----:B------:R-:W3:Y:S04]  /*b2ba0*/  LDL.LU R2, [R1+0x120dc] ;  /* 0x0120dc0001027983 */ /* 0x000ee80000300800 */
[----:B--2---:R-:W-:Y:S04]  /*b2bb0*/  STL.64 [R1+0x12030], R18 ;  /* 0x0120301201007387 */ /* 0x004fe80000100a00 */
[----:B------:R-:W-:Y:S04]  /*b2bc0*/  STL.64 [R1+0x12010], R26 ;  /* 0x0120101a01007387 */ /* 0x000fe80000100a00 */
[----:B------:R0:W-:Y:S04]  /*b2bd0*/  STL.64 [R1+0x12008], R24 ;  /* 0x0120081801007387 */ /* 0x0001e80000100a00 */
[----:B0-----:R-:W2:Y:S04]  /*b2be0*/  LDL.LU R24, [R1+0x520] ;  /* 0x0005200001187983 */ /* 0x001ea80000300800 */
[----:B------:R-:W2:Y:S04]  /*b2bf0*/  LDL.LU R25, [R1+0x524] ;  /* 0x0005240001197983 */ /* 0x000ea80000300800 */
[----:B------:R-:W2:Y:S04]  /*b2c00*/  LDL.LU R26, [R1+0x528] ;  /* 0x00052800011a7983 */ /* 0x000ea80000300800 */
[----:B------:R-:W2:Y:S01]  /*b2c10*/  LDL.LU R27, [R1+0x52c] ;  /* 0x00052c00011b7983 */ /* 0x000ea20000300800 */
[----:B------:R-:W-:-:S02]  /*b2c20*/  IMAD.MOV.U32 R16, RZ, RZ, R3 ;  /* 0x000000ffff107224 */ /* 0x000fc400078e0003 */
[----:B----4-:R-:W-:Y:S01]  /*b2c30*/  IMAD.MOV.U32 R17, RZ, RZ, R0 ;  /* 0x000000ffff117224 */ /* 0x010fe200078e0000 */
[----:B------:R-:W4:Y:S04]  /*b2c40*/  LDL.LU R3, [R1+0x120d8] ;  /* 0x0120d80001037983 */ /* 0x000f280000300800 */
[----:B------:R-:W3:Y:S04]  /*b2c50*/  LDL.LU R0, [R1+0x120d4] ;  /* 0x0120d40001007983 */ /* 0x000ee80000300800 */
[----:B------:R-:W-:Y:S04]  /*b2c60*/  STL.64 [R1+0x12048], R16 ;  /* 0x0120481001007387 */ /* 0x000fe80000100a00 */
[----:B--2---:R-:W-:Y:S04]  /*b2c70*/  STL.64 [R1+0x12028], R26 ;  /* 0x0120281a01007387 */ /* 0x004fe80000100a00 */
[----:B------:R0:W-:Y:S04]  /*b2c80*/  STL.64 [R1+0x12020], R24 ;  /* 0x0120201801007387 */ /* 0x0001e80000100a00 */
[----:B0-----:R-:W2:Y:S04]  /*b2c90*/  LDL.LU R24, [R1+0x530] ;  /* 0x0005300001187983 */ /* 0x001ea80000300800 */
[----:B------:R-:W2:Y:S04]  /*b2ca0*/  LDL.LU R25, [R1+0x534] ;  /* 0x0005340001197983 */ /* 0x000ea80000300800 */
[----:B------:R-:W2:Y:S04]  /*b2cb0*/  LDL.LU R26, [R1+0x538] ;  /* 0x00053800011a7983 */ /* 0x000ea80000300800 */
[----:B------:R-:W2:Y:S04]  /*b2cc0*/  LDL.LU R27, [R1+0x53c] ;  /* 0x00053c00011b7983 */ /* 0x000ea80000300800 */
[----:B------:R-:W2:Y:S01]  /*b2cd0*/  LDL R18, [R1+0x80] ;  /* 0x0000800001127983 */ /* 0x000ea20000100800 */
        /* <DEDUP_REMOVED lines=22> */
[----:B------:R-:W3:Y:S01]  /*b2e40*/  LDL.LU R2, [R1+0x120c4] ;  /* 0x0120c40001027983 */ /* 0x000ee20000300800 */
[----:B------:R-:W-:-:S03]  /*b2e50*/  IMAD.MOV.U32 R16, RZ, RZ, R3 ;  /* 0x000000ffff107224 */ /* 0x000fc600078e0003 */
[----:B------:R-:W3:Y:S04]  /*b2e60*/  LDL.LU R3, [R1+0x120c0] ;  /* 0x0120c00001037983 */ /* 0x000ee80000300800 */
[----:B--2---:R-:W-:Y:S04]  /*b2e70*/  STL.64 [R1+0x12090], R18 ;  /* 0x0120901201007387 */ /* 0x004fe80000100a00 */
[----:B------:R-:W-:Y:S04]  /*b2e80*/  STL.64 [R1+0x12070], R26 ;  /* 0x0120701a01007387 */ /* 0x000fe80000100a00 */
[----:B------:R0:W-:Y:S04]  /*b2e90*/  STL.64 [R1+0x12068], R24 ;  /* 0x0120681801007387 */ /* 0x0001e80000100a00 */
[----:B0-----:R-:W2:Y:S04]  /*b2ea0*/  LDL.LU R24, [R1+0x560] ;  /* 0x0005600001187983 */ /* 0x001ea80000300800 */
[----:B------:R-:W2:Y:S04]  /*b2eb0*/  LDL.LU R25, [R1+0x564] ;  /* 0x0005640001197983 */ /* 0x000ea80000300800 */
[----:B------:R-:W2:Y:S04]  /*b2ec0*/  LDL.LU R26, [R1+0x568] ;  /* 0x00056800011a7983 */ /* 0x000ea80000300800 */
[----:B------:R-:W2:Y:S04]  /*b2ed0*/  LDL.LU R27, [R1+0x56c] ;  /* 0x00056c00011b7983 */ /* 0x000ea80000300800 */
[----:B------:R-:W2:Y:S04]  /*b2ee0*/  LDL.LU R29, [R1+0x3314] ;  /* 0x00331400011d7983 */ /* 0x000ea80000300800 */
[----:B------:R-:W2:Y:S04]  /*b2ef0*/  LDL.LU R18, [R1+0x3320] ;  /* 0x0033200001127983 */ /* 0x000ea80000300800 */
[----:B------:R-:W2:Y:S01]  /*b2f00*/  LDL.LU R19, [R1+0x332c] ;  /* 0x00332c0001137983 */ /* 0x000ea20000300800 */
[----:B----4-:R-:W-:-:S03]  /*b2f10*/  IMAD.MOV.U32 R17, RZ, RZ, R0 ;  /* 0x000000ffff117224 */ /* 0x010fc600078e0000 */
[----:B--2---:R-:W-:Y:S04]  /*b2f20*/  STL.64 [R1+0x120b8], R18 ;  /* 0x0120b81201007387 */ /* 0x004fe80000100a00 */
[----:B------:R0:W-:Y:S04]  /*b2f30*/  STL.64 [R1+0x120b0], R16 ;  /* 0x0120b01001007387 */ /* 0x0001e80000100a00 */
[----:B0-----:R-:W3:Y:S04]  /*b2f40*/  LDL.LU R16, [R1+0x280] ;  /* 0x0002800001107983 */ /* 0x001ee80000300800 */
[----:B------:R-:W3:Y:S04]  /*b2f50*/  LDL.LU R17, [R1+0x284] ;  /* 0x0002840001117983 */ /* 0x000ee80000300800 */
[----:B------:R-:W3:Y:S04]  /*b2f60*/  LDL.LU R18, [R1+0x288] ;  /* 0x0002880001127983 */ /* 0x000ee80000300800 */
[----:B------:R-:W3:Y:S04]  /*b2f70*/  LDL.LU R19, [R1+0x28c] ;  /* 0x00028c0001137983 */ /* 0x000ee80000300800 */
[----:B------:R-:W2:Y:S04]  /*b2f80*/  LDL.LU R0, [R1+0x3328] ;  /* 0x0033280001007983 */ /* 0x000ea80000300800 */
[----:B------:R-:W-:Y:S04]  /*b2f90*/  STL.64 [R1+0x12088], R26 ;  /* 0x0120881a01007387 */ /* 0x000fe80000100a00 */
[----:B------:R0:W-:Y:S04]  /*b2fa0*/  STL.64 [R1+0x12080], R24 ;  /* 0x0120801801007387 */ /* 0x0001e80000100a00 */
[----:B0-----:R-:W4:Y:S04]  /*b2fb0*/  LDL.LU R24, [R1+0x570] ;  /* 0x0005700001187983 */ /* 0x001f280000300800 */
[----:B------:R-:W4:Y:S04]  /*b2fc0*/  LDL.LU R25, [R1+0x574] ;  /* 0x0005740001197983 */ /* 0x000f280000300800 */
[----:B------:R-:W2:Y:S04]  /*b2fd0*/  LDL.LU R26, [R1+0x578] ;  /* 0x00057800011a7983 */ /* 0x000ea80000300800 */
[----:B------:R-:W2:Y:S01]  /*b2fe0*/  LDL.LU R27, [R1+0x57c] ;  /* 0x00057c00011b7983 */ /* 0x000ea20000300800 */
[----:B---3--:R-:W-:Y:S03]  /*b2ff0*/  HMMA.16816.F32 R12, R12, R2, R16 ;  /* 0x000000020c0c723c */ /* 0x008fe60000001810 */
[----:B--2---:R-:W-:Y:S04]  /*b3000*/  STL.64 [R1+0x120a0], R26 ;  /* 0x0120a01a01007387 */ /* 0x004fe80000100a00 */
[----:B----4-:R0:W-:Y:S04]  /*b3010*/  STL.64 [R1+0x12098], R24 ;  /* 0x0120981801007387 */ /* 0x0101e80000100a00 */
        /* <DEDUP_REMOVED lines=8> */
[----:B------:R-:W4:Y:S04]  /*b30a0*/  LDL.LU R20, [R1+0x490] ;  /* 0x0004900001147983 */ /* 0x000f280000300800 */
[----:B------:R-:W4:Y:S04]  /*b30b0*/  LDL.LU R21, [R1+0x494] ;  /* 0x0004940001157983 */ /* 0x000f280000300800 */
[----:B------:R-:W4:Y:S04]  /*b30c0*/  LDL.LU R22, [R1+0x498] ;  /* 0x0004980001167983 */ /* 0x000f280000300800 */
[----:B------:R-:W4:Y:S04]  /*b30d0*/  LDL.LU R23, [R1+0x49c] ;  /* 0x00049c0001177983 */ /* 0x000f280000300800 */
[----:B------:R-:W-:Y:S04]  /*b30e0*/  STL.64 [R1+0x11e78], R6 ;  /* 0x011e780601007387 */ /* 0x000fe80000100a00 */
[----:B------:R0:W-:Y:S04]  /*b30f0*/  STL.64 [R1+0x11e70], R4 ;  /* 0x011e700401007387 */ /* 0x0001e80000100a00 */
[----:B0-----:R-:W2:Y:S04]  /*b3100*/  LDL.LU R4, [R1+0x460] ;  /* 0x0004600001047983 */ /* 0x001ea80000300800 */
[----:B------:R-:W2:Y:S04]  /*b3110*/  LDL.LU R5, [R1+0x464] ;  /* 0x0004640001057983 */ /* 0x000ea80000300800 */
[----:B------:R-:W2:Y:S04]  /*b3120*/  LDL.LU R6, [R1+0x468] ;  /* 0x0004680001067983 */ /* 0x000ea80000300800 */
[----:B------:R-:W2:Y:S04]  /*b3130*/  LDL.LU R7, [R1+0x46c] ;  /* 0x00046c0001077983 */ /* 0x000ea80000300800 */
[----:B------:R-:W2:Y:S04]  /*b3140*/  LDL.LU.64 R18, [R1+0x120b8] ;  /* 0x0120b80001127983 */ /* 0x000ea80000300a00 */
[----:B------:R-:W2:Y:S04]  /*b3150*/  LDL.LU.64 R16, [R1+0x120b0] ;  /* 0x0120b00001107983 */ /* 0x000ea80000300a00 */
[----:B------:R0:W-:Y:S04]  /*b3160*/  STL.64 [R1+0x20a0], R12 ;  /* 0x0020a00c01007387 */ /* 0x0001e80000100a00 */
[----:B------:R1:W-:Y:S04]  /*b3170*/  STL.64 [R1+0x20a8], R14 ;  /* 0x0020a80e01007387 */ /* 0x0003e80000100a00 */
[----:B0-----:R-:W2:Y:S04]  /*b3180*/  LDL.LU R12, [R1+0x3310] ;  /* 0x00331000010c7983 */ /* 0x001ea80000300800 */
[----:B------:R-:W3:Y:S04]  /*b3190*/  LDL.LU R13, [R1+0x331c] ;  /* 0x00331c00010d7983 */ /* 0x000ee80000300800 */
[----:B-1----:R-:W3:Y:S04]  /*b31a0*/  LDL.LU R14, [R1+0x3318] ;  /* 0x00331800010e7983 */ /* 0x002ee80000300800 */
[----:B------:R-:W4:Y:S01]  /*b31b0*/  LDL.LU R15, [R1+0x3324] ;  /* 0x00332400010f7983 */ /* 0x000f220000300800 */
[----:B--2---:R-:W-:-:S02]  /*b31c0*/  IMAD R12, R12, 0x100, R29 ;  /* 0x000001000c0c7824 */ /* 0x004fc400078e021d */
[----:B---3--:R-:W-:Y:S02]  /*b31d0*/  IMAD R13, R14, 0x100, R13 ;  /* 0x000001000e0d7824 */ /* 0x008fe400078e020d */
[----:B----4-:R-:W-:Y:S02]  /*b31e0*/  IMAD R14, R18, 0x100, R15 ;  /* 0x00000100120e7824 */ /* 0x010fe400078e020f */
[----:B------:R-:W-:Y:S01]  /*b31f0*/  IMAD R15, R0, 0x100, R19 ;  /* 0x00000100000f7824 */ /* 0x000fe200078e0213 */
[----:B------:R-:W-:Y:S01]  /*b3200*/  F2FP.F16.E4M3.UNPACK_B R12, R12 ;  /* 0x0000000cff0c723e */ /* 0x000fe200020006ff */
[----:B------:R-:W2:Y:S01]  /*b3210*/  LDL.LU R29, [R1+0x120a8] ;  /* 0x0120a800011d7983 */ /* 0x000ea20000300800 */
[----:B------:R-:W-:Y:S02]  /*b3220*/  F2FP.F16.E4M3.UNPACK_B R13, R13 ;  /* 0x0000000dff0d723e */ /* 0x000fe400020006ff */
[----:B------:R-:W-:Y:S02]  /*b3230*/  F2FP.F16.E4M3.UNPACK_B R14, R14 ;  /* 0x0000000eff0e723e */ /* 0x000fe400020006ff */
[----:B------:R-:W-:-:S07]  /*b3240*/  F2FP.F16.E4M3.UNPACK_B R15, R15 ;  /* 0x0000000fff0f723e */ /* 0x000fce00020006ff */
[----:B------:R-:W-:Y:S01]  /*b3250*/  HMMA.16816.F32 R16, R12, R16, R24 ;  /* 0x000000100c10723c */ /* 0x000fe20000001818 */
[----:B------:R-:W3:Y:S04]  /*b3260*/  LDL.LU.64 R26, [R1+0x120a0] ;  /* 0x0120a000011a7983 */ /* 0x000ee80000300a00 */
[----:B------:R-:W3:-:S14]  /*b3270*/  LDL.LU.64 R24, [R1+0x12098] ;  /* 0x0120980001187983 */ /* 0x000edc0000300a00 */
        /* <DEDUP_REMOVED lines=56> */
[----:B0-----:R-:W4:Y:S04]  /*b3600*/  LDL.LU.64 R18, [R1+0x11fb8] ;  /* 0x011fb80001127983 */ /* 0x001f280000300a00 */
[----:B------:R-:W3:Y:S02]  /*b3610*/  LDL.LU.64 R16, [R1+0x11fb0] ;  /* 0x011fb00001107983 */ /* 0x000ee40000300a00 */
[C---:B---3--:R-:W-:Y:S08]  /*b3620*/  HMMA.16816.F32 R24, R12.reuse, R16, R24 ;  /* 0x000000100c18723c */ /* 0x048ff00000001818 */
[C---:B----4-:R-:W-:Y:S11]  /*b3630*/  HMMA.16816.F32 R16, R12.reuse, R18, R8 ;  /* 0x000000120c10723c */ /* 0x050ff60000001808 */
[----:B------:R-:W-:Y:S04]  /*b3640*/  STL.64 [R1+0x1fe0], R24 ;  /* 0x001fe01801007387 */ /* 0x000fe80000100a00 */
[----:B------:R0:W-:Y:S04]  /*b3650*/  STL.64 [R1+0x1fe8], R26 ;  /* 0x001fe81a01007387 */ /* 0x0001e80000100a00 */
[----:B0-----:R-:W3:Y:S04]  /*b3660*/  LDL.LU.64 R26, [R1+0x11fa8] ;  /* 0x011fa800011a7983 */ /* 0x001ee80000300a00 */
[----:B------:R-:W3:Y:S04]  /*b3670*/  LDL.LU.64 R24, [R1+0x11fa0] ;  /* 0x011fa00001187983 */ /* 0x000ee80000300a00 */
[----:B------:R-:W4:Y:S04]  /*b3680*/  LDL.LU.64 R10, [R1+0x11f98] ;  /* 0x011f9800010a7983 */ /* 0x000f280000300a00 */
[----:B------:R-:W3:Y:S04]  /*b3690*/  LDL.LU.64 R8, [R1+0x11f90] ;  /* 0x011f900001087983 */ /* 0x000ee80000300a00 */
[----:B------:R-:W-:Y:S04]  /*b36a0*/  STL.64 [R1+0x1fc0], R16 ;  /* 0x001fc01001007387 */ /* 0x000fe80000100a00 */
[----:B------:R0:W-:Y:S04]  /*b36b0*/  STL.64 [R1+0x1fc8], R18 ;  /* 0x001fc81201007387 */ /* 0x0001e80000100a00 */
[----:B0-----:R-:W4:Y:S04]  /*b36c0*/  LDL.LU.64 R18, [R1+0x11f88] ;  /* 0x011f880001127983 */ /* 0x001f280000300a00 */
[----:B------:R-:W4:Y:S01]  /*b36d0*/  LDL.LU.64 R16, [R1+0x11f80] ;  /* 0x011f800001107983 */ /* 0x000f220000300a00 */
        /* <DEDUP_REMOVED lines=17> */
[----:B------:R-:W2:Y:S01]  /*b37f0*/  LDL.LU.64 R24, [R1+0x11f40] ;  /* 0x011f400001187983 */ /* 0x000ea20000300a00 */
[----:B----4-:R-:W-:Y:S03]  /*b3800*/  HMMA.16816.F32 R16, R12, R18, R20 ;  /* 0x000000120c10723c */ /* 0x010fe60000001814 */
[----:B------:R-:W3:Y:S04]  /*b3810*/  LDL.LU.64 R22, [R1+0x11f38] ;  /* 0x011f380001167983 */ /* 0x000ee80000300a00 */
[----:B------:R-:W3:-:S12]  /*b3820*/  LDL.LU.64 R20, [R1+0x11f30] ;  /* 0x011f300001147983 */ /* 0x000ed80000300a00 */
        /* <DEDUP_REMOVED lines=9> */
[----:B------:R-:W2:Y:S04]  /*b38c0*/  LDL.LU.64 R8, [R1+0x11f10] ;  /* 0x011f100001087983 */ /* 0x000ea80000300a00 */
[----:B------:R-:W3:Y:S04]  /*b38d0*/  LDL.LU.64 R22, [R1+0x11f08] ;  /* 0x011f080001167983 */ /* 0x000ee80000300a00 */
[----:B------:R-:W3:Y:S01]  /*b38e0*/  LDL.LU.64 R20, [R1+0x11f00] ;  /* 0x011f000001147983 */ /* 0x000ee20000300a00 */
[C---:B----4-:R-:W-:Y:S03]  /*b38f0*/  HMMA.16816.F32 R4, R12.reuse, R16, R4 ;  /* 0x000000100c04723c */ /* 0x050fe60000001804 */
[----:B------:R-:W-:Y:S04]  /*b3900*/  STL.64 [R1+0x1f40], R24 ;  /* 0x001f401801007387 */ /* 0x000fe80000100a00 */
[----:B------:R0:W-:Y:S04]  /*b3910*/  STL.64 [R1+0x1f48], R26 ;  /* 0x001f481a01007387 */ /* 0x0001e80000100a00 */
[----:B0-----:R-:W4:Y:S04]  /*b3920*/  LDL.LU.64 R26, [R1+0x11ef8] ;  /* 0x011ef800011a7983 */ /* 0x001f280000300a00 */
[----:B------:R-:W4:Y:S04]  /*b3930*/  LDL.LU.64 R24, [R1+0x11ef0] ;  /* 0x011ef00001187983 */ /* 0x000f280000300a00 */
[----:B------:R-:W4:Y:S04]  /*b3940*/  LDL.LU R0, [R1+0x3348] ;  /* 0x0033480001007983 */ /* 0x000f280000300800 */
[----:B------:R-:W-:Y:S04]  /*b3950*/  STL.64 [R1+0x1f30], R4 ;  /* 0x001f300401007387 */ /* 0x000fe80000100a00 */
[----:B------:R3:W-:Y:S01]  /*b3960*/  STL.64 [R1+0x1f38], R6 ;  /* 0x001f380601007387 */ /* 0x0007e20000100a00 */
[C---:B--2---:R-:W-:Y:S08]  /*b3970*/  HMMA.16816.F32 R16, R12.reuse, R18, R8 ;  /* 0x000000120c10723c */ /* 0x044ff00000001808 */
[C---:B---3--:R-:W-:Y:S01]  /*b3980*/  HMMA.16816.F32 R4, R12.reuse, R28, R20 ;  /* 0x0000001c0c04723c */ /* 0x048fe20000001814 */
[----:B------:R-:W2:Y:S10]  /*b3990*/  LDL.LU R8, [R1+0x3e0] ;  /* 0x0003e00001087983 */ /* 0x000eb40000300800 */
[----:B------:R-:W-:Y:S04]  /*b39a0*/  STL.64 [R1+0x1f20], R16 ;  /* 0x001f201001007387 */ /* 0x000fe80000100a00 */
[----:B------:R-:W-:Y:S04]  /*b39b0*/  STL.64 [R1+0x1f28], R18 ;  /* 0x001f281201007387 */ /* 0x000fe80000100a00 */
[----:B------:R-:W-:Y:S04]  /*b39c0*/  STL.64 [R1+0x1f10], R4 ;  /* 0x001f100401007387 */ /* 0x000fe80000100a00 */
[----:B------:R-:W-:Y:S04]  /*b39d0*/  STL.64 [R1+0x1f18], R6 ;  /* 0x001f180601007387 */ /* 0x000fe80000100a00 */
[----:B------:R-:W2:Y:S04]  /*b39e0*/  LDL.LU R9, [R1+0x3e4] ;  /* 0x0003e40001097983 */ /* 0x000ea80000300800 */
[----:B------:R-:W3:Y:S04]  /*b39f0*/  LDL.LU R10, [R1+0x3e8] ;  /* 0x0003e800010a7983 */ /* 0x000ee80000300800 */
[----:B------:R-:W3:Y:S04]  /*b3a00*/  LDL.LU R11, [R1+0x3ec] ;  /* 0x0003ec00010b7983 */ /* 0x000ee80000300800 */
[----:B------:R-:W2:Y:S04]  /*b3a10*/  LDL.LU R20, [R1+0x420] ;  /* 0x0004200001147983 */ /* 0x000ea80000300800 */
[----:B------:R-:W2:Y:S04]  /*b3a20*/  LDL.LU R21, [R1+0x424] ;  /* 0x0004240001157983 */ /* 0x000ea80000300800 */
[----:B------:R-:W2:Y:S04]  /*b3a30*/  LDL.LU R22, [R1+0x428] ;  /* 0x0004280001167983 */ /* 0x000ea80000300800 */
[----:B------:R-:W2:Y:S04]  /*b3a40*/  LDL.LU R23, [R1+0x42c] ;  /* 0x00042c0001177983 */ /* 0x000ea80000300800 */
[----:B--2---:R-:W-:Y:S04]  /*b3a50*/  STL.64 [R1+0x11ee8], R22 ;  /* 0x011ee81601007387 */ /* 0x004fe80000100a00 */
[----:B------:R0:W-:Y:S04]  /*b3a60*/  STL.64 [R1+0x11ee0], R20 ;  /* 0x011ee01401007387 */ /* 0x0001e80000100a00 */
[----:B0-----:R-:W4:Y:S04]  /*b3a70*/  LDL.LU R20, [R1+0x430] ;  /* 0x0004300001147983 */ /* 0x001f280000300800 */
[----:B------:R-:W4:Y:S04]  /*b3a80*/  LDL.LU R21, [R1+0x434] ;  /* 0x0004340001157983 */ /* 0x000f280000300800 */
[----:B------:R-:W4:Y:S04]  /*b3a90*/  LDL.LU R22, [R1+0x438] ;  /* 0x0004380001167983 */ /* 0x000f280000300800 */
[----:B------:R-:W4:Y:S04]  /*b3aa0*/  LDL.LU R23, [R1+0x43c] ;  /* 0x00043c0001177983 */ /* 0x000f280000300800 */
        /* <DEDUP_REMOVED lines=10> */
[----:B---3--:R-:W-:Y:S04]  /*b3b50*/  STL.64 [R1+0x11ea8], R10 ;  /* 0x011ea80a01007387 */ /* 0x008fe80000100a00 */
[----:B------:R0:W-:Y:S04]  /*b3b60*/  STL.64 [R1+0x11ea0], R8 ;  /* 0x011ea00801007387 */ /* 0x0001e80000100a00 */
[----:B0-----:R-:W3:Y:S04]  /*b3b70*/  LDL.LU R8, [R1+0x3f0] ;  /* 0x0003f00001087983 */ /* 0x001ee80000300800 */
[----:B------:R-:W3:Y:S04]  /*b3b80*/  LDL.LU R9, [R1+0x3f4] ;  /* 0x0003f40001097983 */ /* 0x000ee80000300800 */
[----:B------:R-:W3:Y:S04]  /*b3b90*/  LDL.LU R10, [R1+0x3f8] ;  /* 0x0003f800010a7983 */ /* 0x000ee80000300800 */
[----:B------:R-:W3:Y:S04]  /*b3ba0*/  LDL.LU R11, [R1+0x3fc] ;  /* 0x0003fc00010b7983 */ /* 0x000ee80000300800 */
[----:B------:R-:W2:Y:S04]  /*b3bb0*/  LDL.LU R4, [R1+0x3c0] ;  /* 0x0003c00001047983 */ /* 0x000ea80000300800 */
[----:B------:R-:W2:Y:S04]  /*b3bc0*/  LDL.LU R5, [R1+0x3c4] ;  /* 0x0003c40001057983 */ /* 0x000ea80000300800 */
[----:B------:R-:W2:Y:S04]  /*b3bd0*/  LDL.LU R6, [R1+0x3c8] ;  /* 0x0003c80001067983 */ /* 0x000ea80000300800 */
[----:B------:R-:W2:Y:S01]  /*b3be0*/  LDL.LU R7, [R1+0x3cc] ;  /* 0x0003cc0001077983 */ /* 0x000ea20000300800 */
[C---:B----4-:R-:W-:Y:S03]  /*b3bf0*/  HMMA.16816.F32 R20, R12.reuse, R26, R20 ;  /* 0x0000001a0c14723c */ /* 0x050fe60000001814 */
[----:B--2---:R-:W-:Y:S04]  /*b3c00*/  STL.64 [R1+0x11e88], R6 ;  /* 0x011e880601007387 */ /* 0x004fe80000100a00 */
[----:B------:R0:W-:Y:S04]  /*b3c10*/  STL.64 [R1+0x11e80], R4 ;  /* 0x011e800401007387 */ /* 0x0001e80000100a00 */
[----:B0-----:R-:W2:Y:S04]  /*b3c20*/  LDL.LU R4, [R1+0x3d0] ;  /* 0x0003d00001047983 */ /* 0x001ea80000300800 */
[----:B------:R-:W2:Y:S04]  /*b3c30*/  LDL.LU R5, [R1+0x3d4] ;  /* 0x0003d40001057983 */ /* 0x000ea80000300800 */
[----:B------:R-:W2:Y:S04]  /*b3c40*/  LDL.LU R6, [R1+0x3d8] ;  /* 0x0003d80001067983 */ /* 0x000ea80000300800 */
[----:B------:R-:W2:Y:S04]  /*b3c50*/  LDL.LU R7, [R1+0x3dc] ;  /* 0x0003dc0001077983 */ /* 0x000ea80000300800 */
[----:B------:R0:W-:Y:S04]  /*b3c60*/  STL.64 [R1+0x11d68], R28 ;  /* 0x011d681c01007387 */ /* 0x0001e80000100a00 */
[----:B0-----:R-:W4:Y:S04]  /*b3c70*/  LDL.LU R28, [R1+0x3340] ;  /* 0x00334000011c7983 */ /* 0x001f280000300800 */
[----:B------:R-:W2:Y:S04]  /*b3c80*/  LDL.LU R29, [R1+0x334c] ;  /* 0x00334c00011d7983 */ /* 0x000ea80000300800 */
        /* <DEDUP_REMOVED lines=10> */
[----:B------:R0:W-:Y:S04]  /*b3d30*/  STL.64 [R1+0x11d60], R26 ;  /* 0x011d601a01007387 */ /* 0x0001e80000100a00 */
[----:B0-----:R-:W3:Y:S04]  /*b3d40*/  LDL.LU R26, [R1+0x3338] ;  /* 0x00333800011a7983 */ /* 0x001ee80000300800 */
[----:B------:R-:W3:Y:S04]  /*b3d50*/  LDL.LU R27, [R1+0x3344] ;  /* 0x00334400011b7983 */ /* 0x000ee80000300800 */
[----:B------:R0:W-:Y:S04]  /*b3d60*/  STL.64 [R1+0x11d58], R24 ;  /* 0x011d581801007387 */ /* 0x0001e80000100a00 */
[----:B0-----:R-:W4:Y:S04]  /*b3d70*/  LDL.LU R24, [R1+0x3330] ;  /* 0x0033300001187983 */ /* 0x001f280000300800 */
[----:B------:R-:W4:Y:S01]  /*b3d80*/  LDL.LU R25, [R1+0x333c] ;  /* 0x00333c0001197983 */ /* 0x000f220000300800 */
[C---:B--2---:R-:W-:Y:S03]  /*b3d90*/  HMMA.16816.F32 R16, R12.reuse, R22, R16 ;  /* 0x000000160c10723c */ /* 0x044fe60000001810 */
[----:B---3--:R-:W-:Y:S04]  /*b3da0*/  STL.64 [R1+0x11e68], R26 ;  /* 0x011e681a01007387 */ /* 0x008fe80000100a00 */
[----:B----4-:R0:W-:Y:S04]  /*b3db0*/  STL.64 [R1+0x11e60], R24 ;  /* 0x011e601801007387 */ /* 0x0101e80000100a00 */
[----:B0-----:R-:W2:Y:S04]  /*b3dc0*/  LDL.LU R24, [R1+0x3b0] ;  /* 0x0003b00001187983 */ /* 0x001ea80000300800 */
[----:B------:R-:W2:Y:S04]  /*b3dd0*/  LDL.LU R25, [R1+0x3b4] ;  /* 0x0003b40001197983 */ /* 0x000ea80000300800 */
[----:B------:R-:W2:Y:S04]  /*b3de0*/  LDL.LU R26, [R1+0x3b8] ;  /* 0x0003b800011a7983 */ /* 0x000ea80000300800 */
[----:B------:R-:W2:Y:S04]  /*b3df0*/  LDL.LU R27, [R1+0x3bc] ;  /* 0x0003bc00011b7983 */ /* 0x000ea80000300800 */
        /* <DEDUP_REMOVED lines=8> */
[----:B0-----:R-:W3:Y:S04]  /*b3e80*/  LDL.LU.64 R18, [R1+0x11eb8] ;  /* 0x011eb80001127983 */ /* 0x001ee80000300a00 */
[----:B------:R-:W4:Y:S04]  /*b3e90*/  LDL.LU.64 R16, [R1+0x11eb0] ;  /* 0x011eb00001107983 */ /* 0x000f280000300a00 */
[----:B------:R0:W-:Y:S04]  /*b3ea0*/  STL.64 [R1+0x11d40], R22 ;  /* 0x011d401601007387 */ /* 0x0001e80000100a00 */
[----:B0-----:R-:W2:Y:S04]  /*b3eb0*/  LDL.LU R23, [R1+0x3334] ;  /* 0x0033340001177983 */ /* 0x001ea80000300800 */
[----:B------:R-:W-:Y:S01]  /*b3ec0*/  STL.64 [R1+0x11d38], R20 ;  /* 0x011d381401007387 */ /* 0x000fe20000100a00 */
[----:B---3--:R-:W-:-:S15]  /*b3ed0*/  HMMA.16816.F32 R8, R12, R18, R8 ;  /* 0x000000120c08723c */ /* 0x008fde0000001808 */
        /* <DEDUP_REMOVED lines=10> */
[----:B------:R-:W4:Y:S04]  /*b3f80*/  LDL.LU.64 R8, [R1+0x11e90] ;  /* 0x011e900001087983 */ /* 0x000f280000300a00 */
[----:B------:R-:W-:Y:S04]  /*b3f90*/  STL.64 [R1+0x11d20], R18 ;  /* 0x011d201201007387 */ /* 0x000fe80000100a00 */
[----:B------:R0:W-:Y:S04]  /*b3fa0*/  STL.64 [R1+0x11d18], R16 ;  /* 0x011d181001007387 */ /* 0x0001e80000100a00 */
[----:B0-----:R-:W2:Y:S04]  /*b3fb0*/  LDL.LU R16, [R1+0x270] ;  /* 0x0002700001107983 */ /* 0x001ea80000300800 */
[----:B------:R-:W2:Y:S04]  /*b3fc0*/  LDL.LU R17, [R1+0x274] ;  /* 0x0002740001117983 */ /* 0x000ea80000300800 */
[----:B------:R-:W2:Y:S04]  /*b3fd0*/  LDL.LU R18, [R1+0x278] ;  /* 0x0002780001127983 */ /* 0x000ea80000300800 */
[----:B------:R-:W2:Y:S01]  /*b3fe0*/  LDL.LU R19, [R1+0x27c] ;  /* 0x00027c0001137983 */ /* 0x000ea20000300800 */
        /* <DEDUP_REMOVED lines=21> */
[----:B------:R0:W-:Y:S01]  /*b4140*/  STL.64 [R1+0x1038], R26 ;  /* 0x0010381a01007387 */ /* 0x0001e20000100a00 */
[C---:B---3--:R-:W-:Y:S03]  /*b4150*/  HMMA.16816.F32 R8, R12.reuse, R4, R8 ;  /* 0x000000040c08723c */ /* 0x048fe60000001808 */
[----:B0-----:R-:W2:Y:S04]  /*b4160*/  LDL.LU.64 R26, [R1+0x11e68] ;  /* 0x011e6800011a7983 */ /* 0x001ea80000300a00 */
[----:B------:R-:W3:Y:S04]  /*b4170*/  LDL.LU.64 R24, [R1+0x11e60] ;  /* 0x011e600001187983 */ /* 0x000ee80000300a00 */
[----:B------:R-:W-:Y:S04]  /*b4180*/  STL.64 [R1+0x11cf0], R6 ;  /* 0x011cf00601007387 */ /* 0x000fe80000100a00 */
[----:B------:R0:W-:Y:S02]  /*b4190*/  STL.64 [R1+0x11ce8], R4 ;  /* 0x011ce80401007387 */ /* 0x0001e40000100a00 */
[----:B0-----:R-:W-:Y:S02]  /*b41a0*/  HMMA.16816.F32 R4, R12, R2, R16 ;  /* 0x000000020c04723c */ /* 0x001fe40000001810 */
[----:B------:R-:W-:Y:S04]  /*b41b0*/  STL.64 [R1+0xff0], R8 ;  /* 0x000ff00801007387 */ /* 0x000fe80000100a00 */
[----:B------:R-:W-:Y:S04]  /*b41c0*/  STL.64 [R1+0xff8], R10 ;  /* 0x000ff80a01007387 */ /* 0x000fe80000100a00 */
[----:B------:R-:W-:Y:S04]  /*b41d0*/  STL [R1+0x11c74], R2 ;  /* 0x011c740201007387 */ /* 0x000fe80000100800 */
[----:B------:R-:W-:Y:S05]  /*b41e0*/  STL [R1+0x11c70], R3 ;  /* 0x011c700301007387 */ /* 0x000fea0000100800 */
[----:B------:R0:W-:Y:S04]  /*b41f0*/  STL.64 [R1+0xf80], R4 ;  /* 0x000f800401007387 */ /* 0x0001e80000100a00 */
[----:B------:R-:W-:Y:S04]  /*b4200*/  STL.64 [R1+0xf88], R6 ;  /* 0x000f880601007387 */ /* 0x000fe80000100a00 */
[----:B------:R-:W4:Y:S04]  /*b4210*/  LDL.LU R16, [R1+0x330] ;  /* 0x0003300001107983 */ /* 0x000f280000300800 */
[----:B------:R-:W4:Y:S04]  /*b4220*/  LDL.LU R17, [R1+0x334] ;  /* 0x0003340001117983 */ /* 0x000f280000300800 */
[----:B------:R-:W2:Y:S04]  /*b4230*/  LDL.LU R18, [R1+0x338] ;  /* 0x0003380001127983 */ /* 0x000ea80000300800 */
[----:B------:R-:W2:Y:S04]  /*b4240*/  LDL.LU R19, [R1+0x33c] ;  /* 0x00033c0001137983 */ /* 0x000ea80000300800 */
[----:B0-----:R-:W2:Y:S04]  /*b4250*/  LDL.64 R4, [R1+0x80] ;  /* 0x0000800001047983 */ /* 0x001ea80000100a00 */
[----:B--2---:R-:W-:Y:S04]  /*b4260*/  STL.64 [R1+0x11e48], R4 ;  /* 0x011e480401007387 */ /* 0x004fe80000100a00 */
[----:B------:R-:W-:Y:S04]  /*b4270*/  STL.64 [R1+0x11e10], R18 ;  /* 0x011e101201007387 */ /* 0x000fe80000100a00 */
        /* <DEDUP_REMOVED lines=24> */
[----:B---3--:R-:W-:-:S02]  /*b4400*/  IMAD R12, R24, 0x100, R23 ;  /* 0x00000100180c7824 */ /* 0x008fc400078e0217 */
[----:B------:R-:W-:Y:S02]  /*b4410*/  IMAD R13, R26, 0x100, R25 ;  /* 0x000001001a0d7824 */ /* 0x000fe400078e0219 */
[----:B------:R-:W-:Y:S02]  /*b4420*/  IMAD R14, R28, 0x100, R27 ;  /* 0x000001001c0e7824 */ /* 0x000fe400078e021b */
[----:B------:R-:W-:Y:S01]  /*b4430*/  IMAD R15, R0, 0x100, R29 ;  /* 0x00000100000f7824 */ /* 0x000fe200078e021d */
[----:B----4-:R-:W-:Y:S04]  /*b4440*/  STL.64 [R1+0x11e58], R18 ;  /* 0x011e581201007387 */ /* 0x010fe80000100a00 */
        /* <DEDUP_REMOVED lines=10> */
[----:B------:R-:W4:Y:S04]  /*b44f0*/  LDL.LU R8, [R1+0x340] ;  /* 0x0003400001087983 */ /* 0x000f280000300800 */
[----:B------:R-:W4:Y:S04]  /*b4500*/  LDL.LU R9, [R1+0x344] ;  /* 0x0003440001097983 */ /* 0x000f280000300800 */
[----:B------:R-:W4:Y:S04]  /*b4510*/  LDL.LU R10, [R1+0x348] ;  /* 0x00034800010a7983 */ /* 0x000f280000300800 */
[----:B------:R-:W4:Y:S04]  /*b4520*/  LDL.LU R11, [R1+0x34c] ;  /* 0x00034c00010b7983 */ /* 0x000f280000300800 */
[----:B------:R-:W4:Y:S04]  /*b4530*/  LDL.64 R20, [R1+0x70] ;  /* 0x0000700001147983 */ /* 0x000f280000100a00 */
[----:B------:R-:W3:Y:S04]  /*b4540*/  LDL.64 R22, [R1+0x68] ;  /* 0x0000680001167983 */ /* 0x000ee80000100a00 */
[----:B------:R-:W3:Y:S04]  /*b4550*/  LDL.LU R24, [R1+0x320] ;  /* 0x0003200001187983 */ /* 0x000ee80000300800 */
[----:B------:R-:W3:Y:S04]  /*b4560*/  LDL.LU R25, [R1+0x324] ;  /* 0x0003240001197983 */ /* 0x000ee80000300800 */
[----:B------:R-:W3:Y:S04]  /*b4570*/  LDL.LU R26, [R1+0x328] ;  /* 0x00032800011a7983 */ /* 0x000ee80000300800 */
[----:B------:R-:W3:Y:S04]  /*b4580*/  LDL.LU R27, [R1+0x32c] ;  /* 0x00032c00011b7983 */ /* 0x000ee80000300800 */
[----:B------:R-:W3:Y:S01]  /*b4590*/  LDL.64 R28, [R1+0x60] ;  /* 0x00006000011c7983 */ /* 0x000ee20000100a00 */
[----:B------:R-:W-:-:S02]  /*b45a0*/  IMAD.MOV.U32 R0, RZ, RZ, R5 ;  /* 0x000000ffff007224 */ /* 0x000fc400078e0005 */
[----:B------:R-:W-:Y:S01]  /*b45b0*/  IMAD.MOV.U32 R3, RZ, RZ, R4 ;  /* 0x000000ffff037224 */ /* 0x000fe200078e0004 */
[----:B--2---:R-:W-:-:S15]  /*b45c0*/  HMMA.16816.F32 R16, R12, R4, R16 ;  /* 0x000000040c10723c */ /* 0x004fde0000001810 */
[----:B------:R-:W-:-:S04]  /*b45d0*/  NOP ;  /* 0x0000000000007918 */ /* 0x000fc80000000000 */
[----:B------:R-:W-:Y:S04]  /*b45e0*/  STL.64 [R1+0xf70], R16 ;  /* 0x000f701001007387 */ /* 0x000fe80000100a00 */
[----:B------:R0:W-:Y:S04]  /*b45f0*/  STL.64 [R1+0xf78], R18 ;  /* 0x000f781201007387 */ /* 0x0001e80000100a00 */
[----:B0-----:R-:W2:Y:S04]  /*b4600*/  LDL.LU.64 R18, [R1+0x11e58] ;  /* 0x011e580001127983 */ /* 0x001ea80000300a00 */
[----:B------:R-:W2:Y:S04]  /*b4610*/  LDL.LU.64 R16, [R1+0x11e50] ;  /* 0x011e500001107983 */ /* 0x000ea80000300a00 */
[----:B------:R-:W2:Y:S04]  /*b4620*/  LDL.LU.64 R4, [R1+0x11e48] ;  /* 0x011e480001047983 */ /* 0x000ea80000300a00 */
        /* <DEDUP_REMOVED lines=18> */
[----:B------:R-:W-:-:S03]  /*b4750*/  IMAD.MOV.U32 R0, RZ, RZ, R2 ;  /* 0x000000ffff007224 */ /* 0x000fc600078e0002 */
[----:B------:R-:W-:Y:S04]  /*b4760*/  STL [R1+0x11c88], R3 ;  /* 0x011c880301007387 */ /* 0x000fe80000100800 */
[----:B------:R-:W-:Y:S01]  /*b4770*/  STL [R1+0x11c84], R0 ;  /* 0x011c840001007387 */ /* 0x000fe20000100800 */
        /* <DEDUP_REMOVED lines=16> */
[----:B----4-:R-:W-:Y:S01]  /*b4880*/  HMMA.16816.F32 R4, R12, R20, R8 ;  /* 0x000000140c04723c */ /* 0x010fe20000001808 */
        /* <DEDUP_REMOVED lines=313> */
[----:B------:R-:W4:Y:S04]  /*b5c20*/  LDL.LU R23, [R1+0xa6c] ;  /* 0x000a6c0001177983 */ /* 0x000f280000300800 */
[----:B----4-:R-:W-:Y:S04]  /*b5c30*/  STL.64 [R1+0x11ab8], R22 ;  /* 0x011ab81601007387 */ /* 0x010fe80000100a00 */
[----:B--2---:R2:W-:Y:S04]  /*b5c40*/  STL.64 [R1+0x11ab0], R20 ;  /* 0x011ab01401007387 */ /* 0x0045e80000100a00 */
[----:B0-----:R-:W4:Y:S01]  /*b5c50*/  LDL R18, [R1] ;  /* 0x0000000001127983 */ /* 0x001f220000100800 */
[----:B------:R-:W-:-:S02]  /*b5c60*/  IMAD.MOV.U32 R19, RZ, RZ, R2 ;  /* 0x000000ffff137224 */ /* 0x000fc400078e0002 */
[----:B------:R-:W-:Y:S02]  /*b5c70*/  IMAD.MOV.U32 R16, RZ, RZ, R0 ;  /* 0x000000ffff107224 */ /* 0x000fe400078e0000 */
[----:B------:R-:W-:Y:S01]  /*b5c80*/  IMAD.MOV.U32 R17, RZ, RZ, R3 ;  /* 0x000000ffff117224 */ /* 0x000fe200078e0003 */
[----:B------:R-:W2:Y:S04]  /*b5c90*/  LDL.LU R2, [R1+0x11ce0] ;  /* 0x011ce00001027983 */ /* 0x000ea80000300800 */
[----:B------:R-:W2:Y:S04]  /*b5ca0*/  LDL.LU R0, [R1+0x11cdc] ;  /* 0x011cdc0001007983 */ /* 0x000ea80000300800 */
[----:B------:R-:W2:Y:S04]  /*b5cb0*/  LDL.LU R3, [R1+0x11cd8] ;  /* 0x011cd80001037983 */ /* 0x000ea80000300800 */
[----:B----4-:R-:W-:Y:S04]  /*b5cc0*/  STL.64 [R1+0x11ac8], R18 ;  /* 0x011ac81201007387 */ /* 0x010fe80000100a00 */
[----:B------:R0:W-:Y:S04]  /*b5cd0*/  STL.64 [R1+0x11ac0], R16 ;  /* 0x011ac01001007387 */ /* 0x0001e80000100a00 */
[----:B-1----:R-:W4:Y:S04]  /*b5ce0*/  LDL.LU R8, [R1+0xa50] ;  /* 0x000a500001087983 */ /* 0x002f280000300800 */
[----:B------:R-:W4:Y:S04]  /*b5cf0*/  LDL.LU R9, [R1+0xa54] ;  /* 0x000a540001097983 */ /* 0x000f280000300800 */
[----:B---3--:R-:W3:Y:S04]  /*b5d00*/  LDL.LU R10, [R1+0xa58] ;  /* 0x000a5800010a7983 */ /* 0x008ee80000300800 */
[----:B------:R-:W3:Y:S01]  /*b5d10*/  LDL.LU R11, [R1+0xa5c] ;  /* 0x000a5c00010b7983 */ /* 0x000ee20000300800 */
[----:B--2---:R-:W-:-:S03]  /*b5d20*/  IMAD.MOV.U32 R27, RZ, RZ, R2 ;  /* 0x000000ffff1b7224 */ /* 0x004fc600078e0002 */
[----:B---3--:R1:W-:Y:S04]  /*b5d30*/  STL.64 [R1+0x11ad8], R10 ;  /* 0x011ad80a01007387 */ /* 0x0083e80000100a00 */
[----:B----4-:R2:W-:Y:S04]  /*b5d40*/  STL.64 [R1+0x11ad0], R8 ;  /* 0x011ad00801007387 */ /* 0x0105e80000100a00 */
[----:B------:R-:W3:Y:S04]  /*b5d50*/  LDL R26, [R1+0x10] ;  /* 0x00001000011a7983 */ /* 0x000ee80000100800 */
[----:B------:R-:W1:Y:S04]  /*b5d60*/  LDL.LU R2, [R1+0x11cd4] ;  /* 0x011cd40001027983 */ /* 0x000e680000300800 */
[----:B------:R-:W4:Y:S04]  /*b5d70*/  LDL.LU R20, [R1+0xa30] ;  /* 0x000a300001147983 */ /* 0x000f280000300800 */
[----:B------:R-:W4:Y:S04]  /*b5d80*/  LDL.LU R21, [R1+0xa34] ;  /* 0x000a340001157983 */ /* 0x000f280000300800 */
[----:B------:R-:W2:Y:S04]  /*b5d90*/  LDL.LU R22, [R1+0xa38] ;  /* 0x000a380001167983 */ /* 0x000ea80000300800 */
[----:B------:R-:W2:Y:S01]  /*b5da0*/  LDL.LU R23, [R1+0xa3c] ;  /* 0x000a3c0001177983 */ /* 0x000ea20000300800 */
[----:B------:R-:W-:-:S02]  /*b5db0*/  IMAD.MOV.U32 R24, RZ, RZ, R3 ;  /* 0x000000ffff187224 */ /* 0x000fc400078e0003 */
[----:B------:R-:W-:Y:S01]  /*b5dc0*/  IMAD.MOV.U32 R25, RZ, RZ, R0 ;  /* 0x000000ffff197224 */ /* 0x000fe200078e0000 */
[----:B--2---:R-:W-:Y:S04]  /*b5dd0*/  STL.64 [R1+0x11ae8], R22 ;  /* 0x011ae81601007387 */ /* 0x004fe80000100a00 */
[----:B----4-:R-:W-:Y:S04]  /*b5de0*/  STL.64 [R1+0x11ae0], R20 ;  /* 0x011ae01401007387 */ /* 0x010fe80000100a00 */
[----:B------:R-:W2:Y:S04]  /*b5df0*/  LDL.LU R3, [R1+0x11cd0] ;  /* 0x011cd00001037983 */ /* 0x000ea80000300800 */
[----:B------:R-:W4:Y:S04]  /*b5e00*/  LDL.LU R0, [R1+0x11ccc] ;  /* 0x011ccc0001007983 */ /* 0x000f280000300800 */
[----:B---3--:R-:W-:Y:S04]  /*b5e10*/  STL.64 [R1+0x11af8], R26 ;  /* 0x011af81a01007387 */ /* 0x008fe80000100a00 */
[----:B------:R3:W-:Y:S04]  /*b5e20*/  STL.64 [R1+0x11af0], R24 ;  /* 0x011af01801007387 */ /* 0x0007e80000100a00 */
[----:B0-----:R-:W2:Y:S04]  /*b5e30*/  LDL.LU R16, [R1+0xa20] ;  /* 0x000a200001107983 */ /* 0x001ea80000300800 */
[----:B------:R-:W2:Y:S04]  /*b5e40*/  LDL.LU R17, [R1+0xa24] ;  /* 0x000a240001117983 */ /* 0x000ea80000300800 */
[----:B------:R-:W2:Y:S04]  /*b5e50*/  LDL.LU R18, [R1+0xa28] ;  /* 0x000a280001127983 */ /* 0x000ea80000300800 */
[----:B------:R-:W2:Y:S01]  /*b5e60*/  LDL.LU R19, [R1+0xa2c] ;  /* 0x000a2c0001137983 */ /* 0x000ea20000300800 */
[----:B-1----:R-:W-:-:S03]  /*b5e70*/  IMAD.MOV.U32 R11, RZ, RZ, R2 ;  /* 0x000000ffff0b7224 */ /* 0x002fc600078e0002 */
[----:B--2---:R0:W-:Y:S04]  /*b5e80*/  STL.64 [R1+0x11b08], R18 ;  /* 0x011b081201007387 */ /* 0x0041e80000100a00 */
[----:B------:R-:W-:Y:S04]  /*b5e90*/  STL.64 [R1+0x11b00], R16 ;  /* 0x011b001001007387 */ /* 0x000fe80000100a00 */
[----:B------:R-:W2:Y:S01]  /*b5ea0*/  LDL R10, [R1+0x20] ;  /* 0x00002000010a7983 */ /* 0x000ea20000100800 */
[----:B----4-:R-:W-:Y:S02]  /*b5eb0*/  IMAD.MOV.U32 R8, RZ, RZ, R0 ;  /* 0x000000ffff087224 */ /* 0x010fe400078e0000 */
[----:B------:R-:W-:Y:S01]  /*b5ec0*/  IMAD.MOV.U32 R9, RZ, RZ, R3 ;  /* 0x000000ffff097224 */ /* 0x000fe200078e0003 */
[----:B------:R-:W0:Y:S04]  /*b5ed0*/  LDL.LU R2, [R1+0x11cc8] ;  /* 0x011cc80001027983 */ /* 0x000e280000300800 */
[----:B------:R-:W4:Y:S04]  /*b5ee0*/  LDL.LU R0, [R1+0x11cc4] ;  /* 0x011cc40001007983 */ /* 0x000f280000300800 */
[----:B------:R-:W4:Y:S04]  /*b5ef0*/  LDL.LU R3, [R1+0x11cc0] ;  /* 0x011cc00001037983 */ /* 0x000f280000300800 */
[----:B--2---:R-:W-:Y:S04]  /*b5f00*/  STL.64 [R1+0x11b18], R10 ;  /* 0x011b180a01007387 */ /* 0x004fe80000100a00 */
[----:B------:R1:W-:Y:S04]  /*b5f10*/  STL.64 [R1+0x11b10], R8 ;  /* 0x011b100801007387 */ /* 0x0003e80000100a00 */
[----:B---3--:R-:W2:Y:S04]  /*b5f20*/  LDL.LU R24, [R1+0xa00] ;  /* 0x000a000001187983 */ /* 0x008ea80000300800 */
[----:B------:R-:W2:Y:S04]  /*b5f30*/  LDL.LU R25, [R1+0xa04] ;  /* 0x000a040001197983 */ /* 0x000ea80000300800 */
[----:B------:R-:W3:Y:S04]  /*b5f40*/  LDL.LU R26, [R1+0xa08] ;  /* 0x000a0800011a7983 */ /* 0x000ee80000300800 */
[----:B------:R-:W3:Y:S01]  /*b5f50*/  LDL.LU R27, [R1+0xa0c] ;  /* 0x000a0c00011b7983 */ /* 0x000ee20000300800 */
[----:B0-----:R-:W-:-:S03]  /*b5f60*/  IMAD.MOV.U32 R19, RZ, RZ, R2 ;  /* 0x000000ffff137224 */ /* 0x001fc600078e0002 */
[----:B---3--:R-:W-:Y:S04]  /*b5f70*/  STL.64 [R1+0x11b28], R26 ;  /* 0x011b281a01007387 */ /* 0x008fe80000100a00 */
[----:B--2---:R0:W-:Y:S04]  /*b5f80*/  STL.64 [R1+0x11b20], R24 ;  /* 0x011b201801007387 */ /* 0x0041e80000100a00 */
[----:B------:R-:W2:Y:S04]  /*b5f90*/  LDL R18, [R1+0x30] ;  /* 0x0000300001127983 */ /* 0x000ea80000100800 */
[----:B------:R-:W3:Y:S04]  /*b5fa0*/  LDL.LU R2, [R1+0x11cbc] ;  /* 0x011cbc0001027983 */ /* 0x000ee80000300800 */
[----:B-1----:R-:W2:Y:S04]  /*b5fb0*/  LDL.LU R8, [R1+0x9f0] ;  /* 0x0009f00001087983 */ /* 0x002ea80000300800 */
[----:B------:R-:W2:Y:S04]  /*b5fc0*/  LDL.LU R9, [R1+0x9f4] ;  /* 0x0009f40001097983 */ /* 0x000ea80000300800 */
[----:B------:R-:W2:Y:S04]  /*b5fd0*/  LDL.LU R10, [R1+0x9f8] ;  /* 0x0009f800010a7983 */ /* 0x000ea80000300800 */
[----:B------:R-:W2:Y:S01]  /*b5fe0*/  LDL.LU R11, [R1+0x9fc] ;  /* 0x0009fc00010b7983 */ /* 0x000ea20000300800 */
[----:B----4-:R-:W-:-:S02]  /*b5ff0*/  IMAD.MOV.U32 R16, RZ, RZ, R3 ;  /* 0x000000ffff107224 */ /* 0x010fc400078e0003 */
[----:B------:R-:W-:Y:S01]  /*b6000*/  IMAD.MOV.U32 R17, RZ, RZ, R0 ;  /* 0x000000ffff117224 */ /* 0x000fe200078e0000 */
[----:B--2---:R3:W-:Y:S04]  /*b6010*/  STL.64 [R1+0x11b38], R10 ;  /* 0x011b380a01007387 */ /* 0x0047e80000100a00 */
[----:B------:R1:W-:Y:S04]  /*b6020*/  STL.64 [R1+0x11b30], R8 ;  /* 0x011b300801007387 */ /* 0x0003e80000100a00 */
[----:B------:R-:W2:Y:S04]  /*b6030*/  LDL.LU R3, [R1+0x11cb8] ;  /* 0x011cb80001037983 */ /* 0x000ea80000300800 */
[----:B------:R-:W1:Y:S04]  /*b6040*/  LDL.LU R0, [R1+0x11cb4] ;  /* 0x011cb40001007983 */ /* 0x000e680000300800 */
[----:B------:R-:W-:Y:S04]  /*b6050*/  STL.64 [R1+0x11b48], R18 ;  /* 0x011b481201007387 */ /* 0x000fe80000100a00 */
[----:B------:R-:W-:Y:S04]  /*b6060*/  STL.64 [R1+0x11b40], R16 ;  /* 0x011b401001007387 */ /* 0x000fe80000100a00 */
[----:B0-----:R-:W4:Y:S04]  /*b6070*/  LDL.LU R24, [R1+0x9e0] ;  /* 0x0009e00001187983 */ /* 0x001f280000300800 */
[----:B------:R-:W4:Y:S04]  /*b6080*/  LDL.LU R25, [R1+0x9e4] ;  /* 0x0009e40001197983 */ /* 0x000f280000300800 */
[----:B------:R-:W2:Y:S04]  /*b6090*/  LDL.LU R26, [R1+0x9e8] ;  /* 0x0009e800011a7983 */ /* 0x000ea80000300800 */
[----:B------:R-:W2:Y:S01]  /*b60a0*/  LDL.LU R27, [R1+0x9ec] ;  /* 0x0009ec00011b7983 */ /* 0x000ea20000300800 */
[----:B---3--:R-:W-:-:S03]  /*b60b0*/  IMAD.MOV.U32 R11, RZ, RZ, R2 ;  /* 0x000000ffff0b7224 */ /* 0x008fc600078e0002 */
[----:B--2---:R-:W-:Y:S04]  /*b60c0*/  STL.64 [R1+0x11b58], R26 ;  /* 0x011b581a01007387 */ /* 0x004fe80000100a00 */
[----:B----4-:R0:W-:Y:S04]  /*b60d0*/  STL.64 [R1+0x11b50], R24 ;  /* 0x011b501801007387 */ /* 0x0101e80000100a00 */
[----:B------:R-:W2:Y:S01]  /*b60e0*/  LDL R10, [R1+0x40] ;  /* 0x00004000010a7983 */ /* 0x000ea20000100800 */
[----:B-1----:R-:W-:Y:S02]  /*b60f0*/  IMAD.MOV.U32 R8, RZ, RZ, R0 ;  /* 0x000000ffff087224 */ /* 0x002fe400078e0000 */
        /* <DEDUP_REMOVED lines=257> */
[----:B0-----:R-:W4:Y:S04]  /*b7110*/  LDL.LU.64 R18, [R1+0x11ac8] ;  /* 0x011ac80001127983 */ /* 0x001f280000300a00 */
[----:B------:R-:W2:Y:S01]  /*b7120*/  LDL.LU.64 R16, [R1+0x11ac0] ;  /* 0x011ac00001107983 */ /* 0x000ea20000300a00 */
[----:B---3--:R-:W-:Y:S03]  /*b7130*/  HMMA.16816.F32 R24, R12, R26, R20 ;  /* 0x0000001a0c18723c */ /* 0x008fe60000001814 */
[----:B------:R-:W3:Y:S04]  /*b7140*/  LDL.LU.64 R22, [R1+0x11ab8] ;  /* 0x011ab80001167983 */ /* 0x000ee80000300a00 */
[----:B------:R-:W3:-:S12]  /*b7150*/  LDL.LU.64 R20, [R1+0x11ab0] ;  /* 0x011ab00001147983 */ /* 0x000ed80000300a00 */
        /* <DEDUP_REMOVED lines=8> */
[----:B------:R-:W2:Y:S01]  /*b71e0*/  LDL.LU R0, [R1+0x3388] ;  /* 0x0033880001007983 */ /* 0x000ea20000300800 */
[C---:B----4-:R-:W-:Y:S08]  /*b71f0*/  HMMA.16816.F32 R4, R12.reuse, R18, R8 ;  /* 0x000000120c04723c */ /* 0x050ff00000001808 */
[C---:B---3--:R-:W-:Y:S11]  /*b7200*/  HMMA.16816.F32 R8, R12.reuse, R28, R20 ;  /* 0x0000001c0c08723c */ /* 0x048ff60000001814 */
[----:B------:R0:W-:Y:S04]  /*b7210*/  STL.64 [R1+0x530], R4 ;  /* 0x0005300401007387 */ /* 0x0001e80000100a00 */
[----:B------:R1:W-:Y:S04]  /*b7220*/  STL.64 [R1+0x538], R6 ;  /* 0x0005380601007387 */ /* 0x0003e80000100a00 */
[----:B0-----:R-:W3:Y:S04]  /*b7230*/  LDL.LU R4, [R1+0xae0] ;  /* 0x000ae00001047983 */ /* 0x001ee80000300800 */
[----:B------:R-:W-:Y:S04]  /*b7240*/  STL.64 [R1+0x520], R8 ;  /* 0x0005200801007387 */ /* 0x000fe80000100a00 */
[----:B------:R-:W-:Y:S04]  /*b7250*/  STL.64 [R1+0x528], R10 ;  /* 0x0005280a01007387 */ /* 0x000fe80000100a00 */
[----:B------:R-:W3:Y:S04]  /*b7260*/  LDL.LU R5, [R1+0xae4] ;  /* 0x000ae40001057983 */ /* 0x000ee80000300800 */
[----:B-1----:R-:W4:Y:S04]  /*b7270*/  LDL.LU R6, [R1+0xae8] ;  /* 0x000ae80001067983 */ /* 0x002f280000300800 */
        /* <DEDUP_REMOVED lines=19> */
[C---:B--2---:R-:W-:Y:S03]  /*b73b0*/  HMMA.16816.F32 R20, R12.reuse, R26, R20 ;  /* 0x0000001a0c14723c */ /* 0x044fe60000001814 */
        /* <DEDUP_REMOVED lines=12> */
[----:B----4-:R-:W-:Y:S04]  /*b7480*/  STL.64 [R1+0x11a38], R6 ;  /* 0x011a380601007387 */ /* 0x010fe80000100a00 */
[----:B------:R0:W-:Y:S04]  /*b7490*/  STL.64 [R1+0x11a30], R4 ;  /* 0x011a300401007387 */ /* 0x0001e80000100a00 */
[----:B0-----:R-:W4:Y:S04]  /*b74a0*/  LDL.LU R4, [R1+0xad0] ;  /* 0x000ad00001047983 */ /* 0x001f280000300800 */
[----:B------:R-:W4:Y:S04]  /*b74b0*/  LDL.LU R5, [R1+0xad4] ;  /* 0x000ad40001057983 */ /* 0x000f280000300800 */
[----:B------:R-:W4:Y:S04]  /*b74c0*/  LDL.LU R6, [R1+0xad8] ;  /* 0x000ad80001067983 */ /* 0x000f280000300800 */
[----:B------:R-:W4:Y:S04]  /*b74d0*/  LDL.LU R7, [R1+0xadc] ;  /* 0x000adc0001077983 */ /* 0x000f280000300800 */
[----:B------:R0:W-:Y:S04]  /*b74e0*/  STL [R1+0x11a0c], R28 ;  /* 0x011a0c1c01007387 */ /* 0x0001e80000100800 */
[----:B0-----:R-:W2:Y:S04]  /*b74f0*/  LDL.LU R28, [R1+0x3378] ;  /* 0x00337800011c7983 */ /* 0x001ea80000300800 */
[----:B------:R0:W-:Y:S04]  /*b7500*/  STL [R1+0x11a08], R29 ;  /* 0x011a081d01007387 */ /* 0x0001e80000100800 */
[----:B0-----:R-:W2:Y:S04]  /*b7510*/  LDL.LU R29, [R1+0x3380] ;  /* 0x00338000011d7983 */ /* 0x001ea80000300800 */
        /* <DEDUP_REMOVED lines=50> */
[----:B------:R-:W2:Y:S04]  /*b7840*/  LDL.LU.64 R8, [R1+0x11a40] ;  /* 0x011a400001087983 */ /* 0x000ea80000300a00 */
[----:B------:R0:W-:Y:S04]  /*b7850*/  STL.64 [R1+0x11808], R18 ;  /* 0x0118081201007387 */ /* 0x0001e80000100a00 */
[----:B0-----:R-:W3:Y:S04]  /*b7860*/  LDL.LU R19, [R1+0x3374] ;  /* 0x0033740001137983 */ /* 0x001ee80000300800 */
[----:B------:R-:W-:Y:S01]  /*b7870*/  STL.64 [R1+0x11800], R16 ;  /* 0x0118001001007387 */ /* 0x000fe20000100a00 */
        /* <DEDUP_REMOVED lines=14> */
[----:B0-----:R-:W4:Y:S04]  /*b7960*/  LDL.LU R8, [R1+0xb10] ;  /* 0x000b100001087983 */ /* 0x001f280000300800 */
[----:B------:R-:W4:Y:S04]  /*b7970*/  LDL.LU R9, [R1+0xb14] ;  /* 0x000b140001097983 */ /* 0x000f280000300800 */
[----:B------:R-:W4:Y:S04]  /*b7980*/  LDL.LU R10, [R1+0xb18] ;  /* 0x000b1800010a7983 */ /* 0x000f280000300800 */
[----:B------:R-:W4:Y:S01]  /*b7990*/  LDL.LU R11, [R1+0xb1c] ;  /* 0x000b1c00010b7983 */ /* 0x000f220000300800 */
[----:B--2---:R-:W-:-:S15]  /*b79a0*/  HMMA.16816.F32 R24, R12, R6, R24 ;  /* 0x000000060c18723c */ /* 0x004fde0000001818 */
[----:B------:R-:W-:-:S04]  /*b79b0*/  NOP ;  /* 0x0000000000007918 */ /* 0x000fc80000000000 */
[----:B------:R-:W-:Y:S04]  /*b79c0*/  STL.64 [R1+0x490], R24 ;  /* 0x0004901801007387 */ /* 0x000fe80000100a00 */
[----:B------:R0:W-:Y:S04]  /*b79d0*/  STL.64 [R1+0x498], R26 ;  /* 0x0004981a01007387 */ /* 0x0001e80000100a00 */
[----:B0-----:R-:W2:Y:S04]  /*b79e0*/  LDL.LU.64 R26, [R1+0x11a18] ;  /* 0x011a1800011a7983 */ /* 0x001ea80000300a00 */
[----:B------:R-:W2:Y:S01]  /*b79f0*/  LDL.LU.64 R24, [R1+0x11a10] ;  /* 0x011a100001187983 */ /* 0x000ea20000300a00 */
[----:B----4-:R-:W-:Y:S03]  /*b7a00*/  HMMA.16816.F32 R8, R12, R4, R8 ;  /* 0x000000040c08723c */ /* 0x010fe60000001808 */
[----:B------:R-:W-:Y:S04]  /*b7a10*/  STL.64 [R1+0x117b8], R6 ;  /* 0x0117b80601007387 */ /* 0x000fe80000100a00 */
[----:B------:R-:W-:-:S12]  /*b7a20*/  STL.64 [R1+0x117b0], R4 ;  /* 0x0117b00401007387 */ /* 0x000fd80000100a00 */
[----:B------:R3:W-:Y:S02]  /*b7a30*/  STL.64 [R1+0x480], R8 ;  /* 0x0004800801007387 */ /* 0x0007e40000100a00 */
[----:B---3--:R-:W-:Y:S02]  /*b7a40*/  IMAD R8, R20, 0x100, R19 ;  /* 0x0000010014087824 */ /* 0x008fe400078e0213 */
[----:B------:R-:W-:Y:S04]  /*b7a50*/  STL.64 [R1+0x488], R10 ;  /* 0x0004880a01007387 */ /* 0x000fe80000100a00 */
[----:B------:R-:W3:Y:S01]  /*b7a60*/  LDL.LU R4, [R1+0xc90] ;  /* 0x000c900001047983 */ /* 0x000ee20000300800 */
[----:B--2---:R-:W-:-:S15]  /*b7a70*/  HMMA.16816.F32 R16, R12, R2, R24 ;  /* 0x000000020c10723c */ /* 0x004fde0000001818 */
[----:B------:R-:W-:-:S04]  /*b7a80*/  NOP ;  /* 0x0000000000007918 */ /* 0x000fc80000000000 */
[----:B------:R0:W-:Y:S04]  /*b7a90*/  STL.64 [R1+0xb0], R16 ;  /* 0x0000b01001007387 */ /* 0x0001e80000100a00 */
[----:B------:R1:W-:Y:S04]  /*b7aa0*/  STL.64 [R1+0xb8], R18 ;  /* 0x0000b81201007387 */ /* 0x0003e80000100a00 */
[----:B------:R-:W3:Y:S04]  /*b7ab0*/  LDL.LU R5, [R1+0xc94] ;  /* 0x000c940001057983 */ /* 0x000ee80000300800 */
[----:B------:R-:W2:Y:S04]  /*b7ac0*/  LDL.LU R6, [R1+0xc98] ;  /* 0x000c980001067983 */ /* 0x000ea80000300800 */
[----:B------:R-:W2:Y:S04]  /*b7ad0*/  LDL.LU R7, [R1+0xc9c] ;  /* 0x000c9c0001077983 */ /* 0x000ea80000300800 */
[----:B--2---:R2:W-:Y:S04]  /*b7ae0*/  STL.64 [R1+0x11828], R6 ;  /* 0x0118280601007387 */ /* 0x0045e80000100a00 */
[----:B---3--:R3:W-:Y:S04]  /*b7af0*/  STL.64 [R1+0x11820], R4 ;  /* 0x0118200401007387 */ /* 0x0087e80000100a00 */
[----:B0-----:R-:W4:Y:S04]  /*b7b00*/  LDL.LU R16, [R1+0xc70] ;  /* 0x000c700001107983 */ /* 0x001f280000300800 */
[----:B------:R-:W4:Y:S04]  /*b7b10*/  LDL.LU R17, [R1+0xc74] ;  /* 0x000c740001117983 */ /* 0x000f280000300800 */
[----:B-1----:R-:W2:Y:S04]  /*b7b20*/  LDL.LU R18, [R1+0xc78] ;  /* 0x000c780001127983 */ /* 0x002ea80000300800 */
[----:B------:R-:W2:Y:S04]  /*b7b30*/  LDL.LU R19, [R1+0xc7c] ;  /* 0x000c7c0001137983 */ /* 0x000ea80000300800 */
[----:B--2---:R-:W-:Y:S04]  /*b7b40*/  STL.64 [R1+0x11838], R18 ;  /* 0x0118381201007387 */ /* 0x004fe80000100a00 */
[----:B----4-:R-:W-:Y:S04]  /*b7b50*/  STL.64 [R1+0x11830], R16 ;  /* 0x0118301001007387 */ /* 0x010fe80000100a00 */
[----:B------:R-:W2:Y:S04]  /*b7b60*/  LDL.LU R24, [R1+0xc60] ;  /* 0x000c600001187983 */ /* 0x000ea80000300800 */
[----:B------:R-:W2:Y:S04]  /*b7b70*/  LDL.LU R25, [R1+0xc64] ;  /* 0x000c640001197983 */ /* 0x000ea80000300800 */
[----:B------:R-:W4:Y:S04]  /*b7b80*/  LDL.LU R26, [R1+0xc68] ;  /* 0x000c6800011a7983 */ /* 0x000f280000300800 */
[----:B------:R-:W4:Y:S04]  /*b7b90*/  LDL.LU R27, [R1+0xc6c] ;  /* 0x000c6c00011b7983 */ /* 0x000f280000300800 */
[----:B----4-:R-:W-:Y:S04]  /*b7ba0*/  STL.64 [R1+0x11848], R26 ;  /* 0x0118481a01007387 */ /* 0x010fe80000100a00 */
[----:B--2---:R0:W-:Y:S04]  /*b7bb0*/  STL.64 [R1+0x11840], R24 ;  /* 0x0118401801007387 */ /* 0x0041e80000100a00 */
[----:B------:R-:W2:Y:S04]  /*b7bc0*/  LDL R6, [R1] ;  /* 0x0000000001067983 */ /* 0x000ea80000100800 */
[----:B------:R-:W2:Y:S04]  /*b7bd0*/  LDL R7, [R1+0x4] ;  /* 0x0000040001077983 */ /* 0x000ea80000100800 */
[----:B---3--:R-:W3:Y:S04]  /*b7be0*/  LDL R4, [R1+0x8] ;  /* 0x0000080001047983 */ /* 0x008ee80000100800 */
[----:B------:R-:W3:Y:S04]  /*b7bf0*/  LDL R5, [R1+0xc] ;  /* 0x00000c0001057983 */ /* 0x000ee80000100800 */
[----:B--2---:R1:W-:Y:S04]  /*b7c00*/  STL.64 [R1+0x11858], R6 ;  /* 0x0118580601007387 */ /* 0x0043e80000100a00 */
[----:B---3--:R-:W-:Y:S04]  /*b7c10*/  STL.64 [R1+0x11850], R4 ;  /* 0x0118500401007387 */ /* 0x008fe80000100a00 */
[----:B0-----:R-:W2:Y:S04]  /*b7c20*/  LDL.LU R24, [R1+0xc40] ;  /* 0x000c400001187983 */ /* 0x001ea80000300800 */
[----:B------:R-:W2:Y:S04]  /*b7c30*/  LDL.LU R25, [R1+0xc44] ;  /* 0x000c440001197983 */ /* 0x000ea80000300800 */
[----:B------:R-:W3:Y:S04]  /*b7c40*/  LDL.LU R26, [R1+0xc48] ;  /* 0x000c4800011a7983 */ /* 0x000ee80000300800 */
[----:B------:R-:W3:Y:S04]  /*b7c50*/  LDL.LU R27, [R1+0xc4c] ;  /* 0x000c4c00011b7983 */ /* 0x000ee80000300800 */
[----:B---3--:R-:W-:Y:S04]  /*b7c60*/  STL.64 [R1+0x11868], R26 ;  /* 0x0118681a01007387 */ /* 0x008fe80000100a00 */
[----:B--2---:R0:W-:Y:S04]  /*b7c70*/  STL.64 [R1+0x11860], R24 ;  /* 0x0118601801007387 */ /* 0x0041e80000100a00 */
[----:B-1----:R-:W2:Y:S04]  /*b7c80*/  LDL R6, [R1+0x10] ;  /* 0x0000100001067983 */ /* 0x002ea80000100800 */
[----:B------:R-:W2:Y:S04]  /*b7c90*/  LDL R7, [R1+0x14] ;  /* 0x0000140001077983 */ /* 0x000ea80000100800 */
[----:B--2---:R-:W-:Y:S04]  /*b7ca0*/  STL.64 [R1+0x11870], R6 ;  /* 0x0118700601007387 */ /* 0x004fe80000100a00 */
[----:B0-----:R-:W2:Y:S04]  /*b7cb0*/  LDL.LU R24, [R1+0xc30] ;  /* 0x000c300001187983 */ /* 0x001ea80000300800 */
[----:B------:R-:W2:Y:S04]  /*b7cc0*/  LDL.LU R25, [R1+0xc34] ;  /* 0x000c340001197983 */ /* 0x000ea80000300800 */
[----:B------:R-:W3:Y:S04]  /*b7cd0*/  LDL.LU R26, [R1+0xc38] ;  /* 0x000c3800011a7983 */ /* 0x000ee80000300800 */
[----:B------:R-:W3:Y:S04]  /*b7ce0*/  LDL.LU R27, [R1+0xc3c] ;  /* 0x000c3c00011b7983 */ /* 0x000ee80000300800 */
[----:B---3--:R-:W-:Y:S04]  /*b7cf0*/  STL.64 [R1+0x11880], R26 ;  /* 0x0118801a01007387 */ /* 0x008fe80000100a00 */
[----:B--2---:R0:W-:Y:S04]  /*b7d00*/  STL.64 [R1+0x11878], R24 ;  /* 0x0118781801007387 */ /* 0x0041e80000100a00 */
[----:B------:R-:W2:Y:S04]  /*b7d10*/  LDL R4, [R1+0x18] ;  /* 0x0000180001047983 */ /* 0x000ea80000100800 */
[----:B------:R-:W2:Y:S04]  /*b7d20*/  LDL R5, [R1+0x1c] ;  /* 0x00001c0001057983 */ /* 0x000ea80000100800 */
[----:B--2---:R1:W-:Y:S04]  /*b7d30*/  STL.64 [R1+0x11888], R4 ;  /* 0x0118880401007387 */ /* 0x0043e80000100a00 */
        /* <DEDUP_REMOVED lines=8> */
[----:B-1----:R-:W3:Y:S04]  /*b7dc0*/  LDL R4, [R1+0x28] ;  /* 0x0000280001047983 */ /* 0x002ee80000100800 */
[----:B------:R-:W3:Y:S04]  /*b7dd0*/  LDL R5, [R1+0x2c] ;  /* 0x00002c0001057983 */ /* 0x000ee80000100800 */
[----:B--2---:R1:W-:Y:S04]  /*b7de0*/  STL.64 [R1+0x118a0], R6 ;  /* 0x0118a00601007387 */ /* 0x0043e80000100a00 */
[----:B---3--:R-:W-:Y:S04]  /*b7df0*/  STL.64 [R1+0x118b8], R4 ;  /* 0x0118b80401007387 */ /* 0x008fe80000100a00 */
[----:B0-----:R-:W2:Y:S04]  /*b7e00*/  LDL.LU R24, [R1+0xc10] ;  /* 0x000c100001187983 */ /* 0x001ea80000300800 */
[----:B------:R-:W2:Y:S04]  /*b7e10*/  LDL.LU R25, [R1+0xc14] ;  /* 0x000c140001197983 */ /* 0x000ea80000300800 */
[----:B------:R-:W3:Y:S04]  /*b7e20*/  LDL.LU R26, [R1+0xc18] ;  /* 0x000c1800011a7983 */ /* 0x000ee80000300800 */
[----:B------:R-:W3:Y:S04]  /*b7e30*/  LDL.LU R27, [R1+0xc1c] ;  /* 0x000c1c00011b7983 */ /* 0x000ee80000300800 */
[----:B-1----:R-:W4:Y:S04]  /*b7e40*/  LDL R6, [R1+0x30] ;  /* 0x0000300001067983 */ /* 0x002f280000100800 */
[----:B------:R-:W4:Y:S04]  /*b7e50*/  LDL R7, [R1+0x34] ;  /* 0x0000340001077983 */ /* 0x000f280000100800 */
[----:B----4-:R-:W-:Y:S04]  /*b7e60*/  STL.64 [R1+0x118d0], R6 ;  /* 0x0118d00601007387 */ /* 0x010fe80000100a00 */
[----:B---3--:R-:W-:Y:S04]  /*b7e70*/  STL.64 [R1+0x118b0], R26 ;  /* 0x0118b01a01007387 */ /* 0x008fe80000100a00 */
[----:B--2---:R0:W-:Y:S04]  /*b7e80*/  STL.64 [R1+0x118a8], R24 ;  /* 0x0118a81801007387 */ /* 0x0041e80000100a00 */
[----:B0-----:R-:W2:Y:S04]  /*b7e90*/  LDL.LU R24, [R1+0xc00] ;  /* 0x000c000001187983 */ /* 0x001ea80000300800 */
[----:B------:R-:W2:Y:S04]  /*b7ea0*/  LDL.LU R25, [R1+0xc04] ;  /* 0x000c040001197983 */ /* 0x000ea80000300800 */
[----:B------:R-:W3:Y:S04]  /*b7eb0*/  LDL.LU R26, [R1+0xc08] ;  /* 0x000c0800011a7983 */ /* 0x000ee80000300800 */
[----:B------:R-:W3:Y:S04]  /*b7ec0*/  LDL.LU R27, [R1+0xc0c] ;  /* 0x000c0c00011b7983 */ /* 0x000ee80000300800 */
[----:B------:R-:W4:Y:S04]  /*b7ed0*/  LDL R4, [R1+0x38] ;  /* 0x0000380001047983 */ /* 0x000f280000100800 */
        /* <DEDUP_REMOVED lines=28> */
[----:B------:R-:W2:Y:S04]  /*b80a0*/  LDL R4, [R1+0x58] ;  /* 0x0000580001047983 */ /* 0x000ea80000100800 */
[----:B------:R-:W2:Y:S04]  /*b80b0*/  LDL R5, [R1+0x5c] ;  /* 0x00005c0001057983 */ /* 0x000ea80000100800 */
[----:B----4-:R-:W-:Y:S04]  /*b80c0*/  STL.64 [R1+0x11930], R6 ;  /* 0x0119300601007387 */ /* 0x010fe80000100a00 */
[----:B--2---:R-:W-:Y:S04]  /*b80d0*/  STL.64 [R1+0x11948], R4 ;  /* 0x0119480401007387 */ /* 0x004fe80000100a00 */
[----:B---3--:R-:W-:Y:S04]  /*b80e0*/  STL.64 [R1+0x11910], R26 ;  /* 0x0119101a01007387 */ /* 0x008fe80000100a00 */
[----:B------:R0:W-:Y:S04]  /*b80f0*/  STL.64 [R1+0x11908], R24 ;  /* 0x0119081801007387 */ /* 0x0001e80000100a00 */
        /* <DEDUP_REMOVED lines=83> */
[----:B------:R-:W-:Y:S01]  /*b8630*/  IMAD R0, R0, 0x100, R23 ;  /* 0x0000010000007824 */ /* 0x000fe200078e0217 */
[----:B---3--:R-:W-:Y:S04]  /*b8640*/  STL.64 [R1+0x11a00], R26 ;  /* 0x011a001a01007387 */ /* 0x008fe80000100a00 */
[----:B--2---:R0:W-:Y:S04]  /*b8650*/  STL.64 [R1+0x119f8], R24 ;  /* 0x0119f81801007387 */ /* 0x0041e80000100a00 */
[----:B0-----:R-:W4:Y:S04]  /*b8660*/  LDL.LU R24, [R1+0xb20] ;  /* 0x000b200001187983 */ /* 0x001f280000300800 */
[----:B------:R-:W4:Y:S04]  /*b8670*/  LDL.LU R25, [R1+0xb24] ;  /* 0x000b240001197983 */ /* 0x000f280000300800 */
[----:B------:R-:W4:Y:S04]  /*b8680*/  LDL.LU R26, [R1+0xb28] ;  /* 0x000b2800011a7983 */ /* 0x000f280000300800 */
[----:B------:R-:W4:Y:S01]  /*b8690*/  LDL.LU R27, [R1+0xb2c] ;  /* 0x000b2c00011b7983 */ /* 0x000f220000300800 */
[----:B------:R-:W-:-:S02]  /*b86a0*/  F2FP.F16.E4M3.UNPACK_B R12, R8 ;  /* 0x00000008ff0c723e */ /* 0x000fc400020006ff */
[----:B------:R-:W-:Y:S02]  /*b86b0*/  F2FP.F16.E4M3.UNPACK_B R13, R28 ;  /* 0x0000001cff0d723e */ /* 0x000fe400020006ff */
[----:B------:R-:W-:Y:S02]  /*b86c0*/  F2FP.F16.E4M3.UNPACK_B R14, R29 ;  /* 0x0000001dff0e723e */ /* 0x000fe400020006ff */
[----:B------:R-:W-:Y:S01]  /*b86d0*/  F2FP.F16.E4M3.UNPACK_B R15, R0 ;  /* 0x00000000ff0f723e */ /* 0x000fe200020006ff */
[----:B------:R-:W2:Y:S04]  /*b86e0*/  LDL.LU R16, [R1+0xc50] ;  /* 0x000c500001107983 */ /* 0x000ea80000300800 */
[----:B------:R-:W2:Y:S04]  /*b86f0*/  LDL.LU R17, [R1+0xc54] ;  /* 0x000c540001117983 */ /* 0x000ea80000300800 */
[----:B------:R-:W2:Y:S04]  /*b8700*/  LDL.LU R18, [R1+0xc58] ;  /* 0x000c580001127983 */ /* 0x000ea80000300800 */
[----:B------:R-:W2:Y:S04]  /*b8710*/  LDL.LU R19, [R1+0xc5c] ;  /* 0x000c5c0001137983 */ /* 0x000ea80000300800 */
[----:B------:R-:W3:Y:S04]  /*b8720*/  LDL.LU R20, [R1+0xc80] ;  /* 0x000c800001147983 */ /* 0x000ee80000300800 */
[----:B------:R-:W3:Y:S04]  /*b8730*/  LDL.LU R21, [R1+0xc84] ;  /* 0x000c840001157983 */ /* 0x000ee80000300800 */
[----:B------:R-:W3:Y:S04]  /*b8740*/  LDL.LU R22, [R1+0xc88] ;  /* 0x000c880001167983 */ /* 0x000ee80000300800 */
[----:B------:R-:W3:Y:S04]  /*b8750*/  LDL.LU R23, [R1+0xc8c] ;  /* 0x000c8c0001177983 */ /* 0x000ee80000300800 */
[----:B------:R-:W2:Y:S04]  /*b8760*/  LDL.LU R8, [R1+0xca0] ;  /* 0x000ca00001087983 */ /* 0x000ea80000300800 */
[----:B------:R-:W2:Y:S04]  /*b8770*/  LDL.LU R9, [R1+0xca4] ;  /* 0x000ca40001097983 */ /* 0x000ea80000300800 */
[----:B------:R-:W2:Y:S04]  /*b8780*/  LDL.LU R10, [R1+0xca8] ;  /* 0x000ca800010a7983 */ /* 0x000ea80000300800 */
[----:B------:R-:W2:Y:S04]  /*b8790*/  LDL.LU R11, [R1+0xcac] ;  /* 0x000cac00010b7983 */ /* 0x000ea80000300800 */
[----:B------:R-:W2:Y:S04]  /*b87a0*/  LDL.LU R28, [R1+0x11a0c] ;  /* 0x011a0c00011c7983 */ /* 0x000ea80000300800 */
[----:B------:R-:W2:Y:S01]  /*b87b0*/  LDL.LU R29, [R1+0x11a08] ;  /* 0x011a0800011d7983 */ /* 0x000ea20000300800 */
        /* <DEDUP_REMOVED lines=114> */
[----:B------:R-:W4:Y:S01]  /*b8ee0*/  LDL.LU.64 R24, [R1+0x11840] ;  /* 0x0118400001187983 */ /* 0x000f220000300a00 */
[----:B--2---:R-:W-:Y:S03]  /*b8ef0*/  HMMA.16816.F32 R4, R12, R6, R16 ;  /* 0x000000060c04723c */ /* 0x004fe60000001810 */
[----:B------:R-:W2:Y:S04]  /*b8f00*/  LDL.LU.64 R18, [R1+0x11838] ;  /* 0x0118380001127983 */ /* 0x000ea80000300a00 */
[----:B------:R-:W2:-:S12]  /*b8f10*/  LDL.LU.64 R16, [R1+0x11830] ;  /* 0x0118300001107983 */ /* 0x000e980000300a00 */
        /* <DEDUP_REMOVED lines=9> */
[----:B------:R-:W3:Y:S04]  /*b8fb0*/  LDL.LU.64 R24, [R1+0x11810] ;  /* 0x0118100001187983 */ /* 0x000ee80000300a00 */
[----:B------:R-:W-:Y:S01]  /*b8fc0*/  STL.64 [R1+0x116a8], R28 ;  /* 0x0116a81c01007387 */ /* 0x000fe20000100a00 */
        /* <DEDUP_REMOVED lines=12> */
[----:B------:R-:W3:Y:S01]  /*b9090*/  LDL.LU R0, [R1+0x33a8] ;  /* 0x0033a80001007983 */ /* 0x000ee20000300800 */
[C---:B----4-:R-:W-:Y:S08]  /*b90a0*/  HMMA.16816.F32 R24, R12.reuse, R22, R4 ;  /* 0x000000160c18723c */ /* 0x050ff00000001804 */
[C---:B--2---:R-:W-:Y:S11]  /*b90b0*/  HMMA.16816.F32 R4, R12.reuse, R20, R8 ;  /* 0x000000140c04723c */ /* 0x044ff60000001808 */
[----:B------:R0:W-:Y:S04]  /*b90c0*/  STL.64 [R1+0x300], R24 ;  /* 0x0003001801007387 */ /* 0x0001e80000100a00 */
[----:B------:R1:W-:Y:S04]  /*b90d0*/  STL.64 [R1+0x308], R26 ;  /* 0x0003081a01007387 */ /* 0x0003e80000100a00 */
[----:B0-----:R-:W2:Y:S04]  /*b90e0*/  LDL.LU R24, [R1+0xd40] ;  /* 0x000d400001187983 */ /* 0x001ea80000300800 */
[----:B------:R0:W-:Y:S04]  /*b90f0*/  STL.64 [R1+0x2f0], R4 ;  /* 0x0002f00401007387 */ /* 0x0001e80000100a00 */
[----:B------:R4:W-:Y:S04]  /*b9100*/  STL.64 [R1+0x2f8], R6 ;  /* 0x0002f80601007387 */ /* 0x0009e80000100a00 */
[----:B------:R-:W2:Y:S04]  /*b9110*/  LDL.LU R25, [R1+0xd44] ;  /* 0x000d440001197983 */ /* 0x000ea80000300800 */
[----:B-1----:R-:W2:Y:S04]  /*b9120*/  LDL.LU R26, [R1+0xd48] ;  /* 0x000d4800011a7983 */ /* 0x002ea80000300800 */
[----:B------:R-:W2:Y:S04]  /*b9130*/  LDL.LU R27, [R1+0xd4c] ;  /* 0x000d4c00011b7983 */ /* 0x000ea80000300800 */
[----:B0-----:R-:W2:Y:S04]  /*b9140*/  LDL.LU R4, [R1+0xce0] ;  /* 0x000ce00001047983 */ /* 0x001ea80000300800 */
[----:B------:R-:W2:Y:S04]  /*b9150*/  LDL.LU R5, [R1+0xce4] ;  /* 0x000ce40001057983 */ /* 0x000ea80000300800 */
[----:B----4-:R-:W4:Y:S04]  /*b9160*/  LDL.LU R6, [R1+0xce8] ;  /* 0x000ce80001067983 */ /* 0x010f280000300800 */
        /* <DEDUP_REMOVED lines=11> */
[----:B----4-:R-:W-:Y:S04]  /*b9220*/  STL.64 [R1+0x117c8], R6 ;  /* 0x0117c80601007387 */ /* 0x010fe80000100a00 */
[----:B------:R0:W-:Y:S04]  /*b9230*/  STL.64 [R1+0x117c0], R4 ;  /* 0x0117c00401007387 */ /* 0x0001e80000100a00 */
[----:B0-----:R-:W4:Y:S04]  /*b9240*/  LDL.LU R4, [R1+0xcd0] ;  /* 0x000cd00001047983 */ /* 0x001f280000300800 */
        /* <DEDUP_REMOVED lines=15> */
[C---:B------:R-:W-:Y:S03]  /*b9340*/  HMMA.16816.F32 R8, R12.reuse, R18, R8 ;  /* 0x000000120c08723c */ /* 0x040fe60000001808 */
[----:B--2---:R-:W-:Y:S04]  /*b9350*/  STL.64 [R1+0x117a8], R26 ;  /* 0x0117a81a01007387 */ /* 0x004fe80000100a00 */
[----:B------:R0:W-:Y:S04]  /*b9360*/  STL.64 [R1+0x117a0], R24 ;  /* 0x0117a01801007387 */ /* 0x0001e80000100a00 */
[----:B0-----:R-:W2:Y:S04]  /*b9370*/  LDL.LU R24, [R1+0xcf0] ;  /* 0x000cf00001187983 */ /* 0x001ea80000300800 */
[----:B------:R-:W2:Y:S04]  /*b9380*/  LDL.LU R25, [R1+0xcf4] ;  /* 0x000cf40001197983 */ /* 0x000ea80000300800 */
[----:B------:R-:W2:Y:S04]  /*b9390*/  LDL.LU R26, [R1+0xcf8] ;  /* 0x000cf800011a7983 */ /* 0x000ea80000300800 */
[----:B------:R-:W2:Y:S04]  /*b93a0*/  LDL.LU R27, [R1+0xcfc] ;  /* 0x000cfc00011b7983 */ /* 0x000ea80000300800 */
[----:B------:R-:W2:Y:S04]  /*b93b0*/  LDL.64 R28, [R1+0x90] ;  /* 0x00009000011c7983 */ /* 0x000ea80000100a00 */
[----:B------:R0:W-:Y:S04]  /*b93c0*/  STL.64 [R1+0x11680], R22 ;  /* 0x0116801601007387 */ /* 0x0001e80000100a00 */
[----:B0-----:R-:W2:Y:S04]  /*b93d0*/  LDL.64 R22, [R1+0x98] ;  /* 0x0000980001167983 */ /* 0x001ea80000100a00 */
[----:B------:R0:W-:Y:S04]  /*b93e0*/  STL.64 [R1+0x11678], R20 ;  /* 0x0116781401007387 */ /* 0x0001e80000100a00 */
[----:B0-----:R-:W2:Y:S04]  /*b93f0*/  LDL.LU R20, [R1+0x33a0] ;  /* 0x0033a00001147983 */ /* 0x001ea80000300800 */
        /* <DEDUP_REMOVED lines=10> */
[----:B------:R-:W3:Y:S04]  /*b94a0*/  LDL.LU.64 R8, [R1+0x117d0] ;  /* 0x0117d00001087983 */ /* 0x000ee80000300a00 */
[----:B------:R-:W-:Y:S04]  /*b94b0*/  STL.64 [R1+0x11660], R18 ;  /* 0x0116601201007387 */ /* 0x000fe80000100a00 */
[----:B------:R0:W-:Y:S04]  /*b94c0*/  STL.64 [R1+0x11658], R16 ;  /* 0x0116581001007387 */ /* 0x0001e80000100a00 */
[----:B0-----:R-:W2:Y:S04]  /*b94d0*/  LDL.LU R16, [R1+0xd20] ;  /* 0x000d200001107983 */ /* 0x001ea80000300800 */
[----:B------:R-:W2:Y:S04]  /*b94e0*/  LDL.LU R17, [R1+0xd24] ;  /* 0x000d240001117983 */ /* 0x000ea80000300800 */
[----:B------:R-:W2:Y:S04]  /*b94f0*/  LDL.LU R18, [R1+0xd28] ;  /* 0x000d280001127983 */ /* 0x000ea80000300800 */
[----:B------:R-:W2:Y:S01]  /*b9500*/  LDL.LU R19, [R1+0xd2c] ;  /* 0x000d2c0001137983 */ /* 0x000ea20000300800 */
[----:B----4-:R-:W-:-:S15]  /*b9510*/  HMMA.16816.F32 R4, R12, R10, R4 ;  /* 0x0000000a0c04723c */ /* 0x010fde0000001804 */
        /* <DEDUP_REMOVED lines=11> */
[----:B------:R0:W-:Y:S04]  /*b95d0*/  STL.64 [R1+0x11640], R10 ;  /* 0x0116400a01007387 */ /* 0x0001e80000100a00 */
[----:B0-----:R-:W4:Y:S04]  /*b95e0*/  LDL.LU R10, [R1+0x3398] ;  /* 0x00339800010a7983 */ /* 0x001f280000300800 */
[----:B------:R-:W3:Y:S04]  /*b95f0*/  LDL.LU R11, [R1+0x33a4] ;  /* 0x0033a400010b7983 */ /* 0x000ee80000300800 */
[----:B------:R0:W-:Y:S04]  /*b9600*/  STL.64 [R1+0x11638], R8 ;  /* 0x0116380801007387 */ /* 0x0001e80000100a00 */
[----:B0-----:R-:W3:Y:S04]  /*b9610*/  LDL.LU R8, [R1+0x3390] ;  /* 0x0033900001087983 */ /* 0x001ee80000300800 */
[----:B------:R-:W4:Y:S01]  /*b9620*/  LDL.LU R9, [R1+0x339c] ;  /* 0x00339c0001097983 */ /* 0x000f220000300800 */
        /* <DEDUP_REMOVED lines=11> */
[----:B------:R-:W2:Y:S04]  /*b96e0*/  LDL.LU.64 R24, [R1+0x11790] ;  /* 0x0117900001187983 */ /* 0x000ea80000300a00 */
[----:B------:R0:W-:Y:S04]  /*b96f0*/  STL.64 [R1+0x11630], R6 ;  /* 0x0116300601007387 */ /* 0x0001e80000100a00 */
[----:B0-----:R-:W3:Y:S04]  /*b9700*/  LDL.LU R7, [R1+0x3394] ;  /* 0x0033940001077983 */ /* 0x001ee80000300800 */
[----:B------:R4:W-:Y:S01]  /*b9710*/  STL.64 [R1+0x11628], R4 ;  /* 0x0116280401007387 */ /* 0x0009e20000100a00 */
[----:B------:R-:W-:-:S02]  /*b9720*/  IMAD R0, R0, 0x100, R21 ;  /* 0x0000010000007824 */ /* 0x000fc400078e0215 */
[----:B----4-:R-:W-:Y:S02]  /*b9730*/  IMAD R5, R10, 0x100, R9 ;  /* 0x000001000a057824 */ /* 0x010fe400078e0209 */
[----:B------:R-:W-:Y:S01]  /*b9740*/  IMAD R4, R20, 0x100, R11 ;  /* 0x0000010014047824 */ /* 0x000fe200078e020b */
[----:B--2---:R-:W-:Y:S01]  /*b9750*/  HMMA.16816.F32 R12, R12, R2, R24 ;  /* 0x000000020c0c723c */ /* 0x004fe20000001818 */
[----:B------:R-:W2:Y:S04]  /*b9760*/  LDL.LU.64 R26, [R1+0x11788] ;  /* 0x01178800011a7983 */ /* 0x000ea80000300a00 */
[----:B------:R-:W2:Y:S04]  /*b9770*/  LDL.LU.64 R24, [R1+0x11780] ;  /* 0x0117800001187983 */ /* 0x000ea80000300a00 */
[----:B------:R-:W-:Y:S04]  /*b9780*/  STL [R1+0x115ac], R2 ;  /* 0x0115ac0201007387 */ /* 0x000fe80000100800 */
[----:B------:R-:W-:Y:S01]  /*b9790*/  STL [R1+0x115a8], R3 ;  /* 0x0115a80301007387 */ /* 0x000fe20000100800 */
[----:B---3--:R-:W-:-:S05]  /*b97a0*/  IMAD R8, R8, 0x100, R7 ;  /* 0x0000010008087824 */ /* 0x008fca00078e0207 */
[----:B------:R0:W-:Y:S04]  /*b97b0*/  STL.64 [R1+0xa0], R12 ;  /* 0x0000a00c01007387 */ /* 0x0001e80000100a00 */
[----:B------:R1:W-:Y:S01]  /*b97c0*/  STL.64 [R1+0xa8], R14 ;  /* 0x0000a80e01007387 */ /* 0x0003e20000100a00 */
[----:B0-----:R-:W-:Y:S02]  /*b97d0*/  F2FP.F16.E4M3.UNPACK_B R12, R8 ;  /* 0x00000008ff0c723e */ /* 0x001fe400020006ff */
[----:B------:R-:W-:Y:S02]  /*b97e0*/  F2FP.F16.E4M3.UNPACK_B R13, R5 ;  /* 0x00000005ff0d723e */ /* 0x000fe400020006ff */
[----:B-1----:R-:W-:Y:S02]  /*b97f0*/  F2FP.F16.E4M3.UNPACK_B R14, R4 ;  /* 0x00000004ff0e723e */ /* 0x002fe400020006ff */
[----:B------:R-:W-:-:S07]  /*b9800*/  F2FP.F16.E4M3.UNPACK_B R15, R0 ;  /* 0x00000000ff0f723e */ /* 0x000fce00020006ff */
[----:B------:R-:W-:Y:S01]  /*b9810*/  HMMA.16816.F32 R4, R12, R22, R16 ;  /* 0x000000160c04723c */ /* 0x000fe20000001810 */
[----:B------:R-:W-:Y:S02]  /*b9820*/  IMAD.MOV.U32 R0, RZ, RZ, R23 ;  /* 0x000000ffff007224 */ /* 0x000fe400078e0017 */
[----:B------:R-:W-:-:S15]  /*b9830*/  IMAD.MOV.U32 R2, RZ, RZ, R22 ;  /* 0x000000ffff027224 */ /* 0x000fde00078e0016 */
[----:B------:R-:W-:Y:S01]  /*b9840*/  NOP ;  /* 0x0000000000007918 */ /* 0x000fe20000000000 */
[----:B------:R-:W-:Y:S04]  /*b9850*/  STL.64 [R1+0x280], R4 ;  /* 0x0002800401007387 */ /* 0x000fe80000100a00 */
[----:B------:R0:W-:Y:S04]  /*b9860*/  STL.64 [R1+0x288], R6 ;  /* 0x0002880601007387 */ /* 0x0001e80000100a00 */
[----:B------:R-:W-:Y:S04]  /*b9870*/  STL [R1+0x115bc], R0 ;  /* 0x0115bc0001007387 */ /* 0x000fe80000100800 */
[----:B------:R-:W-:Y:S04]  /*b9880*/  STL [R1+0x115b8], R2 ;  /* 0x0115b80201007387 */ /* 0x000fe80000100800 */
[----:B0-----:R-:W3:Y:S01]  /*b9890*/  LDL.64 R6, [R1+0x68] ;  /* 0x0000680001067983 */ /* 0x001ee20000100a00 */
[----:B--2---:R-:W-:-:S15]  /*b98a0*/  HMMA.16816.F32 R8, R12, R28, R24 ;  /* 0x0000001c0c08723c */ /* 0x004fde0000001818 */
[----:B------:R-:W-:-:S04]  /*b98b0*/  NOP ;  /* 0x0000000000007918 */ /* 0x000fc80000000000 */
[----:B------:R0:W-:Y:S04]  /*b98c0*/  STL.64 [R1+0x270], R8 ;  /* 0x0002700801007387 */ /* 0x0001e80000100a00 */
[----:B------:R1:W-:Y:S04]  /*b98d0*/  STL.64 [R1+0x278], R10 ;  /* 0x0002780a01007387 */ /* 0x0003e80000100a00 */
[----:B---3--:R2:W-:Y:S04]  /*b98e0*/  STL.64 [R1+0x11748], R6 ;  /* 0x0117480601007387 */ /* 0x0085e80000100a00 */
[----:B0-----:R-:W3:Y:S04]  /*b98f0*/  LDL.LU R8, [R1+0xda0] ;  /* 0x000da00001087983 */ /* 0x001ee80000300800 */
[----:B------:R-:W3:Y:S04]  /*b9900*/  LDL.LU R9, [R1+0xda4] ;  /* 0x000da40001097983 */ /* 0x000ee80000300800 */
[----:B-1----:R-:W4:Y:S04]  /*b9910*/  LDL.LU R10, [R1+0xda8] ;  /* 0x000da800010a7983 */ /* 0x002f280000300800 */
[----:B------:R-:W4:Y:S04]  /*b9920*/  LDL.LU R11, [R1+0xdac] ;  /* 0x000dac00010b7983 */ /* 0x000f280000300800 */
[----:B------:R-:W3:Y:S04]  /*b9930*/  LDL.64 R4, [R1+0x70] ;  /* 0x0000700001047983 */ /* 0x000ee80000100a00 */
[----:B--2---:R-:W2:Y:S04]  /*b9940*/  LDL.64 R6, [R1+0x78] ;  /* 0x0000780001067983 */ /* 0x004ea80000100a00 */
[----:B--2---:R-:W-:Y:S04]  /*b9950*/  STL.64 [R1+0x11768], R6 ;  /* 0x0117680601007387 */ /* 0x004fe80000100a00 */
[----:B---3--:R-:W-:Y:S04]  /*b9960*/  STL.64 [R1+0x11760], R4 ;  /* 0x0117600401007387 */ /* 0x008fe80000100a00 */
[----:B----4-:R-:W-:Y:S04]  /*b9970*/  STL.64 [R1+0x11730], R10 ;  /* 0x0117300a01007387 */ /* 0x010fe80000100a00 */
[----:B------:R0:W-:Y:S04]  /*b9980*/  STL.64 [R1+0x11728], R8 ;  /* 0x0117280801007387 */ /* 0x0001e80000100a00 */
[----:B0-----:R-:W2:Y:S04]  /*b9990*/  LDL.LU R8, [R1+0xd90] ;  /* 0x000d900001087983 */ /* 0x001ea80000300800 */
        /* <DEDUP_REMOVED lines=17> */
[----:B------:R-:W4:Y:S04]  /*b9ab0*/  LDL.LU R10, [R1+0xd88] ;  /* 0x000d8800010a7983 */ /* 0x000f280000300800 */
[----:B------:R-:W4:Y:S01]  /*b9ac0*/  LDL.LU R11, [R1+0xd8c] ;  /* 0x000d8c00010b7983 */ /* 0x000f220000300800 */
[----:B------:R-:W-:-:S03]  /*b9ad0*/  IMAD.MOV.U32 R3, RZ, RZ, R29 ;  /* 0x000000ffff037224 */ /* 0x000fc600078e001d */
[----:B----4-:R-:W-:Y:S04]  /*b9ae0*/  STL.64 [R1+0x11758], R10 ;  /* 0x0117580a01007387 */ /* 0x010fe80000100a00 */
[----:B---3--:R0:W-:Y:S04]  /*b9af0*/  STL.64 [R1+0x11750], R8 ;  /* 0x0117500801007387 */ /* 0x0081e80000100a00 */
[----:B0-----:R-:W3:Y:S04]  /*b9b00*/  LDL.LU R8, [R1+0xd70] ;  /* 0x000d700001087983 */ /* 0x001ee80000300800 */
[----:B------:R-:W3:Y:S04]  /*b9b10*/  LDL.LU R9, [R1+0xd74] ;  /* 0x000d740001097983 */ /* 0x000ee80000300800 */
[----:B------:R-:W3:Y:S04]  /*b9b20*/  LDL.LU R10, [R1+0xd78] ;  /* 0x000d7800010a7983 */ /* 0x000ee80000300800 */
[----:B------:R-:W3:Y:S04]  /*b9b30*/  LDL.LU R11, [R1+0xd7c] ;  /* 0x000d7c00010b7983 */ /* 0x000ee80000300800 */
[----:B------:R-:W4:Y:S04]  /*b9b40*/  LDL.64 R20, [R1+0x60] ;  /* 0x0000600001147983 */ /* 0x000f280000100a00 */
[----:B------:R-:W2:Y:S04]  /*b9b50*/  LDL.LU R16, [R1+0xdb0] ;  /* 0x000db00001107983 */ /* 0x000ea80000300800 */
[----:B------:R-:W2:Y:S04]  /*b9b60*/  LDL.LU R17, [R1+0xdb4] ;  /* 0x000db40001117983 */ /* 0x000ea80000300800 */
[----:B------:R-:W2:Y:S04]  /*b9b70*/  LDL.LU R18, [R1+0xdb8] ;  /* 0x000db80001127983 */ /* 0x000ea80000300800 */
[----:B------:R-:W2:Y:S04]  /*b9b80*/  LDL.LU R19, [R1+0xdbc] ;  /* 0x000dbc0001137983 */ /* 0x000ea80000300800 */
[----:B------:R-:W2:Y:S04]  /*b9b90*/  LDL.64 R22, [R1+0x58] ;  /* 0x0000580001167983 */ /* 0x000ea80000100a00 */
[----:B------:R-:W2:Y:S04]  /*b9ba0*/  LDL.LU R24, [R1+0xdc0] ;  /* 0x000dc00001187983 */ /* 0x000ea80000300800 */
[----:B------:R-:W2:Y:S04]  /*b9bb0*/  LDL.LU R25, [R1+0xdc4] ;  /* 0x000dc40001197983 */ /* 0x000ea80000300800 */
[----:B------:R-:W2:Y:S04]  /*b9bc0*/  LDL.LU R26, [R1+0xdc8] ;  /* 0x000dc800011a7983 */ /* 0x000ea80000300800 */
[----:B------:R-:W2:Y:S04]  /*b9bd0*/  LDL.LU R27, [R1+0xdcc] ;  /* 0x000dcc00011b7983 */ /* 0x000ea80000300800 */
[----:B------:R-:W2:Y:S04]  /*b9be0*/  LDL.64 R28, [R1+0x50] ;  /* 0x00005000011c7983 */ /* 0x000ea80000100a00 */
[----:B------:R0:W-:Y:S04]  /*b9bf0*/  STL [R1+0x115c0], R3 ;  /* 0x0115c00301007387 */ /* 0x0001e80000100800 */
[----:B0-----:R-:W2:Y:S02]  /*b9c00*/  LDL.64 R2, [R1+0x88] ;  /* 0x0000880001027983 */ /* 0x001ea40000100a00 */
[----:B--2---:R-:W-:Y:S01]  /*b9c10*/  HMMA.16816.F32 R4, R12, R2, R4 ;  /* 0x000000020c04723c */ /* 0x004fe20000001804 */
[----:B------:R-:W-:-:S02]  /*b9c20*/  IMAD.MOV.U32 R0, RZ, RZ, R2 ;  /* 0x000000ffff007224 */ /* 0x000fc400078e0002 */
[----:B------:R-:W-:-:S15]  /*b9c30*/  IMAD.MOV.U32 R2, RZ, RZ, R3 ;  /* 0x000000ffff027224 */ /* 0x000fde00078e0003 */
[----:B------:R-:W-:Y:S01]  /*b9c40*/  NOP ;  /* 0x0000000000007918 */ /* 0x000fe20000000000 */
        /* <DEDUP_REMOVED lines=11> */
[----:B0-----:R-:W3:Y:S04]  /*b9d00*/  LDL.LU.64 R6, [R1+0x11768] ;  /* 0x0117680001067983 */ /* 0x001ee80000300a00 */
[----:B------:R-:W2:Y:S04]  /*b9d10*/  LDL.LU.64 R4, [R1+0x11760] ;  /* 0x0117600001047983 */ /* 0x000ea80000300a00 */
        /* <DEDUP_REMOVED lines=28> */
[----:B----4-:R-:W-:-:S03]  /*b9ee0*/  IMAD.MOV.U32 R3, RZ, RZ, R21 ;  /* 0x000000ffff037224 */ /* 0x010fc600078e0015 */
[----:B------:R0:W-:Y:S04]  /*b9ef0*/  STL [R1+0x115e0], R2 ;  /* 0x0115e00201007387 */ /* 0x0001e80000100800 */
[----:B------:R1:W-:Y:S04]  /*b9f00*/  STL [R1+0x115dc], R0 ;  /* 0x0115dc0001007387 */ /* 0x0003e80000100800 */
[----:B------:R-:W-:Y:S01]  /*b9f10*/  STL [R1+0x115e4], R3 ;  /* 0x0115e40301007387 */ /* 0x000fe20000100800 */
[----:B0-----:R-:W-:Y:S02]  /*b9f20*/  IMAD.MOV.U32 R2, RZ, RZ, R22 ;  /* 0x000000ffff027224 */ /* 0x001fe400078e0016 */
[----:B-1----:R-:W-:Y:S01]  /*b9f30*/  IMAD.MOV.U32 R0, RZ, RZ, R23 ;  /* 0x000000ffff007224 */ /* 0x002fe200078e0017 */
[----:B--2---:R-:W-:-:S15]  /*b9f40*/  HMMA.16816.F32 R4, R12, R20, R8 ;  /* 0x000000140c04723c */ /* 0x004fde0000001808 */
[----:B------:R-:W-:-:S04]  /*b9f50*/  NOP ;  /* 0x0000000000007918 */ /* 0x000fc80000000000 */
[----:B------:R-:W-:Y:S04]  /*b9f60*/  STL.64 [R1+0x210], R4 ;  /* 0x0002100401007387 */ /* 0x000fe80000100a00 */
[----:B------:R0:W-:Y:S02]  /*b9f70*/  STL.64 [R1+0x218], R6 ;  /* 0x0002180601007387 */ /* 0x0001e40000100a00 */
[----:B0-----:R-:W-:-:S15]  /*b9f80*/  HMMA.16816.F32 R4, R12, R22, R16 ;  /* 0x000000160c04723c */ /* 0x001fde0000001810 */
[----:B------:R-:W-:-:S04]  /*b9f90*/  NOP ;  /* 0x0000000000007918 */ /* 0x000fc80000000000 */
[----:B------:R-:W-:Y:S04]  /*b9fa0*/  STL.64 [R1+0x200], R4 ;  /* 0x0002000401007387 */ /* 0x000fe80000100a00 */
[----:B------:R0:W-:Y:S04]  /*b9fb0*/  STL.64 [R1+0x208], R6 ;  /* 0x0002080601007387 */ /* 0x0001e80000100a00 */
[----:B------:R-:W-:Y:S04]  /*b9fc0*/  STL [R1+0x115ec], R0 ;  /* 0x0115ec0001007387 */ /* 0x000fe80000100800 */
[----:B------:R-:W-:Y:S04]  /*b9fd0*/  STL [R1+0x115e8], R2 ;  /* 0x0115e80201007387 */ /* 0x000fe80000100800 */
[----:B0-----:R-:W2:Y:S01]  /*b9fe0*/  LDL.64 R6, [R1+0x28] ;  /* 0x0000280001067983 */ /* 0x001ea20000100a00 */
[----:B------:R-:W-:-:S15]  /*b9ff0*/  HMMA.16816.F32 R8, R12, R28, R24 ;  /* 0x0000001c0c08723c */ /* 0x000fde0000001818 */
[----:B------:R-:W-:-:S04]  /*ba000*/  NOP ;  /* 0x0000000000007918 */ /* 0x000fc80000000000 */
[----:B------:R0:W-:Y:S04]  /*ba010*/  STL.64 [R1+0x1f0], R8 ;  /* 0x0001f00801007387 */ /* 0x0001e80000100a00 */
[----:B------:R1:W-:Y:S04]  /*ba020*/  STL.64 [R1+0x1f8], R10 ;  /* 0x0001f80a01007387 */ /* 0x0003e80000100a00 */
[----:B--2---:R2:W-:Y:S04]  /*ba030*/  STL.64 [R1+0x116f0], R6 ;  /* 0x0116f00601007387 */ /* 0x0045e80000100a00 */
        /* <DEDUP_REMOVED lines=108> */
[----:B------:R0:W-:Y:S02]  /*ba700*/  STL.64 [R1+0x188], R6 ;  /* 0x0001880601007387 */ /* 0x0001e40000100a00 */
[----:B0-----:R-:W-:Y:S02]  /*ba710*/  HMMA.16816.F32 R4, R12, R28, R24 ;  /* 0x0000001c0c04723c */ /* 0x001fe40000001818 */
[----:B------:R-:W-:Y:S04]  /*ba720*/  STL [R1+0x1161c], R0 ;  /* 0x01161c0001007387 */ /* 0x000fe80000100800 */
[----:B------:R-:W-:Y:S04]  /*ba730*/  STL [R1+0x11618], R2 ;  /* 0x0116180201007387 */ /* 0x000fe80000100800 */
[----:B------:R-:W2:Y:S09]  /*ba740*/  LDL.LU R16, [R1+0xed0] ;  /* 0x000ed00001107983 */ /* 0x000eb20000300800 */
[----:B------:R-:W-:Y:S04]  /*ba750*/  STL.64 [R1+0x170], R4 ;  /* 0x0001700401007387 */ /* 0x000fe80000100a00 */
[----:B------:R-:W-:Y:S04]  /*ba760*/  STL.64 [R1+0x178], R6 ;  /* 0x0001780601007387 */ /* 0x000fe80000100a00 */
[----:B------:R-:W2:Y:S04]  /*ba770*/  LDL.LU R17, [R1+0xed4] ;  /* 0x000ed40001117983 */ /* 0x000ea80000300800 */
[----:B------:R-:W3:Y:S04]  /*ba780*/  LDL.LU R18, [R1+0xed8] ;  /* 0x000ed80001127983 */ /* 0x000ee80000300800 */
[----:B------:R-:W3:Y:S04]  /*ba790*/  LDL.LU R19, [R1+0xedc] ;  /* 0x000edc0001137983 */ /* 0x000ee80000300800 */
[----:B------:R-:W4:Y:S04]  /*ba7a0*/  LDL.LU R20, [R1+0xeb0] ;  /* 0x000eb00001147983 */ /* 0x000f280000300800 */
[----:B------:R-:W4:Y:S04]  /*ba7b0*/  LDL.LU R21, [R1+0xeb4] ;  /* 0x000eb40001157983 */ /* 0x000f280000300800 */
[----:B------:R-:W2:Y:S04]  /*ba7c0*/  LDL.LU R22, [R1+0xeb8] ;  /* 0x000eb80001167983 */ /* 0x000ea80000300800 */
        /* <DEDUP_REMOVED lines=11> */
[----:B------:R-:W-:-:S03]  /*ba880*/  IMAD.MOV.U32 R3, RZ, RZ, R29 ;  /* 0x000000ffff037224 */ /* 0x000fc600078e001d */
[----:B--2---:R-:W-:Y:S04]  /*ba890*/  STL.64 [R1+0x116c8], R26 ;  /* 0x0116c81a01007387 */ /* 0x004fe80000100a00 */
[----:B------:R0:W-:Y:S04]  /*ba8a0*/  STL.64 [R1+0x116c0], R24 ;  /* 0x0116c01801007387 */ /* 0x0001e80000100a00 */
[----:B0-----:R-:W2:Y:S04]  /*ba8b0*/  LDL.LU R24, [R1+0xe50] ;  /* 0x000e500001187983 */ /* 0x001ea80000300800 */
[----:B------:R-:W2:Y:S04]  /*ba8c0*/  LDL.LU R25, [R1+0xe54] ;  /* 0x000e540001197983 */ /* 0x000ea80000300800 */
[----:B------:R-:W2:Y:S04]  /*ba8d0*/  LDL.LU R26, [R1+0xe58] ;  /* 0x000e5800011a7983 */ /* 0x000ea80000300800 */
[----:B------:R-:W2:Y:S04]  /*ba8e0*/  LDL.LU R27, [R1+0xe5c] ;  /* 0x000e5c00011b7983 */ /* 0x000ea80000300800 */
[----:B------:R-:W2:Y:S04]  /*ba8f0*/  LDL.64 R28, [R1] ;  /* 0x00000000011c7983 */ /* 0x000ea80000100a00 */
[----:B------:R-:W-:Y:S04]  /*ba900*/  STL.64 [R1+0x11690], R22 ;  /* 0x0116901601007387 */ /* 0x000fe80000100a00 */
[----:B----4-:R0:W-:Y:S04]  /*ba910*/  STL.64 [R1+0x11688], R20 ;  /* 0x0116881401007387 */ /* 0x0101e80000100a00 */
[----:B0-----:R-:W4:Y:S04]  /*ba920*/  LDL.LU R20, [R1+0xe90] ;  /* 0x000e900001147983 */ /* 0x001f280000300800 */
[----:B------:R-:W4:Y:S04]  /*ba930*/  LDL.LU R21, [R1+0xe94] ;  /* 0x000e940001157983 */ /* 0x000f280000300800 */
[----:B------:R-:W4:Y:S04]  /*ba940*/  LDL.LU R22, [R1+0xe98] ;  /* 0x000e980001167983 */ /* 0x000f280000300800 */
[----:B------:R-:W4:Y:S04]  /*ba950*/  LDL.LU R23, [R1+0xe9c] ;  /* 0x000e9c0001177983 */ /* 0x000f280000300800 */
        /* <DEDUP_REMOVED lines=29> */
[----:B------:R-:W-:Y:S02]  /*bab30*/  IMAD.MOV.U32 R2, RZ, RZ, R3 ;  /* 0x000000ffff027224 */ /* 0x000fe400078e0003 */
        /* <DEDUP_REMOVED lines=12> */
[----:B0-----:R-:W4:Y:S04]  /*bac00*/  LDL.LU.64 R26, [R1+0x116a0] ;  /* 0x0116a000011a7983 */ /* 0x001f280000300a00 */
[----:B------:R-:W2:Y:S04]  /*bac10*/  LDL.LU.64 R24, [R1+0x11698] ;  /* 0x0116980001187983 */ /* 0x000ea80000300a00 */
[----:B------:R-:W-:Y:S04]  /*bac20*/  STL [R1+0x115b0], R28 ;  /* 0x0115b01c01007387 */ /* 0x000fe80000100800 */
[----:B------:R-:W-:Y:S01]  /*bac30*/  STL [R1+0x11590], R29 ;  /* 0x0115901d01007387 */ /* 0x000fe20000100800 */
        /* <DEDUP_REMOVED lines=59> */
[----:B------:R-:W4:Y:S01]  /*baff0*/  LDL.LU.64 R4, [R1+0x11628] ;  /* 0x0116280001047983 */ /* 0x000f220000300a00 */
[----:B---3--:R-:W-:Y:S03]  /*bb000*/  HMMA.16816.F32 R16, R12, R8, R16 ;  /* 0x000000080c10723c */ /* 0x008fe60000001810 */
[----:B------:R-:W-:Y:S04]  /*bb010*/  STL.64 [R1+0x11380], R10 ;  /* 0x0113800a01007387 */ /* 0x000fe80000100a00 */
[----:B------:R-:W-:-:S12]  /*bb020*/  STL.64 [R1+0x11378], R8 ;  /* 0x0113780801007387 */ /* 0x000fd80000100a00 */
[----:B------:R-:W-:Y:S04]  /*bb030*/  STL.64 [R1+0x780], R16 ;  /* 0x0007801001007387 */ /* 0x000fe80000100a00 */
[----:B------:R2:W-:Y:S04]  /*bb040*/  STL.64 [R1+0x788], R18 ;  /* 0x0007881201007387 */ /* 0x0005e80000100a00 */
[----:B------:R-:W-:Y:S01]  /*bb050*/  STL [R1+0x115b4], R15 ;  /* 0x0115b40f01007387 */ /* 0x000fe20000100800 */
[C---:B--2---:R-:W-:Y:S08]  /*bb060*/  HMMA.16816.F32 R16, R12.reuse, R6, R20 ;  /* 0x000000060c10723c */ /* 0x044ff00000001814 */
[----:B----4-:R-:W-:Y:S11]  /*bb070*/  HMMA.16816.F32 R8, R12, R4, R24 ;  /* 0x000000040c08723c */ /* 0x010ff60000001818 */
[----:B------:R-:W-:Y:S04]  /*bb080*/  STL.64 [R1+0x790], R16 ;  /* 0x0007901001007387 */ /* 0x000fe80000100a00 */
[----:B------:R0:W-:Y:S04]  /*bb090*/  STL.64 [R1+0x798], R18 ;  /* 0x0007981201007387 */ /* 0x0001e80000100a00 */
[----:B------:R-:W2:Y:S04]  /*bb0a0*/  LDL.LU R20, [R1+0x1120] ;  /* 0x0011200001147983 */ /* 0x000ea80000300800 */
        /* <DEDUP_REMOVED lines=171> */
[----:B---3--:R-:W-:-:S05]  /*bbb60*/  IMAD.MOV.U32 R11, RZ, RZ, R3 ;  /* 0x000000ffff0b7224 */ /* 0x008fca00078e0003 */
[----:B--2---:R-:W-:Y:S04]  /*bbb70*/  STL.64 [R1+0x11578], R10 ;  /* 0x0115780a01007387 */ /* 0x004fe80000100a00 */
[----:B------:R-:W-:Y:S04]  /*bbb80*/  STL.64 [R1+0x11558], R26 ;  /* 0x0115581a01007387 */ /* 0x000fe80000100a00 */
[----:B------:R0:W-:Y:S04]  /*bbb90*/  STL.64 [R1+0x11550], R24 ;  /* 0x0115501801007387 */ /* 0x0001e80000100a00 */
[----:B0-----:R-:W2:Y:S04]  /*bbba0*/  LDL.LU R24, [R1+0xfb0] ;  /* 0x000fb00001187983 */ /* 0x001ea80000300800 */
[----:B------:R-:W2:Y:S04]  /*bbbb0*/  LDL.LU R25, [R1+0xfb4] ;  /* 0x000fb40001197983 */ /* 0x000ea80000300800 */
[----:B------:R-:W3:Y:S04]  /*bbbc0*/  LDL.LU R26, [R1+0xfb8] ;  /* 0x000fb800011a7983 */ /* 0x000ee80000300800 */
[----:B------:R-:W3:Y:S04]  /*bbbd0*/  LDL.LU R27, [R1+0xfbc] ;  /* 0x000fbc00011b7983 */ /* 0x000ee80000300800 */
[----:B------:R-:W2:Y:S04]  /*bbbe0*/  LDL.LU R15, [R1+0x33b4] ;  /* 0x0033b400010f7983 */ /* 0x000ea80000300800 */
[----:B------:R-:W2:Y:S04]  /*bbbf0*/  LDL.LU R29, [R1+0x33b0] ;  /* 0x0033b000011d7983 */ /* 0x000ea80000300800 */
[----:B------:R-:W2:Y:S01]  /*bbc00*/  LDL.LU R28, [R1+0x33bc] ;  /* 0x0033bc00011c7983 */ /* 0x000ea20000300800 */
[----:B------:R-:W-:-:S03]  /*bbc10*/  IMAD.MOV.U32 R8, RZ, RZ, R2 ;  /* 0x000000ffff087224 */ /* 0x000fc600078e0002 */
[----:B------:R-:W2:Y:S04]  /*bbc20*/  LDL.LU R11, [R1+0x33b8] ;  /* 0x0033b800010b7983 */ /* 0x000ea80000300800 */
[----:B------:R-:W2:Y:S04]  /*bbc30*/  LDL.LU R2, [R1+0x33c4] ;  /* 0x0033c40001027983 */ /* 0x000ea80000300800 */
[----:B------:R-:W2:Y:S01]  /*bbc40*/  LDL.LU R10, [R1+0x33c0] ;  /* 0x0033c000010a7983 */ /* 0x000ea20000300800 */
[----:B----4-:R-:W-:-:S03]  /*bbc50*/  IMAD.MOV.U32 R9, RZ, RZ, R0 ;  /* 0x000000ffff097224 */ /* 0x010fc600078e0000 */
        /* <DEDUP_REMOVED lines=17> */
[----:B----4-:R-:W-:Y:S01]  /*bbd70*/  IMAD R0, R0, 0x100, R3 ;  /* 0x0000010000007824 */ /* 0x010fe200078e0203 */
[----:B---3--:R-:W-:Y:S04]  /*bbd80*/  STL.64 [R1+0x115a0], R26 ;  /* 0x0115a01a01007387 */ /* 0x008fe80000100a00 */
[----:B--2---:R0:W-:Y:S04]  /*bbd90*/  STL.64 [R1+0x11598], R24 ;  /* 0x0115981801007387 */ /* 0x0041e80000100a00 */
        /* <DEDUP_REMOVED lines=21> */
[----:B------:R-:W2:Y:S02]  /*bbef0*/  LDL.LU R3, [R1+0x115a8] ;  /* 0x0115a80001037983 */ /* 0x000ea40000300800 */
[----:B--2---:R-:W-:Y:S02]  /*bbf00*/  HMMA.16816.F32 R12, R12, R2, R24 ;  /* 0x000000020c0c723c */ /* 0x004fe40000001818 */
[----:B------:R-:W2:Y:S04]  /*bbf10*/  LDL.LU.64 R26, [R1+0x115a0] ;  /* 0x0115a000011a7983 */ /* 0x000ea80000300a00 */
[----:B------:R-:W2:-:S13]  /*bbf20*/  LDL.LU.64 R24, [R1+0x11598] ;  /* 0x0115980001187983 */ /* 0x000e9a0000300a00 */
[----:B------:R0:W-:Y:S04]  /*bbf30*/  STL.64 [R1+0x7a0], R12 ;  /* 0x0007a00c01007387 */ /* 0x0001e80000100a00 */
[----:B------:R1:W-:Y:S01]  /*bbf40*/  STL.64 [R1+0x7a8], R14 ;  /* 0x0007a80e01007387 */ /* 0x0003e20000100a00 */
[----:B0-----:R-:W-:Y:S02]  /*bbf50*/  F2FP.F16.E4M3.UNPACK_B R12, R29 ;  /* 0x0000001dff0c723e */ /* 0x001fe400020006ff */
[----:B------:R-:W-:Y:S02]  /*bbf60*/  F2FP.F16.E4M3.UNPACK_B R13, R11 ;  /* 0x0000000bff0d723e */ /* 0x000fe400020006ff */
[----:B-1----:R-:W-:Y:S02]  /*bbf70*/  F2FP.F16.E4M3.UNPACK_B R14, R10 ;  /* 0x0000000aff0e723e */ /* 0x002fe400020006ff */
[----:B------:R-:W-:Y:S01]  /*bbf80*/  F2FP.F16.E4M3.UNPACK_B R15, R0 ;  /* 0x00000000ff0f723e */ /* 0x000fe200020006ff */
[----:B------:R-:W3:Y:S06]  /*bbf90*/  LDL.LU R29, [R1+0x11590] ;  /* 0x01159000011d7983 */ /* 0x000eec0000300800 */
        /* <DEDUP_REMOVED lines=61> */
[C---:B--2---:R-:W-:Y:S08]  /*bc370*/  HMMA.16816.F32 R24, R12.reuse, R8, R24 ;  /* 0x000000080c18723c */ /* 0x044ff00000001818 */
[C---:B---3--:R-:W-:Y:S11]  /*bc380*/  HMMA.16816.F32 R8, R12.reuse, R10, R16 ;  /* 0x0000000a0c08723c */ /* 0x048ff60000001810 */
[----:B------:R-:W-:Y:S04]  /*bc390*/  STL.64 [R1+0x930], R24 ;  /* 0x0009301801007387 */ /* 0x000fe80000100a00 */
[----:B------:R0:W-:Y:S04]  /*bc3a0*/  STL.64 [R1+0x938], R26 ;  /* 0x0009381a01007387 */ /* 0x0001e80000100a00 */
[----:B0-----:R-:W2:Y:S04]  /*bc3b0*/  LDL.LU.64 R26, [R1+0x11490] ;  /* 0x01149000011a7983 */ /* 0x001ea80000300a00 */
[----:B------:R-:W2:Y:S04]  /*bc3c0*/  LDL.LU.64 R24, [R1+0x11488] ;  /* 0x0114880001187983 */ /* 0x000ea80000300a00 */
[----:B------:R-:W3:Y:S04]  /*bc3d0*/  LDL.LU.64 R18, [R1+0x11480] ;  /* 0x0114800001127983 */ /* 0x000ee80000300a00 */
[----:B------:R-:W2:Y:S04]  /*bc3e0*/  LDL.LU.64 R16, [R1+0x11478] ;  /* 0x0114780001107983 */ /* 0x000ea80000300a00 */
[----:B------:R-:W-:Y:S04]  /*bc3f0*/  STL.64 [R1+0x940], R8 ;  /* 0x0009400801007387 */ /* 0x000fe80000100a00 */
[----:B------:R0:W-:Y:S04]  /*bc400*/  STL.64 [R1+0x948], R10 ;  /* 0x0009480a01007387 */ /* 0x0001e80000100a00 */
[----:B0-----:R-:W3:Y:S04]  /*bc410*/  LDL.LU.64 R10, [R1+0x11470] ;  /* 0x01147000010a7983 */ /* 0x001ee80000300a00 */
[----:B------:R-:W3:Y:S01]  /*bc420*/  LDL.LU.64 R8, [R1+0x11468] ;  /* 0x0114680001087983 */ /* 0x000ee20000300a00 */
[C---:B--2---:R-:W-:Y:S08]  /*bc430*/  HMMA.16816.F32 R24, R12.reuse, R16, R24 ;  /* 0x000000100c18723c */ /* 0x044ff00000001818 */
[C---:B---3--:R-:W-:Y:S11]  /*bc440*/  HMMA.16816.F32 R16, R12.reuse, R18, R8 ;  /* 0x000000120c10723c */ /* 0x048ff60000001808 */
[----:B------:R-:W-:Y:S04]  /*bc450*/  STL.64 [R1+0x950], R24 ;  /* 0x0009501801007387 */ /* 0x000fe80000100a00 */
[----:B------:R0:W-:Y:S04]  /*bc460*/  STL.64 [R1+0x958], R26 ;  /* 0x0009581a01007387 */ /* 0x0001e80000100a00 */
[----:B0-----:R-:W2:Y:S04]  /*bc470*/  LDL.LU.64 R26, [R1+0x11460] ;  /* 0x01146000011a7983 */ /* 0x001ea80000300a00 */
[----:B------:R-:W2:Y:S04]  /*bc480*/  LDL.LU.64 R24, [R1+0x11458] ;  /* 0x0114580001187983 */ /* 0x000ea80000300a00 */
[----:B------:R-:W4:Y:S04]  /*bc490*/  LDL.LU.64 R10, [R1+0x11450] ;  /* 0x01145000010a7983 */ /* 0x000f280000300a00 */
[----:B------:R-:W2:Y:S04]  /*bc4a0*/  LDL.LU.64 R8, [R1+0x11448] ;  /* 0x0114480001087983 */ /* 0x000ea80000300a00 */
        /* <DEDUP_REMOVED lines=9> */
[----:B------:R-:W3:Y:S01]  /*bc540*/  LDL.LU.64 R24, [R1+0x11428] ;  /* 0x0114280001187983 */ /* 0x000ee20000300a00 */
[----:B----4-:R-:W-:Y:S03]  /*bc550*/  HMMA.16816.F32 R8, R12, R10, R20 ;  /* 0x0000000a0c08723c */ /* 0x010fe60000001814 */
[----:B------:R-:W2:Y:S04]  /*bc560*/  LDL.LU.64 R22, [R1+0x11420] ;  /* 0x0114200001167983 */ /* 0x000ea80000300a00 */
[----:B------:R-:W2:-:S12]  /*bc570*/  LDL.LU.64 R20, [R1+0x11418] ;  /* 0x0114180001147983 */ /* 0x000e980000300a00 */
        /* <DEDUP_REMOVED lines=8> */
[----:B0-----:R-:W4:Y:S04]  /*bc600*/  LDL.LU.64 R18, [R1+0x11400] ;  /* 0x0114000001127983 */ /* 0x001f280000300a00 */
[----:B------:R-:W3:Y:S01]  /*bc610*/  LDL.LU.64 R16, [R1+0x113f8] ;  /* 0x0113f80001107983 */ /* 0x000ee20000300a00 */
[----:B--2---:R-:W-:Y:S03]  /*bc620*/  HMMA.16816.F32 R24, R12, R26, R20 ;  /* 0x0000001a0c18723c */ /* 0x004fe60000001814 */
[----:B------:R-:W2:Y:S04]  /*bc630*/  LDL.LU.64 R22, [R1+0x113f0] ;  /* 0x0113f00001167983 */ /* 0x000ea80000300a00 */
[----:B------:R-:W2:-:S12]  /*bc640*/  LDL.LU.64 R20, [R1+0x113e8] ;  /* 0x0113e80001147983 */ /* 0x000e980000300a00 */
        /* <DEDUP_REMOVED lines=14> */
[----:B------:R-:W-:Y:S04]  /*bc730*/  STL.64 [R1+0xa20], R8 ;  /* 0x000a200801007387 */ /* 0x000fe80000100a00 */
[----:B------:R-:W-:Y:S04]  /*bc740*/  STL.64 [R1+0xa28], R10 ;  /* 0x000a280a01007387 */ /* 0x000fe80000100a00 */
[----:B------:R-:W2:Y:S04]  /*bc750*/  LDL.LU R5, [R1+0x11b4] ;  /* 0x0011b40001057983 */ /* 0x000ea80000300800 */
        /* <DEDUP_REMOVED lines=1991> */
[----:B----4-:R0:W-:Y:S04]  /*c43d0*/  STL.64 [R1+0x109d8], R4 ;  /* 0x0109d80401007387 */ /* 0x0101e80000100a00 */
[----:B0-----:R-:W4:Y:S04]  /*c43e0*/  LDL.64 R4, [R1+0x88] ;  /* 0x0000880001047983 */ /* 0x001f280000100a00 */
        /* <DEDUP_REMOVED lines=44> */
[----:B0-----:R-:W4:Y:S02]  /*c46b0*/  LDL.64 R2, [R1+0x80] ;  /* 0x0000800001027983 */ /* 0x001f240000100a00 */
[----:B----4-:R-:W-:-:S15]  /*c46c0*/  HMMA.16816.F32 R4, R12, R2, R4 ;  /* 0x000000020c04723c */ /* 0x010fde0000001804 */
[----:B------:R-:W-:-:S04]  /*c46d0*/  NOP ;  /* 0x0000000000007918 */ /* 0x000fc80000000000 */
[----:B------:R-:W-:Y:S04]  /*c46e0*/  STL.64 [R1+0x14d0], R4 ;  /* 0x0014d00401007387 */ /* 0x000fe80000100a00 */
[----:B------:R0:W-:Y:S04]  /*c46f0*/  STL.64 [R1+0x14d8], R6 ;  /* 0x0014d80601007387 */ /* 0x0001e80000100a00 */
[----:B0-----:R-:W2:Y:S01]  /*c4700*/  LDL.LU.64 R6, [R1+0x109d0] ;  /* 0x0109d00001067983 */ /* 0x001ea20000300a00 */
[----:B------:R-:W-:-:S03]  /*c4710*/  IMAD.MOV.U32 R0, RZ, RZ, R3 ;  /* 0x000000ffff007224 */ /* 0x000fc600078e0003 */
[----:B------:R-:W4:Y:S04]  /*c4720*/  LDL.LU.64 R4, [R1+0x109c8] ;  /* 0x0109c80001047983 */ /* 0x000f280000300a00 */
[----:B------:R-:W-:Y:S01]  /*c4730*/  STL [R1+0x10828], R0 ;  /* 0x0108280001007387 */ /* 0x000fe20000100800 */
[----:B--2---:R-:W-:-:S15]  /*c4740*/  HMMA.16816.F32 R8, R12, R6, R8 ;  /* 0x000000060c08723c */ /* 0x004fde0000001808 */
[----:B------:R-:W-:-:S04]  /*c4750*/  NOP ;  /* 0x0000000000007918 */ /* 0x000fc80000000000 */
[----:B------:R-:W-:Y:S04]  /*c4760*/  STL.64 [R1+0x14e0], R8 ;  /* 0x0014e00801007387 */ /* 0x000fe80000100a00 */
[----:B------:R0:W-:Y:S04]  /*c4770*/  STL.64 [R1+0x14e8], R10 ;  /* 0x0014e80a01007387 */ /* 0x0001e80000100a00 */
[----:B0-----:R-:W4:Y:S04]  /*c4780*/  LDL.LU.64 R10, [R1+0x109c0] ;  /* 0x0109c000010a7983 */ /* 0x001f280000300a00 */
[----:B------:R-:W4:Y:S01]  /*c4790*/  LDL.LU.64 R8, [R1+0x109b8] ;  /* 0x0109b80001087983 */ /* 0x000f220000300a00 */
[----:B------:R-:W-:-:S02]  /*c47a0*/  IMAD.MOV.U32 R2, RZ, RZ, R7 ;  /* 0x000000ffff027224 */ /* 0x000fc400078e0007 */
[----:B------:R-:W-:Y:S02]  /*c47b0*/  IMAD.MOV.U32 R3, RZ, RZ, R6 ;  /* 0x000000ffff037224 */ /* 0x000fe400078e0006 */
        /* <DEDUP_REMOVED lines=19> */
[----:B---3--:R-:W-:-:S03]  /*c48f0*/  IMAD.MOV.U32 R0, RZ, RZ, R21 ;  /* 0x000000ffff007224 */ /* 0x008fc600078e0015 */
        /* <DEDUP_REMOVED lines=153> */
[----:B------:R-:W2:Y:S01]  /*c5290*/  LDL.LU R25, [R1+0x1b54] ;  /* 0x001b540001197983 */ /* 0x000ea20000300800 */
[----:B------:R-:W-:-:S03]  /*c52a0*/  IMAD.MOV.U32 R0, RZ, RZ, R29 ;  /* 0x000000ffff007224 */ /* 0x000fc600078e001d */
[----:B--2---:R0:W-:Y:S04]  /*c52b0*/  STL.64 [R1+0x10918], R24 ;  /* 0x0109181801007387 */ /* 0x0041e80000100a00 */
[----:B0-----:R-:W2:Y:S04]  /*c52c0*/  LDL.64 R24, [R1+0x8] ;  /* 0x0000080001187983 */ /* 0x001ea80000100a00 */
[----:B------:R-:W2:Y:S04]  /*c52d0*/  LDL.LU R26, [R1+0x1b58] ;  /* 0x001b5800011a7983 */ /* 0x000ea80000300800 */
[----:B------:R-:W2:Y:S04]  /*c52e0*/  LDL.LU R27, [R1+0x1b5c] ;  /* 0x001b5c00011b7983 */ /* 0x000ea80000300800 */
[----:B------:R-:W2:Y:S04]  /*c52f0*/  LDL.64 R28, [R1] ;  /* 0x00000000011c7983 */ /* 0x000ea80000100a00 */
[----:B------:R-:W-:Y:S04]  /*c5300*/  STL.64 [R1+0x108e8], R22 ;  /* 0x0108e81601007387 */ /* 0x000fe80000100a00 */
[----:B----4-:R0:W-:Y:S04]  /*c5310*/  STL.64 [R1+0x108e0], R20 ;  /* 0x0108e01401007387 */ /* 0x0101e80000100a00 */
[----:B0-----:R-:W4:Y:S04]  /*c5320*/  LDL.LU R20, [R1+0x1b70] ;  /* 0x001b700001147983 */ /* 0x001f280000300800 */
        /* <DEDUP_REMOVED lines=15> */
[----:B------:R-:W4:Y:S04]  /*c5420*/  LDL.LU R8, [R1+0x1bc0] ;  /* 0x001bc00001087983 */ /* 0x000f280000300800 */
[----:B------:R-:W4:Y:S04]  /*c5430*/  LDL.LU R9, [R1+0x1bc4] ;  /* 0x001bc40001097983 */ /* 0x000f280000300800 */
[----:B------:R-:W3:Y:S04]  /*c5440*/  LDL.LU R10, [R1+0x1bc8] ;  /* 0x001bc800010a7983 */ /* 0x000ee80000300800 */
[----:B------:R-:W3:Y:S01]  /*c5450*/  LDL.LU R11, [R1+0x1bcc] ;  /* 0x001bcc00010b7983 */ /* 0x000ee20000300800 */
[----:B------:R-:W-:-:S02]  /*c5460*/  IMAD.MOV.U32 R2, RZ, RZ, R24 ;  /* 0x000000ffff027224 */ /* 0x000fc400078e0018 */
[----:B------:R-:W-:Y:S01]  /*c5470*/  IMAD.MOV.U32 R3, RZ, RZ, R25 ;  /* 0x000000ffff037224 */ /* 0x000fe200078e0019 */
[C---:B--2---:R-:W-:Y:S01]  /*c5480*/  HMMA.16816.F32 R20, R12.reuse, R24, R20 ;  /* 0x000000180c14723c */ /* 0x044fe20000001814 */
[----:B---3--:R-:W-:Y:S04]  /*c5490*/  STL.64 [R1+0x108a8], R10 ;  /* 0x0108a80a01007387 */ /* 0x008fe80000100a00 */
        /* <DEDUP_REMOVED lines=9> */
[----:B------:R-:W-:Y:S04]  /*c5530*/  STL [R1+0x1087c], R0 ;  /* 0x01087c0001007387 */ /* 0x000fe80000100800 */
[----:B------:R-:W-:Y:S04]  /*c5540*/  STL.64 [R1+0x15c0], R20 ;  /* 0x0015c01401007387 */ /* 0x000fe80000100a00 */
[----:B------:R0:W-:Y:S04]  /*c5550*/  STL.64 [R1+0x15c8], R22 ;  /* 0x0015c81601007387 */ /* 0x0001e80000100a00 */
[----:B0-----:R-:W4:Y:S04]  /*c5560*/  LDL.LU.64 R22, [R1+0x10928] ;  /* 0x0109280001167983 */ /* 0x001f280000300a00 */
[----:B------:R-:W4:Y:S04]  /*c5570*/  LDL.LU.64 R20, [R1+0x10920] ;  /* 0x0109200001147983 */ /* 0x000f280000300a00 */
        /* <DEDUP_REMOVED lines=75> */
[----:B0-----:R-:W3:Y:S04]  /*c5a30*/  LDL.LU.64 R6, [R1+0x10888] ;  /* 0x0108880001067983 */ /* 0x001ee80000300a00 */
[----:B------:R-:W4:Y:S01]  /*c5a40*/  LDL.LU.64 R4, [R1+0x10880] ;  /* 0x0108800001047983 */ /* 0x000f220000300a00 */
[----:B--2---:R-:W-:Y:S03]  /*c5a50*/  HMMA.16816.F32 R16, R12, R8, R16 ;  /* 0x000000080c10723c */ /* 0x004fe60000001810 */
[----:B------:R-:W-:Y:S04]  /*c5a60*/  STL.64 [R1+0x105d8], R10 ;  /* 0x0105d80a01007387 */ /* 0x000fe80000100a00 */
[----:B------:R-:W-:-:S12]  /*c5a70*/  STL.64 [R1+0x105d0], R8 ;  /* 0x0105d00801007387 */ /* 0x000fd80000100a00 */
[----:B------:R-:W-:Y:S04]  /*c5a80*/  STL.64 [R1+0x1660], R16 ;  /* 0x0016601001007387 */ /* 0x000fe80000100a00 */
[----:B------:R3:W-:Y:S04]  /*c5a90*/  STL.64 [R1+0x1668], R18 ;  /* 0x0016681201007387 */ /* 0x0007e80000100a00 */
[----:B------:R-:W-:Y:S01]  /*c5aa0*/  STL [R1+0x1080c], R15 ;  /* 0x01080c0f01007387 */ /* 0x000fe20000100800 */
[C---:B---3--:R-:W-:Y:S08]  /*c5ab0*/  HMMA.16816.F32 R16, R12.reuse, R6, R20 ;  /* 0x000000060c10723c */ /* 0x048ff00000001814 */
        /* <DEDUP_REMOVED lines=185> */
[----:B------:R-:W2:Y:S01]  /*c6650*/  LDL.LU R28, [R1+0x347c] ;  /* 0x00347c00011c7983 */ /* 0x000ea20000300800 */
[----:B----4-:R-:W-:-:S02]  /*c6660*/  IMAD.MOV.U32 R9, RZ, RZ, R2 ;  /* 0x000000ffff097224 */ /* 0x010fc400078e0002 */
[----:B---3--:R-:W-:Y:S01]  /*c6670*/  IMAD.MOV.U32 R27, RZ, RZ, R0 ;  /* 0x000000ffff1b7224 */ /* 0x008fe200078e0000 */
[----:B------:R-:W3:Y:S04]  /*c6680*/  LDL.LU R11, [R1+0x3478] ;  /* 0x00347800010b7983 */ /* 0x000ee80000300800 */
[----:B------:R-:W4:Y:S01]  /*c6690*/  LDL.LU R2, [R1+0x3484] ;  /* 0x0034840001027983 */ /* 0x000f220000300800 */
[----:B------:R-:W-:-:S03]  /*c66a0*/  IMAD.MOV.U32 R8, RZ, RZ, R3 ;  /* 0x000000ffff087224 */ /* 0x000fc600078e0003 */
[----:B------:R-:W4:Y:S04]  /*c66b0*/  LDL.LU R10, [R1+0x3480] ;  /* 0x00348000010a7983 */ /* 0x000f280000300800 */
[----:B------:R-:W3:Y:S04]  /*c66c0*/  LDL.LU R3, [R1+0x348c] ;  /* 0x00348c0001037983 */ /* 0x000ee80000300800 */
[----:B------:R-:W3:Y:S04]  /*c66d0*/  LDL.LU R0, [R1+0x3488] ;  /* 0x0034880001007983 */ /* 0x000ee80000300800 */
        /* <DEDUP_REMOVED lines=12> */
[----:B------:R-:W-:-:S02]  /*c67a0*/  IMAD R29, R29, 0x100, R15 ;  /* 0x000001001d1d7824 */ /* 0x000fc400078e020f */
[----:B---3--:R-:W-:Y:S02]  /*c67b0*/  IMAD R11, R11, 0x100, R28 ;  /* 0x000001000b0b7824 */ /* 0x008fe400078e021c */
[----:B----4-:R-:W-:Y:S02]  /*c67c0*/  IMAD R10, R10, 0x100, R2 ;  /* 0x000001000a0a7824 */ /* 0x010fe400078e0202 */
[----:B------:R-:W-:Y:S01]  /*c67d0*/  IMAD R0, R0, 0x100, R3 ;  /* 0x0000010000007824 */ /* 0x000fe200078e0203 */
        /* <DEDUP_REMOVED lines=145> */
[C---:B---3--:R-:W-:Y:S08]  /*c70f0*/  HMMA.16816.F32 R4, R12.reuse, R16, R4 ;  /* 0x000000100c04723c */ /* 0x048ff00000001804 */
[C---:B----4-:R-:W-:Y:S11]  /*c7100*/  HMMA.16816.F32 R8, R12.reuse, R18, R8 ;  /* 0x000000120c08723c */ /* 0x050ff60000001808 */
[----:B------:R-:W-:Y:S04]  /*c7110*/  STL.64 [R1+0x17f0], R4 ;  /* 0x0017f00401007387 */ /* 0x000fe80000100a00 */
[----:B------:R2:W-:Y:S02]  /*c7120*/  STL.64 [R1+0x17f8], R6 ;  /* 0x0017f80601007387 */ /* 0x0005e40000100a00 */
[----:B--2---:R-:W-:-:S15]  /*c7130*/  HMMA.16816.F32 R4, R12, R28, R20 ;  /* 0x0000001c0c04723c */ /* 0x004fde0000001814 */
[----:B------:R-:W-:-:S04]  /*c7140*/  NOP ;  /* 0x0000000000007918 */ /* 0x000fc80000000000 */
[----:B------:R0:W-:Y:S04]  /*c7150*/  STL.64 [R1+0x1810], R4 ;  /* 0x0018100401007387 */ /* 0x0001e80000100a00 */
[----:B------:R-:W-:Y:S04]  /*c7160*/  STL.64 [R1+0x1800], R8 ;  /* 0x0018000801007387 */ /* 0x000fe80000100a00 */
[----:B------:R-:W-:Y:S04]  /*c7170*/  STL.64 [R1+0x1808], R10 ;  /* 0x0018080a01007387 */ /* 0x000fe80000100a00 */
[----:B------:R1:W-:Y:S01]  /*c7180*/  STL [R1+0x1818], R6 ;  /* 0x0018180601007387 */ /* 0x0003e20000100800 */
[----:B------:R-:W-:-:S03]  /*c7190*/  IMAD.MOV.U32 R0, RZ, RZ, R7 ;  /* 0x000000ffff007224 */ /* 0x000fc600078e0007 */
[----:B0-----:R-:W2:Y:S04]  /*c71a0*/  LDL.LU R4, [R1+0x1de0] ;  /* 0x001de00001047983 */ /* 0x001ea80000300800 */
[----:B------:R-:W2:Y:S04]  /*c71b0*/  LDL.LU R5, [R1+0x1de4] ;  /* 0x001de40001057983 */ /* 0x000ea80000300800 */
[----:B-1----:R-:W3:Y:S04]  /*c71c0*/  LDL.LU R6, [R1+0x1de8] ;  /* 0x001de80001067983 */ /* 0x002ee80000300800 */
        /* <DEDUP_REMOVED lines=16> */
[----:B------:R-:W4:Y:S04]  /*c72d0*/  LDL.LU R7, [R1+0x1ddc] ;  /* 0x001ddc0001077983 */ /* 0x000f280000300800 */
        /* <DEDUP_REMOVED lines=11> */
[----:B----4-:R-:W-:Y:S04]  /*c7390*/  STL.64 [R1+0x105e8], R6 ;  /* 0x0105e80601007387 */ /* 0x010fe80000100a00 */
[----:B------:R0:W-:Y:S04]  /*c73a0*/  STL.64 [R1+0x105e0], R4 ;  /* 0x0105e00401007387 */ /* 0x0001e80000100a00 */
[----:B0-----:R-:W3:Y:S04]  /*c73b0*/  LDL.LU R4, [R1+0x1db0] ;  /* 0x001db00001047983 */ /* 0x001ee80000300800 */
[----:B------:R-:W3:Y:S04]  /*c73c0*/  LDL.LU R5, [R1+0x1db4] ;  /* 0x001db40001057983 */ /* 0x000ee80000300800 */
[----:B------:R-:W3:Y:S04]  /*c73d0*/  LDL.LU R6, [R1+0x1db8] ;  /* 0x001db80001067983 */ /* 0x000ee80000300800 */
[----:B------:R-:W3:Y:S04]  /*c73e0*/  LDL.LU R7, [R1+0x1dbc] ;  /* 0x001dbc0001077983 */ /* 0x000ee80000300800 */
[----:B------:R-:W4:Y:S04]  /*c73f0*/  LDL.LU R8, [R1+0x1dc0] ;  /* 0x001dc00001087983 */ /* 0x000f280000300800 */
[----:B------:R-:W4:Y:S04]  /*c7400*/  LDL.LU R9, [R1+0x1dc4] ;  /* 0x001dc40001097983 */ /* 0x000f280000300800 */
[----:B------:R-:W4:Y:S04]  /*c7410*/  LDL.LU R10, [R1+0x1dc8] ;  /* 0x001dc800010a7983 */ /* 0x000f280000300800 */
[----:B------:R-:W4:Y:S04]  /*c7420*/  LDL.LU R11, [R1+0x1dcc] ;  /* 0x001dcc00010b7983 */ /* 0x000f280000300800 */
[----:B------:R0:W-:Y:S04]  /*c7430*/  STL.64 [R1+0x10570], R28 ;  /* 0x0105701c01007387 */ /* 0x0001e80000100a00 */
[----:B0-----:R-:W2:Y:S04]  /*c7440*/  LDL.LU R28, [R1+0x34ac] ;  /* 0x0034ac00011c7983 */ /* 0x001ea80000300800 */
[----:B------:R-:W2:Y:S04]  /*c7450*/  LDL.LU R29, [R1+0x34a8] ;  /* 0x0034a800011d7983 */ /* 0x000ea80000300800 */
        /* <DEDUP_REMOVED lines=37> */
[----:B------:R-:W2:Y:S04]  /*c76b0*/  LDL.LU R23, [R1+0x34a4] ;  /* 0x0034a40001177983 */ /* 0x000ea80000300800 */
[----:B------:R0:W-:Y:S04]  /*c76c0*/  STL.64 [R1+0x103f8], R20 ;  /* 0x0103f81401007387 */ /* 0x0001e80000100a00 */
[----:B0-----:R-:W2:Y:S04]  /*c76d0*/  LDL.LU R20, [R1+0x3490] ;  /* 0x0034900001147983 */ /* 0x001ea80000300800 */
[----:B------:R-:W2:Y:S01]  /*c76e0*/  LDL.LU R21, [R1+0x349c] ;  /* 0x00349c0001157983 */ /* 0x000ea20000300800 */
[C---:B---3--:R-:W-:Y:S08]  /*c76f0*/  HMMA.16816.F32 R4, R12.reuse, R18, R4 ;  /* 0x000000120c04723c */ /* 0x048ff00000001804 */
[C---:B----4-:R-:W-:Y:S11]  /*c7700*/  HMMA.16816.F32 R8, R12.reuse, R16, R8 ;  /* 0x000000100c08723c */ /* 0x050ff60000001808 */
[----:B------:R-:W-:Y:S04]  /*c7710*/  STL.64 [R1+0x1860], R4 ;  /* 0x0018600401007387 */ /* 0x000fe80000100a00 */
[----:B------:R0:W-:Y:S04]  /*c7720*/  STL.64 [R1+0x1868], R6 ;  /* 0x0018680601007387 */ /* 0x0001e80000100a00 */
[----:B0-----:R-:W3:Y:S04]  /*c7730*/  LDL.LU.64 R6, [R1+0x105e8] ;  /* 0x0105e80001067983 */ /* 0x001ee80000300a00 */
[----:B------:R-:W3:Y:S04]  /*c7740*/  LDL.LU.64 R4, [R1+0x105e0] ;  /* 0x0105e00001047983 */ /* 0x000ee80000300a00 */
[----:B------:R0:W-:Y:S04]  /*c7750*/  STL [R1+0x103cc], R18 ;  /* 0x0103cc1201007387 */ /* 0x0001e80000100800 */
[----:B0-----:R-:W4:Y:S04]  /*c7760*/  LDL.LU R18, [R1+0x3494] ;  /* 0x0034940001127983 */ /* 0x001f280000300800 */
[----:B------:R-:W-:Y:S04]  /*c7770*/  STL [R1+0x103c8], R19 ;  /* 0x0103c81301007387 */ /* 0x000fe80000100800 */
[----:B------:R-:W-:Y:S04]  /*c7780*/  STL.64 [R1+0x1870], R8 ;  /* 0x0018700801007387 */ /* 0x000fe80000100a00 */
[----:B------:R0:W-:Y:S04]  /*c7790*/  STL.64 [R1+0x1878], R10 ;  /* 0x0018780a01007387 */ /* 0x0001e80000100a00 */
[----:B0-----:R-:W3:Y:S04]  /*c77a0*/  LDL.LU.64 R10, [R1+0x105d8] ;  /* 0x0105d800010a7983 */ /* 0x001ee80000300a00 */
[----:B------:R-:W2:Y:S04]  /*c77b0*/  LDL.LU.64 R8, [R1+0x105d0] ;  /* 0x0105d00001087983 */ /* 0x000ea80000300a00 */
[----:B------:R-:W-:Y:S01]  /*c77c0*/  STL.64 [R1+0x10568], R16 ;  /* 0x0105681001007387 */ /* 0x000fe20000100a00 */
        /* <DEDUP_REMOVED lines=24> */
[----:B---3--:R-:W-:Y:S03]  /*c7950*/  HMMA.16816.F32 R8, R12, R4, R8 ;  /* 0x000000040c08723c */ /* 0x008fe60000001808 */
[----:B------:R0:W-:Y:S04]  /*c7960*/  STL [R1+0x103a0], R5 ;  /* 0x0103a00501007387 */ /* 0x0001e80000100800 */
[----:B------:R-:W-:Y:S01]  /*c7970*/  STL.64 [R1+0x10580], R6 ;  /* 0x0105800601007387 */ /* 0x000fe20000100a00 */
[----:B0-----:R-:W-:-:S11]  /*c7980*/  IMAD R5, R22, 0x100, R21 ;  /* 0x0000010016057824 */ /* 0x001fd600078e0215 */
[----:B------:R4:W-:Y:S04]  /*c7990*/  STL.64 [R1+0x18c0], R8 ;  /* 0x0018c00801007387 */ /* 0x0009e80000100a00 */
[----:B------:R-:W-:Y:S04]  /*c79a0*/  STL.64 [R1+0x18c8], R10 ;  /* 0x0018c80a01007387 */ /* 0x000fe80000100a00 */
[----:B------:R0:W-:Y:S04]  /*c79b0*/  STL [R1+0x10578], R4 ;  /* 0x0105780401007387 */ /* 0x0001e80000100800 */
[----:B------:R-:W-:Y:S04]  /*c79c0*/  STL [R1+0x10374], R2 ;  /* 0x0103740201007387 */ /* 0x000fe80000100800 */
[----:B------:R-:W-:Y:S01]  /*c79d0*/  STL [R1+0x10370], R3 ;  /* 0x0103700301007387 */ /* 0x000fe20000100800 */
[----:B----4-:R-:W-:-:S02]  /*c79e0*/  IMAD R8, R20, 0x100, R18 ;  /* 0x0000010014087824 */ /* 0x010fc400078e0212 */
[----:B0-----:R-:W-:Y:S01]  /*c79f0*/  IMAD R4, R0, 0x100, R23 ;  /* 0x0000010000047824 */ /* 0x001fe200078e0217 */
[----:B--2---:R-:W-:-:S15]  /*c7a00*/  HMMA.16816.F32 R12, R12, R2, R24 ;  /* 0x000000020c0c723c */ /* 0x004fde0000001818 */
[----:B------:R-:W-:-:S04]  /*c7a10*/  NOP ;  /* 0x0000000000007918 */ /* 0x000fc80000000000 */
[----:B------:R0:W-:Y:S04]  /*c7a20*/  STL.64 [R1+0x18b0], R12 ;  /* 0x0018b00c01007387 */ /* 0x0001e80000100a00 */
[----:B------:R-:W-:Y:S04]  /*c7a30*/  STL.64 [R1+0x18b8], R14 ;  /* 0x0018b80e01007387 */ /* 0x000fe80000100a00 */
[----:B------:R-:W2:Y:S04]  /*c7a40*/  LDL.LU R20, [R1+0x1ec0] ;  /* 0x001ec00001147983 */ /* 0x000ea80000300800 */
[----:B------:R-:W2:Y:S04]  /*c7a50*/  LDL.LU R21, [R1+0x1ec4] ;  /* 0x001ec40001157983 */ /* 0x000ea80000300800 */
[----:B------:R-:W3:Y:S04]  /*c7a60*/  LDL.LU R22, [R1+0x1ec8] ;  /* 0x001ec80001167983 */ /* 0x000ee80000300800 */
[----:B------:R-:W3:Y:S04]  /*c7a70*/  LDL.LU R23, [R1+0x1ecc] ;  /* 0x001ecc0001177983 */ /* 0x000ee80000300800 */
[----:B---3--:R1:W-:Y:S04]  /*c7a80*/  STL.64 [R1+0x10500], R22 ;  /* 0x0105001601007387 */ /* 0x0083e80000100a00 */
[----:B--2---:R2:W-:Y:S04]  /*c7a90*/  STL.64 [R1+0x104f8], R20 ;  /* 0x0104f81401007387 */ /* 0x0045e80000100a00 */
[----:B------:R-:W3:Y:S04]  /*c7aa0*/  LDL R24, [R1+0x50] ;  /* 0x0000500001187983 */ /* 0x000ee80000100800 */
[----:B------:R-:W3:Y:S01]  /*c7ab0*/  LDL R25, [R1+0x54] ;  /* 0x0000540001197983 */ /* 0x000ee20000100800 */
[----:B0-----:R-:W-:-:S03]  /*c7ac0*/  F2FP.F16.E4M3.UNPACK_B R12, R8 ;  /* 0x00000008ff0c723e */ /* 0x001fc600020006ff */
[----:B---3--:R-:W-:Y:S04]  /*c7ad0*/  STL.64 [R1+0x10588], R24 ;  /* 0x0105881801007387 */ /* 0x008fe80000100a00 */
[----:B------:R-:W3:Y:S04]  /*c7ae0*/  LDL.LU R8, [R1+0x1eb0] ;  /* 0x001eb00001087983 */ /* 0x000ee80000300800 */
[----:B------:R-:W3:Y:S04]  /*c7af0*/  LDL.LU R9, [R1+0x1eb4] ;  /* 0x001eb40001097983 */ /* 0x000ee80000300800 */
[----:B------:R-:W4:Y:S04]  /*c7b00*/  LDL.LU R10, [R1+0x1eb8] ;  /* 0x001eb800010a7983 */ /* 0x000f280000300800 */
[----:B------:R-:W4:Y:S04]  /*c7b10*/  LDL.LU R11, [R1+0x1ebc] ;  /* 0x001ebc00010b7983 */ /* 0x000f280000300800 */
[----:B----4-:R-:W-:Y:S04]  /*c7b20*/  STL.64 [R1+0x10510], R10 ;  /* 0x0105100a01007387 */ /* 0x010fe80000100a00 */
[----:B---3--:R0:W-:Y:S04]  /*c7b30*/  STL.64 [R1+0x10508], R8 ;  /* 0x0105080801007387 */ /* 0x0081e80000100a00 */
[----:B-1----:R-:W3:Y:S04]  /*c7b40*/  LDL R22, [R1+0x60] ;  /* 0x0000600001167983 */ /* 0x002ee80000100800 */
[----:B------:R-:W3:Y:S04]  /*c7b50*/  LDL R23, [R1+0x64] ;  /* 0x0000640001177983 */ /* 0x000ee80000100800 */
[----:B--2---:R-:W2:Y:S04]  /*c7b60*/  LDL.64 R20, [R1+0x68] ;  /* 0x0000680001147983 */ /* 0x004ea80000100a00 */
[----:B---3--:R1:W-:Y:S04]  /*c7b70*/  STL.64 [R1+0x10530], R22 ;  /* 0x0105301601007387 */ /* 0x0083e80000100a00 */
[----:B--2---:R-:W-:Y:S04]  /*c7b80*/  STL.64 [R1+0x10528], R20 ;  /* 0x0105281401007387 */ /* 0x004fe80000100a00 */
[----:B0-----:R-:W2:Y:S04]  /*c7b90*/  LDL.LU R8, [R1+0x1e90] ;  /* 0x001e900001087983 */ /* 0x001ea80000300800 */
[----:B------:R-:W2:Y:S04]  /*c7ba0*/  LDL.LU R9, [R1+0x1e94] ;  /* 0x001e940001097983 */ /* 0x000ea80000300800 */
[----:B------:R-:W3:Y:S04]  /*c7bb0*/  LDL.LU R10, [R1+0x1e98] ;  /* 0x001e9800010a7983 */ /* 0x000ee80000300800 */
[----:B------:R-:W3:Y:S04]  /*c7bc0*/  LDL.LU R11, [R1+0x1e9c] ;  /* 0x001e9c00010b7983 */ /* 0x000ee80000300800 */
[----:B-1----:R-:W4:Y:S04]  /*c7bd0*/  LDL R22, [R1+0x70] ;  /* 0x0000700001167983 */ /* 0x002f280000100800 */
[----:B------:R-:W4:Y:S01]  /*c7be0*/  LDL R23, [R1+0x74] ;  /* 0x0000740001177983 */ /* 0x000f220000100800 */
[----:B------:R-:W-:-:S02]  /*c7bf0*/  F2FP.F16.E4M3.UNPACK_B R14, R4 ;  /* 0x00000004ff0e723e */ /* 0x000fc400020006ff */
[----:B------:R-:W-:Y:S01]  /*c7c00*/  F2FP.F16.E4M3.UNPACK_B R13, R5 ;  /* 0x00000005ff0d723e */ /* 0x000fe200020006ff */
[----:B---3--:R-:W-:Y:S04]  /*c7c10*/  STL.64 [R1+0x10520], R10 ;  /* 0x0105200a01007387 */ /* 0x008fe80000100a00 */
[----:B--2---:R0:W-:Y:S04]  /*c7c20*/  STL.64 [R1+0x10518], R8 ;  /* 0x0105180801007387 */ /* 0x0041e80000100a00 */
[----:B0-----:R-:W2:Y:S04]  /*c7c30*/  LDL.LU R8, [R1+0x1e80] ;  /* 0x001e800001087983 */ /* 0x001ea80000300800 */
[----:B------:R-:W2:Y:S04]  /*c7c40*/  LDL.LU R9, [R1+0x1e84] ;  /* 0x001e840001097983 */ /* 0x000ea80000300800 */
[----:B------:R-:W3:Y:S04]  /*c7c50*/  LDL.LU R10, [R1+0x1e88] ;  /* 0x001e8800010a7983 */ /* 0x000ee80000300800 */
[----:B------:R-:W3:Y:S04]  /*c7c60*/  LDL.LU R11, [R1+0x1e8c] ;  /* 0x001e8c00010b7983 */ /* 0x000ee80000300800 */
[----:B------:R-:W2:Y:S04]  /*c7c70*/  LDL.LU.64 R24, [R1+0x98] ;  /* 0x0000980001187983 */ /* 0x000ea80000300a00 */
[----:B------:R-:W2:Y:S04]  /*c7c80*/  LDL.LU R4, [R1+0x1e30] ;  /* 0x001e300001047983 */ /* 0x000ea80000300800 */
[----:B------:R-:W2:Y:S04]  /*c7c90*/  LDL.LU R5, [R1+0x1e34] ;  /* 0x001e340001057983 */ /* 0x000ea80000300800 */
[----:B------:R-:W2:Y:S04]  /*c7ca0*/  LDL.LU R6, [R1+0x1e38] ;  /* 0x001e380001067983 */ /* 0x000ea80000300800 */
[----:B------:R-:W2:Y:S01]  /*c7cb0*/  LDL.LU R7, [R1+0x1e3c] ;  /* 0x001e3c0001077983 */ /* 0x000ea20000300800 */
[----:B------:R-:W-:-:S03]  /*c7cc0*/  IMAD R0, R29, 0x100, R28 ;  /* 0x000001001d007824 */ /* 0x000fc600078e021c */
[----:B--2---:R-:W-:Y:S04]  /*c7cd0*/  STL.64 [R1+0x10598], R6 ;  /* 0x0105980601007387 */ /* 0x004fe80000100a00 */
[----:B------:R0:W-:Y:S04]  /*c7ce0*/  STL.64 [R1+0x10590], R4 ;  /* 0x0105900401007387 */ /* 0x0001e80000100a00 */
[----:B0-----:R-:W2:Y:S04]  /*c7cf0*/  LDL.LU R4, [R1+0x1e20] ;  /* 0x001e200001047983 */ /* 0x001ea80000300800 */
        /* <DEDUP_REMOVED lines=9> */
[----:B----4-:R-:W-:Y:S01]  /*c7d90*/  STL.64 [R1+0x10560], R22 ;  /* 0x0105601601007387 */ /* 0x010fe20000100a00 */
[----:B------:R-:W-:-:S03]  /*c7da0*/  F2FP.F16.E4M3.UNPACK_B R15, R0 ;  /* 0x00000000ff0f723e */ /* 0x000fc600020006ff */
[----:B--2---:R0:W-:Y:S04]  /*c7db0*/  STL.64 [R1+0x10558], R20 ;  /* 0x0105581401007387 */ /* 0x0041e80000100a00 */
        /* <DEDUP_REMOVED lines=10> */
[----:B------:R-:W-:Y:S03]  /*c7e60*/  HMMA.16816.F32 R4, R12, R24, R4 ;  /* 0x000000180c04723c */ /* 0x000fe60000001804 */
[----:B----4-:R-:W-:Y:S04]  /*c7e70*/  STL.64 [R1+0x10550], R10 ;  /* 0x0105500a01007387 */ /* 0x010fe80000100a00 */
[----:B---3--:R0:W-:Y:S04]  /*c7e80*/  STL.64 [R1+0x10548], R8 ;  /* 0x0105480801007387 */ /* 0x0081e80000100a00 */
[----:B0-----:R-:W3:Y:S04]  /*c7e90*/  LDL.LU R8, [R1+0x1e60] ;  /* 0x001e600001087983 */ /* 0x001ee80000300800 */
[----:B------:R-:W3:Y:S04]  /*c7ea0*/  LDL.LU R9, [R1+0x1e64] ;  /* 0x001e640001097983 */ /* 0x000ee80000300800 */
[----:B------:R-:W3:Y:S04]  /*c7eb0*/  LDL.LU R10, [R1+0x1e68] ;  /* 0x001e6800010a7983 */ /* 0x000ee80000300800 */
[----:B------:R-:W3:Y:S04]  /*c7ec0*/  LDL.LU R11, [R1+0x1e6c] ;  /* 0x001e6c00010b7983 */ /* 0x000ee80000300800 */
[----:B------:R-:W4:Y:S04]  /*c7ed0*/  LDL.64 R26, [R1+0x48] ;  /* 0x00004800011a7983 */ /* 0x000f280000100a00 */
        /* <DEDUP_REMOVED lines=8> */
[----:B------:R0:W-:Y:S04]  /*c7f60*/  STL [R1+0x103f0], R3 ;  /* 0x0103f00301007387 */ /* 0x0001e80000100800 */
[----:B0-----:R-:W3:Y:S01]  /*c7f70*/  LDL.LU.64 R2, [R1+0x88] ;  /* 0x0000880001027983 */ /* 0x001ee20000300a00 */
[----:B--2---:R-:W-:-:S15]  /*c7f80*/  HMMA.16816.F32 R4, R12, R28, R4 ;  /* 0x0000001c0c04723c */ /* 0x004fde0000001804 */
[----:B------:R-:W-:-:S04]  /*c7f90*/  NOP ;  /* 0x0000000000007918 */ /* 0x000fc80000000000 */
[----:B------:R-:W-:Y:S04]  /*c7fa0*/  STL.64 [R1+0x18e0], R4 ;  /* 0x0018e00401007387 */ /* 0x000fe80000100a00 */
[----:B------:R0:W-:Y:S04]  /*c7fb0*/  STL.64 [R1+0x18e8], R6 ;  /* 0x0018e80601007387 */ /* 0x0001e80000100a00 */
[----:B0-----:R-:W2:Y:S04]  /*c7fc0*/  LDL.LU.64 R6, [R1+0x10580] ;  /* 0x0105800001067983 */ /* 0x001ea80000300a00 */
[----:B------:R-:W4:Y:S01]  /*c7fd0*/  LDL.LU R4, [R1+0x10578] ;  /* 0x0105780001047983 */ /* 0x000f220000300800 */
[----:B---3--:R-:W-:Y:S01]  /*c7fe0*/  HMMA.16816.F32 R16, R12, R2, R16 ;  /* 0x000000020c10723c */ /* 0x008fe20000001810 */
[----:B------:R-:W-:-:S02]  /*c7ff0*/  IMAD.MOV.U32 R5, RZ, RZ, R28 ;  /* 0x000000ffff057224 */ /* 0x000fc400078e001c */
[----:B------:R-:W3:Y:S04]  /*c8000*/  LDL.LU.64 R28, [R1+0x10570] ;  /* 0x01057000011c7983 */ /* 0x000ee80000300a00 */
[----:B--2---:R0:W-:Y:S04]  /*c8010*/  STL.64 [R1+0x103b0], R6 ;  /* 0x0103b00601007387 */ /* 0x0041e80000100a00 */
[----:B0-----:R-:W2:Y:S04]  /*c8020*/  LDL.64 R6, [R1+0x58] ;  /* 0x0000580001067983 */ /* 0x001ea80000100a00 */
[----:B----4-:R0:W-:Y:S04]  /*c8030*/  STL.64 [R1+0x103a8], R4 ;  /* 0x0103a80401007387 */ /* 0x0101e80000100a00 */
[----:B0-----:R-:W4:Y:S04]  /*c8040*/  LDL.LU.64 R4, [R1+0x80] ;  /* 0x0000800001047983 */ /* 0x001f280000300a00 */
[----:B------:R0:W-:Y:S04]  /*c8050*/  STL.64 [R1+0x18f0], R16 ;  /* 0x0018f01001007387 */ /* 0x0001e80000100a00 */
[----:B------:R1:W-:Y:S04]  /*c8060*/  STL.64 [R1+0x18f8], R18 ;  /* 0x0018f81201007387 */ /* 0x0003e80000100a00 */
[----:B0-----:R-:W2:Y:S01]  /*c8070*/  LDL.LU.64 R16, [R1+0x10568] ;  /* 0x0105680001107983 */ /* 0x001ea20000300a00 */
[----:B-1----:R-:W-:-:S02]  /*c8080*/  IMAD.MOV.U32 R18, RZ, RZ, R2 ;  /* 0x000000ffff127224 */ /* 0x002fc400078e0002 */
[----:B------:R-:W-:-:S05]  /*c8090*/  IMAD.MOV.U32 R19, RZ, RZ, R3 ;  /* 0x000000ffff137224 */ /* 0x000fca00078e0003 */
[----:B------:R-:W-:Y:S01]  /*c80a0*/  STL.64 [R1+0x103e8], R18 ;  /* 0x0103e81201007387 */ /* 0x000fe20000100a00 */
[C---:B----4-:R-:W-:Y:S03]  /*c80b0*/  HMMA.16816.F32 R20, R12.reuse, R4, R20 ;  /* 0x000000040c14723c */ /* 0x050fe60000001814 */
[----:B--2---:R0:W-:Y:S04]  /*c80c0*/  STL.64 [R1+0x103e0], R16 ;  /* 0x0103e01001007387 */ /* 0x0041e80000100a00 */
[----:B0-----:R-:W2:Y:S04]  /*c80d0*/  LDL.LU R16, [R1+0x1ea0] ;  /* 0x001ea00001107983 */ /* 0x001ea80000300800 */
[----:B------:R-:W2:Y:S04]  /*c80e0*/  LDL.LU R17, [R1+0x1ea4] ;  /* 0x001ea40001117983 */ /* 0x000ea80000300800 */
[----:B------:R-:W2:Y:S04]  /*c80f0*/  LDL.LU R18, [R1+0x1ea8] ;  /* 0x001ea80001127983 */ /* 0x000ea80000300800 */
[----:B------:R-:W2:Y:S04]  /*c8100*/  LDL.LU R19, [R1+0x1eac] ;  /* 0x001eac0001137983 */ /* 0x000ea80000300800 */
[----:B------:R-:W-:Y:S04]  /*c8110*/  STL.64 [R1+0x1900], R20 ;  /* 0x0019001401007387 */ /* 0x000fe80000100a00 */
[----:B------:R0:W-:Y:S04]  /*c8120*/  STL.64 [R1+0x1908], R22 ;  /* 0x0019081601007387 */ /* 0x0001e80000100a00 */
[----:B0-----:R-:W4:Y:S04]  /*c8130*/  LDL.LU.64 R22, [R1+0x10560] ;  /* 0x0105600001167983 */ /* 0x001f280000300a00 */
[----:B------:R-:W2:Y:S02]  /*c8140*/  LDL.LU.64 R20, [R1+0x10558] ;  /* 0x0105580001147983 */ /* 0x000ea40000300a00 */
        /* <DEDUP_REMOVED lines=8> */
[----:B----4-:R-:W-:Y:S03]  /*c81d0*/  HMMA.16816.F32 R20, R12, R22, R8 ;  /* 0x000000160c14723c */ /* 0x010fe60000001808 */
[----:B------:R-:W2:Y:S04]  /*c81e0*/  LDL.LU.64 R10, [R1+0x10540] ;  /* 0x01054000010a7983 */ /* 0x000ea80000300a00 */
[----:B------:R-:W2:-:S12]  /*c81f0*/  LDL.LU.64 R8, [R1+0x10538] ;  /* 0x0105380001087983 */ /* 0x000e980000300a00 */
        /* <DEDUP_REMOVED lines=18> */
[----:B------:R-:W4:Y:S01]  /*c8320*/  LDL.LU.64 R20, [R1+0x104f8] ;  /* 0x0104f80001147983 */ /* 0x000f220000300a00 */
[----:B------:R-:W-:Y:S01]  /*c8330*/  HMMA.16816.F32 R16, R12, R6, R16 ;  /* 0x000000060c10723c */ /* 0x000fe20000001810 */
[----:B------:R-:W-:-:S02]  /*c8340*/  IMAD.MOV.U32 R2, RZ, RZ, R4 ;  /* 0x000000ffff027224 */ /* 0x000fc400078e0004 */
[----:B------:R-:W-:Y:S02]  /*c8350*/  IMAD.MOV.U32 R3, RZ, RZ, R5 ;  /* 0x000000ffff037224 */ /* 0x000fe400078e0005 */
[----:B------:R-:W-:-:S05]  /*c8360*/  IMAD.MOV.U32 R0, RZ, RZ, R7 ;  /* 0x000000ffff007224 */ /* 0x000fca00078e0007 */
[----:B------:R-:W-:Y:S09]  /*c8370*/  STL [R1+0x10328], R0 ;  /* 0x0103280001007387 */ /* 0x000ff20000100800 */
[----:B------:R-:W-:Y:S04]  /*c8380*/  STL.64 [R1+0x1950], R16 ;  /* 0x0019501001007387 */ /* 0x000fe80000100a00 */
[----:B------:R-:W-:Y:S01]  /*c8390*/  STL.64 [R1+0x1958], R18 ;  /* 0x0019581201007387 */ /* 0x000fe20000100a00 */
[C---:B--2---:R-:W-:Y:S08]  /*c83a0*/  HMMA.16816.F32 R8, R12.reuse, R24, R8 ;  /* 0x000000180c08723c */ /* 0x044ff00000001808 */
[----:B----4-:R-:W-:Y:S11]  /*c83b0*/  HMMA.16816.F32 R4, R12, R26, R20 ;  /* 0x0000001a0c04723c */ /* 0x010ff60000001814 */
[----:B------:R-:W-:Y:S04]  /*c83c0*/  STL.64 [R1+0x1960], R8 ;  /* 0x0019600801007387 */ /* 0x000fe80000100a00 */
[----:B------:R-:W-:Y:S04]  /*c83d0*/  STL.64 [R1+0x1968], R10 ;  /* 0x0019680a01007387 */ /* 0x000fe80000100a00 */
[----:B------:R-:W2:Y:S04]  /*c83e0*/  LDL.LU R20, [R1+0x2180] ;  /* 0x0021800001147983 */ /* 0x000ea80000300800 */
[----:B------:R-:W-:Y:S04]  /*c83f0*/  STL.64 [R1+0x1970], R4 ;  /* 0x0019700401007387 */ /* 0x000fe80000100a00 */
[----:B------:R-:W-:Y:S04]  /*c8400*/  STL.64 [R1+0x1978], R6 ;  /* 0x0019780601007387 */ /* 0x000fe80000100a00 */
        /* <DEDUP_REMOVED lines=9> */
[----:B------:R-:W-:-:S03]  /*c84a0*/  IMAD.MOV.U32 R0, RZ, RZ, R27 ;  /* 0x000000ffff007224 */ /* 0x000fc600078e001b */
[----:B----4-:R0:W-:Y:S04]  /*c84b0*/  STL.64 [R1+0x10430], R22 ;  /* 0x0104301601007387 */ /* 0x0101e80000100a00 */
[----:B0-----:R-:W4:Y:S04]  /*c84c0*/  LDL R22, [R1] ;  /* 0x0000000001167983 */ /* 0x001f280000100800 */
[----:B------:R-:W4:Y:S04]  /*c84d0*/  LDL R23, [R1+0x4] ;  /* 0x0000040001177983 */ /* 0x000f280000100800 */
[----:B--2---:R0:W-:Y:S04]  /*c84e0*/  STL.64 [R1+0x10428], R20 ;  /* 0x0104281401007387 */ /* 0x0041e80000100a00 */
[----:B------:R-:W2:Y:S04]  /*c84f0*/  LDL.LU R24, [R1+0x2160] ;  /* 0x0021600001187983 */ /* 0x000ea80000300800 */
[----:B------:R-:W2:Y:S04]  /*c8500*/  LDL.LU R25, [R1+0x2164] ;  /* 0x0021640001197983 */ /* 0x000ea80000300800 */
[----:B------:R-:W2:Y:S04]  /*c8510*/  LDL.LU R26, [R1+0x2168] ;  /* 0x00216800011a7983 */ /* 0x000ea80000300800 */
[----:B------:R-:W2:Y:S04]  /*c8520*/  LDL.LU R27, [R1+0x216c] ;  /* 0x00216c00011b7983 */ /* 0x000ea80000300800 */
[----:B0-----:R-:W2:Y:S04]  /*c8530*/  LDL.64 R20, [R1+0x8] ;  /* 0x0000080001147983 */ /* 0x001ea80000100a00 */
[----:B----4-:R-:W-:Y:S04]  /*c8540*/  STL.64 [R1+0x10460], R22 ;  /* 0x0104601601007387 */ /* 0x010fe80000100a00 */
[----:B--2---:R-:W-:Y:S04]  /*c8550*/  STL.64 [R1+0x10458], R20 ;  /* 0x0104581401007387 */ /* 0x004fe80000100a00 */
[----:B------:R-:W-:Y:S04]  /*c8560*/  STL.64 [R1+0x10440], R26 ;  /* 0x0104401a01007387 */ /* 0x000fe80000100a00 */
[----:B------:R0:W-:Y:S04]  /*c8570*/  STL.64 [R1+0x10438], R24 ;  /* 0x0104381801007387 */ /* 0x0001e80000100a00 */
[----:B0-----:R-:W2:Y:S04]  /*c8580*/  LDL.LU R24, [R1+0x2120] ;  /* 0x0021200001187983 */ /* 0x001ea80000300800 */
[----:B------:R-:W2:Y:S04]  /*c8590*/  LDL.LU R25, [R1+0x2124] ;  /* 0x0021240001197983 */ /* 0x000ea80000300800 */
[----:B------:R-:W4:Y:S04]  /*c85a0*/  LDL.LU R26, [R1+0x2128] ;  /* 0x00212800011a7983 */ /* 0x000f280000300800 */
[----:B------:R-:W4:Y:S04]  /*c85b0*/  LDL.LU R27, [R1+0x212c] ;  /* 0x00212c00011b7983 */ /* 0x000f280000300800 */
[----:B------:R-:W2:Y:S04]  /*c85c0*/  LDL R22, [R1+0x10] ;  /* 0x0000100001167983 */ /* 0x000ea80000100800 */
[----:B------:R-:W2:Y:S04]  /*c85d0*/  LDL R23, [R1+0x14] ;  /* 0x0000140001177983 */ /* 0x000ea80000100800 */
[----:B------:R-:W3:Y:S04]  /*c85e0*/  LDL.64 R20, [R1+0x18] ;  /* 0x0000180001147983 */ /* 0x000ee80000100a00 */
[----:B------:R-:W4:Y:S04]  /*c85f0*/  LDL R6, [R1+0x20] ;  /* 0x0000200001067983 */ /* 0x000f280000100800 */
[----:B------:R-:W4:Y:S04]  /*c8600*/  LDL R7, [R1+0x24] ;  /* 0x0000240001077983 */ /* 0x000f280000100800 */
        /* <DEDUP_REMOVED lines=12> */
[----:B---3--:R0:W-:Y:S04]  /*c86d0*/  STL.64 [R1+0x104b0], R22 ;  /* 0x0104b01601007387 */ /* 0x0081e80000100a00 */
[----:B0-----:R-:W3:Y:S04]  /*c86e0*/  LDL R22, [R1+0x30] ;  /* 0x0000300001167983 */ /* 0x001ee80000100800 */
[----:B------:R-:W3:Y:S04]  /*c86f0*/  LDL R23, [R1+0x34] ;  /* 0x0000340001177983 */ /* 0x000ee80000100800 */
[----:B--2---:R0:W-:Y:S04]  /*c8700*/  STL.64 [R1+0x104a8], R20 ;  /* 0x0104a81401007387 */ /* 0x0041e80000100a00 */
[----:B0-----:R-:W2:Y:S04]  /*c8710*/  LDL.64 R20, [R1+0x38] ;  /* 0x0000380001147983 */ /* 0x001ea80000100a00 */
[----:B---3--:R-:W-:Y:S04]  /*c8720*/  STL.64 [R1+0x104e0], R22 ;  /* 0x0104e01601007387 */ /* 0x008fe80000100a00 */
[----:B--2---:R-:W-:Y:S04]  /*c8730*/  STL.64 [R1+0x104d8], R20 ;  /* 0x0104d81401007387 */ /* 0x004fe80000100a00 */
[----:B------:R-:W2:Y:S04]  /*c8740*/  LDL.64 R4, [R1+0x28] ;  /* 0x0000280001047983 */ /* 0x000ea80000100a00 */
[----:B----4-:R-:W-:Y:S04]  /*c8750*/  STL.64 [R1+0x104c0], R6 ;  /* 0x0104c00601007387 */ /* 0x010fe80000100a00 */
        /* <DEDUP_REMOVED lines=31> */
[C---:B----4-:R-:W-:Y:S03]  /*c8950*/  HMMA.16816.F32 R20, R12.reuse, R22, R4 ;  /* 0x000000160c14723c */ /* 0x050fe60000001804 */
        /* <DEDUP_REMOVED lines=49> */
[----:B0-----:R-:W3:Y:S04]  /*c8c70*/  LDL.LU R4, [R1+0x21c0] ;  /* 0x0021c00001047983 */ /* 0x001ee80000300800 */
[----:B------:R-:W3:Y:S04]  /*c8c80*/  LDL.LU R5, [R1+0x21c4] ;  /* 0x0021c40001057983 */ /* 0x000ee80000300800 */
[----:B-1----:R-:W3:Y:S04]  /*c8c90*/  LDL.LU R6, [R1+0x21c8] ;  /* 0x0021c80001067983 */ /* 0x002ee80000300800 */
[----:B------:R-:W3:Y:S01]  /*c8ca0*/  LDL.LU R7, [R1+0x21cc] ;  /* 0x0021cc0001077983 */ /* 0x000ee20000300800 */
        /* <DEDUP_REMOVED lines=49> */
[----:B------:R0:W-:Y:S02]  /*c8fc0*/  STL.64 [R1+0x10198], R26 ;  /* 0x0101981a01007387 */ /* 0x0001e40000100a00 */
[----:B0-----:R-:W-:-:S02]  /*c8fd0*/  IMAD.MOV.U32 R26, RZ, RZ, R2 ;  /* 0x000000ffff1a7224 */ /* 0x001fc400078e0002 */
[----:B------:R-:W-:Y:S01]  /*c8fe0*/  IMAD.MOV.U32 R27, RZ, RZ, R3 ;  /* 0x000000ffff1b7224 */ /* 0x000fe200078e0003 */
[----:B------:R-:W3:Y:S04]  /*c8ff0*/  LDL.LU R2, [R1+0x103f4] ;  /* 0x0103f40001027983 */ /* 0x000ee80000300800 */
[----:B------:R-:W2:Y:S04]  /*c9000*/  LDL.LU R3, [R1+0x103f0] ;  /* 0x0103f00001037983 */ /* 0x000ea80000300800 */
[----:B------:R-:W-:Y:S01]  /*c9010*/  STL.64 [R1+0x10190], R24 ;  /* 0x0101901801007387 */ /* 0x000fe20000100a00 */
[----:B----4-:R-:W-:-:S15]  /*c9020*/  HMMA.16816.F32 R16, R12, R22, R16 ;  /* 0x000000160c10723c */ /* 0x010fde0000001810 */
[----:B------:R-:W-:-:S04]  /*c9030*/  NOP ;  /* 0x0000000000007918 */ /* 0x000fc80000000000 */
[----:B------:R-:W-:Y:S04]  /*c9040*/  STL.64 [R1+0x1bd0], R16 ;  /* 0x001bd01001007387 */ /* 0x000fe80000100a00 */
[----:B------:R0:W-:Y:S04]  /*c9050*/  STL.64 [R1+0x1bd8], R18 ;  /* 0x001bd81201007387 */ /* 0x0001e80000100a00 */
[----:B0-----:R-:W4:Y:S01]  /*c9060*/  LDL.LU.64 R18, [R1+0x103e8] ;  /* 0x0103e80001127983 */ /* 0x001f220000300a00 */
[----:B--2---:R-:W-:Y:S03]  /*c9070*/  HMMA.16816.F32 R8, R12, R20, R8 ;  /* 0x000000140c08723c */ /* 0x004fe60000001808 */
[----:B------:R-:W2:-:S15]  /*c9080*/  LDL.LU.64 R16, [R1+0x103e0] ;  /* 0x0103e00001107983 */ /* 0x000e9e0000300a00 */
[----:B------:R-:W-:Y:S01]  /*c9090*/  NOP ;  /* 0x0000000000007918 */ /* 0x000fe20000000000 */
[----:B------:R-:W-:Y:S04]  /*c90a0*/  STL.64 [R1+0x1c10], R8 ;  /* 0x001c100801007387 */ /* 0x000fe80000100a00 */
[----:B------:R0:W-:Y:S04]  /*c90b0*/  STL.64 [R1+0x1c18], R10 ;  /* 0x001c180a01007387 */ /* 0x0001e80000100a00 */
[----:B0-----:R-:W2:Y:S04]  /*c90c0*/  LDL.LU.64 R10, [R1+0x103d8] ;  /* 0x0103d800010a7983 */ /* 0x001ea80000300a00 */
[----:B------:R-:W2:Y:S01]  /*c90d0*/  LDL.LU.64 R8, [R1+0x103d0] ;  /* 0x0103d00001087983 */ /* 0x000ea20000300a00 */
[----:B----4-:R-:W-:-:S02]  /*c90e0*/  IMAD.MOV.U32 R24, RZ, RZ, R18 ;  /* 0x000000ffff187224 */ /* 0x010fc400078e0012 */
[----:B------:R-:W-:Y:S01]  /*c90f0*/  IMAD.MOV.U32 R25, RZ, RZ, R19 ;  /* 0x000000ffff197224 */ /* 0x000fe200078e0013 */
[----:B------:R-:W4:Y:S04]  /*c9100*/  LDL.LU R18, [R1+0x103cc] ;  /* 0x0103cc0001127983 */ /* 0x000f280000300800 */
[----:B------:R-:W4:Y:S04]  /*c9110*/  LDL.LU R19, [R1+0x103c8] ;  /* 0x0103c80001137983 */ /* 0x000f280000300800 */
[----:B------:R-:W-:Y:S04]  /*c9120*/  STL.64 [R1+0x10348], R26 ;  /* 0x0103481a01007387 */ /* 0x000fe80000100a00 */
[----:B------:R0:W-:Y:S04]  /*c9130*/  STL.64 [R1+0x10340], R24 ;  /* 0x0103401801007387 */ /* 0x0001e80000100a00 */
[----:B0-----:R-:W4:Y:S04]  /*c9140*/  LDL.LU R24, [R1+0x21b0] ;  /* 0x0021b00001187983 */ /* 0x001f280000300800 */
[----:B------:R-:W4:Y:S04]  /*c9150*/  LDL.LU R25, [R1+0x21b4] ;  /* 0x0021b40001197983 */ /* 0x000f280000300800 */
[----:B------:R-:W4:Y:S04]  /*c9160*/  LDL.LU R26, [R1+0x21b8] ;  /* 0x0021b800011a7983 */ /* 0x000f280000300800 */
[----:B------:R-:W4:Y:S04]  /*c9170*/  LDL.LU R27, [R1+0x21bc] ;  /* 0x0021bc00011b7983 */ /* 0x000f280000300800 */
        /* <DEDUP_REMOVED lines=8> */
[----:B------:R4:W-:Y:S02]  /*c9200*/  STL.64 [R1+0x10350], R20 ;  /* 0x0103501401007387 */ /* 0x0009e40000100a00 */
[----:B----4-:R-:W-:-:S15]  /*c9210*/  HMMA.16816.F32 R20, R12, R18, R24 ;  /* 0x000000120c14723c */ /* 0x010fde0000001818 */
[----:B------:R-:W-:-:S04]  /*c9220*/  NOP ;  /* 0x0000000000007918 */ /* 0x000fc80000000000 */
[----:B------:R0:W-:Y:S04]  /*c9230*/  STL.64 [R1+0x1c40], R20 ;  /* 0x001c401401007387 */ /* 0x0001e80000100a00 */
[----:B------:R1:W-:Y:S04]  /*c9240*/  STL.64 [R1+0x1c48], R22 ;  /* 0x001c481601007387 */ /* 0x0003e80000100a00 */
[----:B------:R2:W-:Y:S04]  /*c9250*/  STL.64 [R1+0x1ca0], R4 ;  /* 0x001ca00401007387 */ /* 0x0005e80000100a00 */
[----:B------:R3:W-:Y:S04]  /*c9260*/  STL.64 [R1+0x1ca8], R6 ;  /* 0x001ca80601007387 */ /* 0x0007e80000100a00 */
[----:B0-----:R-:W4:Y:S04]  /*c9270*/  LDL.LU R20, [R1+0x2410] ;  /* 0x0024100001147983 */ /* 0x001f280000300800 */
[----:B------:R-:W4:Y:S04]  /*c9280*/  LDL.LU R21, [R1+0x2414] ;  /* 0x0024140001157983 */ /* 0x000f280000300800 */
[----:B-1----:R-:W4:Y:S04]  /*c9290*/  LDL.LU R22, [R1+0x2418] ;  /* 0x0024180001167983 */ /* 0x002f280000300800 */
[----:B------:R-:W4:Y:S04]  /*c92a0*/  LDL.LU R23, [R1+0x241c] ;  /* 0x00241c0001177983 */ /* 0x000f280000300800 */
[----:B--2---:R-:W2:Y:S04]  /*c92b0*/  LDL.LU R4, [R1+0x21e0] ;  /* 0x0021e00001047983 */ /* 0x004ea80000300800 */
[----:B------:R-:W2:Y:S04]  /*c92c0*/  LDL.LU R5, [R1+0x21e4] ;  /* 0x0021e40001057983 */ /* 0x000ea80000300800 */
[----:B---3--:R-:W3:Y:S04]  /*c92d0*/  LDL.LU R6, [R1+0x21e8] ;  /* 0x0021e80001067983 */ /* 0x008ee80000300800 */
[----:B------:R-:W3:Y:S04]  /*c92e0*/  LDL.LU R7, [R1+0x21ec] ;  /* 0x0021ec0001077983 */ /* 0x000ee80000300800 */
[----:B---3--:R-:W-:Y:S04]  /*c92f0*/  STL.64 [R1+0x103c0], R6 ;  /* 0x0103c00601007387 */ /* 0x008fe80000100a00 */
[----:B--2---:R0:W-:Y:S04]  /*c9300*/  STL.64 [R1+0x103b8], R4 ;  /* 0x0103b80401007387 */ /* 0x0041e80000100a00 */
[----:B0-----:R-:W2:Y:S04]  /*c9310*/  LDL.LU R4, [R1+0x21d0] ;  /* 0x0021d00001047983 */ /* 0x001ea80000300800 */
[----:B------:R-:W2:Y:S04]  /*c9320*/  LDL.LU R5, [R1+0x21d4] ;  /* 0x0021d40001057983 */ /* 0x000ea80000300800 */
[----:B------:R-:W2:Y:S04]  /*c9330*/  LDL.LU R6, [R1+0x21d8] ;  /* 0x0021d80001067983 */ /* 0x000ea80000300800 */
[----:B------:R-:W2:Y:S04]  /*c9340*/  LDL.LU R7, [R1+0x21dc] ;  /* 0x0021dc0001077983 */ /* 0x000ea80000300800 */
[----:B------:R-:W3:Y:S04]  /*c9350*/  LDL.LU R29, [R1+0x34b4] ;  /* 0x0034b400011d7983 */ /* 0x000ee80000300800 */
[----:B------:R-:W2:Y:S04]  /*c9360*/  LDL.LU R25, [R1+0x34b0] ;  /* 0x0034b00001197983 */ /* 0x000ea80000300800 */
[----:B------:R-:W2:Y:S04]  /*c9370*/  LDL.LU R0, [R1+0x34bc] ;  /* 0x0034bc0001007983 */ /* 0x000ea80000300800 */
[----:B------:R-:W2:Y:S01]  /*c9380*/  LDL.LU R24, [R1+0x34b8] ;  /* 0x0034b80001187983 */ /* 0x000ea20000300800 */
[----:B------:R-:W-:-:S02]  /*c9390*/  IMAD.MOV.U32 R26, RZ, RZ, R3 ;  /* 0x000000ffff1a7224 */ /* 0x000fc400078e0003 */
[----:B------:R-:W-:-:S05]  /*c93a0*/  IMAD.MOV.U32 R27, RZ, RZ, R2 ;  /* 0x000000ffff1b7224 */ /* 0x000fca00078e0002 */
[----:B------:R-:W-:Y:S04]  /*c93b0*/  STL.64 [R1+0x10388], R26 ;  /* 0x0103881a01007387 */ /* 0x000fe80000100a00 */
[----:B--2---:R0:W-:Y:S04]  /*c93c0*/  STL.64 [R1+0x10380], R24 ;  /* 0x0103801801007387 */ /* 0x0041e80000100a00 */
        /* <DEDUP_REMOVED lines=35> */
[----:B------:R3:W-:Y:S01]  /*c9600*/  STL.64 [R1+0x10138], R10 ;  /* 0x0101380a01007387 */ /* 0x0007e20000100a00 */
[----:B--2---:R-:W-:Y:S01]  /*c9610*/  HMMA.16816.F32 R24, R12, R6, R24 ;  /* 0x000000060c18723c */ /* 0x004fe20000001818 */
[----:B---3--:R-:W-:-:S02]  /*c9620*/  IMAD.MOV.U32 R10, RZ, RZ, R5 ;  /* 0x000000ffff0a7224 */ /* 0x008fc400078e0005 */
[----:B------:R-:W2:Y:S04]  /*c9630*/  LDL.LU R5, [R1+0x103a0] ;  /* 0x0103a00001057983 */ /* 0x000ea80000300800 */
[----:B------:R-:W3:Y:S04]  /*c9640*/  LDL.LU R11, [R1+0x94] ;  /* 0x00009400010b7983 */ /* 0x000ee80000300800 */
[----:B------:R0:W-:Y:S04]  /*c9650*/  STL.64 [R1+0x10130], R8 ;  /* 0x0101300801007387 */ /* 0x0001e80000100a00 */
[----:B0-----:R-:W2:Y:S04]  /*c9660*/  LDL.LU R9, [R1+0x34c0] ;  /* 0x0034c00001097983 */ /* 0x001ea80000300800 */
        /* <DEDUP_REMOVED lines=10> */
[----:B------:R-:W2:Y:S04]  /*c9710*/  LDL.LU.64 R24, [R1+0x10380] ;  /* 0x0103800001187983 */ /* 0x000ea80000300a00 */
[----:B------:R-:W-:Y:S04]  /*c9720*/  STL.64 [R1+0x10148], R6 ;  /* 0x0101480601007387 */ /* 0x000fe80000100a00 */
[----:B------:R0:W-:Y:S01]  /*c9730*/  STL.64 [R1+0x10140], R4 ;  /* 0x0101400401007387 */ /* 0x0001e20000100a00 */
[----:B------:R-:W-:-:S02]  /*c9740*/  IMAD R9, R9, 0x100, R2 ;  /* 0x0000010009097824 */ /* 0x000fc400078e0202 */
[----:B------:R-:W-:Y:S01]  /*c9750*/  IMAD R8, R8, 0x100, R3 ;  /* 0x0000010008087824 */ /* 0x000fe200078e0203 */
[----:B0-----:R-:W3:Y:S04]  /*c9760*/  LDL.LU R4, [R1+0x2400] ;  /* 0x0024000001047983 */ /* 0x001ee80000300800 */
[----:B------:R-:W3:Y:S04]  /*c9770*/  LDL.LU R5, [R1+0x2404] ;  /* 0x0024040001057983 */ /* 0x000ee80000300800 */
[----:B------:R-:W3:Y:S04]  /*c9780*/  LDL.LU R6, [R1+0x2408] ;  /* 0x0024080001067983 */ /* 0x000ee80000300800 */
[----:B------:R-:W3:Y:S01]  /*c9790*/  LDL.LU R7, [R1+0x240c] ;  /* 0x00240c0001077983 */ /* 0x000ee20000300800 */
[----:B--2---:R-:W-:-:S02]  /*c97a0*/  IMAD R25, R25, 0x100, R29 ;  /* 0x0000010019197824 */ /* 0x004fc400078e021d */
[----:B------:R-:W-:Y:S01]  /*c97b0*/  IMAD R24, R24, 0x100, R0 ;  /* 0x0000010018187824 */ /* 0x000fe200078e0200 */
[----:B------:R-:W2:Y:S04]  /*c97c0*/  LDL.LU R29, [R1+0x1037c] ;  /* 0x01037c00011d7983 */ /* 0x000ea80000300800 */
[----:B------:R-:W2:Y:S04]  /*c97d0*/  LDL.LU R0, [R1+0x10378] ;  /* 0x0103780001007983 */ /* 0x000ea80000300800 */
[----:B------:R-:W4:Y:S04]  /*c97e0*/  LDL.LU R2, [R1+0x10374] ;  /* 0x0103740001027983 */ /* 0x000f280000300800 */
[----:B------:R-:W4:Y:S02]  /*c97f0*/  LDL.LU R3, [R1+0x10370] ;  /* 0x0103700001037983 */ /* 0x000f240000300800 */
[----:B----4-:R-:W-:Y:S02]  /*c9800*/  HMMA.16816.F32 R12, R12, R2, R20 ;  /* 0x000000020c0c723c */ /* 0x010fe40000001814 */
[----:B------:R-:W4:Y:S04]  /*c9810*/  LDL.LU.64 R22, [R1+0x10368] ;  /* 0x0103680001167983 */ /* 0x000f280000300a00 */
[----:B------:R-:W4:Y:S04]  /*c9820*/  LDL.LU.64 R20, [R1+0x10360] ;  /* 0x0103600001147983 */ /* 0x000f280000300a00 */
[----:B------:R-:W-:Y:S04]  /*c9830*/  STL [R1+0x10104], R2 ;  /* 0x0101040201007387 */ /* 0x000fe80000100800 */
[----:B------:R-:W-:Y:S05]  /*c9840*/  STL [R1+0x10100], R3 ;  /* 0x0101000301007387 */ /* 0x000fea0000100800 */
[----:B------:R0:W-:Y:S04]  /*c9850*/  STL.64 [R1+0x1ce0], R12 ;  /* 0x001ce00c01007387 */ /* 0x0001e80000100a00 */
[----:B------:R1:W-:Y:S01]  /*c9860*/  STL.64 [R1+0x1ce8], R14 ;  /* 0x001ce80e01007387 */ /* 0x0003e20000100a00 */
[----:B0-----:R-:W-:-:S02]  /*c9870*/  F2FP.F16.E4M3.UNPACK_B R12, R25 ;  /* 0x00000019ff0c723e */ /* 0x001fc400020006ff */
[----:B------:R-:W-:Y:S02]  /*c9880*/  F2FP.F16.E4M3.UNPACK_B R13, R24 ;  /* 0x00000018ff0d723e */ /* 0x000fe400020006ff */
[----:B-1----:R-:W-:Y:S02]  /*c9890*/  F2FP.F16.E4M3.UNPACK_B R14, R9 ;  /* 0x00000009ff0e723e */ /* 0x002fe400020006ff */
[----:B------:R-:W-:-:S07]  /*c98a0*/  F2FP.F16.E4M3.UNPACK_B R15, R8 ;  /* 0x00000008ff0f723e */ /* 0x000fce00020006ff */
[----:B----4-:R-:W-:Y:S01]  /*c98b0*/  HMMA.16816.F32 R24, R12, R26, R20 ;  /* 0x0000001a0c18723c */ /* 0x010fe20000001814 */
[----:B------:R-:W4:Y:S04]  /*c98c0*/  LDL.LU.64 R22, [R1+0x10358] ;  /* 0x0103580001167983 */ /* 0x000f280000300a00 */
[----:B------:R-:W4:-:S14]  /*c98d0*/  LDL.LU.64 R20, [R1+0x10350] ;  /* 0x0103500001147983 */ /* 0x000f1c0000300a00 */
[----:B------:R-:W-:Y:S04]  /*c98e0*/  STL.64 [R1+0x1ef0], R24 ;  /* 0x001ef01801007387 */ /* 0x000fe80000100a00 */
[----:B------:R0:W-:Y:S04]  /*c98f0*/  STL.64 [R1+0x1ef8], R26 ;  /* 0x001ef81a01007387 */ /* 0x0001e80000100a00 */
[----:B0-----:R-:W4:Y:S04]  /*c9900*/  LDL.LU.64 R26, [R1+0x10348] ;  /* 0x01034800011a7983 */ /* 0x001f280000300a00 */
[----:B------:R-:W2:Y:S01]  /*c9910*/  LDL.LU.64 R24, [R1+0x10340] ;  /* 0x0103400001187983 */ /* 0x000ea20000300a00 */
[----:B---3--:R-:W-:-:S15]  /*c9920*/  HMMA.16816.F32 R4, R12, R10, R4 ;  /* 0x0000000a0c04723c */ /* 0x008fde0000001804 */
[----:B------:R-:W-:-:S04]  /*c9930*/  NOP ;  /* 0x0000000000007918 */ /* 0x000fc80000000000 */
[----:B------:R-:W-:Y:S04]  /*c9940*/  STL.64 [R1+0x1ee0], R4 ;  /* 0x001ee00401007387 */ /* 0x000fe80000100a00 */
[----:B------:R4:W-:Y:S01]  /*c9950*/  STL.64 [R1+0x1ee8], R6 ;  /* 0x001ee80601007387 */ /* 0x0009e20000100a00 */
[C---:B--2---:R-:W-:Y:S08]  /*c9960*/  HMMA.16816.F32 R8, R12.reuse, R24, R16 ;  /* 0x000000180c08723c */ /* 0x044ff00000001810 */
[----:B----4-:R-:W-:Y:S01]  /*c9970*/  HMMA.16816.F32 R4, R12, R26, R20 ;  /* 0x0000001a0c04723c */ /* 0x010fe20000001814 */
        /* <DEDUP_REMOVED lines=18> */
[----:B------:R-:W2:Y:S04]  /*c9aa0*/  LDL.LU R2, [R1] ;  /* 0x0000000001027983 */ /* 0x000ea80000300800 */
[----:B------:R-:W3:Y:S04]  /*c9ab0*/  LDL.LU R3, [R1+0x4] ;  /* 0x0000040001037983 */ /* 0x000ee80000300800 */
[----:B----4-:R-:W-:Y:S04]  /*c9ac0*/  STL.64 [R1+0x101a8], R22 ;  /* 0x0101a81601007387 */ /* 0x010fe80000100a00 */
[----:B--2---:R0:W-:Y:S04]  /*c9ad0*/  STL.64 [R1+0x101a0], R20 ;  /* 0x0101a01401007387 */ /* 0x0041e80000100a00 */
[----:B0-----:R-:W2:Y:S04]  /*c9ae0*/  LDL.LU R20, [R1+0x22e0] ;  /* 0x0022e00001147983 */ /* 0x001ea80000300800 */
[----:B------:R-:W2:Y:S04]  /*c9af0*/  LDL.LU R21, [R1+0x22e4] ;  /* 0x0022e40001157983 */ /* 0x000ea80000300800 */
[----:B------:R-:W4:Y:S04]  /*c9b00*/  LDL.LU R22, [R1+0x22e8] ;  /* 0x0022e80001167983 */ /* 0x000f280000300800 */
[----:B------:R-:W4:Y:S04]  /*c9b10*/  LDL.LU R23, [R1+0x22ec] ;  /* 0x0022ec0001177983 */ /* 0x000f280000300800 */
[----:B----4-:R0:W-:Y:S04]  /*c9b20*/  STL.64 [R1+0x101b8], R22 ;  /* 0x0101b81601007387 */ /* 0x0101e80000100a00 */
[----:B0-----:R-:W4:Y:S01]  /*c9b30*/  LDL.LU R22, [R1+0x8] ;  /* 0x0000080001167983 */ /* 0x001f220000300800 */
[----:B------:R-:W-:-:S03]  /*c9b40*/  IMAD.MOV.U32 R23, RZ, RZ, R0 ;  /* 0x000000ffff177224 */ /* 0x000fc600078e0000 */
[----:B------:R-:W3:Y:S04]  /*c9b50*/  LDL.LU R0, [R1+0x10338] ;  /* 0x0103380001007983 */ /* 0x000ee80000300800 */
[----:B--2---:R0:W-:Y:S04]  /*c9b60*/  STL.64 [R1+0x101b0], R20 ;  /* 0x0101b01401007387 */ /* 0x0041e80000100a00 */
[----:B----4-:R-:W-:Y:S04]  /*c9b70*/  STL.64 [R1+0x101d0], R22 ;  /* 0x0101d01601007387 */ /* 0x010fe80000100a00 */
[----:B------:R-:W2:Y:S04]  /*c9b80*/  LDL.LU R24, [R1+0x22d0] ;  /* 0x0022d00001187983 */ /* 0x000ea80000300800 */
[----:B------:R-:W2:Y:S04]  /*c9b90*/  LDL.LU R25, [R1+0x22d4] ;  /* 0x0022d40001197983 */ /* 0x000ea80000300800 */
[----:B------:R-:W4:Y:S04]  /*c9ba0*/  LDL.LU R26, [R1+0x22d8] ;  /* 0x0022d800011a7983 */ /* 0x000f280000300800 */
[----:B------:R-:W4:Y:S04]  /*c9bb0*/  LDL.LU R27, [R1+0x22dc] ;  /* 0x0022dc00011b7983 */ /* 0x000f280000300800 */
[----:B0-----:R-:W2:Y:S04]  /*c9bc0*/  LDL.LU R20, [R1+0x10] ;  /* 0x0000100001147983 */ /* 0x001ea80000300800 */
[----:B------:R-:W2:Y:S04]  /*c9bd0*/  LDL.LU R21, [R1+0x14] ;  /* 0x0000140001157983 */ /* 0x000ea80000300800 */
[----:B--2---:R-:W-:Y:S04]  /*c9be0*/  STL.64 [R1+0x101e8], R20 ;  /* 0x0101e81401007387 */ /* 0x004fe80000100a00 */
[----:B----4-:R-:W-:Y:S04]  /*c9bf0*/  STL.64 [R1+0x101c8], R26 ;  /* 0x0101c81a01007387 */ /* 0x010fe80000100a00 */
[----:B------:R0:W-:Y:S04]  /*c9c00*/  STL.64 [R1+0x101c0], R24 ;  /* 0x0101c01801007387 */ /* 0x0001e80000100a00 */
[----:B0-----:R-:W2:Y:S04]  /*c9c10*/  LDL.LU R24, [R1+0x22f0] ;  /* 0x0022f00001187983 */ /* 0x001ea80000300800 */
[----:B------:R-:W2:Y:S04]  /*c9c20*/  LDL.LU R25, [R1+0x22f4] ;  /* 0x0022f40001197983 */ /* 0x000ea80000300800 */
[----:B------:R-:W4:Y:S04]  /*c9c30*/  LDL.LU R26, [R1+0x22f8] ;  /* 0x0022f800011a7983 */ /* 0x000f280000300800 */
[----:B------:R-:W4:Y:S04]  /*c9c40*/  LDL.LU R27, [R1+0x22fc] ;  /* 0x0022fc00011b7983 */ /* 0x000f280000300800 */
[----:B------:R-:W2:Y:S01]  /*c9c50*/  LDL.LU R22, [R1+0x18] ;  /* 0x0000180001167983 */ /* 0x000ea20000300800 */
[----:B---3--:R-:W-:-:S03]  /*c9c60*/  IMAD.MOV.U32 R23, RZ, RZ, R0 ;  /* 0x000000ffff177224 */ /* 0x008fc600078e0000 */
[----:B------:R-:W3:Y:S04]  /*c9c70*/  LDL.LU R0, [R1+0x10334] ;  /* 0x0103340001007983 */ /* 0x000ee80000300800 */
[----:B--2---:R-:W-:Y:S04]  /*c9c80*/  STL.64 [R1+0x10200], R22 ;  /* 0x0102001601007387 */ /* 0x004fe80000100a00 */
[----:B----4-:R-:W-:Y:S04]  /*c9c90*/  STL.64 [R1+0x101e0], R26 ;  /* 0x0101e01a01007387 */ /* 0x010fe80000100a00 */
[----:B------:R0:W-:Y:S04]  /*c9ca0*/  STL.64 [R1+0x101d8], R24 ;  /* 0x0101d81801007387 */ /* 0x0001e80000100a00 */
[----:B0-----:R-:W2:Y:S04]  /*c9cb0*/  LDL.LU R24, [R1+0x2300] ;  /* 0x0023000001187983 */ /* 0x001ea80000300800 */
[----:B------:R-:W2:Y:S04]  /*c9cc0*/  LDL.LU R25, [R1+0x2304] ;  /* 0x0023040001197983 */ /* 0x000ea80000300800 */
[----:B------:R-:W4:Y:S04]  /*c9cd0*/  LDL.LU R26, [R1+0x2308] ;  /* 0x00230800011a7983 */ /* 0x000f280000300800 */
[----:B------:R-:W4:Y:S04]  /*c9ce0*/  LDL.LU R27, [R1+0x230c] ;  /* 0x00230c00011b7983 */ /* 0x000f280000300800 */
[----:B------:R-:W2:Y:S04]  /*c9cf0*/  LDL.LU R20, [R1+0x20] ;  /* 0x0000200001147983 */ /* 0x000ea80000300800 */
[----:B------:R-:W2:Y:S01]  /*c9d00*/  LDL.LU R21, [R1+0x24] ;  /* 0x0000240001157983 */ /* 0x000ea20000300800 */
[----:B---3--:R-:W-:-:S03]  /*c9d10*/  IMAD.MOV.U32 R23, RZ, RZ, R0 ;  /* 0x000000ffff177224 */ /* 0x008fc600078e0000 */
[----:B--2---:R-:W-:Y:S04]  /*c9d20*/  STL.64 [R1+0x10218], R20 ;  /* 0x0102181401007387 */ /* 0x004fe80000100a00 */
[----:B----4-:R-:W-:Y:S04]  /*c9d30*/  STL.64 [R1+0x101f8], R26 ;  /* 0x0101f81a01007387 */ /* 0x010fe80000100a00 */
[----:B------:R0:W-:Y:S04]  /*c9d40*/  STL.64 [R1+0x101f0], R24 ;  /* 0x0101f01801007387 */ /* 0x0001e80000100a00 */
[----:B0-----:R-:W2:Y:S04]  /*c9d50*/  LDL.LU R24, [R1+0x2310] ;  /* 0x0023100001187983 */ /* 0x001ea80000300800 */
[----:B------:R-:W2:Y:S04]  /*c9d60*/  LDL.LU R25, [R1+0x2314] ;  /* 0x0023140001197983 */ /* 0x000ea80000300800 */
[----:B------:R-:W3:Y:S04]  /*c9d70*/  LDL.LU R26, [R1+0x2318] ;  /* 0x00231800011a7983 */ /* 0x000ee80000300800 */
[----:B------:R-:W3:Y:S04]  /*c9d80*/  LDL.LU R27, [R1+0x231c] ;  /* 0x00231c00011b7983 */ /* 0x000ee80000300800 */
[----:B------:R-:W4:Y:S04]  /*c9d90*/  LDL.LU R22, [R1+0x28] ;  /* 0x0000280001167983 */ /* 0x000f280000300800 */
[----:B------:R-:W2:Y:S04]  /*c9da0*/  LDL.LU R0, [R1+0x10330] ;  /* 0x0103300001007983 */ /* 0x000ea80000300800 */
[----:B------:R-:W2:Y:S04]  /*c9db0*/  LDL.LU R20, [R1+0x30] ;  /* 0x0000300001147983 */ /* 0x000ea80000300800 */
[----:B------:R-:W2:Y:S04]  /*c9dc0*/  LDL.LU R21, [R1+0x34] ;  /* 0x0000340001157983 */ /* 0x000ea80000300800 */
        /* <DEDUP_REMOVED lines=8> */
[----:B------:R-:W4:Y:S01]  /*c9e50*/  LDL.LU R22, [R1+0x38] ;  /* 0x0000380001167983 */ /* 0x000f220000300800 */
[----:B------:R-:W-:-:S03]  /*c9e60*/  IMAD.MOV.U32 R23, RZ, RZ, R0 ;  /* 0x000000ffff177224 */ /* 0x000fc600078e0000 */
[----:B------:R-:W2:Y:S04]  /*c9e70*/  LDL.LU R0, [R1+0x1032c] ;  /* 0x01032c0001007983 */ /* 0x000ea80000300800 */
[----:B----4-:R-:W-:Y:S04]  /*c9e80*/  STL.64 [R1+0x10260], R22 ;  /* 0x0102601601007387 */ /* 0x010fe80000100a00 */
        /* <DEDUP_REMOVED lines=8> */
[----:B----4-:R-:W-:Y:S04]  /*c9f10*/  STL.64 [R1+0x10278], R20 ;  /* 0x0102781401007387 */ /* 0x010fe80000100a00 */
[----:B---3--:R-:W-:Y:S04]  /*c9f20*/  STL.64 [R1+0x10240], R26 ;  /* 0x0102401a01007387 */ /* 0x008fe80000100a00 */
[----:B--2---:R0:W-:Y:S04]  /*c9f30*/  STL.64 [R1+0x10238], R24 ;  /* 0x0102381801007387 */ /* 0x0041e80000100a00 */
        /* <DEDUP_REMOVED lines=15> */
[----:B------:R-:W4:Y:S01]  /*ca030*/  LDL.LU R21, [R1+0x54] ;  /* 0x0000540001157983 */ /* 0x000f220000300800 */
[----:B------:R-:W-:-:S03]  /*ca040*/  IMAD.MOV.U32 R23, RZ, RZ, R0 ;  /* 0x000000ffff177224 */ /* 0x000fc600078e0000 */
        /* <DEDUP_REMOVED lines=57> */
[----:B------:R-:W-:-:S03]  /*ca3e0*/  IMAD.MOV.U32 R23, RZ, RZ, R0 ;  /* 0x000000ffff177224 */ /* 0x000fc600078e0000 */
        /* <DEDUP_REMOVED lines=19> */
[----:B------:R-:W2:Y:S01]  /*ca520*/  LDL.LU R11, [R1+0x227c] ;  /* 0x00227c00010b7983 */ /* 0x000ea20000300800 */
[----:B----4-:R-:W-:Y:S03]  /*ca530*/  HMMA.16816.F32 R20, R12, R22, R24 ;  /* 0x000000160c14723c */ /* 0x010fe60000001818 */
[----:B------:R-:W4:Y:S04]  /*ca540*/  LDL.LU.64 R26, [R1+0x10318] ;  /* 0x01031800011a7983 */ /* 0x000f280000300a00 */
[----:B------:R-:W4:-:S12]  /*ca550*/  LDL.LU.64 R24, [R1+0x10310] ;  /* 0x0103100001187983 */ /* 0x000f180000300a00 */
        /* <DEDUP_REMOVED lines=87> */
[----:B------:R-:W2:Y:S01]  /*caad0*/  LDL.LU.64 R20, [R1+0x101b0] ;  /* 0x0101b00001147983 */ /* 0x000ea20000300a00 */
[C---:B----4-:R-:W-:Y:S08]  /*caae0*/  HMMA.16816.F32 R24, R12.reuse, R28, R24 ;  /* 0x0000001c0c18723c */ /* 0x050ff00000001818 */
        /* <DEDUP_REMOVED lines=8> */
[----:B0-----:R-:W2:Y:S04]  /*cab70*/  LDL.LU.64 R26, [R1+0x10198] ;  /* 0x01019800011a7983 */ /* 0x001ea80000300a00 */
[----:B------:R-:W4:Y:S01]  /*cab80*/  LDL.LU.64 R24, [R1+0x10190] ;  /* 0x0101900001187983 */ /* 0x000f220000300a00 */
[----:B--2---:R-:W-:-:S15]  /*cab90*/  HMMA.16816.F32 R20, R12, R26, R20 ;  /* 0x0000001a0c14723c */ /* 0x004fde0000001814 */
[----:B------:R-:W-:-:S04]  /*caba0*/  NOP ;  /* 0x0000000000007918 */ /* 0x000fc80000000000 */
[----:B------:R-:W-:Y:S04]  /*cabb0*/  STL.64 [R1+0x1da0], R20 ;  /* 0x001da01401007387 */ /* 0x000fe80000100a00 */
[----:B------:R0:W-:Y:S04]  /*cabc0*/  STL.64 [R1+0x1da8], R22 ;  /* 0x001da81601007387 */ /* 0x0001e80000100a00 */
[----:B0-----:R-:W4:Y:S04]  /*cabd0*/  LDL.LU.64 R22, [R1+0x10188] ;  /* 0x0101880001167983 */ /* 0x001f280000300a00 */
[----:B------:R-:W4:Y:S02]  /*cabe0*/  LDL.LU.64 R20, [R1+0x10180] ;  /* 0x0101800001147983 */ /* 0x000f240000300a00 */
[----:B----4-:R-:W-:Y:S02]  /*cabf0*/  HMMA.16816.F32 R24, R12, R24, R20 ;  /* 0x000000180c18723c */ /* 0x010fe40000001814 */
[----:B------:R-:W2:Y:S04]  /*cac00*/  LDL.LU.64 R22, [R1+0x10178] ;  /* 0x0101780001167983 */ /* 0x000ea80000300a00 */
[----:B------:R-:W4:-:S13]  /*cac10*/  LDL.LU.64 R20, [R1+0x10170] ;  /* 0x0101700001147983 */ /* 0x000f1a0000300a00 */
        /* <DEDUP_REMOVED lines=10> */
[----:B0-----:R-:W4:Y:S04]  /*cacc0*/  LDL.LU.64 R18, [R1+0x10168] ;  /* 0x0101680001127983 */ /* 0x001f280000300a00 */
[----:B------:R-:W4:Y:S02]  /*cacd0*/  LDL.LU.64 R16, [R1+0x10160] ;  /* 0x0101600001107983 */ /* 0x000f240000300a00 */
[----:B----4-:R-:W-:Y:S02]  /*cace0*/  HMMA.16816.F32 R20, R12, R20, R16 ;  /* 0x000000140c14723c */ /* 0x010fe40000001810 */
[----:B------:R-:W3:Y:S04]  /*cacf0*/  LDL.LU.64 R18, [R1+0x10158] ;  /* 0x0101580001127983 */ /* 0x000ee80000300a00 */
[----:B------:R-:W2:-:S13]  /*cad00*/  LDL.LU.64 R16, [R1+0x10150] ;  /* 0x0101500001107983 */ /* 0x000e9a0000300a00 */
[----:B------:R0:W-:Y:S04]  /*cad10*/  STL.64 [R1+0x1d70], R20 ;  /* 0x001d701401007387 */ /* 0x0001e80000100a00 */
[----:B------:R1:W-:Y:S04]  /*cad20*/  STL.64 [R1+0x1d78], R22 ;  /* 0x001d781601007387 */ /* 0x0003e80000100a00 */
[----:B0-----:R-:W4:Y:S04]  /*cad30*/  LDL.LU R20, [R1+0x2260] ;  /* 0x0022600001147983 */ /* 0x001f280000300800 */
[----:B------:R-:W4:Y:S04]  /*cad40*/  LDL.LU R21, [R1+0x2264] ;  /* 0x0022640001157983 */ /* 0x000f280000300800 */
[----:B-1----:R-:W4:Y:S04]  /*cad50*/  LDL.LU R22, [R1+0x2268] ;  /* 0x0022680001167983 */ /* 0x002f280000300800 */
[----:B------:R-:W4:Y:S01]  /*cad60*/  LDL.LU R23, [R1+0x226c] ;  /* 0x00226c0001177983 */ /* 0x000f220000300800 */
[C---:B---3--:R-:W-:Y:S08]  /*cad70*/  HMMA.16816.F32 R4, R12.reuse, R18, R4 ;  /* 0x000000120c04723c */ /* 0x048ff00000001804 */
[C---:B--2---:R-:W-:Y:S11]  /*cad80*/  HMMA.16816.F32 R16, R12.reuse, R16, R8 ;  /* 0x000000100c10723c */ /* 0x044ff60000001808 */
[----:B------:R-:W-:Y:S04]  /*cad90*/  STL.64 [R1+0x1d60], R4 ;  /* 0x001d600401007387 */ /* 0x000fe80000100a00 */
[----:B------:R0:W-:Y:S04]  /*cada0*/  STL.64 [R1+0x1d68], R6 ;  /* 0x001d680601007387 */ /* 0x0001e80000100a00 */
[----:B0-----:R-:W2:Y:S04]  /*cadb0*/  LDL.LU.64 R6, [R1+0x10148] ;  /* 0x0101480001067983 */ /* 0x001ea80000300a00 */
[----:B------:R-:W3:Y:S04]  /*cadc0*/  LDL.LU.64 R4, [R1+0x10140] ;  /* 0x0101400001047983 */ /* 0x000ee80000300a00 */
[----:B------:R-:W4:Y:S04]  /*cadd0*/  LDL.LU.64 R10, [R1+0x10138] ;  /* 0x01013800010a7983 */ /* 0x000f280000300a00 */
[----:B------:R-:W2:Y:S04]  /*cade0*/  LDL.LU.64 R8, [R1+0x10130] ;  /* 0x0101300001087983 */ /* 0x000ea80000300a00 */
[----:B------:R-:W-:Y:S04]  /*cadf0*/  STL.64 [R1+0x1d50], R16 ;  /* 0x001d501001007387 */ /* 0x000fe80000100a00 */
[----:B------:R4:W-:Y:S02]  /*cae00*/  STL.64 [R1+0x1d58], R18 ;  /* 0x001d581201007387 */ /* 0x0009e40000100a00 */
[C---:B----4-:R-:W-:Y:S08]  /*cae10*/  HMMA.16816.F32 R16, R12.reuse, R10, R20 ;  /* 0x0000000a0c10723c */ /* 0x050ff00000001814 */
[C---:B--2---:R-:W-:Y:S01]  /*cae20*/  HMMA.16816.F32 R8, R12.reuse, R8, R24 ;  /* 0x000000080c08723c */ /* 0x044fe20000001818 */
[----:B------:R-:W2:Y:S10]  /*cae30*/  LDL.LU R20, [R1+0x24a0] ;  /* 0x0024a00001147983 */ /* 0x000eb40000300800 */
[----:B------:R-:W-:Y:S04]  /*cae40*/  STL.64 [R1+0x1d40], R16 ;  /* 0x001d401001007387 */ /* 0x000fe80000100a00 */
[----:B------:R-:W-:Y:S04]  /*cae50*/  STL.64 [R1+0x1d48], R18 ;  /* 0x001d481201007387 */ /* 0x000fe80000100a00 */
[----:B------:R0:W-:Y:S04]  /*cae60*/  STL.64 [R1+0x1d30], R8 ;  /* 0x001d300801007387 */ /* 0x0001e80000100a00 */
[----:B------:R1:W-:Y:S04]  /*cae70*/  STL.64 [R1+0x1d38], R10 ;  /* 0x001d380a01007387 */ /* 0x0003e80000100a00 */
[----:B------:R-:W2:Y:S04]  /*cae80*/  LDL.LU R21, [R1+0x24a4] ;  /* 0x0024a40001157983 */ /* 0x000ea80000300800 */
[----:B------:R-:W4:Y:S04]  /*cae90*/  LDL.LU R22, [R1+0x24a8] ;  /* 0x0024a80001167983 */ /* 0x000f280000300800 */
[----:B------:R-:W4:Y:S04]  /*caea0*/  LDL.LU R23, [R1+0x24ac] ;  /* 0x0024ac0001177983 */ /* 0x000f280000300800 */
[----:B----4-:R-:W-:Y:S04]  /*caeb0*/  STL.64 [R1+0x100b8], R22 ;  /* 0x0100b81601007387 */ /* 0x010fe80000100a00 */
[----:B--2---:R-:W-:Y:S04]  /*caec0*/  STL.64 [R1+0x100b0], R20 ;  /* 0x0100b01401007387 */ /* 0x004fe80000100a00 */
[----:B0-----:R-:W2:Y:S04]  /*caed0*/  LDL.LU R8, [R1+0x2490] ;  /* 0x0024900001087983 */ /* 0x001ea80000300800 */
[----:B------:R-:W2:Y:S04]  /*caee0*/  LDL.LU R9, [R1+0x2494] ;  /* 0x0024940001097983 */ /* 0x000ea80000300800 */
[----:B-1----:R-:W4:Y:S04]  /*caef0*/  LDL.LU R10, [R1+0x2498] ;  /* 0x00249800010a7983 */ /* 0x002f280000300800 */
        /* <DEDUP_REMOVED lines=8> */
[----:B--2---:R-:W-:Y:S04]  /*caf80*/  STL.64 [R1+0x100d0], R8 ;  /* 0x0100d00801007387 */ /* 0x004fe80000100a00 */
[----:B------:R-:W2:Y:S04]  /*caf90*/  LDL R16, [R1+0x2828] ;  /* 0x0028280001107983 */ /* 0x000ea80000100800 */
[----:B--2---:R0:W-:Y:S04]  /*cafa0*/  STL [R1+0x10108], R16 ;  /* 0x0101081001007387 */ /* 0x0041e80000100800 */
[----:B------:R-:W2:Y:S04]  /*cafb0*/  LDL.LU R20, [R1+0x2470] ;  /* 0x0024700001147983 */ /* 0x000ea80000300800 */
[----:B------:R-:W2:Y:S04]  /*cafc0*/  LDL.LU R21, [R1+0x2474] ;  /* 0x0024740001157983 */ /* 0x000ea80000300800 */
[----:B------:R-:W4:Y:S04]  /*cafd0*/  LDL.LU R22, [R1+0x2478] ;  /* 0x0024780001167983 */ /* 0x000f280000300800 */
[----:B------:R-:W4:Y:S04]  /*cafe0*/  LDL.LU R23, [R1+0x247c] ;  /* 0x00247c0001177983 */ /* 0x000f280000300800 */
[----:B0-----:R-:W2:Y:S04]  /*caff0*/  LDL.LU R16, [R1+0x34dc] ;  /* 0x0034dc0001107983 */ /* 0x001ea80000300800 */
[----:B--2---:R0:W-:Y:S04]  /*cb000*/  STL [R1+0x1010c], R16 ;  /* 0x01010c1001007387 */ /* 0x0041e80000100800 */
[----:B0-----:R-:W2:Y:S04]  /*cb010*/  LDL.LU R16, [R1+0x34d4] ;  /* 0x0034d40001107983 */ /* 0x001ea80000300800 */
[----:B------:R-:W2:Y:S04]  /*cb020*/  LDL.LU R2, [R1+0x34e4] ;  /* 0x0034e40001027983 */ /* 0x000ea80000300800 */
[----:B------:R-:W2:Y:S04]  /*cb030*/  LDL.LU R3, [R1+0x34ec] ;  /* 0x0034ec0001037983 */ /* 0x000ea80000300800 */
[----:B------:R-:W2:Y:S04]  /*cb040*/  LDL R10, [R1+0x27fc] ;  /* 0x0027fc00010a7983 */ /* 0x000ea80000100800 */
[----:B------:R-:W2:Y:S04]  /*cb050*/  LDL R11, [R1+0x2808] ;  /* 0x00280800010b7983 */ /* 0x000ea80000100800 */
[----:B------:R-:W3:Y:S04]  /*cb060*/  LDL R9, [R1+0x27f8] ;  /* 0x0027f80001097983 */ /* 0x000ee80000100800 */
[----:B--2---:R-:W-:Y:S04]  /*cb070*/  STL.64 [R1+0x100f8], R10 ;  /* 0x0100f80a01007387 */ /* 0x004fe80000100a00 */
[----:B---3--:R0:W-:Y:S04]  /*cb080*/  STL [R1+0x100f0], R9 ;  /* 0x0100f00901007387 */ /* 0x0081e80000100800 */
[----:B------:R-:W2:Y:S04]  /*cb090*/  LDL.LU R8, [R1+0x2200] ;  /* 0x0022000001087983 */ /* 0x000ea80000300800 */
[----:B0-----:R-:W2:Y:S04]  /*cb0a0*/  LDL.LU R9, [R1+0x2204] ;  /* 0x0022040001097983 */ /* 0x001ea80000300800 */
        /* <DEDUP_REMOVED lines=20> */
[----:B------:R-:W4:Y:S04]  /*cb1f0*/  LDL R17, [R1+0x282c] ;  /* 0x00282c0001117983 */ /* 0x000f280000100800 */
[----:B------:R-:W3:Y:S04]  /*cb200*/  LDL R18, [R1+0x2838] ;  /* 0x0028380001127983 */ /* 0x000ee80000100800 */
[----:B------:R-:W3:Y:S04]  /*cb210*/  LDL R19, [R1+0x283c] ;  /* 0x00283c0001137983 */ /* 0x000ee80000100800 */
[----:B------:R-:W3:Y:S04]  /*cb220*/  LDL R28, [R1+0x2848] ;  /* 0x00284800011c7983 */ /* 0x000ee80000100800 */
[----:B------:R-:W3:Y:S04]  /*cb230*/  LDL R29, [R1+0x284c] ;  /* 0x00284c00011d7983 */ /* 0x000ee80000100800 */
[----:B------:R-:W3:Y:S04]  /*cb240*/  LDL R0, [R1+0x2858] ;  /* 0x0028580001007983 */ /* 0x000ee80000100800 */
        /* <DEDUP_REMOVED lines=9> */
[----:B------:R-:W2:Y:S04]  /*cb2e0*/  LDL.LU.64 R8, [R1+0x10120] ;  /* 0x0101200001087983 */ /* 0x000ea80000300a00 */
        /* <DEDUP_REMOVED lines=8> */
[----:B------:R-:W2:Y:S04]  /*cb370*/  LDL.LU R4, [R1+0x34d0] ;  /* 0x0034d00001047983 */ /* 0x000ea80000300800 */
[----:B------:R-:W3:Y:S01]  /*cb380*/  LDL.LU R5, [R1+0x34d8] ;  /* 0x0034d80001057983 */ /* 0x000ee20000300800 */
[----:B--2---:R-:W-:-:S03]  /*cb390*/  IMAD R4, R4, 0x100, R16 ;  /* 0x0000010004047824 */ /* 0x004fc600078e0210 */
[----:B------:R-:W2:Y:S01]  /*cb3a0*/  LDL.LU R16, [R1+0x1010c] ;  /* 0x01010c0001107983 */ /* 0x000ea20000300800 */
[----:B---3--:R-:W-:Y:S02]  /*cb3b0*/  IMAD R6, R6, 0x100, R2 ;  /* 0x0000010006067824 */ /* 0x008fe400078e0202 */
[----:B------:R-:W-:Y:S02]  /*cb3c0*/  IMAD R7, R7, 0x100, R3 ;  /* 0x0000010007077824 */ /* 0x000fe400078e0203 */
[----:B--2---:R-:W-:Y:S02]  /*cb3d0*/  IMAD R5, R5, 0x100, R16 ;  /* 0x0000010005057824 */ /* 0x004fe400078e0210 */
[----:B------:R-:W2:Y:S04]  /*cb3e0*/  LDL.LU R16, [R1+0x10108] ;  /* 0x0101080001107983 */ /* 0x000ea80000300800 */
[----:B------:R-:W3:Y:S04]  /*cb3f0*/  LDL.LU R2, [R1+0x10104] ;  /* 0x0101040001027983 */ /* 0x000ee80000300800 */
[----:B------:R-:W3:Y:S02]  /*cb400*/  LDL.LU R3, [R1+0x10100] ;  /* 0x0101000001037983 */ /* 0x000ee40000300800 */
[----:B---3--:R-:W-:Y:S02]  /*cb410*/  HMMA.16816.F32 R12, R12, R2, R8 ;  /* 0x000000020c0c723c */ /* 0x008fe40000001808 */
[----:B------:R-:W3:Y:S04]  /*cb420*/  LDL.LU.64 R10, [R1+0x100f8] ;  /* 0x0100f800010a7983 */ /* 0x000ee80000300a00 */
[----:B------:R-:W2:Y:S04]  /*cb430*/  LDL.LU R9, [R1+0x100f0] ;  /* 0x0100f00001097983 */ /* 0x000ea80000300800 */
[----:B------:R-:W4:Y:S04]  /*cb440*/  LDL R2, [R1+0x2818] ;  /* 0x0028180001027983 */ /* 0x000f280000100800 */
[----:B------:R-:W4:Y:S05]  /*cb450*/  LDL R3, [R1+0x281c] ;  /* 0x00281c0001037983 */ /* 0x000f2a0000100800 */
[----:B------:R0:W-:Y:S04]  /*cb460*/  STL.64 [R1+0x1d00], R12 ;  /* 0x001d000c01007387 */ /* 0x0001e80000100a00 */
[----:B------:R1:W-:Y:S01]  /*cb470*/  STL.64 [R1+0x1d08], R14 ;  /* 0x001d080e01007387 */ /* 0x0003e20000100a00 */
[----:B0-----:R-:W-:-:S02]  /*cb480*/  F2FP.F16.E4M3.UNPACK_B R12, R4 ;  /* 0x00000004ff0c723e */ /* 0x001fc400020006ff */
[----:B------:R-:W-:Y:S02]  /*cb490*/  F2FP.F16.E4M3.UNPACK_B R13, R5 ;  /* 0x00000005ff0d723e */ /* 0x000fe400020006ff */
[----:B-1----:R-:W-:Y:S02]  /*cb4a0*/  F2FP.F16.E4M3.UNPACK_B R14, R6 ;  /* 0x00000006ff0e723e */ /* 0x002fe400020006ff */
[----:B------:R-:W-:Y:S01]  /*cb4b0*/  F2FP.F16.E4M3.UNPACK_B R15, R7 ;  /* 0x00000007ff0f723e */ /* 0x000fe200020006ff */
[----:B------:R-:W4:Y:S01]  /*cb4c0*/  LDL R4, [R1+0x280c] ;  /* 0x00280c0001047983 */ /* 0x000f220000100800 */
[----:B--2---:R-:W-:Y:S02]  /*cb4d0*/  F2FP.F16.E4M3.UNPACK_B R8, R9 ;  /* 0x00000009ff08723e */ /* 0x004fe400020006ff */
[----:B---3--:R-:W-:Y:S02]  /*cb4e0*/  F2FP.F16.E4M3.UNPACK_B R9, R10 ;  /* 0x0000000aff09723e */ /* 0x008fe400020006ff */
[----:B------:R-:W-:-:S03]  /*cb4f0*/  F2FP.F16.E4M3.UNPACK_B R6, R11 ;  /* 0x0000000bff06723e */ /* 0x000fc600020006ff */
        /* <DEDUP_REMOVED lines=8> */
[----:B----4-:R-:W-:-:S05]  /*cb580*/  F2FP.F16.E4M3.UNPACK_B R7, R4 ;  /* 0x00000004ff07723e */ /* 0x010fca00020006ff */
[----:B------:R-:W-:Y:S01]  /*cb590*/  STL.64 [R1+0x90], R6 ;  /* 0x0000900601007387 */ /* 0x000fe20000100a00 */
[----:B------:R-:W-:Y:S02]  /*cb5a0*/  F2FP.F16.E4M3.UNPACK_B R4, R2 ;  /* 0x00000002ff04723e */ /* 0x000fe400020006ff */
[----:B------:R-:W-:Y:S01]  /*cb5b0*/  F2FP.F16.E4M3.UNPACK_B R5, R3 ;  /* 0x00000003ff05723e */ /* 0x000fe200020006ff */
        /* <DEDUP_REMOVED lines=10> */
[----:B------:R-:W-:-:S02]  /*cb660*/  F2FP.F16.E4M3.UNPACK_B R2, R16 ;  /* 0x00000010ff02723e */ /* 0x000fc400020006ff */
[----:B------:R-:W-:-:S10]  /*cb670*/  F2FP.F16.E4M3.UNPACK_B R3, R17 ;  /* 0x00000011ff03723e */ /* 0x000fd400020006ff */
[----:B------:R0:W-:Y:S04]  /*cb680*/  STL.64 [R1+0x1fd0], R4 ;  /* 0x001fd00401007387 */ /* 0x0001e80000100a00 */
[----:B------:R-:W-:Y:S04]  /*cb690*/  STL.64 [R1+0x1fd8], R6 ;  /* 0x001fd80601007387 */ /* 0x000fe80000100a00 */
[----:B------:R1:W-:Y:S01]  /*cb6a0*/  STL.64 [R1+0x80], R2 ;  /* 0x0000800201007387 */ /* 0x0003e20000100a00 */
[----:B0-----:R-:W-:Y:S02]  /*cb6b0*/  F2FP.F16.E4M3.UNPACK_B R4, R18 ;  /* 0x00000012ff04723e */ /* 0x001fe400020006ff */
[----:B------:R-:W-:-:S02]  /*cb6c0*/  F2FP.F16.E4M3.UNPACK_B R5, R19 ;  /* 0x00000013ff05723e */ /* 0x000fc400020006ff */
[----:B------:R-:W-:Y:S01]  /*cb6d0*/  F2FP.F16.E4M3.UNPACK_B R0, R0 ;  /* 0x00000000ff00723e */ /* 0x000fe200020006ff */
[----:B---3--:R-:W-:Y:S01]  /*cb6e0*/  HMMA.16816.F32 R8, R12, R2, R8 ;  /* 0x000000020c08723c */ /* 0x008fe20000001808 */
[----:B-1----:R-:W-:Y:S02]  /*cb6f0*/  F2FP.F16.E4M3.UNPACK_B R2, R28 ;  /* 0x0000001cff02723e */ /* 0x002fe400020006ff */
[----:B------:R-:W-:-:S15]  /*cb700*/  F2FP.F16.E4M3.UNPACK_B R3, R29 ;  /* 0x0000001dff03723e */ /* 0x000fde00020006ff */
        /* <DEDUP_REMOVED lines=31> */
[----:B---3--:R0:W-:Y:S04]  /*cb900*/  STL.64 [R1+0x10028], R10 ;  /* 0x0100280a01007387 */ /* 0x0081e80000100a00 */
[----:B--2---:R1:W-:Y:S04]  /*cb910*/  STL.64 [R1+0x10020], R8 ;  /* 0x0100200801007387 */ /* 0x0043e80000100a00 */
[----:B------:R-:W2:Y:S04]  /*cb920*/  LDL R4, [R1+0x28ac] ;  /* 0x0028ac0001047983 */ /* 0x000ea80000100800 */
[----:B----4-:R-:W-:Y:S04]  /*cb930*/  STL [R1+0x10048], R6 ;  /* 0x0100480601007387 */ /* 0x010fe80000100800 */
[----:B--2---:R-:W-:Y:S04]  /*cb940*/  STL.64 [R1+0x10040], R4 ;  /* 0x0100400401007387 */ /* 0x004fe80000100a00 */
[----:B------:R-:W2:Y:S04]  /*cb950*/  LDL R2, [R1+0x28b8] ;  /* 0x0028b80001027983 */ /* 0x000ea80000100800 */
[----:B------:R-:W3:Y:S04]  /*cb960*/  LDL R3, [R1+0x28bc] ;  /* 0x0028bc0001037983 */ /* 0x000ee80000100800 */
[----:B------:R-:W4:Y:S04]  /*cb970*/  LDL R16, [R1+0x28c8] ;  /* 0x0028c80001107983 */ /* 0x000f280000100800 */
[----:B------:R-:W2:Y:S04]  /*cb980*/  LDL.LU R20, [R1+0x2580] ;  /* 0x0025800001147983 */ /* 0x000ea80000300800 */
[----:B------:R-:W2:Y:S04]  /*cb990*/  LDL.LU R21, [R1+0x2584] ;  /* 0x0025840001157983 */ /* 0x000ea80000300800 */
[----:B------:R-:W2:Y:S04]  /*cb9a0*/  LDL.LU R22, [R1+0x2588] ;  /* 0x0025880001167983 */ /* 0x000ea80000300800 */
[----:B------:R-:W2:Y:S04]  /*cb9b0*/  LDL.LU R23, [R1+0x258c] ;  /* 0x00258c0001177983 */ /* 0x000ea80000300800 */
[----:B0-----:R-:W2:Y:S04]  /*cb9c0*/  LDL R11, [R1+0x288c] ;  /* 0x00288c00010b7983 */ /* 0x001ea80000100800 */
[----:B-1----:R-:W3:Y:S04]  /*cb9d0*/  LDL R9, [R1+0x287c] ;  /* 0x00287c0001097983 */ /* 0x002ee80000100800 */
[----:B------:R-:W3:Y:S04]  /*cb9e0*/  LDL R10, [R1+0x2888] ;  /* 0x00288800010a7983 */ /* 0x000ee80000100800 */
[----:B--2---:R-:W-:Y:S04]  /*cb9f0*/  STL [R1+0x10060], R11 ;  /* 0x0100600b01007387 */ /* 0x004fe80000100800 */
[----:B------:R-:W2:Y:S04]  /*cba00*/  LDL R7, [R1+0x2898] ;  /* 0x0028980001077983 */ /* 0x000ea80000100800 */
[----:B--2---:R-:W-:Y:S04]  /*cba10*/  STL [R1+0x10078], R7 ;  /* 0x0100780701007387 */ /* 0x004fe80000100800 */
[----:B------:R-:W-:Y:S04]  /*cba20*/  STL.64 [R1+0x10038], R22 ;  /* 0x0100381601007387 */ /* 0x000fe80000100a00 */
[----:B------:R0:W-:Y:S04]  /*cba30*/  STL.64 [R1+0x10030], R20 ;  /* 0x0100301401007387 */ /* 0x0001e80000100a00 */
[----:B0-----:R-:W2:Y:S04]  /*cba40*/  LDL.LU R20, [R1+0x2550] ;  /* 0x0025500001147983 */ /* 0x001ea80000300800 */
[----:B------:R-:W2:Y:S04]  /*cba50*/  LDL.LU R21, [R1+0x2554] ;  /* 0x0025540001157983 */ /* 0x000ea80000300800 */
[----:B------:R-:W2:Y:S04]  /*cba60*/  LDL.LU R22, [R1+0x2558] ;  /* 0x0025580001167983 */ /* 0x000ea80000300800 */
[----:B------:R-:W2:Y:S04]  /*cba70*/  LDL.LU R23, [R1+0x255c] ;  /* 0x00255c0001177983 */ /* 0x000ea80000300800 */
[----:B------:R-:W2:Y:S04]  /*cba80*/  LDL R8, [R1+0x2878] ;  /* 0x0028780001087983 */ /* 0x000ea80000100800 */
[----:B------:R-:W4:Y:S04]  /*cba90*/  LDL R6, [R1+0x286c] ;  /* 0x00286c0001067983 */ /* 0x000f280000100800 */
[----:B---3--:R-:W-:Y:S04]  /*cbaa0*/  STL [R1+0x10098], R10 ;  /* 0x0100980a01007387 */ /* 0x008fe80000100800 */
[----:B------:R-:W3:Y:S04]  /*cbab0*/  LDL R4, [R1+0x285c] ;  /* 0x00285c0001047983 */ /* 0x000ee80000100800 */
[----:B------:R-:W3:Y:S04]  /*cbac0*/  LDL R5, [R1+0x2868] ;  /* 0x0028680001057983 */ /* 0x000ee80000100800 */
[----:B--2---:R-:W-:Y:S04]  /*cbad0*/  STL.64 [R1+0x10090], R8 ;  /* 0x0100900801007387 */ /* 0x004fe80000100a00 */
        /* <DEDUP_REMOVED lines=19> */
[----:B---3--:R-:W-:-:S02]  /*cbc10*/  F2FP.F16.E4M3.UNPACK_B R11, R4 ;  /* 0x00000004ff0b723e */ /* 0x008fc400020006ff */
[----:B--2---:R-:W-:Y:S04]  /*cbc20*/  STL.64 [R1+0x100a8], R22 ;  /* 0x0100a81601007387 */ /* 0x004fe80000100a00 */
[----:B------:R0:W-:Y:S04]  /*cbc30*/  STL.64 [R1+0x100a0], R20 ;  /* 0x0100a01401007387 */ /* 0x0001e80000100a00 */
[----:B0-----:R-:W2:Y:S04]  /*cbc40*/  LDL.LU R20, [R1+0x24e0] ;  /* 0x0024e00001147983 */ /* 0x001ea80000300800 */
[----:B------:R-:W2:Y:S04]  /*cbc50*/  LDL.LU R21, [R1+0x24e4] ;  /* 0x0024e40001157983 */ /* 0x000ea80000300800 */
[----:B------:R-:W2:Y:S04]  /*cbc60*/  LDL.LU R22, [R1+0x24e8] ;  /* 0x0024e80001167983 */ /* 0x000ea80000300800 */
[----:B------:R-:W2:Y:S04]  /*cbc70*/  LDL.LU R23, [R1+0x24ec] ;  /* 0x0024ec0001177983 */ /* 0x000ea80000300800 */
[----:B------:R-:W3:Y:S04]  /*cbc80*/  LDL R17, [R1+0x28cc] ;  /* 0x0028cc0001117983 */ /* 0x000ee80000100800 */
        /* <DEDUP_REMOVED lines=13> */
[----:B------:R-:W-:-:S02]  /*cbd60*/  F2FP.F16.E4M3.UNPACK_B R4, R5 ;  /* 0x00000005ff04723e */ /* 0x000fc400020006ff */
[----:B----4-:R-:W-:-:S10]  /*cbd70*/  F2FP.F16.E4M3.UNPACK_B R5, R6 ;  /* 0x00000006ff05723e */ /* 0x010fd400020006ff */
[----:B------:R-:W-:Y:S04]  /*cbd80*/  STL.64 [R1+0x21d0], R8 ;  /* 0x0021d00801007387 */ /* 0x000fe80000100a00 */
[----:B------:R0:W-:Y:S04]  /*cbd90*/  STL.64 [R1+0x21d8], R10 ;  /* 0x0021d80a01007387 */ /* 0x0001e80000100a00 */
[----:B0-----:R-:W4:Y:S04]  /*cbda0*/  LDL.LU R10, [R1+0x10098] ;  /* 0x01009800010a7983 */ /* 0x001f280000300800 */
[----:B------:R-:W3:Y:S04]  /*cbdb0*/  LDL.LU.64 R8, [R1+0x10090] ;  /* 0x0100900001087983 */ /* 0x000ee80000300a00 */
[----:B------:R2:W-:Y:S02]  /*cbdc0*/  STL.64 [R1+0x60], R4 ;  /* 0x0000600401007387 */ /* 0x0005e40000100a00 */
[----:B--2---:R-:W-:Y:S02]  /*cbdd0*/  HMMA.16816.F32 R4, R12, R4, R20 ;  /* 0x000000040c04723c */ /* 0x004fe40000001814 */
[----:B------:R-:W2:Y:S04]  /*cbde0*/  LDL.LU.64 R22, [R1+0x10088] ;  /* 0x0100880001167983 */ /* 0x000ea80000300a00 */
[----:B------:R-:W2:-:S13]  /*cbdf0*/  LDL.LU.64 R20, [R1+0x10080] ;  /* 0x0100800001147983 */ /* 0x000e9a0000300a00 */
[----:B------:R-:W-:Y:S04]  /*cbe00*/  STL.64 [R1+0x2210], R4 ;  /* 0x0022100401007387 */ /* 0x000fe80000100a00 */
[----:B------:R0:W-:Y:S01]  /*cbe10*/  STL.64 [R1+0x2218], R6 ;  /* 0x0022180601007387 */ /* 0x0001e20000100a00 */
[----:B---3--:R-:W-:Y:S02]  /*cbe20*/  F2FP.F16.E4M3.UNPACK_B R8, R8 ;  /* 0x00000008ff08723e */ /* 0x008fe400020006ff */
[----:B------:R-:W-:Y:S01]  /*cbe30*/  F2FP.F16.E4M3.UNPACK_B R9, R9 ;  /* 0x00000009ff09723e */ /* 0x000fe200020006ff */
[----:B0-----:R-:W3:Y:S01]  /*cbe40*/  LDL.LU R7, [R1+0x10078] ;  /* 0x0100780001077983 */ /* 0x001ee20000300800 */
[----:B----4-:R-:W-:-:S03]  /*cbe50*/  F2FP.F16.E4M3.UNPACK_B R4, R10 ;  /* 0x0000000aff04723e */ /* 0x010fc600020006ff */
[----:B------:R2:W-:Y:S02]  /*cbe60*/  STL.64 [R1+0x58], R8 ;  /* 0x0000580801007387 */ /* 0x0005e40000100a00 */
[----:B--2---:R-:W-:Y:S02]  /*cbe70*/  HMMA.16816.F32 R8, R12, R8, R20 ;  /* 0x000000080c08723c */ /* 0x004fe40000001814 */
[----:B------:R-:W2:Y:S04]  /*cbe80*/  LDL.LU.64 R22, [R1+0x10070] ;  /* 0x0100700001167983 */ /* 0x000ea80000300a00 */
[----:B------:R-:W2:-:S13]  /*cbe90*/  LDL.LU.64 R20, [R1+0x10068] ;  /* 0x0100680001147983 */ /* 0x000e9a0000300a00 */
[----:B------:R-:W-:Y:S04]  /*cbea0*/  STL.64 [R1+0x2280], R8 ;  /* 0x0022800801007387 */ /* 0x000fe80000100a00 */
[----:B------:R0:W-:Y:S04]  /*cbeb0*/  STL.64 [R1+0x2288], R10 ;  /* 0x0022880a01007387 */ /* 0x0001e80000100a00 */
[----:B0-----:R-:W4:Y:S01]  /*cbec0*/  LDL.LU R11, [R1+0x10060] ;  /* 0x01006000010b7983 */ /* 0x001f220000300800 */
[----:B---3--:R-:W-:Y:S02]  /*cbed0*/  F2FP.F16.E4M3.UNPACK_B R8, R7 ;  /* 0x00000007ff08723e */ /* 0x008fe400020006ff */
[----:B----4-:R-:W-:-:S05]  /*cbee0*/  F2FP.F16.E4M3.UNPACK_B R5, R11 ;  /* 0x0000000bff05723e */ /* 0x010fca00020006ff */
[----:B------:R2:W-:Y:S02]  /*cbef0*/  STL.64 [R1+0x50], R4 ;  /* 0x0000500401007387 */ /* 0x0005e40000100a00 */
[----:B--2---:R-:W-:Y:S02]  /*cbf00*/  HMMA.16816.F32 R4, R12, R4, R20 ;  /* 0x000000040c04723c */ /* 0x004fe40000001814 */
[----:B------:R-:W2:Y:S04]  /*cbf10*/  LDL.LU.64 R22, [R1+0x10058] ;  /* 0x0100580001167983 */ /* 0x000ea80000300a00 */
[----:B------:R-:W2:-:S13]  /*cbf20*/  LDL.LU.64 R20, [R1+0x10050] ;  /* 0x0100500001147983 */ /* 0x000e9a0000300a00 */
[----:B------:R-:W-:Y:S04]  /*cbf30*/  STL.64 [R1+0x22b0], R4 ;  /* 0x0022b00401007387 */ /* 0x000fe80000100a00 */
[----:B------:R0:W-:Y:S04]  /*cbf40*/  STL.64 [R1+0x22b8], R6 ;  /* 0x0022b80601007387 */ /* 0x0001e80000100a00 */
[----:B0-----:R-:W3:Y:S04]  /*cbf50*/  LDL.LU R6, [R1+0x10048] ;  /* 0x0100480001067983 */ /* 0x001ee80000300800 */
[----:B------:R-:W4:Y:S01]  /*cbf60*/  LDL.LU.64 R4, [R1+0x10040] ;  /* 0x0100400001047983 */ /* 0x000f220000300a00 */
[----:B---3--:R-:W-:-:S05]  /*cbf70*/  F2FP.F16.E4M3.UNPACK_B R9, R6 ;  /* 0x00000006ff09723e */ /* 0x008fca00020006ff */
[----:B------:R2:W-:Y:S02]  /*cbf80*/  STL.64 [R1+0x48], R8 ;  /* 0x0000480801007387 */ /* 0x0005e40000100a00 */
[----:B--2---:R-:W-:Y:S02]  /*cbf90*/  HMMA.16816.F32 R8, R12, R8, R20 ;  /* 0x000000080c08723c */ /* 0x004fe40000001814 */
[----:B------:R-:W2:Y:S04]  /*cbfa0*/  LDL.LU.64 R22, [R1+0x10038] ;  /* 0x0100380001167983 */ /* 0x000ea80000300a00 */
[----:B------:R-:W2:-:S13]  /*cbfb0*/  LDL.LU.64 R20, [R1+0x10030] ;  /* 0x0100300001147983 */ /* 0x000e9a0000300a00 */
[----:B------:R-:W-:Y:S04]  /*cbfc0*/  STL.64 [R1+0x2310], R8 ;  /* 0x0023100801007387 */ /* 0x000fe80000100a00 */
[----:B------:R0:W-:Y:S04]  /*cbfd0*/  STL.64 [R1+0x2318], R10 ;  /* 0x0023180a01007387 */ /* 0x0001e80000100a00 */
[----:B0-----:R-:W3:Y:S04]  /*cbfe0*/  LDL.LU.64 R10, [R1+0x10028] ;  /* 0x01002800010a7983 */ /* 0x001ee80000300a00 */
[----:B------:R-:W3:Y:S01]  /*cbff0*/  LDL.LU.64 R8, [R1+0x10020] ;  /* 0x0100200001087983 */ /* 0x000ee20000300a00 */
[----:B----4-:R-:W-:-:S02]  /*cc000*/  F2FP.F16.E4M3.UNPACK_B R6, R5 ;  /* 0x00000005ff06723e */ /* 0x010fc400020006ff */
[----:B------:R-:W-:-:S05]  /*cc010*/  F2FP.F16.E4M3.UNPACK_B R7, R4 ;  /* 0x00000004ff07723e */ /* 0x000fca00020006ff */
        /* <DEDUP_REMOVED lines=55> */
[----:B------:R-:W2:Y:S04]  /*cc390*/  LDL R3, [R1+0x292c] ;  /* 0x00292c0001037983 */ /* 0x000ea80000100800 */
        /* <DEDUP_REMOVED lines=8> */
[----:B---3--:R0:W-:Y:S04]  /*cc420*/  STL.64 [R1+0xffa8], R18 ;  /* 0x00ffa81201007387 */ /* 0x0081e80000100a00 */
[----:B0-----:R-:W3:Y:S04]  /*cc430*/  LDL R18, [R1+0x2918] ;  /* 0x0029180001127983 */ /* 0x001ee80000100800 */
[----:B------:R-:W3:Y:S04]  /*cc440*/  LDL R19, [R1+0x291c] ;  /* 0x00291c0001137983 */ /* 0x000ee80000100800 */
[----:B--2---:R0:W-:Y:S04]  /*cc450*/  STL.64 [R1+0xffa0], R16 ;  /* 0x00ffa01001007387 */ /* 0x0041e80000100a00 */
[----:B0-----:R-:W2:Y:S04]  /*cc460*/  LDL R17, [R1+0x290c] ;  /* 0x00290c0001117983 */ /* 0x001ea80000100800 */
[----:B---3--:R0:W-:Y:S04]  /*cc470*/  STL.64 [R1+0xffe8], R18 ;  /* 0x00ffe81201007387 */ /* 0x0081e80000100a00 */
[----:B------:R-:W3:Y:S04]  /*cc480*/  LDL R16, [R1+0x2908] ;  /* 0x0029080001107983 */ /* 0x000ee80000100800 */
[----:B0-----:R-:W3:Y:S04]  /*cc490*/  LDL R19, [R1+0x28fc] ;  /* 0x0028fc0001137983 */ /* 0x001ee80000100800 */
[----:B--2---:R-:W-:Y:S04]  /*cc4a0*/  STL [R1+0xffe0], R17 ;  /* 0x00ffe01101007387 */ /* 0x004fe80000100800 */
[----:B------:R-:W4:Y:S04]  /*cc4b0*/  LDL R27, [R1+0x294c] ;  /* 0x00294c00011b7983 */ /* 0x000f280000100800 */
[----:B------:R-:W2:Y:S04]  /*cc4c0*/  LDL R24, [R1+0x2958] ;  /* 0x0029580001187983 */ /* 0x000ea80000100800 */
[----:B------:R-:W2:Y:S04]  /*cc4d0*/  LDL R25, [R1+0x295c] ;  /* 0x00295c0001197983 */ /* 0x000ea80000100800 */
        /* <DEDUP_REMOVED lines=18> */
[----:B------:R-:W4:Y:S01]  /*cc600*/  LDL.LU R7, [R1+0x261c] ;  /* 0x00261c0001077983 */ /* 0x000f220000300800 */
[----:B------:R-:W-:Y:S01]  /*cc610*/  IMAD.MOV.U32 R18, RZ, RZ, R0 ;  /* 0x000000ffff127224 */ /* 0x000fe200078e0000 */
[----:B---3--:R-:W-:-:S02]  /*cc620*/  F2FP.F16.E4M3.UNPACK_B R19, R19 ;  /* 0x00000013ff13723e */ /* 0x008fc400020006ff */
[----:B----4-:R-:W-:Y:S04]  /*cc630*/  STL.64 [R1+0xfff8], R6 ;  /* 0x00fff80601007387 */ /* 0x010fe80000100a00 */
[----:B--2---:R0:W-:Y:S04]  /*cc640*/  STL.64 [R1+0xfff0], R4 ;  /* 0x00fff00401007387 */ /* 0x0041e80000100a00 */
[----:B0-----:R-:W2:Y:S04]  /*cc650*/  LDL.LU R4, [R1+0x25e0] ;  /* 0x0025e00001047983 */ /* 0x001ea80000300800 */
[----:B------:R-:W2:Y:S04]  /*cc660*/  LDL.LU R5, [R1+0x25e4] ;  /* 0x0025e40001057983 */ /* 0x000ea80000300800 */
[----:B------:R-:W2:Y:S04]  /*cc670*/  LDL.LU R6, [R1+0x25e8] ;  /* 0x0025e80001067983 */ /* 0x000ea80000300800 */
[----:B------:R-:W2:Y:S04]  /*cc680*/  LDL.LU R7, [R1+0x25ec] ;  /* 0x0025ec0001077983 */ /* 0x000ea80000300800 */
[----:B------:R-:W3:Y:S04]  /*cc690*/  LDL R23, [R1+0x296c] ;  /* 0x00296c0001177983 */ /* 0x000ee80000100800 */
[----:B------:R-:W4:Y:S04]  /*cc6a0*/  LDL R20, [R1+0x2978] ;  /* 0x0029780001147983 */ /* 0x000f280000100800 */
[----:B------:R-:W3:Y:S04]  /*cc6b0*/  LDL R21, [R1+0x297c] ;  /* 0x00297c0001157983 */ /* 0x000ee80000100800 */
[----:B------:R-:W3:Y:S04]  /*cc6c0*/  LDL R0, [R1+0x2988] ;  /* 0x0029880001007983 */ /* 0x000ee80000100800 */
[----:B------:R-:W3:Y:S04]  /*cc6d0*/  LDL.LU R8, [R1+0x26d0] ;  /* 0x0026d00001087983 */ /* 0x000ee80000300800 */
[----:B------:R-:W3:Y:S04]  /*cc6e0*/  LDL.LU R9, [R1+0x26d4] ;  /* 0x0026d40001097983 */ /* 0x000ee80000300800 */
[----:B------:R-:W3:Y:S04]  /*cc6f0*/  LDL.LU R10, [R1+0x26d8] ;  /* 0x0026d800010a7983 */ /* 0x000ee80000300800 */
[----:B------:R-:W3:Y:S01]  /*cc700*/  LDL.LU R11, [R1+0x26dc] ;  /* 0x0026dc00010b7983 */ /* 0x000ee20000300800 */
[----:B------:R-:W-:-:S03]  /*cc710*/  F2FP.F16.E4M3.UNPACK_B R24, R16 ;  /* 0x00000010ff18723e */ /* 0x000fc600020006ff */
[----:B------:R2:W-:Y:S02]  /*cc720*/  STL [R1+0x1c], R19 ;  /* 0x00001c1301007387 */ /* 0x0005e40000100800 */
[----:B--2---:R-:W-:Y:S02]  /*cc730*/  HMMA.16816.F32 R16, R12, R18, R4 ;  /* 0x000000120c10723c */ /* 0x004fe40000001804 */
[----:B------:R-:W2:Y:S04]  /*cc740*/  LDL.LU.64 R6, [R1+0xfff8] ;  /* 0x00fff80001067983 */ /* 0x000ea80000300a00 */
[----:B------:R-:W2:-:S13]  /*cc750*/  LDL.LU.64 R4, [R1+0xfff0] ;  /* 0x00fff00001047983 */ /* 0x000e9a0000300a00 */
[----:B------:R-:W-:Y:S04]  /*cc760*/  STL.64 [R1+0x2410], R16 ;  /* 0x0024101001007387 */ /* 0x000fe80000100a00 */
[----:B------:R0:W-:Y:S04]  /*cc770*/  STL.64 [R1+0x2418], R18 ;  /* 0x0024181201007387 */ /* 0x0001e80000100a00 */
[----:B0-----:R-:W2:Y:S04]  /*cc780*/  LDL.LU.64 R18, [R1+0xffe8] ;  /* 0x00ffe80001127983 */ /* 0x001ea80000300a00 */
[----:B------:R-:W2:Y:S02]  /*cc790*/  LDL.LU R17, [R1+0xffe0] ;  /* 0x00ffe00001117983 */ /* 0x000ea40000300800 */
[----:B--2---:R-:W-:-:S05]  /*cc7a0*/  F2FP.F16.E4M3.UNPACK_B R25, R17 ;  /* 0x00000011ff19723e */ /* 0x004fca00020006ff */
[----:B------:R0:W-:Y:S02]  /*cc7b0*/  STL.64 [R1+0x10], R24 ;  /* 0x0000101801007387 */ /* 0x0001e40000100a00 */
[----:B0-----:R-:W-:Y:S02]  /*cc7c0*/  HMMA.16816.F32 R24, R12, R24, R4 ;  /* 0x000000180c18723c */ /* 0x001fe40000001804 */
[----:B------:R-:W2:Y:S04]  /*cc7d0*/  LDL.LU.64 R6, [R1+0xffd8] ;  /* 0x00ffd80001067983 */ /* 0x000ea80000300a00 */
[----:B------:R-:W2:-:S13]  /*cc7e0*/  LDL.LU.64 R4, [R1+0xffd0] ;  /* 0x00ffd00001047983 */ /* 0x000e9a0000300a00 */
[----:B------:R-:W-:Y:S04]  /*cc7f0*/  STL.64 [R1+0x2430], R24 ;  /* 0x0024301801007387 */ /* 0x000fe80000100a00 */
[----:B------:R0:W-:Y:S04]  /*cc800*/  STL.64 [R1+0x2438], R26 ;  /* 0x0024381a01007387 */ /* 0x0001e80000100a00 */
[----:B0-----:R-:W2:Y:S04]  /*cc810*/  LDL.LU.64 R26, [R1+0xffc8] ;  /* 0x00ffc800011a7983 */ /* 0x001ea80000300a00 */
[----:B------:R-:W2:Y:S01]  /*cc820*/  LDL.LU.64 R24, [R1+0xffc0] ;  /* 0x00ffc00001187983 */ /* 0x000ea20000300a00 */
[----:B------:R-:W-:-:S02]  /*cc830*/  F2FP.F16.E4M3.UNPACK_B R16, R18 ;  /* 0x00000012ff10723e */ /* 0x000fc400020006ff */
[----:B------:R-:W-:-:S05]  /*cc840*/  F2FP.F16.E4M3.UNPACK_B R17, R19 ;  /* 0x00000013ff11723e */ /* 0x000fca00020006ff */
        /* <DEDUP_REMOVED lines=10> */
[----:B------:R-:W-:Y:S02]  /*cc8f0*/  STL.64 [R1], R2 ;  /* 0x0000000201007387 */ /* 0x000fe40000100a00 */
[----:B--2---:R-:W-:-:S15]  /*cc900*/  HMMA.16816.F32 R16, R12, R2, R16 ;  /* 0x000000020c10723c */ /* 0x004fde0000001810 */
[----:B------:R-:W-:-:S04]  /*cc910*/  NOP ;  /* 0x0000000000007918 */ /* 0x000fc80000000000 */
[----:B------:R-:W-:Y:S04]  /*cc920*/  STL.64 [R1+0x2490], R16 ;  /* 0x0024901001007387 */ /* 0x000fe80000100a00 */
[----:B------:R0:W-:Y:S04]  /*cc930*/  STL.64 [R1+0x2498], R18 ;  /* 0x0024981201007387 */ /* 0x0001e80000100a00 */
[----:B0-----:R-:W2:Y:S04]  /*cc940*/  LDL.LU.64 R18, [R1+0xff98] ;  /* 0x00ff980001127983 */ /* 0x001ea80000300a00 */
[----:B------:R-:W2:Y:S01]  /*cc950*/  LDL.LU.64 R16, [R1+0xff90] ;  /* 0x00ff900001107983 */ /* 0x000ea20000300a00 */
[----:B------:R-:W-:-:S02]  /*cc960*/  F2FP.F16.E4M3.UNPACK_B R28, R28 ;  /* 0x0000001cff1c723e */ /* 0x000fc400020006ff */
[----:B------:R-:W-:-:S07]  /*cc970*/  F2FP.F16.E4M3.UNPACK_B R29, R29 ;  /* 0x0000001dff1d723e */ /* 0x000fce00020006ff */
[----:B--2---:R-:W-:-:S15]  /*cc980*/  HMMA.16816.F32 R16, R12, R28, R16 ;  /* 0x0000001c0c10723c */ /* 0x004fde0000001810 */
[----:B------:R-:W-:-:S04]  /*cc990*/  NOP ;  /* 0x0000000000007918 */ /* 0x000fc80000000000 */
[----:B------:R-:W-:Y:S04]  /*cc9a0*/  STL.64 [R1+0x24c0], R16 ;  /* 0x0024c01001007387 */ /* 0x000fe80000100a00 */
[----:B------:R0:W-:Y:S04]  /*cc9b0*/  STL.64 [R1+0x24c8], R18 ;  /* 0x0024c81201007387 */ /* 0x0001e80000100a00 */
[----:B0-----:R-:W2:Y:S04]  /*cc9c0*/  LDL.LU.64 R18, [R1+0xff88] ;  /* 0x00ff880001127983 */ /* 0x001ea80000300a00 */
[----:B------:R-:W2:Y:S01]  /*cc9d0*/  LDL.LU.64 R16, [R1+0xff80] ;  /* 0x00ff800001107983 */ /* 0x000ea20000300a00 */
[----:B------:R-:W-:-:S02]  /*cc9e0*/  F2FP.F16.E4M3.UNPACK_B R26, R26 ;  /* 0x0000001aff1a723e */ /* 0x000fc400020006ff */
[----:B------:R-:W-:Y:S01]  /*cc9f0*/  F2FP.F16.E4M3.UNPACK_B R27, R27 ;  /* 0x0000001bff1b723e */ /* 0x000fe200020006ff */
[----:B------:R-:W-:Y:S04]  /*cca00*/  STL [R1+0xff1c], R28 ;  /* 0x00ff1c1c01007387 */ /* 0x000fe80000100800 */
[----:B------:R-:W-:Y:S01]  /*cca10*/  STL [R1+0xff18], R29 ;  /* 0x00ff181d01007387 */ /* 0x000fe20000100800 */
[----:B------:R-:W-:Y:S02]  /*cca20*/  F2FP.F16.E4M3.UNPACK_B R24, R24 ;  /* 0x00000018ff18723e */ /* 0x000fe400020006ff */
[----:B------:R-:W-:Y:S01]  /*cca30*/  F2FP.F16.E4M3.UNPACK_B R25, R25 ;  /* 0x00000019ff19723e */ /* 0x000fe200020006ff */
[----:B--2---:R-:W-:-:S15]  /*cca40*/  HMMA.16816.F32 R16, R12, R26, R16 ;  /* 0x0000001a0c10723c */ /* 0x004fde0000001810 */
[----:B------:R-:W-:-:S04]  /*cca50*/  NOP ;  /* 0x0000000000007918 */ /* 0x000fc80000000000 */
[----:B------:R-:W-:Y:S04]  /*cca60*/  STL.64 [R1+0x24f0], R16 ;  /* 0x0024f01001007387 */ /* 0x000fe80000100a00 */
[----:B------:R0:W-:Y:S04]  /*cca70*/  STL.64 [R1+0x24f8], R18 ;  /* 0x0024f81201007387 */ /* 0x0001e80000100a00 */
[----:B0-----:R-:W2:Y:S04]  /*cca80*/  LDL.LU.64 R18, [R1+0xff78] ;  /* 0x00ff780001127983 */ /* 0x001ea80000300a00 */
[----:B------:R-:W2:Y:S01]  /*cca90*/  LDL.LU.64 R16, [R1+0xff70] ;  /* 0x00ff700001107983 */ /* 0x000ea20000300a00 */
[----:B------:R-:W-:Y:S01]  /*ccaa0*/  HMMA.16816.F32 R4, R12, R24, R4 ;  /* 0x000000180c04723c */ /* 0x000fe20000001804 */
[----:B------:R-:W-:-:S02]  /*ccab0*/  F2FP.F16.E4M3.UNPACK_B R22, R22 ;  /* 0x00000016ff16723e */ /* 0x000fc400020006ff */
[----:B---3--:R-:W-:Y:S01]  /*ccac0*/  F2FP.F16.E4M3.UNPACK_B R23, R23 ;  /* 0x00000017ff17723e */ /* 0x008fe200020006ff */
[----:B------:R-:W-:Y:S04]  /*ccad0*/  STL.64 [R1+0xfd28], R26 ;  /* 0x00fd281a01007387 */ /* 0x000fe80000100a00 */
[----:B------:R-:W-:Y:S11]  /*ccae0*/  STL.64 [R1+0xfd20], R24 ;  /* 0x00fd201801007387 */ /* 0x000ff60000100a00 */
[----:B------:R-:W-:Y:S04]  /*ccaf0*/  STL.64 [R1+0x2530], R4 ;  /* 0x0025300401007387 */ /* 0x000fe80000100a00 */
[----:B------:R2:W-:Y:S01]  /*ccb00*/  STL.64 [R1+0x2538], R6 ;  /* 0x0025380601007387 */ /* 0x0005e20000100a00 */
[----:B----4-:R-:W-:-:S02]  /*ccb10*/  F2FP.F16.E4M3.UNPACK_B R20, R20 ;  /* 0x00000014ff14723e */ /* 0x010fc400020006ff */
[----:B------:R-:W-:Y:S01]  /*ccb20*/  F2FP.F16.E4M3.UNPACK_B R21, R21 ;  /* 0x00000015ff15723e */ /* 0x000fe200020006ff */
[----:B--2---:R-:W-:-:S15]  /*ccb30*/  HMMA.16816.F32 R4, R12, R22, R16 ;  /* 0x000000160c04723c */ /* 0x004fde0000001810 */
[----:B------:R-:W-:-:S04]  /*ccb40*/  NOP ;  /* 0x0000000000007918 */ /* 0x000fc80000000000 */
[----:B------:R-:W-:Y:S04]  /*ccb50*/  STL.64 [R1+0x2580], R4 ;  /* 0x0025800401007387 */ /* 0x000fe80000100a00 */
[----:B------:R0:W-:Y:S04]  /*ccb60*/  STL.64 [R1+0x2588], R6 ;  /* 0x0025880601007387 */ /* 0x0001e80000100a00 */
[----:B------:R-:W2:Y:S01]  /*ccb70*/  LDL.LU R24, [R1+0x2740] ;  /* 0x0027400001187983 */ /* 0x000ea20000300800 */
[----:B0-----:R-:W-:-:S15]  /*ccb80*/  HMMA.16816.F32 R4, R12, R20, R8 ;  /* 0x000000140c04723c */ /* 0x001fde0000001808 */
[----:B------:R-:W-:-:S04]  /*ccb90*/  NOP ;  /* 0x0000000000007918 */ /* 0x000fc80000000000 */
[----:B------:R-:W-:Y:S04]  /*ccba0*/  STL.64 [R1+0x25e0], R4 ;  /* 0x0025e00401007387 */ /* 0x000fe80000100a00 */
[----:B------:R-:W-:Y:S04]  /*ccbb0*/  STL.64 [R1+0x25e8], R6 ;  /* 0x0025e80601007387 */ /* 0x000fe80000100a00 */
        /* <DEDUP_REMOVED lines=18> */
[----:B------:R-:W2:Y:S04]  /*ccce0*/  LDL R11, [R1+0x29ac] ;  /* 0x0029ac00010b7983 */ /* 0x000ea80000100800 */
[----:B------:R-:W4:Y:S04]  /*cccf0*/  LDL R8, [R1+0x29b8] ;  /* 0x0029b80001087983 */ /* 0x000f280000100800 */
[----:B------:R-:W3:Y:S04]  /*ccd00*/  LDL R19, [R1+0x298c] ;  /* 0x00298c0001137983 */ /* 0x000ee80000100800 */
[----:B------:R-:W3:Y:S04]  /*ccd10*/  LDL R16, [R1+0x2998] ;  /* 0x0029980001107983 */ /* 0x000ee80000100800 */
[----:B------:R-:W3:Y:S04]  /*ccd20*/  LDL R17, [R1+0x299c] ;  /* 0x00299c0001117983 */ /* 0x000ee80000100800 */
        /* <DEDUP_REMOVED lines=12> */
[----:B------:R-:W-:-:S02]  /*ccdf0*/  F2FP.F16.E4M3.UNPACK_B R18, R0 ;  /* 0x00000000ff12723e */ /* 0x000fc400020006ff */
[----:B------:R-:W-:Y:S01]  /*cce00*/  F2FP.F16.E4M3.UNPACK_B R19, R19 ;  /* 0x00000013ff13723e */ /* 0x000fe200020006ff */
[----:B----4-:R-:W-:Y:S04]  /*cce10*/  STL.64 [R1+0xff58], R26 ;  /* 0x00ff581a01007387 */ /* 0x010fe80000100a00 */
[----:B---3--:R0:W-:Y:S04]  /*cce20*/  STL.64 [R1+0xff50], R24 ;  /* 0x00ff501801007387 */ /* 0x0081e80000100a00 */
[----:B0-----:R-:W3:Y:S04]  /*cce30*/  LDL.LU R24, [R1+0x2700] ;  /* 0x0027000001187983 */ /* 0x001ee80000300800 */
[----:B------:R-:W3:Y:S04]  /*cce40*/  LDL.LU R25, [R1+0x2704] ;  /* 0x0027040001197983 */ /* 0x000ee80000300800 */
[----:B------:R-:W3:Y:S04]  /*cce50*/  LDL.LU R26, [R1+0x2708] ;  /* 0x00270800011a7983 */ /* 0x000ee80000300800 */
[----:B------:R-:W3:Y:S01]  /*cce60*/  LDL.LU R27, [R1+0x270c] ;  /* 0x00270c00011b7983 */ /* 0x000ee20000300800 */
[----:B------:R-:W-:-:S02]  /*cce70*/  F2FP.F16.E4M3.UNPACK_B R16, R16 ;  /* 0x00000010ff10723e */ /* 0x000fc400020006ff */
[----:B------:R-:W-:Y:S01]  /*cce80*/  F2FP.F16.E4M3.UNPACK_B R17, R17 ;  /* 0x00000011ff11723e */ /* 0x000fe200020006ff */
[C---:B--2---:R-:W-:Y:S01]  /*cce90*/  HMMA.16816.F32 R8, R12.reuse, R18, R8 ;  /* 0x000000120c08723c */ /* 0x044fe20000001808 */
[----:B------:R-:W2:Y:S04]  /*ccea0*/  LDL R7, [R1+0x29cc] ;  /* 0x0029cc0001077983 */ /* 0x000ea80000100800 */
[----:B------:R-:W4:Y:S04]  /*cceb0*/  LDL R4, [R1+0x29d8] ;  /* 0x0029d80001047983 */ /* 0x000f280000100800 */
[----:B------:R-:W2:Y:S04]  /*ccec0*/  LDL R5, [R1+0x29dc] ;  /* 0x0029dc0001057983 */ /* 0x000ea80000100800 */
[----:B------:R-:W2:Y:S04]  /*cced0*/  LDL R2, [R1+0x29e8] ;  /* 0x0029e80001027983 */ /* 0x000ea80000100800 */
[----:B------:R-:W2:Y:S04]  /*ccee0*/  LDL R3, [R1+0x29ec] ;  /* 0x0029ec0001037983 */ /* 0x000ea80000100800 */
[----:B------:R-:W2:Y:S04]  /*ccef0*/  LDL.LU R28, [R1+0x34f8] ;  /* 0x0034f800011c7983 */ /* 0x000ea80000300800 */
[----:B------:R-:W2:Y:S04]  /*ccf00*/  LDL.LU R29, [R1+0x3500] ;  /* 0x00350000011d7983 */ /* 0x000ea80000300800 */
[----:B------:R-:W2:Y:S04]  /*ccf10*/  LDL.LU R0, [R1+0x3508] ;  /* 0x0035080001007983 */ /* 0x000ea80000300800 */
[----:B------:R0:W-:Y:S04]  /*ccf20*/  STL.64 [R1+0xfd08], R22 ;  /* 0x00fd081601007387 */ /* 0x0001e80000100a00 */
[----:B0-----:R-:W2:Y:S04]  /*ccf30*/  LDL.LU R22, [R1+0x3504] ;  /* 0x0035040001167983 */ /* 0x001ea80000300800 */
[----:B------:R-:W2:Y:S04]  /*ccf40*/  LDL.LU R23, [R1+0x350c] ;  /* 0x00350c0001177983 */ /* 0x000ea80000300800 */
[----:B------:R0:W-:Y:S04]  /*ccf50*/  STL.64 [R1+0xfd00], R20 ;  /* 0x00fd001401007387 */ /* 0x0001e80000100a00 */
[----:B0-----:R-:W2:Y:S04]  /*ccf60*/  LDL.LU R20, [R1+0x34f0] ;  /* 0x0034f00001147983 */ /* 0x001ea80000300800 */
[----:B------:R-:W2:Y:S04]  /*ccf70*/  LDL.LU R21, [R1+0x34fc] ;  /* 0x0034fc0001157983 */ /* 0x000ea80000300800 */
[----:B------:R-:W-:Y:S04]  /*ccf80*/  STL.64 [R1+0x2620], R8 ;  /* 0x0026200801007387 */ /* 0x000fe80000100a00 */
[----:B------:R0:W-:Y:S04]  /*ccf90*/  STL.64 [R1+0x2628], R10 ;  /* 0x0026280a01007387 */ /* 0x0001e80000100a00 */
[----:B0-----:R-:W2:Y:S04]  /*ccfa0*/  LDL.LU.64 R10, [R1+0xff68] ;  /* 0x00ff6800010a7983 */ /* 0x001ea80000300a00 */
[----:B------:R-:W4:Y:S01]  /*ccfb0*/  LDL.LU.64 R8, [R1+0xff60] ;  /* 0x00ff600001087983 */ /* 0x000f220000300a00 */
[----:B---3--:R-:W-:-:S15]  /*ccfc0*/  HMMA.16816.F32 R24, R12, R16, R24 ;  /* 0x000000100c18723c */ /* 0x008fde0000001818 */
[----:B------:R-:W-:-:S04]  /*ccfd0*/  NOP ;  /* 0x0000000000007918 */ /* 0x000fc80000000000 */
[----:B------:R-:W-:Y:S04]  /*ccfe0*/  STL.64 [R1+0x2680], R24 ;  /* 0x0026801801007387 */ /* 0x000fe80000100a00 */
[----:B------:R0:W-:Y:S04]  /*ccff0*/  STL.64 [R1+0x2688], R26 ;  /* 0x0026881a01007387 */ /* 0x0001e80000100a00 */
[----:B0-----:R-:W3:Y:S04]  /*cd000*/  LDL.LU.64 R26, [R1+0xff58] ;  /* 0x00ff5800011a7983 */ /* 0x001ee80000300a00 */
[----:B------:R-:W3:Y:S01]  /*cd010*/  LDL.LU.64 R24, [R1+0xff50] ;  /* 0x00ff500001187983 */ /* 0x000ee20000300a00 */
[----:B--2---:R-:W-:-:S02]  /*cd020*/  F2FP.F16.E4M3.UNPACK_B R10, R10 ;  /* 0x0000000aff0a723e */ /* 0x004fc400020006ff */
[----:B------:R-:W-:Y:S01]  /*cd030*/  F2FP.F16.E4M3.UNPACK_B R11, R11 ;  /* 0x0000000bff0b723e */ /* 0x000fe200020006ff */
[----:B------:R0:W-:Y:S04]  /*cd040*/  STL.64 [R1+0xfd18], R18 ;  /* 0x00fd181201007387 */ /* 0x0001e80000100a00 */
[----:B0-----:R-:W2:Y:S04]  /*cd050*/  LDL.LU R19, [R1+0x34f4] ;  /* 0x0034f40001137983 */ /* 0x001ea80000300800 */
[----:B------:R-:W-:Y:S01]  /*cd060*/  STL.64 [R1+0xfd10], R16 ;  /* 0x00fd101001007387 */ /* 0x000fe20000100a00 */
[----:B---3--:R-:W-:-:S15]  /*cd070*/  HMMA.16816.F32 R24, R12, R10, R24 ;  /* 0x0000000a0c18723c */ /* 0x008fde0000001818 */
[----:B------:R-:W-:-:S04]  /*cd080*/  NOP ;  /* 0x0000000000007918 */ /* 0x000fc80000000000 */
[----:B------:R-:W-:Y:S04]  /*cd090*/  STL.64 [R1+0x26e0], R24 ;  /* 0x0026e01801007387 */ /* 0x000fe80000100a00 */
[----:B------:R0:W-:Y:S04]  /*cd0a0*/  STL.64 [R1+0x26e8], R26 ;  /* 0x0026e81a01007387 */ /* 0x0001e80000100a00 */
[----:B0-----:R-:W3:Y:S04]  /*cd0b0*/  LDL.LU.64 R26, [R1+0xff48] ;  /* 0x00ff4800011a7983 */ /* 0x001ee80000300a00 */
[----:B------:R-:W3:Y:S01]  /*cd0c0*/  LDL.LU.64 R24, [R1+0xff40] ;  /* 0x00ff400001187983 */ /* 0x000ee20000300a00 */
[----:B----4-:R-:W-:-:S02]  /*cd0d0*/  F2FP.F16.E4M3.UNPACK_B R8, R8 ;  /* 0x00000008ff08723e */ /* 0x010fc400020006ff */
[----:B------:R-:W-:-:S07]  /*cd0e0*/  F2FP.F16.E4M3.UNPACK_B R9, R9 ;  /* 0x00000009ff09723e */ /* 0x000fce00020006ff */
[----:B---3--:R-:W-:-:S15]  /*cd0f0*/  HMMA.16816.F32 R24, R12, R8, R24 ;  /* 0x000000080c18723c */ /* 0x008fde0000001818 */
[----:B------:R-:W-:-:S04]  /*cd100*/  NOP ;  /* 0x0000000000007918 */ /* 0x000fc80000000000 */
[----:B------:R-:W-:Y:S04]  /*cd110*/  STL.64 [R1+0x2720], R24 ;  /* 0x0027201801007387 */ /* 0x000fe80000100a00 */
[----:B------:R0:W-:Y:S04]  /*cd120*/  STL.64 [R1+0x2728], R26 ;  /* 0x0027281a01007387 */ /* 0x0001e80000100a00 */
[----:B0-----:R-:W3:Y:S04]  /*cd130*/  LDL.LU.64 R26, [R1+0xff38] ;  /* 0x00ff3800011a7983 */ /* 0x001ee80000300a00 */
[----:B------:R-:W3:Y:S01]  /*cd140*/  LDL.LU.64 R24, [R1+0xff30] ;  /* 0x00ff300001187983 */ /* 0x000ee20000300a00 */
[----:B------:R-:W-:-:S02]  /*cd150*/  F2FP.F16.E4M3.UNPACK_B R6, R6 ;  /* 0x00000006ff06723e */ /* 0x000fc400020006ff */
[----:B------:R-:W-:Y:S01]  /*cd160*/  F2FP.F16.E4M3.UNPACK_B R7, R7 ;  /* 0x00000007ff07723e */ /* 0x000fe200020006ff */
        /* <DEDUP_REMOVED lines=10> */
[----:B0-----:R-:W3:Y:S04]  /*cd210*/  LDL.LU.64 R26, [R1+0xff28] ;  /* 0x00ff2800011a7983 */ /* 0x001ee80000300a00 */
[----:B------:R-:W3:Y:S01]  /*cd220*/  LDL.LU.64 R24, [R1+0xff20] ;  /* 0x00ff200001187983 */ /* 0x000ee20000300a00 */
[----:B------:R-:W-:-:S02]  /*cd230*/  F2FP.F16.E4M3.UNPACK_B R4, R4 ;  /* 0x00000004ff04723e */ /* 0x000fc400020006ff */
[----:B------:R-:W-:-:S07]  /*cd240*/  F2FP.F16.E4M3.UNPACK_B R5, R5 ;  /* 0x00000005ff05723e */ /* 0x000fce00020006ff */
[C---:B----4-:R-:W-:Y:S01]  /*cd250*/  HMMA.16816.F32 R8, R12.reuse, R4, R8 ;  /* 0x000000040c08723c */ /* 0x050fe20000001808 */
[----:B------:R-:W-:Y:S02]  /*cd260*/  F2FP.F16.E4M3.UNPACK_B R2, R2 ;  /* 0x00000002ff02723e */ /* 0x000fe400020006ff */
[----:B------:R-:W-:Y:S01]  /*cd270*/  F2FP.F16.E4M3.UNPACK_B R3, R3 ;  /* 0x00000003ff03723e */ /* 0x000fe200020006ff */
[----:B------:R-:W-:Y:S04]  /*cd280*/  STL.64 [R1+0xfcc8], R6 ;  /* 0x00fcc80601007387 */ /* 0x000fe80000100a00 */
[----:B------:R2:W-:Y:S11]  /*cd290*/  STL.64 [R1+0xfcc0], R4 ;  /* 0x00fcc00401007387 */ /* 0x0005f60000100a00 */
[----:B------:R-:W-:Y:S04]  /*cd2a0*/  STL.64 [R1+0x27d0], R8 ;  /* 0x0027d00801007387 */ /* 0x000fe80000100a00 */
[----:B------:R3:W-:Y:S01]  /*cd2b0*/  STL.64 [R1+0x27d8], R10 ;  /* 0x0027d80a01007387 */ /* 0x0007e20000100a00 */
[----:B--2---:R-:W-:Y:S01]  /*cd2c0*/  IMAD R4, R20, 0x100, R19 ;  /* 0x0000010014047824 */ /* 0x004fe200078e0213 */
[----:B---3--:R-:W-:Y:S04]  /*cd2d0*/  HMMA.16816.F32 R8, R12, R2, R24 ;  /* 0x000000020c08723c */ /* 0x008fe80000001818 */
[----:B------:R-:W-:-:S02]  /*cd2e0*/  F2FP.F16.E4M3.UNPACK_B R12, R4 ;  /* 0x00000004ff0c723e */ /* 0x000fc400020006ff */
[----:B------:R-:W2:-:S13]  /*cd2f0*/  LDL.LU R4, [R1+0x2140] ;  /* 0x0021400001047983 */ /* 0x000e9a0000300800 */
[----:B------:R-:W-:Y:S04]  /*cd300*/  STL.64 [R1+0x27b0], R8 ;  /* 0x0027b00801007387 */ /* 0x000fe80000100a00 */
[----:B------:R-:W-:Y:S04]  /*cd310*/  STL.64 [R1+0x27b8], R10 ;  /* 0x0027b80a01007387 */ /* 0x000fe80000100a00 */
[----:B------:R-:W2:Y:S04]  /*cd320*/  LDL.LU R5, [R1+0x2144] ;  /* 0x0021440001057983 */ /* 0x000ea80000300800 */
[----:B------:R-:W3:Y:S04]  /*cd330*/  LDL.LU R6, [R1+0x2148] ;  /* 0x0021480001067983 */ /* 0x000ee80000300800 */
[----:B------:R-:W3:Y:S04]  /*cd340*/  LDL.LU R7, [R1+0x214c] ;  /* 0x00214c0001077983 */ /* 0x000ee80000300800 */
[----:B---3--:R0:W-:Y:S04]  /*cd350*/  STL.64 [R1+0xfd38], R6 ;  /* 0x00fd380601007387 */ /* 0x0081e80000100a00 */
[----:B--2---:R1:W-:Y:S04]  /*cd360*/  STL.64 [R1+0xfd30], R4 ;  /* 0x00fd300401007387 */ /* 0x0043e80000100a00 */
[----:B------:R-:W2:Y:S04]  /*cd370*/  LDL.LU R16, [R1+0x2420] ;  /* 0x0024200001107983 */ /* 0x000ea80000300800 */
[----:B------:R-:W2:Y:S04]  /*cd380*/  LDL.LU R17, [R1+0x2424] ;  /* 0x0024240001117983 */ /* 0x000ea80000300800 */
        /* <DEDUP_REMOVED lines=10> */
[----:B0-----:R-:W3:Y:S04]  /*cd430*/  LDL R6, [R1] ;  /* 0x0000000001067983 */ /* 0x001ee80000100800 */
[----:B------:R-:W3:Y:S04]  /*cd440*/  LDL R7, [R1+0x4] ;  /* 0x0000040001077983 */ /* 0x000ee80000100800 */
[----:B-1----:R-:W4:Y:S04]  /*cd450*/  LDL R4, [R1+0x8] ;  /* 0x0000080001047983 */ /* 0x002f280000100800 */
[----:B------:R-:W4:Y:S04]  /*cd460*/  LDL R5, [R1+0xc] ;  /* 0x00000c0001057983 */ /* 0x000f280000100800 */
[----:B---3--:R0:W-:Y:S04]  /*cd470*/  STL.64 [R1+0xfd68], R6 ;  /* 0x00fd680601007387 */ /* 0x0081e80000100a00 */
[----:B----4-:R-:W-:Y:S04]  /*cd480*/  STL.64 [R1+0xfd60], R4 ;  /* 0x00fd600401007387 */ /* 0x010fe80000100a00 */
[----:B--2---:R-:W2:Y:S04]  /*cd490*/  LDL.LU R24, [R1+0x2480] ;  /* 0x0024800001187983 */ /* 0x004ea80000300800 */
[----:B------:R-:W2:Y:S04]  /*cd4a0*/  LDL.LU R25, [R1+0x2484] ;  /* 0x0024840001197983 */ /* 0x000ea80000300800 */
[----:B------:R-:W3:Y:S04]  /*cd4b0*/  LDL.LU R26, [R1+0x2488] ;  /* 0x00248800011a7983 */ /* 0x000ee80000300800 */
[----:B------:R-:W3:Y:S04]  /*cd4c0*/  LDL.LU R27, [R1+0x248c] ;  /* 0x00248c00011b7983 */ /* 0x000ee80000300800 */
[----:B---3--:R-:W-:Y:S04]  /*cd4d0*/  STL.64 [R1+0xfd78], R26 ;  /* 0x00fd781a01007387 */ /* 0x008fe80000100a00 */
[----:B--2---:R1:W-:Y:S04]  /*cd4e0*/  STL.64 [R1+0xfd70], R24 ;  /* 0x00fd701801007387 */ /* 0x0043e80000100a00 */
[----:B0-----:R-:W2:Y:S04]  /*cd4f0*/  LDL R6, [R1+0x10] ;  /* 0x0000100001067983 */ /* 0x001ea80000100800 */
[----:B------:R-:W2:Y:S04]  /*cd500*/  LDL R7, [R1+0x14] ;  /* 0x0000140001077983 */ /* 0x000ea80000100800 */
[----:B--2---:R-:W-:Y:S04]  /*cd510*/  STL.64 [R1+0xfd80], R6 ;  /* 0x00fd800601007387 */ /* 0x004fe80000100a00 */
[----:B-1----:R-:W2:Y:S04]  /*cd520*/  LDL.LU R24, [R1+0x24b0] ;  /* 0x0024b00001187983 */ /* 0x002ea80000300800 */
        /* <DEDUP_REMOVED lines=3232> */
[----:B0-----:R-:W3:Y:S01]  /*d9f30*/  LDL.LU.64 R6, [R1+0xeee8] ;  /* 0x00eee80001067983 */ /* 0x001ee20000300a00 */
[----:B------:R-:W-:-:S03]  /*d9f40*/  IMAD.MOV.U32 R2, RZ, RZ, R3 ;  /* 0x000000ffff027224 */ /* 0x000fc600078e0003 */
        /* <DEDUP_REMOVED lines=32> */
[----:B------:R3:W-:Y:S01]  /*da150*/  STL [R1+0xed5c], R2 ;  /* 0x00ed5c0201007387 */ /* 0x0007e20000100800 */
[----:B0-----:R-:W-:Y:S02]  /*da160*/  IMAD.MOV.U32 R3, RZ, RZ, R22 ;  /* 0x000000ffff037224 */ /* 0x001fe400078e0016 */
[----:B-1----:R-:W-:-:S02]  /*da170*/  IMAD.MOV.U32 R0, RZ, RZ, R23 ;  /* 0x000000ffff007224 */ /* 0x002fc400078e0017 */
[----:B---3--:R-:W-:Y:S01]  /*da180*/  IMAD.MOV.U32 R2, RZ, RZ, R29 ;  /* 0x000000ffff027224 */ /* 0x008fe200078e001d */
        /* <DEDUP_REMOVED lines=8> */
[C---:B0-----:R-:W-:Y:S02]  /*da210*/  HMMA.16816.F32 R4, R12.reuse, R28, R24 ;  /* 0x0000001c0c04723c */ /* 0x041fe40000001818 */
[----:B------:R-:W-:Y:S04]  /*da220*/  STL [R1+0xed64], R0 ;  /* 0x00ed640001007387 */ /* 0x000fe80000100800 */
[----:B------:R-:W-:Y:S04]  /*da230*/  STL [R1+0xed60], R3 ;  /* 0x00ed600301007387 */ /* 0x000fe80000100800 */
[----:B------:R-:W2:Y:S09]  /*da240*/  LDL R28, [R1+0x8] ;  /* 0x00000800011c7983 */ /* 0x000eb20000100800 */
[----:B------:R0:W-:Y:S04]  /*da250*/  STL.64 [R1+0x4b0], R4 ;  /* 0x0004b00401007387 */ /* 0x0001e80000100a00 */
[----:B------:R-:W-:Y:S04]  /*da260*/  STL.64 [R1+0x4b8], R6 ;  /* 0x0004b80601007387 */ /* 0x000fe80000100a00 */
[----:B------:R-:W2:Y:S04]  /*da270*/  LDL R29, [R1+0xc] ;  /* 0x00000c00011d7983 */ /* 0x000ea80000100800 */
[----:B--2---:R-:W-:Y:S04]  /*da280*/  STL.64 [R1+0xee70], R28 ;  /* 0x00ee701c01007387 */ /* 0x004fe80000100a00 */
[----:B------:R-:W2:Y:S04]  /*da290*/  LDL.LU R24, [R1+0xc00] ;  /* 0x000c000001187983 */ /* 0x000ea80000300800 */
[----:B------:R-:W2:Y:S04]  /*da2a0*/  LDL.LU R25, [R1+0xc04] ;  /* 0x000c040001197983 */ /* 0x000ea80000300800 */
[----:B------:R-:W3:Y:S04]  /*da2b0*/  LDL.LU R26, [R1+0xc08] ;  /* 0x000c0800011a7983 */ /* 0x000ee80000300800 */
[----:B------:R-:W3:Y:S04]  /*da2c0*/  LDL.LU R27, [R1+0xc0c] ;  /* 0x000c0c00011b7983 */ /* 0x000ee80000300800 */
[----:B0-----:R-:W4:Y:S04]  /*da2d0*/  LDL.64 R4, [R1+0x28] ;  /* 0x0000280001047983 */ /* 0x001f280000100a00 */
[----:B---3--:R-:W-:Y:S04]  /*da2e0*/  STL.64 [R1+0xee48], R26 ;  /* 0x00ee481a01007387 */ /* 0x008fe80000100a00 */
[----:B--2---:R0:W-:Y:S04]  /*da2f0*/  STL.64 [R1+0xee40], R24 ;  /* 0x00ee401801007387 */ /* 0x0041e80000100a00 */
[----:B0-----:R-:W2:Y:S04]  /*da300*/  LDL.LU R24, [R1+0xbd0] ;  /* 0x000bd00001187983 */ /* 0x001ea80000300800 */
[----:B------:R-:W2:Y:S04]  /*da310*/  LDL.LU R25, [R1+0xbd4] ;  /* 0x000bd40001197983 */ /* 0x000ea80000300800 */
[----:B------:R-:W3:Y:S04]  /*da320*/  LDL.LU R26, [R1+0xbd8] ;  /* 0x000bd800011a7983 */ /* 0x000ee80000300800 */
[----:B------:R-:W3:Y:S04]  /*da330*/  LDL.LU R27, [R1+0xbdc] ;  /* 0x000bdc00011b7983 */ /* 0x000ee80000300800 */
[----:B------:R-:W2:Y:S04]  /*da340*/  LDL.64 R28, [R1+0x38] ;  /* 0x00003800011c7983 */ /* 0x000ea80000100a00 */
        /* <DEDUP_REMOVED lines=62> */
[----:B------:R-:W-:Y:S01]  /*da730*/  STL [R1+0xed74], R2 ;  /* 0x00ed740201007387 */ /* 0x000fe20000100800 */
        /* <DEDUP_REMOVED lines=22> */
[----:B0-----:R-:W3:Y:S04]  /*da8a0*/  LDL.LU.64 R26, [R1+0xee58] ;  /* 0x00ee5800011a7983 */ /* 0x001ee80000300a00 */
[----:B------:R-:W3:Y:S01]  /*da8b0*/  LDL.LU.64 R24, [R1+0xee50] ;  /* 0x00ee500001187983 */ /* 0x000ee20000300a00 */
[----:B------:R-:W-:-:S02]  /*da8c0*/  IMAD.MOV.U32 R3, RZ, RZ, R5 ;  /* 0x000000ffff037224 */ /* 0x000fc400078e0005 */
[----:B------:R-:W-:-:S03]  /*da8d0*/  IMAD.MOV.U32 R0, RZ, RZ, R4 ;  /* 0x000000ffff007224 */ /* 0x000fc600078e0004 */
[----:B------:R-:W-:Y:S04]  /*da8e0*/  STL [R1+0xed88], R3 ;  /* 0x00ed880301007387 */ /* 0x000fe80000100800 */
        /* <DEDUP_REMOVED lines=8> */
[C---:B------:R-:W-:Y:S08]  /*da970*/  HMMA.16816.F32 R4, R12.reuse, R20, R8 ;  /* 0x000000140c04723c */ /* 0x040ff00000001808 */
[----:B------:R-:W-:Y:S01]  /*da980*/  HMMA.16816.F32 R8, R12, R22, R16 ;  /* 0x000000160c08723c */ /* 0x000fe20000001810 */
[----:B------:R-:W-:Y:S01]  /*da990*/  STL [R1+0xed8c], R2 ;  /* 0x00ed8c0201007387 */ /* 0x000fe20000100800 */
[----:B------:R-:W-:-:S02]  /*da9a0*/  IMAD.MOV.U32 R0, RZ, RZ, R21 ;  /* 0x000000ffff007224 */ /* 0x000fc400078e0015 */
[----:B------:R-:W-:-:S07]  /*da9b0*/  IMAD.MOV.U32 R3, RZ, RZ, R20 ;  /* 0x000000ffff037224 */ /* 0x000fce00078e0014 */
[----:B------:R-:W-:Y:S04]  /*da9c0*/  STL.64 [R1+0x440], R4 ;  /* 0x0004400401007387 */ /* 0x000fe80000100a00 */
[----:B------:R-:W-:Y:S04]  /*da9d0*/  STL.64 [R1+0x448], R6 ;  /* 0x0004480601007387 */ /* 0x000fe80000100a00 */
[----:B------:R-:W-:Y:S04]  /*da9e0*/  STL [R1+0xed94], R0 ;  /* 0x00ed940001007387 */ /* 0x000fe80000100800 */
[----:B------:R-:W-:Y:S04]  /*da9f0*/  STL [R1+0xed90], R3 ;  /* 0x00ed900301007387 */ /* 0x000fe80000100800 */
[----:B------:R0:W-:Y:S04]  /*daa00*/  STL.64 [R1+0x430], R8 ;  /* 0x0004300801007387 */ /* 0x0001e80000100a00 */
[----:B------:R1:W-:Y:S04]  /*daa10*/  STL.64 [R1+0x438], R10 ;  /* 0x0004380a01007387 */ /* 0x0003e80000100a00 */
[----:B0-----:R-:W3:Y:S01]  /*daa20*/  LDL.LU R8, [R1+0xc80] ;  /* 0x000c800001087983 */ /* 0x001ee20000300800 */
[----:B------:R-:W-:Y:S01]  /*daa30*/  IMAD.MOV.U32 R2, RZ, RZ, R23 ;  /* 0x000000ffff027224 */ /* 0x000fe200078e0017 */
[----:B--2---:R-:W-:-:S15]  /*daa40*/  HMMA.16816.F32 R4, R12, R28, R24 ;  /* 0x0000001c0c04723c */ /* 0x004fde0000001818 */
[----:B------:R-:W-:-:S04]  /*daa50*/  NOP ;  /* 0x0000000000007918 */ /* 0x000fc80000000000 */
[----:B------:R-:W-:Y:S04]  /*daa60*/  STL.64 [R1+0x420], R4 ;  /* 0x0004200401007387 */ /* 0x000fe80000100a00 */
[----:B------:R-:W-:Y:S04]  /*daa70*/  STL.64 [R1+0x428], R6 ;  /* 0x0004280601007387 */ /* 0x000fe80000100a00 */
[----:B------:R-:W3:Y:S04]  /*daa80*/  LDL.LU R9, [R1+0xc84] ;  /* 0x000c840001097983 */ /* 0x000ee80000300800 */
[----:B-1----:R-:W2:Y:S04]  /*daa90*/  LDL.LU R10, [R1+0xc88] ;  /* 0x000c8800010a7983 */ /* 0x002ea80000300800 */
[----:B------:R-:W2:Y:S04]  /*daaa0*/  LDL.LU R11, [R1+0xc8c] ;  /* 0x000c8c00010b7983 */ /* 0x000ea80000300800 */
        /* <DEDUP_REMOVED lines=8> */
[----:B------:R-:W2:Y:S04]  /*dab30*/  LDL.64 R28, [R1] ;  /* 0x00000000011c7983 */ /* 0x000ea80000100a00 */
        /* <DEDUP_REMOVED lines=10> */
[----:B------:R-:W-:Y:S04]  /*dabe0*/  STL.64 [R1+0xee10], R22 ;  /* 0x00ee101601007387 */ /* 0x000fe80000100a00 */
[----:B------:R0:W-:Y:S04]  /*dabf0*/  STL.64 [R1+0xee08], R20 ;  /* 0x00ee081401007387 */ /* 0x0001e80000100a00 */
[----:B0-----:R-:W2:Y:S04]  /*dac00*/  LDL.LU R20, [R1+0xc30] ;  /* 0x000c300001147983 */ /* 0x001ea80000300800 */
[----:B------:R-:W2:Y:S04]  /*dac10*/  LDL.LU R21, [R1+0xc34] ;  /* 0x000c340001157983 */ /* 0x000ea80000300800 */
[----:B------:R-:W2:Y:S04]  /*dac20*/  LDL.LU R22, [R1+0xc38] ;  /* 0x000c380001167983 */ /* 0x000ea80000300800 */
[----:B------:R-:W2:Y:S04]  /*dac30*/  LDL.LU R23, [R1+0xc3c] ;  /* 0x000c3c0001177983 */ /* 0x000ea80000300800 */
[----:B------:R-:W-:Y:S04]  /*dac40*/  STL.64 [R1+0xedf0], R18 ;  /* 0x00edf01201007387 */ /* 0x000fe80000100a00 */
[----:B----4-:R0:W-:Y:S04]  /*dac50*/  STL.64 [R1+0xede8], R16 ;  /* 0x00ede81001007387 */ /* 0x0101e80000100a00 */
[----:B0-----:R-:W4:Y:S04]  /*dac60*/  LDL.LU R16, [R1+0xc50] ;  /* 0x000c500001107983 */ /* 0x001f280000300800 */
[----:B------:R-:W4:Y:S04]  /*dac70*/  LDL.LU R17, [R1+0xc54] ;  /* 0x000c540001117983 */ /* 0x000f280000300800 */
[----:B------:R-:W4:Y:S04]  /*dac80*/  LDL.LU R18, [R1+0xc58] ;  /* 0x000c580001127983 */ /* 0x000f280000300800 */
[----:B------:R-:W4:Y:S04]  /*dac90*/  LDL.LU R19, [R1+0xc5c] ;  /* 0x000c5c0001137983 */ /* 0x000f280000300800 */
[----:B------:R-:W-:Y:S04]  /*daca0*/  STL.64 [R1+0xedd0], R10 ;  /* 0x00edd00a01007387 */ /* 0x000fe80000100a00 */
[----:B---3--:R0:W-:Y:S04]  /*dacb0*/  STL.64 [R1+0xedc8], R8 ;  /* 0x00edc80801007387 */ /* 0x0081e80000100a00 */
[----:B0-----:R-:W3:Y:S04]  /*dacc0*/  LDL.LU R8, [R1+0xc70] ;  /* 0x000c700001087983 */ /* 0x001ee80000300800 */
[----:B------:R-:W3:Y:S04]  /*dacd0*/  LDL.LU R9, [R1+0xc74] ;  /* 0x000c740001097983 */ /* 0x000ee80000300800 */
[----:B------:R-:W3:Y:S04]  /*dace0*/  LDL.LU R10, [R1+0xc78] ;  /* 0x000c7800010a7983 */ /* 0x000ee80000300800 */
[----:B------:R-:W3:Y:S04]  /*dacf0*/  LDL.LU R11, [R1+0xc7c] ;  /* 0x000c7c00010b7983 */ /* 0x000ee80000300800 */
[----:B------:R-:W3:Y:S04]  /*dad00*/  LDL.LU R4, [R1+0xca0] ;  /* 0x000ca00001047983 */ /* 0x000ee80000300800 */
[----:B------:R-:W3:Y:S04]  /*dad10*/  LDL.LU R5, [R1+0xca4] ;  /* 0x000ca40001057983 */ /* 0x000ee80000300800 */
[----:B------:R-:W3:Y:S04]  /*dad20*/  LDL.LU R6, [R1+0xca8] ;  /* 0x000ca80001067983 */ /* 0x000ee80000300800 */
[----:B------:R-:W3:Y:S01]  /*dad30*/  LDL.LU R7, [R1+0xcac] ;  /* 0x000cac0001077983 */ /* 0x000ee20000300800 */
[----:B------:R-:W-:-:S02]  /*dad40*/  IMAD.MOV.U32 R0, RZ, RZ, R28 ;  /* 0x000000ffff007224 */ /* 0x000fc400078e001c */
[----:B------:R-:W-:Y:S01]  /*dad50*/  IMAD.MOV.U32 R3, RZ, RZ, R29 ;  /* 0x000000ffff037224 */ /* 0x000fe200078e001d */
[C---:B--2---:R-:W-:Y:S01]  /*dad60*/  HMMA.16816.F32 R24, R12.reuse, R28, R24 ;  /* 0x0000001c0c18723c */ /* 0x044fe20000001818 */
        /* <DEDUP_REMOVED lines=9> */
[----:B------:R-:W3:Y:S04]  /*dae00*/  LDL.LU.64 R24, [R1+0xee30] ;  /* 0x00ee300001187983 */ /* 0x000ee80000300a00 */
[----:B------:R-:W3:Y:S02]  /*dae10*/  LDL.LU.64 R28, [R1+0xee28] ;  /* 0x00ee2800011c7983 */ /* 0x000ee40000300a00 */
[----:B---3--:R-:W-:-:S15]  /*dae20*/  HMMA.16816.F32 R24, R12, R28, R24 ;  /* 0x0000001c0c18723c */ /* 0x008fde0000001818 */
[----:B------:R-:W-:-:S04]  /*dae30*/  NOP ;  /* 0x0000000000007918 */ /* 0x000fc80000000000 */
[----:B------:R-:W-:Y:S04]  /*dae40*/  STL.64 [R1+0x400], R24 ;  /* 0x0004001801007387 */ /* 0x000fe80000100a00 */
[----:B------:R0:W-:Y:S04]  /*dae50*/  STL.64 [R1+0x408], R26 ;  /* 0x0004081a01007387 */ /* 0x0001e80000100a00 */
[----:B0-----:R-:W3:Y:S04]  /*dae60*/  LDL.LU.64 R26, [R1+0xee20] ;  /* 0x00ee2000011a7983 */ /* 0x001ee80000300a00 */
[----:B------:R-:W2:Y:S04]  /*dae70*/  LDL.LU.64 R24, [R1+0xee18] ;  /* 0x00ee180001187983 */ /* 0x000ea80000300a00 */
[----:B------:R0:W-:Y:S04]  /*dae80*/  STL [R1+0xed14], R28 ;  /* 0x00ed141c01007387 */ /* 0x0001e80000100800 */
[----:B0-----:R-:W2:Y:S04]  /*dae90*/  LDL.LU R28, [R1+0x35f0] ;  /* 0x0035f000011c7983 */ /* 0x001ea80000300800 */
[----:B------:R0:W-:Y:S04]  /*daea0*/  STL [R1+0xed10], R29 ;  /* 0x00ed101d01007387 */ /* 0x0001e80000100800 */
[----:B0-----:R-:W2:Y:S01]  /*daeb0*/  LDL.LU R29, [R1+0x35f8] ;  /* 0x0035f800011d7983 */ /* 0x001ea20000300800 */
        /* <DEDUP_REMOVED lines=14> */
[----:B------:R-:W2:Y:S04]  /*dafa0*/  LDL.LU R27, [R1+0x35fc] ;  /* 0x0035fc00011b7983 */ /* 0x000ea80000300800 */
        /* <DEDUP_REMOVED lines=50> */
[----:B------:R2:W-:Y:S01]  /*db2d0*/  STL.64 [R1+0xeaf8], R8 ;  /* 0x00eaf80801007387 */ /* 0x0005e20000100a00 */
[C---:B---3--:R-:W-:Y:S08]  /*db2e0*/  HMMA.16816.F32 R16, R12.reuse, R6, R16 ;  /* 0x000000060c10723c */ /* 0x048ff00000001810 */
[----:B--2---:R-:W-:Y:S01]  /*db2f0*/  HMMA.16816.F32 R8, R12, R4, R20 ;  /* 0x000000040c08723c */ /* 0x004fe20000001814 */
[----:B------:R-:W-:Y:S10]  /*db300*/  STL.64 [R1+0xeae0], R6 ;  /* 0x00eae00601007387 */ /* 0x000ff40000100a00 */
[----:B------:R-:W-:Y:S04]  /*db310*/  STL.64 [R1+0x370], R16 ;  /* 0x0003701001007387 */ /* 0x000fe80000100a00 */
[----:B------:R0:W-:Y:S04]  /*db320*/  STL.64 [R1+0x378], R18 ;  /* 0x0003781201007387 */ /* 0x0001e80000100a00 */
[----:B------:R1:W-:Y:S04]  /*db330*/  STL.64 [R1+0xead8], R4 ;  /* 0x00ead80401007387 */ /* 0x0003e80000100a00 */
[----:B------:R-:W-:Y:S04]  /*db340*/  STL.64 [R1+0x360], R8 ;  /* 0x0003600801007387 */ /* 0x000fe80000100a00 */
[----:B------:R-:W-:Y:S01]  /*db350*/  STL.64 [R1+0x368], R10 ;  /* 0x0003680a01007387 */ /* 0x000fe20000100a00 */
[----:B0-----:R-:W-:-:S02]  /*db360*/  IMAD.MOV.U32 R18, RZ, RZ, R0 ;  /* 0x000000ffff127224 */ /* 0x001fc400078e0000 */
[----:B------:R-:W-:Y:S01]  /*db370*/  IMAD.MOV.U32 R19, RZ, RZ, R3 ;  /* 0x000000ffff137224 */ /* 0x000fe200078e0003 */
[----:B------:R-:W2:Y:S04]  /*db380*/  LDL.LU R0, [R1+0xed94] ;  /* 0x00ed940001007983 */ /* 0x000ea80000300800 */
[----:B------:R-:W3:Y:S04]  /*db390*/  LDL.LU R3, [R1+0xed90] ;  /* 0x00ed900001037983 */ /* 0x000ee80000300800 */
[----:B-1----:R-:W4:Y:S04]  /*db3a0*/  LDL.LU R4, [R1+0xe20] ;  /* 0x000e200001047983 */ /* 0x002f280000300800 */
[----:B------:R-:W4:Y:S04]  /*db3b0*/  LDL.LU R5, [R1+0xe24] ;  /* 0x000e240001057983 */ /* 0x000f280000300800 */
[----:B------:R-:W2:Y:S04]  /*db3c0*/  LDL.LU R6, [R1+0xe28] ;  /* 0x000e280001067983 */ /* 0x000ea80000300800 */
[----:B------:R-:W2:Y:S01]  /*db3d0*/  LDL.LU R7, [R1+0xe2c] ;  /* 0x000e2c0001077983 */ /* 0x000ea20000300800 */
[----:B------:R-:W-:-:S02]  /*db3e0*/  IMAD R28, R28, 0x100, R26 ;  /* 0x000001001c1c7824 */ /* 0x000fc400078e021a */
[----:B------:R-:W-:Y:S02]  /*db3f0*/  IMAD R29, R29, 0x100, R27 ;  /* 0x000001001d1d7824 */ /* 0x000fe400078e021b */
[----:B------:R-:W-:Y:S01]  /*db400*/  IMAD.MOV.U32 R27, RZ, RZ, R2 ;  /* 0x000000ffff1b7224 */ /* 0x000fe200078e0002 */
[----:B--2---:R-:W-:Y:S04]  /*db410*/  STL.64 [R1+0xeb70], R6 ;  /* 0x00eb700601007387 */ /* 0x004fe80000100a00 */
[----:B----4-:R0:W-:Y:S04]  /*db420*/  STL.64 [R1+0xeb68], R4 ;  /* 0x00eb680401007387 */ /* 0x0101e80000100a00 */
[----:B------:R-:W2:Y:S04]  /*db430*/  LDL R26, [R1+0x10] ;  /* 0x00001000011a7983 */ /* 0x000ea80000100800 */
[----:B------:R-:W4:Y:S04]  /*db440*/  LDL.LU R2, [R1+0xed8c] ;  /* 0x00ed8c0001027983 */ /* 0x000f280000300800 */
[----:B--2---:R-:W-:Y:S04]  /*db450*/  STL.64 [R1+0xeb78], R26 ;  /* 0x00eb781a01007387 */ /* 0x004fe80000100a00 */
[----:B0-----:R-:W2:Y:S04]  /*db460*/  LDL.LU R4, [R1+0xe10] ;  /* 0x000e100001047983 */ /* 0x001ea80000300800 */
[----:B------:R-:W2:Y:S04]  /*db470*/  LDL.LU R5, [R1+0xe14] ;  /* 0x000e140001057983 */ /* 0x000ea80000300800 */
[----:B------:R-:W2:Y:S04]  /*db480*/  LDL.LU R6, [R1+0xe18] ;  /* 0x000e180001067983 */ /* 0x000ea80000300800 */
[----:B------:R-:W2:Y:S01]  /*db490*/  LDL.LU R7, [R1+0xe1c] ;  /* 0x000e1c0001077983 */ /* 0x000ea20000300800 */
[----:B---3--:R-:W-:-:S02]  /*db4a0*/  IMAD.MOV.U32 R24, RZ, RZ, R3 ;  /* 0x000000ffff187224 */ /* 0x008fc400078e0003 */
[----:B------:R-:W-:Y:S01]  /*db4b0*/  IMAD.MOV.U32 R25, RZ, RZ, R0 ;  /* 0x000000ffff197224 */ /* 0x000fe200078e0000 */
[----:B--2---:R-:W-:Y:S04]  /*db4c0*/  STL.64 [R1+0xeb88], R6 ;  /* 0x00eb880601007387 */ /* 0x004fe80000100a00 */
[----:B------:R0:W-:Y:S04]  /*db4d0*/  STL.64 [R1+0xeb80], R4 ;  /* 0x00eb800401007387 */ /* 0x0001e80000100a00 */
[----:B------:R-:W2:Y:S04]  /*db4e0*/  LDL.LU R3, [R1+0xed88] ;  /* 0x00ed880001037983 */ /* 0x000ea80000300800 */
[----:B------:R-:W3:Y:S04]  /*db4f0*/  LDL.LU R0, [R1+0xed84] ;  /* 0x00ed840001007983 */ /* 0x000ee80000300800 */
[----:B------:R-:W-:Y:S04]  /*db500*/  STL.64 [R1+0xeb90], R24 ;  /* 0x00eb901801007387 */ /* 0x000fe80000100a00 */
[----:B0-----:R-:W2:Y:S04]  /*db510*/  LDL.LU R4, [R1+0xe00] ;  /* 0x000e000001047983 */ /* 0x001ea80000300800 */
[----:B------:R-:W2:Y:S04]  /*db520*/  LDL.LU R5, [R1+0xe04] ;  /* 0x000e040001057983 */ /* 0x000ea80000300800 */
[----:B------:R-:W2:Y:S04]  /*db530*/  LDL.LU R6, [R1+0xe08] ;  /* 0x000e080001067983 */ /* 0x000ea80000300800 */
[----:B------:R-:W2:Y:S01]  /*db540*/  LDL.LU R7, [R1+0xe0c] ;  /* 0x000e0c0001077983 */ /* 0x000ea20000300800 */
[----:B----4-:R-:W-:-:S03]  /*db550*/  IMAD.MOV.U32 R27, RZ, RZ, R2 ;  /* 0x000000ffff1b7224 */ /* 0x010fc600078e0002 */
[----:B--2---:R-:W-:Y:S04]  /*db560*/  STL.64 [R1+0xeba0], R6 ;  /* 0x00eba00601007387 */ /* 0x004fe80000100a00 */
[----:B------:R0:W-:Y:S04]  /*db570*/  STL.64 [R1+0xeb98], R4 ;  /* 0x00eb980401007387 */ /* 0x0001e80000100a00 */
[----:B------:R-:W2:Y:S04]  /*db580*/  LDL R26, [R1+0x20] ;  /* 0x00002000011a7983 */ /* 0x000ea80000100800 */
[----:B------:R-:W4:Y:S04]  /*db590*/  LDL.LU R2, [R1+0xed80] ;  /* 0x00ed800001027983 */ /* 0x000f280000300800 */
[----:B--2---:R1:W-:Y:S04]  /*db5a0*/  STL.64 [R1+0xeba8], R26 ;  /* 0x00eba81a01007387 */ /* 0x0043e80000100a00 */
        /* <DEDUP_REMOVED lines=10> */
[----:B-1----:R-:W2:Y:S01]  /*db650*/  LDL R26, [R1+0x30] ;  /* 0x00003000011a7983 */ /* 0x002ea20000100800 */
[----:B----4-:R-:W-:-:S03]  /*db660*/  IMAD.MOV.U32 R27, RZ, RZ, R2 ;  /* 0x000000ffff1b7224 */ /* 0x010fc600078e0002 */
[----:B------:R-:W4:Y:S04]  /*db670*/  LDL.LU R2, [R1+0xed74] ;  /* 0x00ed740001027983 */ /* 0x000f280000300800 */
[----:B------:R3:W-:Y:S04]  /*db680*/  STL.64 [R1+0xebc0], R24 ;  /* 0x00ebc01801007387 */ /* 0x0007e80000100a00 */
[----:B--2---:R-:W-:Y:S04]  /*db690*/  STL.64 [R1+0xebd8], R26 ;  /* 0x00ebd81a01007387 */ /* 0x004fe80000100a00 */
[----:B0-----:R-:W2:Y:S04]  /*db6a0*/  LDL.LU R4, [R1+0xde0] ;  /* 0x000de00001047983 */ /* 0x001ea80000300800 */
[----:B------:R-:W2:Y:S04]  /*db6b0*/  LDL.LU R5, [R1+0xde4] ;  /* 0x000de40001057983 */ /* 0x000ea80000300800 */
[----:B------:R-:W2:Y:S04]  /*db6c0*/  LDL.LU R6, [R1+0xde8] ;  /* 0x000de80001067983 */ /* 0x000ea80000300800 */
[----:B------:R-:W2:Y:S01]  /*db6d0*/  LDL.LU R7, [R1+0xdec] ;  /* 0x000dec0001077983 */ /* 0x000ea20000300800 */
[----:B---3--:R-:W-:-:S02]  /*db6e0*/  IMAD.MOV.U32 R24, RZ, RZ, R3 ;  /* 0x000000ffff187224 */ /* 0x008fc400078e0003 */
[----:B------:R-:W-:Y:S01]  /*db6f0*/  IMAD.MOV.U32 R25, RZ, RZ, R0 ;  /* 0x000000ffff197224 */ /* 0x000fe200078e0000 */
[----:B------:R-:W3:Y:S04]  /*db700*/  LDL.LU R3, [R1+0xed70] ;  /* 0x00ed700001037983 */ /* 0x000ee80000300800 */
        /* <DEDUP_REMOVED lines=9> */
[----:B----4-:R-:W-:-:S03]  /*db7a0*/  IMAD.MOV.U32 R27, RZ, RZ, R2 ;  /* 0x000000ffff1b7224 */ /* 0x010fc600078e0002 */
[----:B------:R-:W4:Y:S04]  /*db7b0*/  LDL.LU R2, [R1+0xed68] ;  /* 0x00ed680001027983 */ /* 0x000f280000300800 */
[----:B--2---:R-:W-:Y:S04]  /*db7c0*/  STL.64 [R1+0xec08], R26 ;  /* 0x00ec081a01007387 */ /* 0x004fe80000100a00 */
[----:B------:R-:W-:Y:S04]  /*db7d0*/  STL.64 [R1+0xebe8], R6 ;  /* 0x00ebe80601007387 */ /* 0x000fe80000100a00 */
[----:B------:R0:W-:Y:S04]  /*db7e0*/  STL.64 [R1+0xebe0], R4 ;  /* 0x00ebe00401007387 */ /* 0x0001e80000100a00 */
        /* <DEDUP_REMOVED lines=17> */
[----:B------:R-:W4:Y:S01]  /*db900*/  LDL.LU R2, [R1+0xed5c] ;  /* 0x00ed5c0001027983 */ /* 0x000f220000300800 */
[----:B---3--:R-:W-:Y:S02]  /*db910*/  IMAD.MOV.U32 R24, RZ, RZ, R3 ;  /* 0x000000ffff187224 */ /* 0x008fe400078e0003 */
[----:B------:R-:W-:Y:S01]  /*db920*/  IMAD.MOV.U32 R25, RZ, RZ, R0 ;  /* 0x000000ffff197224 */ /* 0x000fe200078e0000 */
        /* <DEDUP_REMOVED lines=9> */
[----:B------:R-:W2:Y:S01]  /*db9c0*/  LDL R26, [R1+0x60] ;  /* 0x00006000011a7983 */ /* 0x000ea20000100800 */
[----:B----4-:R-:W-:-:S03]  /*db9d0*/  IMAD.MOV.U32 R27, RZ, RZ, R2 ;  /* 0x000000ffff1b7224 */ /* 0x010fc600078e0002 */
[----:B------:R-:W4:Y:S04]  /*db9e0*/  LDL.LU R2, [R1+0xed50] ;  /* 0x00ed500001027983 */ /* 0x000f280000300800 */
[----:B------:R-:W-:Y:S04]  /*db9f0*/  STL.64 [R1+0xec50], R24 ;  /* 0x00ec501801007387 */ /* 0x000fe80000100a00 */
[----:B--2---:R-:W-:Y:S04]  /*dba00*/  STL.64 [R1+0xec68], R26 ;  /* 0x00ec681a01007387 */ /* 0x004fe80000100a00 */
[----:B---3--:R-:W-:Y:S04]  /*dba10*/  STL.64 [R1+0xec30], R6 ;  /* 0x00ec300601007387 */ /* 0x008fe80000100a00 */
[----:B------:R0:W-:Y:S04]  /*dba20*/  STL.64 [R1+0xec28], R4 ;  /* 0x00ec280401007387 */ /* 0x0001e80000100a00 */
[----:B0-----:R-:W2:Y:S04]  /*dba30*/  LDL.LU R4, [R1+0xd90] ;  /* 0x000d900001047983 */ /* 0x001ea80000300800 */
[----:B------:R-:W2:Y:S04]  /*dba40*/  LDL.LU R5, [R1+0xd94] ;  /* 0x000d940001057983 */ /* 0x000ea80000300800 */
[----:B------:R-:W3:Y:S04]  /*dba50*/  LDL.LU R6, [R1+0xd98] ;  /* 0x000d980001067983 */ /* 0x000ee80000300800 */
[----:B------:R-:W3:Y:S01]  /*dba60*/  LDL.LU R7, [R1+0xd9c] ;  /* 0x000d9c0001077983 */ /* 0x000ee20000300800 */
[----:B------:R-:W-:-:S02]  /*dba70*/  IMAD.MOV.U32 R24, RZ, RZ, R0 ;  /* 0x000000ffff187224 */ /* 0x000fc400078e0000 */
[----:B------:R-:W-:Y:S01]  /*dba80*/  IMAD.MOV.U32 R25, RZ, RZ, R3 ;  /* 0x000000ffff197224 */ /* 0x000fe200078e0003 */
[----:B------:R-:W2:Y:S04]  /*dba90*/  LDL.LU R0, [R1+0xed4c] ;  /* 0x00ed4c0001007983 */ /* 0x000ea80000300800 */
[----:B------:R-:W4:Y:S04]  /*dbaa0*/  LDL.LU R3, [R1+0xed48] ;  /* 0x00ed480001037983 */ /* 0x000f280000300800 */
[----:B------:R-:W-:Y:S04]  /*dbab0*/  STL.64 [R1+0xec80], R24 ;  /* 0x00ec801801007387 */ /* 0x000fe80000100a00 */
[----:B---3--:R-:W-:Y:S04]  /*dbac0*/  STL.64 [R1+0xec48], R6 ;  /* 0x00ec480601007387 */ /* 0x008fe80000100a00 */
[----:B--2---:R0:W-:Y:S04]  /*dbad0*/  STL.64 [R1+0xec40], R4 ;  /* 0x00ec400401007387 */ /* 0x0041e80000100a00 */
[----:B0-----:R-:W2:Y:S04]  /*dbae0*/  LDL.LU R4, [R1+0xd80] ;  /* 0x000d800001047983 */ /* 0x001ea80000300800 */
[----:B------:R-:W2:Y:S04]  /*dbaf0*/  LDL.LU R5, [R1+0xd84] ;  /* 0x000d840001057983 */ /* 0x000ea80000300800 */
[----:B------:R-:W3:Y:S04]  /*dbb00*/  LDL.LU R6, [R1+0xd88] ;  /* 0x000d880001067983 */ /* 0x000ee80000300800 */
[----:B------:R-:W3:Y:S04]  /*dbb10*/  LDL.LU R7, [R1+0xd8c] ;  /* 0x000d8c0001077983 */ /* 0x000ee80000300800 */
[----:B------:R-:W2:Y:S01]  /*dbb20*/  LDL R26, [R1+0x70] ;  /* 0x00007000011a7983 */ /* 0x000ea20000100800 */
[----:B----4-:R-:W-:-:S03]  /*dbb30*/  IMAD.MOV.U32 R27, RZ, RZ, R2 ;  /* 0x000000ffff1b7224 */ /* 0x010fc600078e0002 */
[----:B------:R-:W4:Y:S04]  /*dbb40*/  LDL.LU R2, [R1+0xed44] ;  /* 0x00ed440001027983 */ /* 0x000f280000300800 */
        /* <DEDUP_REMOVED lines=20> */
[----:B------:R-:W4:Y:S01]  /*dbc90*/  LDL.LU R2, [R1+0xed38] ;  /* 0x00ed380001027983 */ /* 0x000f220000300800 */
[----:B------:R-:W-:Y:S02]  /*dbca0*/  IMAD.MOV.U32 R24, RZ, RZ, R0 ;  /* 0x000000ffff187224 */ /* 0x000fe400078e0000 */
[----:B------:R-:W-:Y:S01]  /*dbcb0*/  IMAD.MOV.U32 R25, RZ, RZ, R3 ;  /* 0x000000ffff197224 */ /* 0x000fe200078e0003 */
[----:B--2---:R-:W-:Y:S04]  /*dbcc0*/  STL.64 [R1+0xecc8], R26 ;  /* 0x00ecc81a01007387 */ /* 0x004fe80000100a00 */
[----:B---3--:R-:W-:Y:S04]  /*dbcd0*/  STL.64 [R1+0xec90], R6 ;  /* 0x00ec900601007387 */ /* 0x008fe80000100a00 */
        /* <DEDUP_REMOVED lines=25> */
[----:B------:R-:W2:Y:S04]  /*dbe70*/  LDL.LU R3, [R1+0x3604] ;  /* 0x0036040001037983 */ /* 0x000ea80000300800 */
[----:B------:R-:W4:Y:S01]  /*dbe80*/  LDL.LU R26, [R1+0x3600] ;  /* 0x00360000011a7983 */ /* 0x000f220000300800 */
[----:B------:R-:W-:-:S03]  /*dbe90*/  IMAD.MOV.U32 R25, RZ, RZ, R0 ;  /* 0x000000ffff197224 */ /* 0x000fc600078e0000 */
        /* <DEDUP_REMOVED lines=20> */
[----:B----4-:R-:W-:-:S03]  /*dbfe0*/  IMAD R26, R26, 0x100, R3 ;  /* 0x000001001a1a7824 */ /* 0x010fc600078e0203 */
[----:B---3--:R-:W-:Y:S04]  /*dbff0*/  STL.64 [R1+0xed20], R6 ;  /* 0x00ed200601007387 */ /* 0x008fe80000100a00 */
[----:B--2---:R0:W-:Y:S04]  /*dc000*/  STL.64 [R1+0xed18], R4 ;  /* 0x00ed180401007387 */ /* 0x0041e80000100a00 */
[----:B0-----:R-:W2:Y:S04]  /*dc010*/  LDL.LU R4, [R1+0xcc0] ;  /* 0x000cc00001047983 */ /* 0x001ea80000300800 */
[----:B------:R-:W2:Y:S04]  /*dc020*/  LDL.LU R5, [R1+0xcc4] ;  /* 0x000cc40001057983 */ /* 0x000ea80000300800 */
[----:B------:R-:W2:Y:S04]  /*dc030*/  LDL.LU R6, [R1+0xcc8] ;  /* 0x000cc80001067983 */ /* 0x000ea80000300800 */
[----:B------:R-:W2:Y:S04]  /*dc040*/  LDL.LU R7, [R1+0xccc] ;  /* 0x000ccc0001077983 */ /* 0x000ea80000300800 */
[----:B------:R-:W3:Y:S04]  /*dc050*/  LDL.64 R16, [R1+0x8] ;  /* 0x0000080001107983 */ /* 0x000ee80000100a00 */
[----:B------:R-:W4:Y:S04]  /*dc060*/  LDL.LU R8, [R1+0xe30] ;  /* 0x000e300001087983 */ /* 0x000f280000300800 */
[----:B------:R-:W4:Y:S04]  /*dc070*/  LDL.LU R9, [R1+0xe34] ;  /* 0x000e340001097983 */ /* 0x000f280000300800 */
[----:B------:R-:W4:Y:S04]  /*dc080*/  LDL.LU R10, [R1+0xe38] ;  /* 0x000e3800010a7983 */ /* 0x000f280000300800 */
[----:B------:R-:W4:Y:S04]  /*dc090*/  LDL.LU R11, [R1+0xe3c] ;  /* 0x000e3c00010b7983 */ /* 0x000f280000300800 */
[----:B------:R-:W2:Y:S04]  /*dc0a0*/  LDL.LU R20, [R1+0xe40] ;  /* 0x000e400001147983 */ /* 0x000ea80000300800 */
[----:B------:R-:W2:Y:S04]  /*dc0b0*/  LDL.LU R21, [R1+0xe44] ;  /* 0x000e440001157983 */ /* 0x000ea80000300800 */
[----:B------:R-:W2:Y:S04]  /*dc0c0*/  LDL.LU R22, [R1+0xe48] ;  /* 0x000e480001167983 */ /* 0x000ea80000300800 */
[----:B------:R-:W2:Y:S04]  /*dc0d0*/  LDL.LU R23, [R1+0xe4c] ;  /* 0x000e4c0001177983 */ /* 0x000ea80000300800 */
[----:B------:R-:W2:Y:S01]  /*dc0e0*/  LDL.LU R3, [R1+0xed28] ;  /* 0x00ed280001037983 */ /* 0x000ea20000300800 */
[----:B------:R-:W-:Y:S01]  /*dc0f0*/  IMAD R0, R0, 0x100, R27 ;  /* 0x0000010000007824 */ /* 0x000fe200078e021b */
        /* <DEDUP_REMOVED lines=9> */
[----:B------:R-:W3:Y:S04]  /*dc190*/  LDL.LU R28, [R1+0xed14] ;  /* 0x00ed1400011c7983 */ /* 0x000ee80000300800 */
[----:B------:R-:W3:Y:S02]  /*dc1a0*/  LDL.LU R29, [R1+0xed10] ;  /* 0x00ed1000011d7983 */ /* 0x000ee40000300800 */
        /* <DEDUP_REMOVED lines=104> */
[----:B------:R-:W2:Y:S01]  /*dc830*/  LDL.LU.64 R4, [R1+0xeb68] ;  /* 0x00eb680001047983 */ /* 0x000ea20000300a00 */
[----:B---3--:R-:W-:-:S12]  /*dc840*/  IMAD.MOV.U32 R0, RZ, RZ, R17 ;  /* 0x000000ffff007224 */ /* 0x008fd800078e0011 */
[----:B------:R-:W-:Y:S04]  /*dc850*/  STL.64 [R1+0x240], R24 ;  /* 0x0002401801007387 */ /* 0x000fe80000100a00 */
[----:B------:R0:W-:Y:S04]  /*dc860*/  STL.64 [R1+0x248], R26 ;  /* 0x0002481a01007387 */ /* 0x0001e80000100a00 */
[----:B0-----:R-:W3:Y:S04]  /*dc870*/  LDL.LU.64 R26, [R1+0xeb60] ;  /* 0x00eb6000011a7983 */ /* 0x001ee80000300a00 */
[----:B------:R-:W3:Y:S04]  /*dc880*/  LDL.LU.64 R24, [R1+0xeb58] ;  /* 0x00eb580001187983 */ /* 0x000ee80000300a00 */
[----:B------:R0:W-:Y:S01]  /*dc890*/  STL [R1+0xeac0], R0 ;  /* 0x00eac00001007387 */ /* 0x0001e20000100800 */
[C---:B--2---:R-:W-:Y:S08]  /*dc8a0*/  HMMA.16816.F32 R4, R12.reuse, R16, R4 ;  /* 0x000000100c04723c */ /* 0x044ff00000001804 */
[C---:B----4-:R-:W-:Y:S08]  /*dc8b0*/  HMMA.16816.F32 R16, R12.reuse, R18, R8 ;  /* 0x000000120c10723c */ /* 0x050ff00000001808 */
[C---:B------:R-:W-:Y:S03]  /*dc8c0*/  HMMA.16816.F32 R8, R12.reuse, R28, R20 ;  /* 0x0000001c0c08723c */ /* 0x040fe60000001814 */
[----:B------:R1:W-:Y:S04]  /*dc8d0*/  STL.64 [R1+0x230], R4 ;  /* 0x0002300401007387 */ /* 0x0003e80000100a00 */
[----:B------:R2:W-:Y:S04]  /*dc8e0*/  STL.64 [R1+0x238], R6 ;  /* 0x0002380601007387 */ /* 0x0005e80000100a00 */
[----:B0-----:R-:W4:Y:S04]  /*dc8f0*/  LDL.LU R0, [R1+0x3628] ;  /* 0x0036280001007983 */ /* 0x001f280000300800 */
[----:B-1----:R-:W3:Y:S04]  /*dc900*/  LDL.LU R4, [R1+0xf20] ;  /* 0x000f200001047983 */ /* 0x002ee80000300800 */
[----:B------:R-:W-:Y:S04]  /*dc910*/  STL.64 [R1+0x220], R16 ;  /* 0x0002201001007387 */ /* 0x000fe80000100a00 */
[----:B------:R-:W-:Y:S04]  /*dc920*/  STL.64 [R1+0x228], R18 ;  /* 0x0002281201007387 */ /* 0x000fe80000100a00 */
[----:B------:R-:W-:Y:S04]  /*dc930*/  STL.64 [R1+0x210], R8 ;  /* 0x0002100801007387 */ /* 0x000fe80000100a00 */
[----:B------:R-:W-:Y:S04]  /*dc940*/  STL.64 [R1+0x218], R10 ;  /* 0x0002180a01007387 */ /* 0x000fe80000100a00 */
[----:B------:R-:W3:Y:S04]  /*dc950*/  LDL.LU R5, [R1+0xf24] ;  /* 0x000f240001057983 */ /* 0x000ee80000300800 */
[----:B--2---:R-:W2:Y:S04]  /*dc960*/  LDL.LU R6, [R1+0xf28] ;  /* 0x000f280001067983 */ /* 0x004ea80000300800 */
[----:B------:R-:W2:Y:S04]  /*dc970*/  LDL.LU R7, [R1+0xf2c] ;  /* 0x000f2c0001077983 */ /* 0x000ea80000300800 */
[----:B------:R-:W2:Y:S04]  /*dc980*/  LDL.LU R20, [R1+0xe80] ;  /* 0x000e800001147983 */ /* 0x000ea80000300800 */
[----:B------:R-:W2:Y:S04]  /*dc990*/  LDL.LU R21, [R1+0xe84] ;  /* 0x000e840001157983 */ /* 0x000ea80000300800 */
[----:B------:R-:W2:Y:S04]  /*dc9a0*/  LDL.LU R22, [R1+0xe88] ;  /* 0x000e880001167983 */ /* 0x000ea80000300800 */
[----:B------:R-:W2:Y:S04]  /*dc9b0*/  LDL.LU R23, [R1+0xe8c] ;  /* 0x000e8c0001177983 */ /* 0x000ea80000300800 */
[----:B--2---:R-:W-:Y:S04]  /*dc9c0*/  STL.64 [R1+0xeb50], R22 ;  /* 0x00eb501601007387 */ /* 0x004fe80000100a00 */
        /* <DEDUP_REMOVED lines=13> */
[C---:B---3--:R-:W-:Y:S03]  /*dcaa0*/  HMMA.16816.F32 R20, R12.reuse, R26, R20 ;  /* 0x0000001a0c14723c */ /* 0x048fe60000001814 */
        /* <DEDUP_REMOVED lines=12> */
[----:B------:R-:W-:Y:S04]  /*dcb70*/  STL.64 [R1+0xeaf0], R6 ;  /* 0x00eaf00601007387 */ /* 0x000fe80000100a00 */
[----:B------:R0:W-:Y:S04]  /*dcb80*/  STL.64 [R1+0xeae8], R4 ;  /* 0x00eae80401007387 */ /* 0x0001e80000100a00 */
[----:B0-----:R-:W2:Y:S04]  /*dcb90*/  LDL.LU R4, [R1+0xf10] ;  /* 0x000f100001047983 */ /* 0x001ea80000300800 */
[----:B------:R-:W2:Y:S04]  /*dcba0*/  LDL.LU R5, [R1+0xf14] ;  /* 0x000f140001057983 */ /* 0x000ea80000300800 */
[----:B------:R-:W2:Y:S04]  /*dcbb0*/  LDL.LU R6, [R1+0xf18] ;  /* 0x000f180001067983 */ /* 0x000ea80000300800 */
[----:B------:R-:W2:Y:S04]  /*dcbc0*/  LDL.LU R7, [R1+0xf1c] ;  /* 0x000f1c0001077983 */ /* 0x000ea80000300800 */
[----:B------:R0:W-:Y:S04]  /*dcbd0*/  STL.64 [R1+0xe988], R28 ;  /* 0x00e9881c01007387 */ /* 0x0001e80000100a00 */
[----:B0-----:R-:W2:Y:S04]  /*dcbe0*/  LDL.LU R28, [R1+0x3620] ;  /* 0x00362000011c7983 */ /* 0x001ea80000300800 */
        /* <DEDUP_REMOVED lines=54> */
[----:B------:R-:W-:Y:S01]  /*dcf50*/  STL.64 [R1+0xe938], R16 ;  /* 0x00e9381001007387 */ /* 0x000fe20000100a00 */
        /* <DEDUP_REMOVED lines=25> */
[----:B------:R-:W-:Y:S04]  /*dd0f0*/  STL.64 [R1+0xe900], R6 ;  /* 0x00e9000601007387 */ /* 0x000fe80000100a00 */
[----:B------:R0:W-:Y:S02]  /*dd100*/  STL.64 [R1+0xe8f8], R4 ;  /* 0x00e8f80401007387 */ /* 0x0001e40000100a00 */
[----:B0-----:R-:W-:-:S02]  /*dd110*/  IMAD R5, R20, 0x100, R19 ;  /* 0x0000010014057824 */ /* 0x001fc400078e0213 */
[----:B------:R-:W-:-:S08]  /*dd120*/  IMAD R4, R22, 0x100, R21 ;  /* 0x0000010016047824 */ /* 0x000fd000078e0215 */
[----:B------:R0:W-:Y:S04]  /*dd130*/  STL.64 [R1+0x170], R8 ;  /* 0x0001700801007387 */ /* 0x0001e80000100a00 */
[----:B------:R-:W-:Y:S04]  /*dd140*/  STL.64 [R1+0x178], R10 ;  /* 0x0001780a01007387 */ /* 0x000fe80000100a00 */
[----:B------:R-:W-:Y:S04]  /*dd150*/  STL [R1+0xe0], R5 ;  /* 0x0000e00501007387 */ /* 0x000fe80000100800 */
[----:B------:R2:W-:Y:S01]  /*dd160*/  STL [R1+0xe4], R4 ;  /* 0x0000e40401007387 */ /* 0x0005e20000100800 */
[----:B0-----:R-:W-:-:S05]  /*dd170*/  IMAD R8, R28, 0x100, R23 ;  /* 0x000001001c087824 */ /* 0x001fca00078e0217 */
[----:B------:R-:W-:Y:S04]  /*dd180*/  STL [R1+0xe8], R8 ;  /* 0x0000e80801007387 */ /* 0x000fe80000100800 */
[----:B------:R-:W3:Y:S01]  /*dd190*/  LDL.LU R16, [R1+0x1070] ;  /* 0x0010700001107983 */ /* 0x000ee20000300800 */
[----:B--2---:R-:W-:-:S15]  /*dd1a0*/  HMMA.16816.F32 R4, R12, R2, R24 ;  /* 0x000000020c04723c */ /* 0x004fde0000001818 */
[----:B------:R-:W-:-:S04]  /*dd1b0*/  NOP ;  /* 0x0000000000007918 */ /* 0x000fc80000000000 */
[----:B------:R-:W-:Y:S04]  /*dd1c0*/  STL.64 [R1+0xa0], R4 ;  /* 0x0000a00401007387 */ /* 0x000fe80000100a00 */
[----:B------:R-:W-:Y:S04]  /*dd1d0*/  STL.64 [R1+0xa8], R6 ;  /* 0x0000a80601007387 */ /* 0x000fe80000100a00 */
[----:B------:R-:W3:Y:S04]  /*dd1e0*/  LDL.LU R17, [R1+0x1074] ;  /* 0x0010740001117983 */ /* 0x000ee80000300800 */
[----:B------:R-:W2:Y:S04]  /*dd1f0*/  LDL.LU R18, [R1+0x1078] ;  /* 0x0010780001127983 */ /* 0x000ea80000300800 */
[----:B------:R-:W2:Y:S04]  /*dd200*/  LDL.LU R19, [R1+0x107c] ;  /* 0x00107c0001137983 */ /* 0x000ea80000300800 */
[----:B--2---:R-:W-:Y:S04]  /*dd210*/  STL.64 [R1+0xea40], R18 ;  /* 0x00ea401201007387 */ /* 0x004fe80000100a00 */
[----:B---3--:R0:W-:Y:S04]  /*dd220*/  STL.64 [R1+0xea38], R16 ;  /* 0x00ea381001007387 */ /* 0x0081e80000100a00 */
[----:B------:R-:W2:Y:S04]  /*dd230*/  LDL R20, [R1+0x68] ;  /* 0x0000680001147983 */ /* 0x000ea80000100800 */
[----:B------:R-:W2:Y:S04]  /*dd240*/  LDL R21, [R1+0x6c] ;  /* 0x00006c0001157983 */ /* 0x000ea80000100800 */
[----:B--2---:R1:W-:Y:S04]  /*dd250*/  STL.64 [R1+0xea58], R20 ;  /* 0x00ea581401007387 */ /* 0x0043e80000100a00 */
[----:B0-----:R-:W2:Y:S04]  /*dd260*/  LDL.LU R16, [R1+0x1050] ;  /* 0x0010500001107983 */ /* 0x001ea80000300800 */
[----:B------:R-:W2:Y:S04]  /*dd270*/  LDL.LU R17, [R1+0x1054] ;  /* 0x0010540001117983 */ /* 0x000ea80000300800 */
[----:B------:R-:W3:Y:S04]  /*dd280*/  LDL.LU R18, [R1+0x1058] ;  /* 0x0010580001127983 */ /* 0x000ee80000300800 */
[----:B------:R-:W3:Y:S04]  /*dd290*/  LDL.LU R19, [R1+0x105c] ;  /* 0x00105c0001137983 */ /* 0x000ee80000300800 */
[----:B------:R-:W2:Y:S04]  /*dd2a0*/  LDL R4, [R1+0x78] ;  /* 0x0000780001047983 */ /* 0x000ea80000100800 */
[----:B------:R-:W4:Y:S04]  /*dd2b0*/  LDL R5, [R1+0x7c] ;  /* 0x00007c0001057983 */ /* 0x000f280000100800 */
[----:B-1----:R-:W4:Y:S04]  /*dd2c0*/  LDL.64 R20, [R1+0x80] ;  /* 0x0000800001147983 */ /* 0x002f280000100a00 */
        /* <DEDUP_REMOVED lines=17> */
[----:B---3--:R0:W-:Y:S04]  /*dd3e0*/  STL.64 [R1+0xeaa8], R18 ;  /* 0x00eaa81201007387 */ /* 0x0081e80000100a00 */
[----:B0-----:R-:W3:Y:S04]  /*dd3f0*/  LDL R18, [R1+0x98] ;  /* 0x0000980001127983 */ /* 0x001ee80000100800 */
[----:B------:R-:W3:Y:S04]  /*dd400*/  LDL R19, [R1+0x9c] ;  /* 0x00009c0001137983 */ /* 0x000ee80000100800 */
[----:B------:R-:W3:Y:S04]  /*dd410*/  LDL.LU R13, [R1+0xe0] ;  /* 0x0000e000010d7983 */ /* 0x000ee80000300800 */
[----:B------:R-:W3:Y:S04]  /*dd420*/  LDL.LU R14, [R1+0xe4] ;  /* 0x0000e400010e7983 */ /* 0x000ee80000300800 */
[----:B------:R-:W3:Y:S04]  /*dd430*/  LDL.LU R15, [R1+0xe8] ;  /* 0x0000e800010f7983 */ /* 0x000ee80000300800 */
[----:B--2---:R-:W-:Y:S04]  /*dd440*/  STL.64 [R1+0xeaa0], R16 ;  /* 0x00eaa01001007387 */ /* 0x004fe80000100a00 */
[----:B------:R-:W2:Y:S04]  /*dd450*/  LDL.64 R6, [R1+0x70] ;  /* 0x0000700001067983 */ /* 0x000ea80000100a00 */
        /* <DEDUP_REMOVED lines=12> */
[----:B------:R-:W-:Y:S01]  /*dd520*/  IMAD R0, R0, 0x100, R29 ;  /* 0x0000010000007824 */ /* 0x000fe200078e021d */
[----:B---3--:R-:W-:-:S02]  /*dd530*/  F2FP.F16.E4M3.UNPACK_B R12, R13 ;  /* 0x0000000dff0c723e */ /* 0x008fc400020006ff */
[----:B------:R-:W-:Y:S01]  /*dd540*/  F2FP.F16.E4M3.UNPACK_B R13, R14 ;  /* 0x0000000eff0d723e */ /* 0x000fe200020006ff */
[----:B----4-:R-:W-:Y:S04]  /*dd550*/  STL.64 [R1+0xeab8], R6 ;  /* 0x00eab80601007387 */ /* 0x010fe80000100a00 */
[----:B--2---:R0:W-:Y:S04]  /*dd560*/  STL.64 [R1+0xeab0], R4 ;  /* 0x00eab00401007387 */ /* 0x0041e80000100a00 */
[----:B0-----:R-:W2:Y:S04]  /*dd570*/  LDL.LU R4, [R1+0xfb0] ;  /* 0x000fb00001047983 */ /* 0x001ea80000300800 */
[----:B------:R-:W2:Y:S04]  /*dd580*/  LDL.LU R5, [R1+0xfb4] ;  /* 0x000fb40001057983 */ /* 0x000ea80000300800 */
[----:B------:R-:W2:Y:S04]  /*dd590*/  LDL.LU R6, [R1+0xfb8] ;  /* 0x000fb80001067983 */ /* 0x000ea80000300800 */
[----:B------:R-:W2:Y:S01]  /*dd5a0*/  LDL.LU R7, [R1+0xfbc] ;  /* 0x000fbc0001077983 */ /* 0x000ea20000300800 */
[----:B------:R-:W-:-:S02]  /*dd5b0*/  F2FP.F16.E4M3.UNPACK_B R14, R15 ;  /* 0x0000000fff0e723e */ /* 0x000fc400020006ff */
[----:B------:R-:W-:Y:S01]  /*dd5c0*/  F2FP.F16.E4M3.UNPACK_B R15, R0 ;  /* 0x00000000ff0f723e */ /* 0x000fe200020006ff */
[----:B------:R-:W3:Y:S04]  /*dd5d0*/  LDL.LU R8, [R1+0x1060] ;  /* 0x0010600001087983 */ /* 0x000ee80000300800 */
[----:B------:R-:W3:Y:S04]  /*dd5e0*/  LDL.LU R9, [R1+0x1064] ;  /* 0x0010640001097983 */ /* 0x000ee80000300800 */
[----:B------:R-:W3:Y:S04]  /*dd5f0*/  LDL.LU R10, [R1+0x1068] ;  /* 0x00106800010a7983 */ /* 0x000ee80000300800 */
[----:B------:R-:W3:Y:S04]  /*dd600*/  LDL.LU R11, [R1+0x106c] ;  /* 0x00106c00010b7983 */ /* 0x000ee80000300800 */
[----:B------:R-:W4:Y:S04]  /*dd610*/  LDL.64 R22, [R1+0x60] ;  /* 0x0000600001167983 */ /* 0x000f280000100a00 */
[----:B------:R-:W3:Y:S04]  /*dd620*/  LDL R28, [R1+0x58] ;  /* 0x00005800011c7983 */ /* 0x000ee80000100800 */
[----:B------:R-:W3:Y:S04]  /*dd630*/  LDL R29, [R1+0x5c] ;  /* 0x00005c00011d7983 */ /* 0x000ee80000100800 */
[----:B------:R-:W3:Y:S04]  /*dd640*/  LDL.LU R24, [R1+0x10a0] ;  /* 0x0010a00001187983 */ /* 0x000ee80000300800 */
[----:B------:R-:W3:Y:S04]  /*dd650*/  LDL.LU R25, [R1+0x10a4] ;  /* 0x0010a40001197983 */ /* 0x000ee80000300800 */
[----:B------:R-:W3:Y:S04]  /*dd660*/  LDL.LU R26, [R1+0x10a8] ;  /* 0x0010a800011a7983 */ /* 0x000ee80000300800 */
[----:B------:R-:W3:Y:S04]  /*dd670*/  LDL.LU R27, [R1+0x10ac] ;  /* 0x0010ac00011b7983 */ /* 0x000ee80000300800 */
[----:B------:R-:W-:Y:S04]  /*dd680*/  STL [R1+0xe8a8], R2 ;  /* 0x00e8a80201007387 */ /* 0x000fe80000100800 */
[----:B------:R-:W-:Y:S04]  /*dd690*/  STL [R1+0xe8a4], R3 ;  /* 0x00e8a40301007387 */ /* 0x000fe80000100800 */
[----:B------:R-:W3:Y:S01]  /*dd6a0*/  LDL.LU R0, [R1+0xeac0] ;  /* 0x00eac00001007983 */ /* 0x000ee20000300800 */
        /* <DEDUP_REMOVED lines=14> */
[----:B------:R-:W-:-:S05]  /*dd790*/  IMAD.MOV.U32 R3, RZ, RZ, R17 ;  /* 0x000000ffff037224 */ /* 0x000fca00078e0011 */
[----:B------:R-:W-:Y:S04]  /*dd7a0*/  STL [R1+0xe8b0], R3 ;  /* 0x00e8b00301007387 */ /* 0x000fe80000100800 */
        /* <DEDUP_REMOVED lines=31> */
[----:B---3--:R-:W-:Y:S01]  /*dd9a0*/  HMMA.16816.F32 R8, R12, R20, R8 ;  /* 0x000000140c08723c */ /* 0x008fe20000001808 */
[----:B------:R-:W-:-:S02]  /*dd9b0*/  IMAD.MOV.U32 R2, RZ, RZ, R6 ;  /* 0x000000ffff027224 */ /* 0x000fc400078e0006 */
[----:B------:R-:W-:-:S05]  /*dd9c0*/  IMAD.MOV.U32 R3, RZ, RZ, R7 ;  /* 0x000000ffff037224 */ /* 0x000fca00078e0007 */
[----:B------:R-:W-:Y:S04]  /*dd9d0*/  STL [R1+0xe8c0], R3 ;  /* 0x00e8c00301007387 */ /* 0x000fe80000100800 */
[----:B------:R4:W-:Y:S07]  /*dd9e0*/  STL [R1+0xe8bc], R2 ;  /* 0x00e8bc0201007387 */ /* 0x0009ee0000100800 */
[----:B------:R-:W-:Y:S04]  /*dd9f0*/  STL.64 [R1+0x100], R8 ;  /* 0x0001000801007387 */ /* 0x000fe80000100a00 */
[----:B------:R-:W-:Y:S01]  /*dda00*/  STL.64 [R1+0x108], R10 ;  /* 0x0001080a01007387 */ /* 0x000fe20000100a00 */
[----:B----4-:R-:W-:-:S02]  /*dda10*/  IMAD.MOV.U32 R2, RZ, RZ, R23 ;  /* 0x000000ffff027224 */ /* 0x010fc400078e0017 */
[----:B------:R-:W-:Y:S01]  /*dda20*/  IMAD.MOV.U32 R3, RZ, RZ, R22 ;  /* 0x000000ffff037224 */ /* 0x000fe200078e0016 */
[----:B--2---:R-:W-:-:S15]  /*dda30*/  HMMA.16816.F32 R4, R12, R22, R16 ;  /* 0x000000160c04723c */ /* 0x004fde0000001810 */
[----:B------:R-:W-:-:S04]  /*dda40*/  NOP ;  /* 0x0000000000007918 */ /* 0x000fc80000000000 */
[----:B------:R-:W-:Y:S04]  /*dda50*/  STL.64 [R1+0xf0], R4 ;  /* 0x0000f00401007387 */ /* 0x000fe80000100a00 */
[----:B------:R0:W-:Y:S02]  /*dda60*/  STL.64 [R1+0xf8], R6 ;  /* 0x0000f80601007387 */ /* 0x0001e40000100a00 */
[C---:B0-----:R-:W-:Y:S02]  /*dda70*/  HMMA.16816.F32 R4, R12.reuse, R28, R24 ;  /* 0x0000001c0c04723c */ /* 0x041fe40000001818 */
        /* <DEDUP_REMOVED lines=16> */
[----:B----4-:R0:W-:Y:S04]  /*ddb80*/  STL.64 [R1+0xe9c0], R4 ;  /* 0x00e9c00401007387 */ /* 0x0101e80000100a00 */
[----:B0-----:R-:W4:Y:S04]  /*ddb90*/  LDL.64 R4, [R1+0x30] ;  /* 0x0000300001047983 */ /* 0x001f280000100a00 */
        /* <DEDUP_REMOVED lines=20> */
[----:B--2---:R0:W-:Y:S04]  /*ddce0*/  STL.64 [R1+0xea08], R16 ;  /* 0x00ea081001007387 */ /* 0x0041e80000100a00 */
[----:B------:R-:W2:Y:S04]  /*ddcf0*/  LDL.64 R6, [R1+0x20] ;  /* 0x0000200001067983 */ /* 0x000ea80000100a00 */
[----:B0-----:R-:W3:Y:S04]  /*ddd00*/  LDL.64 R16, [R1+0x50] ;  /* 0x0000500001107983 */ /* 0x001ee80000100a00 */
        /* <DEDUP_REMOVED lines=20> */
[----:B0-----:R-:W3:Y:S04]  /*dde50*/  LDL.LU R4, [R1+0x10b0] ;  /* 0x0010b00001047983 */ /* 0x001ee80000300800 */
[----:B------:R-:W3:Y:S04]  /*dde60*/  LDL.LU R5, [R1+0x10b4] ;  /* 0x0010b40001057983 */ /* 0x000ee80000300800 */
[----:B------:R-:W3:Y:S04]  /*dde70*/  LDL.LU R6, [R1+0x10b8] ;  /* 0x0010b80001067983 */ /* 0x000ee80000300800 */
[----:B------:R-:W3:Y:S04]  /*dde80*/  LDL.LU R7, [R1+0x10bc] ;  /* 0x0010bc0001077983 */ /* 0x000ee80000300800 */
[----:B------:R-:W2:Y:S04]  /*dde90*/  LDL R20, [R1+0x18] ;  /* 0x0000180001147983 */ /* 0x000ea80000100800 */
[----:B------:R-:W2:Y:S04]  /*ddea0*/  LDL R21, [R1+0x1c] ;  /* 0x00001c0001157983 */ /* 0x000ea80000100800 */
[----:B------:R-:W2:Y:S04]  /*ddeb0*/  LDL.LU R8, [R1+0x1180] ;  /* 0x0011800001087983 */ /* 0x000ea80000300800 */
[----:B------:R-:W2:Y:S04]  /*ddec0*/  LDL.LU R9, [R1+0x1184] ;  /* 0x0011840001097983 */ /* 0x000ea80000300800 */
[----:B------:R-:W2:Y:S04]  /*dded0*/  LDL.LU R10, [R1+0x1188] ;  /* 0x00118800010a7983 */ /* 0x000ea80000300800 */
[----:B------:R-:W2:Y:S04]  /*ddee0*/  LDL.LU R11, [R1+0x118c] ;  /* 0x00118c00010b7983 */ /* 0x000ea80000300800 */
[----:B------:R-:W4:Y:S04]  /*ddef0*/  LDL.64 R22, [R1+0x10] ;  /* 0x0000100001167983 */ /* 0x000f280000100a00 */
[----:B------:R-:W2:Y:S04]  /*ddf00*/  LDL R28, [R1+0x8] ;  /* 0x00000800011c7983 */ /* 0x000ea80000100800 */
[----:B------:R-:W2:Y:S04]  /*ddf10*/  LDL.LU R24, [R1+0x11b0] ;  /* 0x0011b00001187983 */ /* 0x000ea80000300800 */
        /* <DEDUP_REMOVED lines=8> */
[----:B------:R-:W3:Y:S01]  /*ddfa0*/  LDL.LU.64 R4, [R1+0xea28] ;  /* 0x00ea280001047983 */ /* 0x000ee20000300a00 */
[----:B------:R-:W-:-:S02]  /*ddfb0*/  IMAD.MOV.U32 R2, RZ, RZ, R16 ;  /* 0x000000ffff027224 */ /* 0x000fc400078e0010 */
[----:B------:R-:W-:-:S05]  /*ddfc0*/  IMAD.MOV.U32 R3, RZ, RZ, R17 ;  /* 0x000000ffff037224 */ /* 0x000fca00078e0011 */
[----:B------:R-:W-:Y:S04]  /*ddfd0*/  STL [R1+0xe8d0], R3 ;  /* 0x00e8d00301007387 */ /* 0x000fe80000100800 */
[----:B------:R-:W-:Y:S01]  /*ddfe0*/  STL [R1+0xe8cc], R2 ;  /* 0x00e8cc0201007387 */ /* 0x000fe20000100800 */
[----:B---3--:R-:W-:Y:S03]  /*ddff0*/  HMMA.16816.F32 R16, R12, R18, R4 ;  /* 0x000000120c10723c */ /* 0x008fe60000001804 */
[----:B------:R-:W3:Y:S04]  /*de000*/  LDL.LU.64 R6, [R1+0xea20] ;  /* 0x00ea200001067983 */ /* 0x000ee80000300a00 */
[----:B------:R-:W3:-:S12]  /*de010*/  LDL.LU.64 R4, [R1+0xea18] ;  /* 0x00ea180001047983 */ /* 0x000ed80000300a00 */
        /* <DEDUP_REMOVED lines=16> */
[----:B------:R-:W3:-:S12]  /*de120*/  LDL.LU.64 R4, [R1+0xe9e8] ;  /* 0x00e9e80001047983 */ /* 0x000ed80000300a00 */
        /* <DEDUP_REMOVED lines=27> */
[----:B------:R-:W-:Y:S01]  /*de2e0*/  HMMA.16816.F32 R8, R12, R20, R8 ;  /* 0x000000140c08723c */ /* 0x000fe20000001808 */
[----:B------:R-:W-:-:S02]  /*de2f0*/  IMAD.MOV.U32 R3, RZ, RZ, R6 ;  /* 0x000000ffff037224 */ /* 0x000fc400078e0006 */
[----:B------:R-:W-:Y:S02]  /*de300*/  IMAD.MOV.U32 R2, RZ, RZ, R7 ;  /* 0x000000ffff027224 */ /* 0x000fe400078e0007 */
[----:B------:R-:W-:-:S03]  /*de310*/  IMAD.MOV.U32 R29, RZ, RZ, R0 ;  /* 0x000000ffff1d7224 */ /* 0x000fc600078e0000 */
        /* <DEDUP_REMOVED lines=9> */
[----:B------:R0:W-:Y:S04]  /*de3b0*/  STL.64 [R1+0x8d8], R6 ;  /* 0x0008d80601007387 */ /* 0x0001e80000100a00 */
[----:B------:R-:W2:Y:S01]  /*de3c0*/  LDL.LU R0, [R1+0x3648] ;  /* 0x0036480001007983 */ /* 0x000ea20000300800 */
[----:B0-----:R-:W-:Y:S03]  /*de3d0*/  HMMA.16816.F32 R4, R12, R28, R24 ;  /* 0x0000001c0c04723c */ /* 0x001fe60000001818 */
[----:B------:R-:W-:Y:S04]  /*de3e0*/  STL [R1+0xe8f0], R3 ;  /* 0x00e8f00301007387 */ /* 0x000fe80000100800 */
[----:B------:R-:W-:Y:S04]  /*de3f0*/  STL [R1+0xe8ec], R2 ;  /* 0x00e8ec0201007387 */ /* 0x000fe80000100800 */
[----:B------:R-:W3:Y:S08]  /*de400*/  LDL.LU R8, [R1+0x1240] ;  /* 0x0012400001087983 */ /* 0x000ef00000300800 */
[----:B------:R-:W-:Y:S04]  /*de410*/  STL.64 [R1+0x900], R4 ;  /* 0x0009000401007387 */ /* 0x000fe80000100a00 */
[----:B------:R-:W-:Y:S04]  /*de420*/  STL.64 [R1+0x908], R6 ;  /* 0x0009080601007387 */ /* 0x000fe80000100a00 */
        /* <DEDUP_REMOVED lines=34> */
[----:B----4-:R-:W-:Y:S04]  /*de650*/  STL.64 [R1+0xe930], R10 ;  /* 0x00e9300a01007387 */ /* 0x010fe80000100a00 */
[----:B---3--:R0:W-:Y:S04]  /*de660*/  STL.64 [R1+0xe928], R8 ;  /* 0x00e9280801007387 */ /* 0x0081e80000100a00 */
        /* <DEDUP_REMOVED lines=27> */
[----:B------:R-:W4:Y:S04]  /*de820*/  LDL.LU.64 R24, [R1+0xe978] ;  /* 0x00e9780001187983 */ /* 0x000f280000300a00 */
        /* <DEDUP_REMOVED lines=69> */
[----:B0-----:R-:W2:Y:S04]  /*dec80*/  LDL.LU R8, [R1+0x1270] ;  /* 0x0012700001087983 */ /* 0x001ea80000300800 */
[----:B------:R-:W2:Y:S04]  /*dec90*/  LDL.LU R9, [R1+0x1274] ;  /* 0x0012740001097983 */ /* 0x000ea80000300800 */
[----:B------:R-:W2:Y:S04]  /*deca0*/  LDL.LU R10, [R1+0x1278] ;  /* 0x00127800010a7983 */ /* 0x000ea80000300800 */
[----:B------:R-:W2:Y:S02]  /*decb0*/  LDL.LU R11, [R1+0x127c] ;  /* 0x00127c00010b7983 */ /* 0x000ea40000300800 */
[----:B--2---:R-:W-:-:S15]  /*decc0*/  HMMA.16816.F32 R8, R12, R6, R8 ;  /* 0x000000060c08723c */ /* 0x004fde0000001808 */
[----:B------:R-:W-:-:S04]  /*decd0*/  NOP ;  /* 0x0000000000007918 */ /* 0x000fc80000000000 */
[----:B------:R-:W-:Y:S04]  /*dece0*/  STL.64 [R1+0xa70], R8 ;  /* 0x000a700801007387 */ /* 0x000fe80000100a00 */
[----:B------:R4:W-:Y:S02]  /*decf0*/  STL.64 [R1+0xa78], R10 ;  /* 0x000a780a01007387 */ /* 0x0009e40000100a00 */
[----:B----4-:R-:W-:Y:S02]  /*ded00*/  HMMA.16816.F32 R8, R12, R4, R16 ;  /* 0x000000040c08723c */ /* 0x010fe40000001810 */
[----:B------:R-:W-:Y:S04]  /*ded10*/  STL.64 [R1+0xe650], R6 ;  /* 0x00e6500601007387 */ /* 0x000fe80000100a00 */
[----:B------:R0:W-:Y:S02]  /*ded20*/  STL.64 [R1+0xe648], R4 ;  /* 0x00e6480401007387 */ /* 0x0001e40000100a00 */
[----:B0-----:R-:W-:-:S11]  /*ded30*/  IMAD R4, R24, 0x100, R23 ;  /* 0x0000010018047824 */ /* 0x001fd600078e0217 */
[----:B------:R-:W-:Y:S04]  /*ded40*/  STL.64 [R1+0xa90], R8 ;  /* 0x000a900801007387 */ /* 0x000fe80000100a00 */
[----:B------:R-:W-:Y:S04]  /*ded50*/  STL.64 [R1+0xa98], R10 ;  /* 0x000a980a01007387 */ /* 0x000fe80000100a00 */
[----:B------:R0:W-:Y:S04]  /*ded60*/  STL [R1+0x780], R4 ;  /* 0x0007800401007387 */ /* 0x0001e80000100800 */
[----:B0-----:R-:W2:Y:S04]  /*ded70*/  LDL.LU R4, [R1+0x13e0] ;  /* 0x0013e00001047983 */ /* 0x001ea80000300800 */
[----:B------:R-:W2:Y:S04]  /*ded80*/  LDL.LU R5, [R1+0x13e4] ;  /* 0x0013e40001057983 */ /* 0x000ea80000300800 */
[----:B------:R-:W3:Y:S04]  /*ded90*/  LDL.LU R6, [R1+0x13e8] ;  /* 0x0013e80001067983 */ /* 0x000ee80000300800 */
[----:B------:R-:W3:Y:S01]  /*deda0*/  LDL.LU R7, [R1+0x13ec] ;  /* 0x0013ec0001077983 */ /* 0x000ee20000300800 */
[----:B------:R-:W-:-:S02]  /*dedb0*/  IMAD R29, R29, 0x100, R26 ;  /* 0x000001001d1d7824 */ /* 0x000fc400078e021a */
[----:B------:R-:W-:Y:S02]  /*dedc0*/  IMAD R0, R0, 0x100, R27 ;  /* 0x0000010000007824 */ /* 0x000fe400078e021b */
[----:B------:R-:W-:Y:S02]  /*dedd0*/  IMAD.MOV.U32 R26, RZ, RZ, R3 ;  /* 0x000000ffff1a7224 */ /* 0x000fe400078e0003 */
[----:B------:R-:W-:Y:S01]  /*dede0*/  IMAD.MOV.U32 R27, RZ, RZ, R2 ;  /* 0x000000ffff1b7224 */ /* 0x000fe200078e0002 */
[----:B---3--:R-:W-:Y:S04]  /*dedf0*/  STL.64 [R1+0xe6d0], R6 ;  /* 0x00e6d00601007387 */ /* 0x008fe80000100a00 */
[----:B--2---:R0:W-:Y:S04]  /*dee00*/  STL.64 [R1+0xe6c8], R4 ;  /* 0x00e6c80401007387 */ /* 0x0041e80000100a00 */
[----:B------:R-:W2:Y:S04]  /*dee10*/  LDL.LU R3, [R1+0xe8f0] ;  /* 0x00e8f00001037983 */ /* 0x000ea80000300800 */
[----:B------:R-:W3:Y:S04]  /*dee20*/  LDL.LU R2, [R1+0xe8ec] ;  /* 0x00e8ec0001027983 */ /* 0x000ee80000300800 */
[----:B------:R-:W4:Y:S04]  /*dee30*/  LDL.LU R20, [R1+0x13d0] ;  /* 0x0013d00001147983 */ /* 0x000f280000300800 */
[----:B------:R-:W4:Y:S04]  /*dee40*/  LDL.LU R21, [R1+0x13d4] ;  /* 0x0013d40001157983 */ /* 0x000f280000300800 */
[----:B------:R-:W2:Y:S04]  /*dee50*/  LDL.LU R22, [R1+0x13d8] ;  /* 0x0013d80001167983 */ /* 0x000ea80000300800 */
[----:B------:R-:W2:Y:S01]  /*dee60*/  LDL.LU R23, [R1+0x13dc] ;  /* 0x0013dc0001177983 */ /* 0x000ea20000300800 */
[----:B------:R-:W-:-:S03]  /*dee70*/  IMAD R28, R28, 0x100, R25 ;  /* 0x000001001c1c7824 */ /* 0x000fc600078e0219 */
[----:B--2---:R3:W-:Y:S04]  /*dee80*/  STL.64 [R1+0xe6e0], R22 ;  /* 0x00e6e01601007387 */ /* 0x0047e80000100a00 */
[----:B----4-:R1:W-:Y:S04]  /*dee90*/  STL.64 [R1+0xe6d8], R20 ;  /* 0x00e6d81401007387 */ /* 0x0103e80000100a00 */
[----:B------:R-:W2:Y:S04]  /*deea0*/  LDL R24, [R1+0x8] ;  /* 0x0000080001187983 */ /* 0x000ea80000100800 */
[----:B------:R-:W2:Y:S04]  /*deeb0*/  LDL R25, [R1+0xc] ;  /* 0x00000c0001197983 */ /* 0x000ea80000100800 */
[----:B------:R-:W-:Y:S04]  /*deec0*/  STL.64 [R1+0xe6f0], R26 ;  /* 0x00e6f01a01007387 */ /* 0x000fe80000100a00 */
[----:B--2---:R-:W-:Y:S04]  /*deed0*/  STL.64 [R1+0xe6e8], R24 ;  /* 0x00e6e81801007387 */ /* 0x004fe80000100a00 */
[----:B0-----:R-:W2:Y:S04]  /*deee0*/  LDL.LU R4, [R1+0x13c0] ;  /* 0x0013c00001047983 */ /* 0x001ea80000300800 */
[----:B------:R-:W2:Y:S04]  /*deef0*/  LDL.LU R5, [R1+0x13c4] ;  /* 0x0013c40001057983 */ /* 0x000ea80000300800 */
[----:B------:R-:W4:Y:S04]  /*def00*/  LDL.LU R6, [R1+0x13c8] ;  /* 0x0013c80001067983 */ /* 0x000f280000300800 */
[----:B------:R-:W4:Y:S01]  /*def10*/  LDL.LU R7, [R1+0x13cc] ;  /* 0x0013cc0001077983 */ /* 0x000f220000300800 */
[----:B---3--:R-:W-:-:S02]  /*def20*/  IMAD.MOV.U32 R22, RZ, RZ, R2 ;  /* 0x000000ffff167224 */ /* 0x008fc400078e0002 */
[----:B------:R-:W-:Y:S01]  /*def30*/  IMAD.MOV.U32 R23, RZ, RZ, R3 ;  /* 0x000000ffff177224 */ /* 0x000fe200078e0003 */
[----:B----4-:R-:W-:Y:S04]  /*def40*/  STL.64 [R1+0xe700], R6 ;  /* 0x00e7000601007387 */ /* 0x010fe80000100a00 */
[----:B--2---:R0:W-:Y:S04]  /*def50*/  STL.64 [R1+0xe6f8], R4 ;  /* 0x00e6f80401007387 */ /* 0x0041e80000100a00 */
[----:B------:R-:W2:Y:S04]  /*def60*/  LDL.LU R2, [R1+0xe8e8] ;  /* 0x00e8e80001027983 */ /* 0x000ea80000300800 */
[----:B------:R-:W3:Y:S04]  /*def70*/  LDL.LU R3, [R1+0xe8e4] ;  /* 0x00e8e40001037983 */ /* 0x000ee80000300800 */
[----:B-1----:R-:W4:Y:S04]  /*def80*/  LDL R20, [R1+0x18] ;  /* 0x0000180001147983 */ /* 0x002f280000100800 */
[----:B------:R-:W4:Y:S04]  /*def90*/  LDL R21, [R1+0x1c] ;  /* 0x00001c0001157983 */ /* 0x000f280000100800 */
[----:B------:R3:W-:Y:S04]  /*defa0*/  STL.64 [R1+0xe710], R22 ;  /* 0x00e7101601007387 */ /* 0x0007e80000100a00 */
[----:B----4-:R-:W-:Y:S04]  /*defb0*/  STL.64 [R1+0xe708], R20 ;  /* 0x00e7081401007387 */ /* 0x010fe80000100a00 */
[----:B0-----:R-:W4:Y:S04]  /*defc0*/  LDL.LU R4, [R1+0x13a0] ;  /* 0x0013a00001047983 */ /* 0x001f280000300800 */
[----:B------:R-:W4:Y:S04]  /*defd0*/  LDL.LU R5, [R1+0x13a4] ;  /* 0x0013a40001057983 */ /* 0x000f280000300800 */
[----:B------:R-:W4:Y:S04]  /*defe0*/  LDL.LU R6, [R1+0x13a8] ;  /* 0x0013a80001067983 */ /* 0x000f280000300800 */
[----:B------:R-:W4:Y:S01]  /*deff0*/  LDL.LU R7, [R1+0x13ac] ;  /* 0x0013ac0001077983 */ /* 0x000f220000300800 */
[----:B---3--:R-:W-:-:S02]  /*df000*/  IMAD.MOV.U32 R22, RZ, RZ, R3 ;  /* 0x000000ffff167224 */ /* 0x008fc400078e0003 */
[----:B--2---:R-:W-:Y:S01]  /*df010*/  IMAD.MOV.U32 R23, RZ, RZ, R2 ;  /* 0x000000ffff177224 */ /* 0x004fe200078e0002 */
[----:B----4-:R-:W-:Y:S04]  /*df020*/  STL.64 [R1+0xe720], R6 ;  /* 0x00e7200601007387 */ /* 0x010fe80000100a00 */
[----:B------:R0:W-:Y:S04]  /*df030*/  STL.64 [R1+0xe718], R4 ;  /* 0x00e7180401007387 */ /* 0x0001e80000100a00 */
[----:B------:R-:W2:Y:S04]  /*df040*/  LDL.LU R3, [R1+0xe8e0] ;  /* 0x00e8e00001037983 */ /* 0x000ea80000300800 */
[----:B------:R-:W3:Y:S04]  /*df050*/  LDL.LU R2, [R1+0xe8dc] ;  /* 0x00e8dc0001027983 */ /* 0x000ee80000300800 */
[----:B------:R-:W-:Y:S04]  /*df060*/  STL.64 [R1+0xe728], R22 ;  /* 0x00e7281601007387 */ /* 0x000fe80000100a00 */
[----:B0-----:R-:W4:Y:S04]  /*df070*/  LDL.LU R4, [R1+0x1390] ;  /* 0x0013900001047983 */ /* 0x001f280000300800 */
[----:B------:R-:W4:Y:S04]  /*df080*/  LDL.LU R5, [R1+0x1394] ;  /* 0x0013940001057983 */ /* 0x000f280000300800 */
[----:B------:R-:W2:Y:S04]  /*df090*/  LDL.LU R6, [R1+0x1398] ;  /* 0x0013980001067983 */ /* 0x000ea80000300800 */
[----:B------:R-:W2:Y:S04]  /*df0a0*/  LDL.LU R7, [R1+0x139c] ;  /* 0x00139c0001077983 */ /* 0x000ea80000300800 */
[----:B--2---:R-:W-:Y:S04]  /*df0b0*/  STL.64 [R1+0xe738], R6 ;  /* 0x00e7380601007387 */ /* 0x004fe80000100a00 */
[----:B----4-:R0:W-:Y:S04]  /*df0c0*/  STL.64 [R1+0xe730], R4 ;  /* 0x00e7300401007387 */ /* 0x0101e80000100a00 */
[----:B------:R-:W2:Y:S04]  /*df0d0*/  LDL R20, [R1+0x28] ;  /* 0x0000280001147983 */ /* 0x000ea80000100800 */
[----:B------:R-:W2:Y:S04]  /*df0e0*/  LDL R21, [R1+0x2c] ;  /* 0x00002c0001157983 */ /* 0x000ea80000100800 */
[----:B--2---:R1:W-:Y:S04]  /*df0f0*/  STL.64 [R1+0xe740], R20 ;  /* 0x00e7401401007387 */ /* 0x0043e80000100a00 */
        /* <DEDUP_REMOVED lines=20> */
[----:B------:R-:W2:Y:S04]  /*df240*/  LDL.LU R3, [R1+0xe8d0] ;  /* 0x00e8d00001037983 */ /* 0x000ea80000300800 */
[----:B------:R-:W3:Y:S04]  /*df250*/  LDL.LU R2, [R1+0xe8cc] ;  /* 0x00e8cc0001027983 */ /* 0x000ee80000300800 */
[----:B------:R-:W-:Y:S04]  /*df260*/  STL.64 [R1+0xe788], R22 ;  /* 0x00e7881601007387 */ /* 0x000fe80000100a00 */
[----:B----4-:R-:W-:Y:S04]  /*df270*/  STL.64 [R1+0xe768], R6 ;  /* 0x00e7680601007387 */ /* 0x010fe80000100a00 */
[----:B------:R0:W-:Y:S04]  /*df280*/  STL.64 [R1+0xe760], R4 ;  /* 0x00e7600401007387 */ /* 0x0001e80000100a00 */
[----:B0-----:R-:W4:Y:S04]  /*df290*/  LDL.LU R4, [R1+0x1360] ;  /* 0x0013600001047983 */ /* 0x001f280000300800 */
[----:B------:R-:W4:Y:S04]  /*df2a0*/  LDL.LU R5, [R1+0x1364] ;  /* 0x0013640001057983 */ /* 0x000f280000300800 */
[----:B------:R-:W2:Y:S04]  /*df2b0*/  LDL.LU R6, [R1+0x1368] ;  /* 0x0013680001067983 */ /* 0x000ea80000300800 */
[----:B------:R-:W2:Y:S04]  /*df2c0*/  LDL.LU R7, [R1+0x136c] ;  /* 0x00136c0001077983 */ /* 0x000ea80000300800 */
[----:B------:R-:W2:Y:S04]  /*df2d0*/  LDL R20, [R1+0x48] ;  /* 0x0000480001147983 */ /* 0x000ea80000100800 */
[----:B------:R-:W2:Y:S04]  /*df2e0*/  LDL R21, [R1+0x4c] ;  /* 0x00004c0001157983 */ /* 0x000ea80000100800 */
[----:B--2---:R-:W-:Y:S04]  /*df2f0*/  STL.64 [R1+0xe7a0], R20 ;  /* 0x00e7a01401007387 */ /* 0x004fe80000100a00 */
[----:B------:R-:W-:Y:S04]  /*df300*/  STL.64 [R1+0xe780], R6 ;  /* 0x00e7800601007387 */ /* 0x000fe80000100a00 */
[----:B----4-:R0:W-:Y:S04]  /*df310*/  STL.64 [R1+0xe778], R4 ;  /* 0x00e7780401007387 */ /* 0x0101e80000100a00 */
[----:B0-----:R-:W2:Y:S04]  /*df320*/  LDL.LU R4, [R1+0x1350] ;  /* 0x0013500001047983 */ /* 0x001ea80000300800 */
[----:B------:R-:W2:Y:S04]  /*df330*/  LDL.LU R5, [R1+0x1354] ;  /* 0x0013540001057983 */ /* 0x000ea80000300800 */
[----:B------:R-:W4:Y:S04]  /*df340*/  LDL.LU R6, [R1+0x1358] ;  /* 0x0013580001067983 */ /* 0x000f280000300800 */
[----:B------:R-:W4:Y:S01]  /*df350*/  LDL.LU R7, [R1+0x135c] ;  /* 0x00135c0001077983 */ /* 0x000f220000300800 */
[----:B---3--:R-:W-:-:S02]  /*df360*/  IMAD.MOV.U32 R22, RZ, RZ, R2 ;  /* 0x000000ffff167224 */ /* 0x008fc400078e0002 */
[----:B------:R-:W-:Y:S01]  /*df370*/  IMAD.MOV.U32 R23, RZ, RZ, R3 ;  /* 0x000000ffff177224 */ /* 0x000fe200078e0003 */
[----:B------:R-:W3:Y:S04]  /*df380*/  LDL.LU R2, [R1+0xe8c8] ;  /* 0x00e8c80001027983 */ /* 0x000ee80000300800 */
[----:B------:R-:W3:Y:S04]  /*df390*/  LDL.LU R3, [R1+0xe8c4] ;  /* 0x00e8c40001037983 */ /* 0x000ee80000300800 */
[----:B------:R-:W-:Y:S04]  /*df3a0*/  STL.64 [R1+0xe7b8], R22 ;  /* 0x00e7b81601007387 */ /* 0x000fe80000100a00 */
[----:B----4-:R-:W-:Y:S04]  /*df3b0*/  STL.64 [R1+0xe798], R6 ;  /* 0x00e7980601007387 */ /* 0x010fe80000100a00 */
[----:B--2---:R0:W-:Y:S04]  /*df3c0*/  STL.64 [R1+0xe790], R4 ;  /* 0x00e7900401007387 */ /* 0x0041e80000100a00 */
[----:B0-----:R-:W2:Y:S04]  /*df3d0*/  LDL.LU R4, [R1+0x1340] ;  /* 0x0013400001047983 */ /* 0x001ea80000300800 */
[----:B------:R-:W2:Y:S04]  /*df3e0*/  LDL.LU R5, [R1+0x1344] ;  /* 0x0013440001057983 */ /* 0x000ea80000300800 */
[----:B------:R-:W4:Y:S04]  /*df3f0*/  LDL.LU R6, [R1+0x1348] ;  /* 0x0013480001067983 */ /* 0x000f280000300800 */
[----:B------:R-:W4:Y:S04]  /*df400*/  LDL.LU R7, [R1+0x134c] ;  /* 0x00134c0001077983 */ /* 0x000f280000300800 */
[----:B------:R-:W2:Y:S04]  /*df410*/  LDL R20, [R1+0x58] ;  /* 0x0000580001147983 */ /* 0x000ea80000100800 */
[----:B------:R-:W2:Y:S01]  /*df420*/  LDL R21, [R1+0x5c] ;  /* 0x00005c0001157983 */ /* 0x000ea20000100800 */
[----:B---3--:R-:W-:-:S02]  /*df430*/  IMAD.MOV.U32 R22, RZ, RZ, R3 ;  /* 0x000000ffff167224 */ /* 0x008fc400078e0003 */
[----:B------:R-:W-:Y:S01]  /*df440*/  IMAD.MOV.U32 R23, RZ, RZ, R2 ;  /* 0x000000ffff177224 */ /* 0x000fe200078e0002 */
        /* <DEDUP_REMOVED lines=9> */
[----:B------:R-:W2:Y:S04]  /*df4e0*/  LDL R20, [R1+0x68] ;  /* 0x0000680001147983 */ /* 0x000ea80000100800 */
[----:B------:R-:W2:Y:S04]  /*df4f0*/  LDL R21, [R1+0x6c] ;  /* 0x00006c0001157983 */ /* 0x000ea80000100800 */
        /* <DEDUP_REMOVED lines=9> */
[----:B----4-:R-:W-:Y:S01]  /*df590*/  IMAD.MOV.U32 R23, RZ, RZ, R3 ;  /* 0x000000ffff177224 */ /* 0x010fe200078e0003 */
[----:B------:R-:W4:Y:S04]  /*df5a0*/  LDL.LU R2, [R1+0xe8b8] ;  /* 0x00e8b80001027983 */ /* 0x000f280000300800 */
        /* <DEDUP_REMOVED lines=10> */
[----:B--2---:R-:W-:Y:S04]  /*df650*/  STL.64 [R1+0xe830], R20 ;  /* 0x00e8301401007387 */ /* 0x004fe80000100a00 */
[----:B---3--:R-:W-:Y:S04]  /*df660*/  STL.64 [R1+0xe7f8], R6 ;  /* 0x00e7f80601007387 */ /* 0x008fe80000100a00 */
[----:B------:R0:W-:Y:S04]  /*df670*/  STL.64 [R1+0xe7f0], R4 ;  /* 0x00e7f00401007387 */ /* 0x0001e80000100a00 */
[----:B0-----:R-:W2:Y:S04]  /*df680*/  LDL.LU R4, [R1+0x1300] ;  /* 0x0013000001047983 */ /* 0x001ea80000300800 */
[----:B------:R-:W2:Y:S04]  /*df690*/  LDL.LU R5, [R1+0x1304] ;  /* 0x0013040001057983 */ /* 0x000ea80000300800 */
[----:B------:R-:W3:Y:S04]  /*df6a0*/  LDL.LU R6, [R1+0x1308] ;  /* 0x0013080001067983 */ /* 0x000ee80000300800 */
[----:B------:R-:W3:Y:S01]  /*df6b0*/  LDL.LU R7, [R1+0x130c] ;  /* 0x00130c0001077983 */ /* 0x000ee20000300800 */
[----:B----4-:R-:W-:-:S02]  /*df6c0*/  IMAD.MOV.U32 R22, RZ, RZ, R3 ;  /* 0x000000ffff167224 */ /* 0x010fc400078e0003 */
[----:B------:R-:W-:Y:S01]  /*df6d0*/  IMAD.MOV.U32 R23, RZ, RZ, R2 ;  /* 0x000000ffff177224 */ /* 0x000fe200078e0002 */
        /* <DEDUP_REMOVED lines=22> */
[----:B------:R-:W4:Y:S04]  /*df840*/  LDL R20, [R1+0x98] ;  /* 0x0000980001147983 */ /* 0x000f280000100800 */
[----:B------:R-:W4:Y:S04]  /*df850*/  LDL R21, [R1+0x9c] ;  /* 0x00009c0001157983 */ /* 0x000f280000100800 */
[----:B------:R-:W-:Y:S04]  /*df860*/  STL.64 [R1+0xe878], R22 ;  /* 0x00e8781601007387 */ /* 0x000fe80000100a00 */
[----:B---3--:R-:W-:Y:S04]  /*df870*/  STL.64 [R1+0xe840], R6 ;  /* 0x00e8400601007387 */ /* 0x008fe80000100a00 */
[----:B--2---:R0:W-:Y:S04]  /*df880*/  STL.64 [R1+0xe838], R4 ;  /* 0x00e8380401007387 */ /* 0x0041e80000100a00 */
[----:B0-----:R-:W2:Y:S04]  /*df890*/  LDL.LU R4, [R1+0x12d0] ;  /* 0x0012d00001047983 */ /* 0x001ea80000300800 */
[----:B------:R-:W2:Y:S04]  /*df8a0*/  LDL.LU R5, [R1+0x12d4] ;  /* 0x0012d40001057983 */ /* 0x000ea80000300800 */
[----:B------:R-:W3:Y:S04]  /*df8b0*/  LDL.LU R6, [R1+0x12d8] ;  /* 0x0012d80001067983 */ /* 0x000ee80000300800 */
[----:B------:R-:W3:Y:S04]  /*df8c0*/  LDL.LU R7, [R1+0x12dc] ;  /* 0x0012dc0001077983 */ /* 0x000ee80000300800 */
[----:B------:R-:W2:Y:S04]  /*df8d0*/  LDL.LU R23, [R1+0x780] ;  /* 0x0007800001177983 */ /* 0x000ea80000300800 */
[----:B--2---:R-:W-:Y:S04]  /*df8e0*/  STL [R1+0xe8a0], R23 ;  /* 0x00e8a01701007387 */ /* 0x004fe80000100800 */
        /* <DEDUP_REMOVED lines=11> */
[----:B----4-:R-:W-:Y:S04]  /*df9a0*/  STL.64 [R1+0xe870], R6 ;  /* 0x00e8700601007387 */ /* 0x010fe80000100a00 */
[----:B---3--:R0:W-:Y:S04]  /*df9b0*/  STL.64 [R1+0xe868], R4 ;  /* 0x00e8680401007387 */ /* 0x0081e80000100a00 */
[----:B0-----:R-:W3:Y:S04]  /*df9c0*/  LDL.LU R4, [R1+0x12b0] ;  /* 0x0012b00001047983 */ /* 0x001ee80000300800 */
[----:B------:R-:W3:Y:S04]  /*df9d0*/  LDL.LU R5, [R1+0x12b4] ;  /* 0x0012b40001057983 */ /* 0x000ee80000300800 */
[----:B------:R-:W4:Y:S04]  /*df9e0*/  LDL.LU R6, [R1+0x12b8] ;  /* 0x0012b80001067983 */ /* 0x000f280000300800 */
[----:B------:R-:W4:Y:S01]  /*df9f0*/  LDL.LU R7, [R1+0x12bc] ;  /* 0x0012bc0001077983 */ /* 0x000f220000300800 */
[----:B--2---:R-:W-:Y:S03]  /*dfa00*/  HMMA.16816.F32 R12, R12, R2, R20 ;  /* 0x000000020c0c723c */ /* 0x004fe60000001814 */
[----:B----4-:R-:W-:Y:S04]  /*dfa10*/  STL.64 [R1+0xe888], R6 ;  /* 0x00e8880601007387 */ /* 0x010fe80000100a00 */
[----:B---3--:R0:W-:Y:S04]  /*dfa20*/  STL.64 [R1+0xe880], R4 ;  /* 0x00e8800401007387 */ /* 0x0081e80000100a00 */
        /* <DEDUP_REMOVED lines=16> */
[----:B------:R-:W2:Y:S04]  /*dfb30*/  LDL.LU R23, [R1+0xe8a0] ;  /* 0x00e8a00001177983 */ /* 0x000ea80000300800 */
[----:B------:R-:W3:Y:S04]  /*dfb40*/  LDL.LU.64 R20, [R1+0xe898] ;  /* 0x00e8980001147983 */ /* 0x000ee80000300a00 */
[----:B------:R0:W-:Y:S04]  /*dfb50*/  STL.64 [R1+0xa80], R12 ;  /* 0x000a800c01007387 */ /* 0x0001e80000100a00 */
[----:B------:R1:W-:Y:S01]  /*dfb60*/  STL.64 [R1+0xa88], R14 ;  /* 0x000a880e01007387 */ /* 0x0003e20000100a00 */
[----:B0-----:R-:W-:-:S02]  /*dfb70*/  F2FP.F16.E4M3.UNPACK_B R13, R28 ;  /* 0x0000001cff0d723e */ /* 0x001fc400020006ff */
[----:B-1----:R-:W-:Y:S02]  /*dfb80*/  F2FP.F16.E4M3.UNPACK_B R14, R29 ;  /* 0x0000001dff0e723e */ /* 0x002fe400020006ff */
[----:B------:R-:W-:Y:S01]  /*dfb90*/  F2FP.F16.E4M3.UNPACK_B R15, R0 ;  /* 0x00000000ff0f723e */ /* 0x000fe200020006ff */
[----:B------:R-:W4:Y:S04]  /*dfba0*/  LDL.LU R28, [R1+0xe894] ;  /* 0x00e89400011c7983 */ /* 0x000f280000300800 */
[----:B------:R-:W4:Y:S01]  /*dfbb0*/  LDL.LU R29, [R1+0xe890] ;  /* 0x00e89000011d7983 */ /* 0x000f220000300800 */
[----:B--2---:R-:W-:-:S07]  /*dfbc0*/  F2FP.F16.E4M3.UNPACK_B R12, R23 ;  /* 0x00000017ff0c723e */ /* 0x004fce00020006ff */
        /* <DEDUP_REMOVED lines=115> */
[----:B------:R-:W3:Y:S04]  /*e0300*/  LDL.LU.64 R22, [R1+0xe6c0] ;  /* 0x00e6c00001167983 */ /* 0x000ee80000300a00 */
[----:B------:R-:W3:Y:S04]  /*e0310*/  LDL.LU.64 R20, [R1+0xe6b8] ;  /* 0x00e6b80001147983 */ /* 0x000ee80000300a00 */
[----:B------:R-:W-:Y:S04]  /*e0320*/  STL.64 [R1+0xbd0], R24 ;  /* 0x000bd01801007387 */ /* 0x000fe80000100a00 */
[----:B------:R0:W-:Y:S04]  /*e0330*/  STL.64 [R1+0xbd8], R26 ;  /* 0x000bd81a01007387 */ /* 0x0001e80000100a00 */
[----:B0-----:R-:W3:Y:S04]  /*e0340*/  LDL.LU.64 R26, [R1+0xe6b0] ;  /* 0x00e6b000011a7983 */ /* 0x001ee80000300a00 */
[----:B------:R-:W3:Y:S04]  /*e0350*/  LDL.LU.64 R24, [R1+0xe6a8] ;  /* 0x00e6a80001187983 */ /* 0x000ee80000300a00 */
[----:B----4-:R0:W-:Y:S01]  /*e0360*/  STL.64 [R1+0xe530], R28 ;  /* 0x00e5301c01007387 */ /* 0x0101e20000100a00 */
[----:B--2---:R-:W-:-:S15]  /*e0370*/  HMMA.16816.F32 R4, R12, R28, R4 ;  /* 0x0000001c0c04723c */ /* 0x004fde0000001804 */
[----:B------:R-:W-:-:S04]  /*e0380*/  NOP ;  /* 0x0000000000007918 */ /* 0x000fc80000000000 */
[----:B------:R-:W-:Y:S04]  /*e0390*/  STL.64 [R1+0xbe0], R4 ;  /* 0x000be00401007387 */ /* 0x000fe80000100a00 */
[----:B------:R3:W-:Y:S04]  /*e03a0*/  STL.64 [R1+0xbe8], R6 ;  /* 0x000be80601007387 */ /* 0x0007e80000100a00 */
[----:B------:R-:W2:Y:S04]  /*e03b0*/  LDL.LU R0, [R1+0x3668] ;  /* 0x0036680001007983 */ /* 0x000ea80000300800 */
[----:B0-----:R-:W4:Y:S01]  /*e03c0*/  LDL.64 R28, [R1+0x98] ;  /* 0x00009800011c7983 */ /* 0x001f220000100a00 */
[C---:B---3--:R-:W-:Y:S08]  /*e03d0*/  HMMA.16816.F32 R4, R12.reuse, R26, R8 ;  /* 0x0000001a0c04723c */ /* 0x048ff00000001808 */
[C---:B------:R-:W-:Y:S11]  /*e03e0*/  HMMA.16816.F32 R8, R12.reuse, R24, R16 ;  /* 0x000000180c08723c */ /* 0x040ff60000001810 */
[----:B------:R0:W-:Y:S04]  /*e03f0*/  STL.64 [R1+0xbf0], R4 ;  /* 0x000bf00401007387 */ /* 0x0001e80000100a00 */
[----:B------:R1:W-:Y:S04]  /*e0400*/  STL.64 [R1+0xbf8], R6 ;  /* 0x000bf80601007387 */ /* 0x0003e80000100a00 */
[----:B0-----:R-:W3:Y:S04]  /*e0410*/  LDL.LU R4, [R1+0x1460] ;  /* 0x0014600001047983 */ /* 0x001ee80000300800 */
[----:B------:R0:W-:Y:S04]  /*e0420*/  STL.64 [R1+0xc00], R8 ;  /* 0x000c000801007387 */ /* 0x0001e80000100a00 */
[----:B------:R0:W-:Y:S04]  /*e0430*/  STL.64 [R1+0xc08], R10 ;  /* 0x000c080a01007387 */ /* 0x0001e80000100a00 */
[----:B------:R-:W3:Y:S04]  /*e0440*/  LDL.LU R5, [R1+0x1464] ;  /* 0x0014640001057983 */ /* 0x000ee80000300800 */
[----:B-1----:R-:W2:Y:S04]  /*e0450*/  LDL.LU R6, [R1+0x1468] ;  /* 0x0014680001067983 */ /* 0x002ea80000300800 */
[----:B------:R-:W2:Y:S04]  /*e0460*/  LDL.LU R7, [R1+0x146c] ;  /* 0x00146c0001077983 */ /* 0x000ea80000300800 */
        /* <DEDUP_REMOVED lines=21> */
[----:B---3--:R0:W-:Y:S04]  /*e05c0*/  STL.64 [R1+0xe658], R4 ;  /* 0x00e6580401007387 */ /* 0x0081e80000100a00 */
        /* <DEDUP_REMOVED lines=73> */
[----:B0-----:R-:W3:Y:S01]  /*e0a60*/  LDL.LU R9, [R1+0x3654] ;  /* 0x0036540001097983 */ /* 0x001ee20000300800 */
        /* <DEDUP_REMOVED lines=11> */
[----:B------:R-:W4:Y:S01]  /*e0b20*/  LDL.LU.64 R24, [R1+0xe628] ;  /* 0x00e6280001187983 */ /* 0x000f220000300a00 */
[----:B------:R-:W-:Y:S03]  /*e0b30*/  HMMA.16816.F32 R12, R12, R2, R20 ;  /* 0x000000020c0c723c */ /* 0x000fe60000001814 */
[----:B------:R-:W-:Y:S04]  /*e0b40*/  STL.64 [R1+0xe4a8], R6 ;  /* 0x00e4a80601007387 */ /* 0x000fe80000100a00 */
[----:B------:R0:W-:Y:S01]  /*e0b50*/  STL.64 [R1+0xe4a0], R4 ;  /* 0x00e4a00401007387 */ /* 0x0001e20000100a00 */
[----:B------:R-:W-:-:S02]  /*e0b60*/  IMAD R8, R10, 0x100, R9 ;  /* 0x000001000a087824 */ /* 0x000fc400078e0209 */
[----:B------:R-:W-:Y:S01]  /*e0b70*/  IMAD R0, R0, 0x100, R19 ;  /* 0x0000010000007824 */ /* 0x000fe200078e0213 */
[----:B------:R-:W-:Y:S04]  /*e0b80*/  STL [R1+0xe430], R2 ;  /* 0x00e4300201007387 */ /* 0x000fe80000100800 */
[----:B------:R-:W-:Y:S01]  /*e0b90*/  STL [R1+0xe42c], R3 ;  /* 0x00e42c0301007387 */ /* 0x000fe20000100800 */
[----:B0-----:R-:W-:Y:S02]  /*e0ba0*/  IMAD R5, R16, 0x100, R11 ;  /* 0x0000010010057824 */ /* 0x001fe400078e020b */
[----:B------:R-:W-:Y:S01]  /*e0bb0*/  IMAD R4, R18, 0x100, R17 ;  /* 0x0000010012047824 */ /* 0x000fe200078e0211 */
[----:B------:R0:W-:Y:S04]  /*e0bc0*/  STL.64 [R1+0xc80], R12 ;  /* 0x000c800c01007387 */ /* 0x0001e80000100a00 */
[----:B------:R1:W-:Y:S01]  /*e0bd0*/  STL.64 [R1+0xc88], R14 ;  /* 0x000c880e01007387 */ /* 0x0003e20000100a00 */
[----:B0-----:R-:W-:-:S02]  /*e0be0*/  F2FP.F16.E4M3.UNPACK_B R12, R8 ;  /* 0x00000008ff0c723e */ /* 0x001fc400020006ff */
[----:B------:R-:W-:Y:S02]  /*e0bf0*/  F2FP.F16.E4M3.UNPACK_B R13, R5 ;  /* 0x00000005ff0d723e */ /* 0x000fe400020006ff */
[----:B-1----:R-:W-:Y:S02]  /*e0c00*/  F2FP.F16.E4M3.UNPACK_B R14, R4 ;  /* 0x00000004ff0e723e */ /* 0x002fe400020006ff */
[----:B------:R-:W-:-:S07]  /*e0c10*/  F2FP.F16.E4M3.UNPACK_B R15, R0 ;  /* 0x00000000ff0f723e */ /* 0x000fce00020006ff */
[----:B----4-:R-:W-:Y:S01]  /*e0c20*/  HMMA.16816.F32 R4, R12, R28, R24 ;  /* 0x0000001c0c04723c */ /* 0x010fe20000001818 */
[----:B------:R-:W2:-:S15]  /*e0c30*/  LDL.LU R24, [R1+0x1530] ;  /* 0x0015300001187983 */ /* 0x000e9e0000300800 */
[----:B------:R-:W-:-:S03]  /*e0c40*/  NOP ;  /* 0x0000000000007918 */ /* 0x000fc60000000000 */
        /* <DEDUP_REMOVED lines=13> */
[----:B------:R-:W4:Y:S04]  /*e0d20*/  LDL.64 R4, [R1+0x80] ;  /* 0x0000800001047983 */ /* 0x000f280000100a00 */
        /* <DEDUP_REMOVED lines=65> */
[----:B----4-:R-:W-:Y:S02]  /*e1140*/  IMAD.MOV.U32 R2, RZ, RZ, R5 ;  /* 0x000000ffff027224 */ /* 0x010fe400078e0005 */
        /* <DEDUP_REMOVED lines=43> */
[----:B0-----:R-:W-:Y:S01]  /*e1400*/  HMMA.16816.F32 R4, R12, R22, R16 ;  /* 0x000000160c04723c */ /* 0x001fe20000001810 */
[----:B------:R-:W-:Y:S01]  /*e1410*/  IMAD.MOV.U32 R0, RZ, RZ, R23 ;  /* 0x000000ffff007224 */ /* 0x000fe200078e0017 */
[----:B------:R0:W-:Y:S04]  /*e1420*/  STL [R1+0xe460], R2 ;  /* 0x00e4600201007387 */ /* 0x0001e80000100800 */
[----:B------:R1:W-:Y:S04]  /*e1430*/  STL [R1+0xe45c], R3 ;  /* 0x00e45c0301007387 */ /* 0x0003e80000100800 */
[----:B------:R-:W-:Y:S09]  /*e1440*/  STL [R1+0xe464], R0 ;  /* 0x00e4640001007387 */ /* 0x000ff20000100800 */
[----:B------:R-:W-:Y:S04]  /*e1450*/  STL.64 [R1+0xd20], R4 ;  /* 0x000d200401007387 */ /* 0x000fe80000100a00 */
[----:B------:R2:W-:Y:S01]  /*e1460*/  STL.64 [R1+0xd28], R6 ;  /* 0x000d280601007387 */ /* 0x0005e20000100a00 */
[----:B0-----:R-:W-:-:S02]  /*e1470*/  IMAD.MOV.U32 R2, RZ, RZ, R28 ;  /* 0x000000ffff027224 */ /* 0x001fc400078e001c */
[----:B-1----:R-:W-:Y:S01]  /*e1480*/  IMAD.MOV.U32 R3, RZ, RZ, R29 ;  /* 0x000000ffff037224 */ /* 0x002fe200078e001d */
[----:B--2---:R-:W-:-:S15]  /*e1490*/  HMMA.16816.F32 R4, R12, R28, R24 ;  /* 0x0000001c0c04723c */ /* 0x004fde0000001818 */
[----:B------:R-:W-:-:S04]  /*e14a0*/  NOP ;  /* 0x0000000000007918 */ /* 0x000fc80000000000 */
[----:B------:R0:W-:Y:S04]  /*e14b0*/  STL.64 [R1+0xd30], R4 ;  /* 0x000d300401007387 */ /* 0x0001e80000100a00 */
[----:B------:R-:W-:Y:S04]  /*e14c0*/  STL.64 [R1+0xd38], R6 ;  /* 0x000d380601007387 */ /* 0x000fe80000100a00 */
[----:B------:R-:W2:Y:S04]  /*e14d0*/  LDL R28, [R1+0x8] ;  /* 0x00000800011c7983 */ /* 0x000ea80000100800 */
[----:B------:R-:W2:Y:S04]  /*e14e0*/  LDL R29, [R1+0xc] ;  /* 0x00000c00011d7983 */ /* 0x000ea80000100800 */
[----:B--2---:R-:W-:Y:S04]  /*e14f0*/  STL.64 [R1+0xe568], R28 ;  /* 0x00e5681c01007387 */ /* 0x004fe80000100a00 */
[----:B------:R-:W2:Y:S04]  /*e1500*/  LDL.LU R16, [R1+0x15b0] ;  /* 0x0015b00001107983 */ /* 0x000ea80000300800 */
        /* <DEDUP_REMOVED lines=49> */
[----:B------:R-:W2:Y:S04]  /*e1820*/  LDL.64 R22, [R1+0x10] ;  /* 0x0000100001167983 */ /* 0x000ea80000100a00 */
[----:B------:R-:W2:Y:S04]  /*e1830*/  LDL.LU R24, [R1+0x15c0] ;  /* 0x0015c00001187983 */ /* 0x000ea80000300800 */
[----:B------:R-:W2:Y:S04]  /*e1840*/  LDL.LU R25, [R1+0x15c4] ;  /* 0x0015c40001197983 */ /* 0x000ea80000300800 */
[----:B------:R-:W2:Y:S04]  /*e1850*/  LDL.LU R26, [R1+0x15c8] ;  /* 0x0015c800011a7983 */ /* 0x000ea80000300800 */
[----:B------:R-:W2:Y:S04]  /*e1860*/  LDL.LU R27, [R1+0x15cc] ;  /* 0x0015cc00011b7983 */ /* 0x000ea80000300800 */
        /* <DEDUP_REMOVED lines=54> */
[----:B0-----:R-:W3:Y:S04]  /*e1bd0*/  LDL.LU.64 R18, [R1+0xe550] ;  /* 0x00e5500001127983 */ /* 0x001ee80000300a00 */
[----:B------:R-:W3:Y:S01]  /*e1be0*/  LDL.LU.64 R16, [R1+0xe548] ;  /* 0x00e5480001107983 */ /* 0x000ee20000300a00 */
[----:B------:R-:W-:-:S02]  /*e1bf0*/  IMAD.MOV.U32 R3, RZ, RZ, R6 ;  /* 0x000000ffff037224 */ /* 0x000fc400078e0006 */
[----:B------:R-:W-:Y:S02]  /*e1c00*/  IMAD.MOV.U32 R2, RZ, RZ, R7 ;  /* 0x000000ffff027224 */ /* 0x000fe400078e0007 */
[----:B------:R-:W-:Y:S01]  /*e1c10*/  HMMA.16816.F32 R4, R12, R20, R8 ;  /* 0x000000140c04723c */ /* 0x000fe20000001808 */
[----:B------:R-:W-:Y:S02]  /*e1c20*/  IMAD.MOV.U32 R0, RZ, RZ, R21 ;  /* 0x000000ffff007224 */ /* 0x000fe400078e0015 */
[----:B------:R0:W-:Y:S04]  /*e1c30*/  STL [R1+0xe490], R2 ;  /* 0x00e4900201007387 */ /* 0x0001e80000100800 */
[----:B------:R1:W-:Y:S04]  /*e1c40*/  STL [R1+0xe48c], R3 ;  /* 0x00e48c0301007387 */ /* 0x0003e80000100800 */
[----:B------:R-:W-:Y:S08]  /*e1c50*/  STL [R1+0xe494], R0 ;  /* 0x00e4940001007387 */ /* 0x000ff00000100800 */
[----:B------:R-:W-:Y:S04]  /*e1c60*/  STL.64 [R1+0xdb0], R4 ;  /* 0x000db00401007387 */ /* 0x000fe80000100a00 */
[----:B------:R3:W-:Y:S01]  /*e1c70*/  STL.64 [R1+0xdb8], R6 ;  /* 0x000db80601007387 */ /* 0x0007e20000100a00 */
[----:B0-----:R-:W-:-:S02]  /*e1c80*/  IMAD.MOV.U32 R2, RZ, RZ, R22 ;  /* 0x000000ffff027224 */ /* 0x001fc400078e0016 */
[----:B-1----:R-:W-:Y:S01]  /*e1c90*/  IMAD.MOV.U32 R3, RZ, RZ, R23 ;  /* 0x000000ffff037224 */ /* 0x002fe200078e0017 */
[----:B---3--:R-:W-:-:S15]  /*e1ca0*/  HMMA.16816.F32 R4, R12, R22, R16 ;  /* 0x000000160c04723c */ /* 0x008fde0000001810 */
[----:B------:R-:W-:-:S04]  /*e1cb0*/  NOP ;  /* 0x0000000000007918 */ /* 0x000fc80000000000 */
[----:B------:R-:W-:Y:S04]  /*e1cc0*/  STL.64 [R1+0xdc0], R4 ;  /* 0x000dc00401007387 */ /* 0x000fe80000100a00 */
[----:B------:R2:W-:Y:S02]  /*e1cd0*/  STL.64 [R1+0xdc8], R6 ;  /* 0x000dc80601007387 */ /* 0x0005e40000100a00 */
[----:B--2---:R-:W-:Y:S02]  /*e1ce0*/  HMMA.16816.F32 R4, R12, R28, R24 ;  /* 0x0000001c0c04723c */ /* 0x004fe40000001818 */
[----:B------:R-:W-:Y:S04]  /*e1cf0*/  STL [R1+0xe498], R2 ;  /* 0x00e4980201007387 */ /* 0x000fe80000100800 */
[----:B------:R-:W2:-:S13]  /*e1d00*/  LDL.LU R8, [R1+0x1640] ;  /* 0x0016400001087983 */ /* 0x000e9a0000300800 */
        /* <DEDUP_REMOVED lines=100> */
[----:B------:R0:W-:Y:S04]  /*e2350*/  STL.64 [R1+0xe240], R22 ;  /* 0x00e2401601007387 */ /* 0x0001e80000100a00 */
[----:B0-----:R-:W3:Y:S04]  /*e2360*/  LDL.LU R22, [R1+0x3674] ;  /* 0x0036740001167983 */ /* 0x001ee80000300800 */
[----:B------:R-:W3:Y:S04]  /*e2370*/  LDL.LU R23, [R1+0x3670] ;  /* 0x0036700001177983 */ /* 0x000ee80000300800 */
[----:B------:R-:W-:Y:S01]  /*e2380*/  STL.64 [R1+0xe238], R20 ;  /* 0x00e2381401007387 */ /* 0x000fe20000100a00 */
        /* <DEDUP_REMOVED lines=40> */
[----:B---3--:R-:W-:Y:S02]  /*e2610*/  HMMA.16816.F32 R8, R12, R4, R16 ;  /* 0x000000040c08723c */ /* 0x008fe40000001810 */
[----:B------:R-:W-:Y:S04]  /*e2620*/  STL.64 [R1+0xe1e0], R6 ;  /* 0x00e1e00601007387 */ /* 0x000fe80000100a00 */
[----:B------:R0:W-:Y:S01]  /*e2630*/  STL.64 [R1+0xe1d8], R4 ;  /* 0x00e1d80401007387 */ /* 0x0001e20000100a00 */
[----:B------:R-:W-:-:S02]  /*e2640*/  IMAD.MOV.U32 R18, RZ, RZ, R2 ;  /* 0x000000ffff127224 */ /* 0x000fc400078e0002 */
[----:B------:R-:W-:Y:S02]  /*e2650*/  IMAD.MOV.U32 R19, RZ, RZ, R0 ;  /* 0x000000ffff137224 */ /* 0x000fe400078e0000 */
[----:B0-----:R-:W-:Y:S02]  /*e2660*/  IMAD R5, R23, 0x100, R22 ;  /* 0x0000010017057824 */ /* 0x001fe400078e0216 */
[----:B------:R-:W-:-:S06]  /*e2670*/  IMAD R4, R25, 0x100, R24 ;  /* 0x0000010019047824 */ /* 0x000fcc00078e0218 */
[----:B------:R-:W-:Y:S04]  /*e2680*/  STL.64 [R1+0xf00], R8 ;  /* 0x000f000801007387 */ /* 0x000fe80000100a00 */
[----:B------:R-:W-:Y:S04]  /*e2690*/  STL.64 [R1+0xf08], R10 ;  /* 0x000f080a01007387 */ /* 0x000fe80000100a00 */
[----:B------:R-:W-:Y:S04]  /*e26a0*/  STL [R1+0x780], R5 ;  /* 0x0007800501007387 */ /* 0x000fe80000100800 */
[----:B------:R0:W-:Y:S04]  /*e26b0*/  STL [R1+0x784], R4 ;  /* 0x0007840401007387 */ /* 0x0001e80000100800 */
[----:B------:R-:W2:Y:S04]  /*e26c0*/  LDL.LU R2, [R1+0xe498] ;  /* 0x00e4980001027983 */ /* 0x000ea80000300800 */
[----:B------:R-:W3:Y:S04]  /*e26d0*/  LDL.LU R0, [R1+0xe494] ;  /* 0x00e4940001007983 */ /* 0x000ee80000300800 */
[----:B0-----:R-:W4:Y:S04]  /*e26e0*/  LDL.LU R4, [R1+0x17f0] ;  /* 0x0017f00001047983 */ /* 0x001f280000300800 */
[----:B------:R-:W4:Y:S04]  /*e26f0*/  LDL.LU R5, [R1+0x17f4] ;  /* 0x0017f40001057983 */ /* 0x000f280000300800 */
[----:B------:R-:W3:Y:S04]  /*e2700*/  LDL.LU R6, [R1+0x17f8] ;  /* 0x0017f80001067983 */ /* 0x000ee80000300800 */
[----:B------:R-:W3:Y:S01]  /*e2710*/  LDL.LU R7, [R1+0x17fc] ;  /* 0x0017fc0001077983 */ /* 0x000ee20000300800 */
[----:B------:R-:W-:-:S02]  /*e2720*/  IMAD R28, R28, 0x100, R26 ;  /* 0x000001001c1c7824 */ /* 0x000fc400078e021a */
[----:B------:R-:W-:Y:S02]  /*e2730*/  IMAD R29, R29, 0x100, R27 ;  /* 0x000001001d1d7824 */ /* 0x000fe400078e021b */
[----:B------:R-:W-:Y:S02]  /*e2740*/  IMAD.MOV.U32 R27, RZ, RZ, R3 ;  /* 0x000000ffff1b7224 */ /* 0x000fe400078e0003 */
[----:B--2---:R-:W-:Y:S01]  /*e2750*/  IMAD.MOV.U32 R26, RZ, RZ, R2 ;  /* 0x000000ffff1a7224 */ /* 0x004fe200078e0002 */
[----:B---3--:R-:W-:Y:S04]  /*e2760*/  STL.64 [R1+0xe270], R6 ;  /* 0x00e2700601007387 */ /* 0x008fe80000100a00 */
[----:B----4-:R0:W-:Y:S04]  /*e2770*/  STL.64 [R1+0xe268], R4 ;  /* 0x00e2680401007387 */ /* 0x0101e80000100a00 */
[----:B------:R-:W2:Y:S04]  /*e2780*/  LDL.LU R2, [R1+0xe490] ;  /* 0x00e4900001027983 */ /* 0x000ea80000300800 */
[----:B------:R-:W3:Y:S04]  /*e2790*/  LDL.LU R3, [R1+0xe48c] ;  /* 0x00e48c0001037983 */ /* 0x000ee80000300800 */
[----:B------:R-:W-:Y:S04]  /*e27a0*/  STL.64 [R1+0xe278], R26 ;  /* 0x00e2781a01007387 */ /* 0x000fe80000100a00 */
[----:B0-----:R-:W4:Y:S04]  /*e27b0*/  LDL.LU R4, [R1+0x17e0] ;  /* 0x0017e00001047983 */ /* 0x001f280000300800 */
[----:B------:R-:W4:Y:S04]  /*e27c0*/  LDL.LU R5, [R1+0x17e4] ;  /* 0x0017e40001057983 */ /* 0x000f280000300800 */
[----:B------:R-:W2:Y:S04]  /*e27d0*/  LDL.LU R6, [R1+0x17e8] ;  /* 0x0017e80001067983 */ /* 0x000ea80000300800 */
[----:B------:R-:W2:Y:S01]  /*e27e0*/  LDL.LU R7, [R1+0x17ec] ;  /* 0x0017ec0001077983 */ /* 0x000ea20000300800 */
[----:B------:R-:W-:-:S03]  /*e27f0*/  IMAD.MOV.U32 R25, RZ, RZ, R0 ;  /* 0x000000ffff197224 */ /* 0x000fc600078e0000 */
        /* <DEDUP_REMOVED lines=15> */
[----:B------:R3:W-:Y:S04]  /*e28f0*/  STL.64 [R1+0xe2a8], R26 ;  /* 0x00e2a81a01007387 */ /* 0x0007e80000100a00 */
[----:B0-----:R-:W2:Y:S04]  /*e2900*/  LDL.LU R4, [R1+0x17c0] ;  /* 0x0017c00001047983 */ /* 0x001ea80000300800 */
[----:B------:R-:W2:Y:S04]  /*e2910*/  LDL.LU R5, [R1+0x17c4] ;  /* 0x0017c40001057983 */ /* 0x000ea80000300800 */
[----:B------:R-:W2:Y:S04]  /*e2920*/  LDL.LU R6, [R1+0x17c8] ;  /* 0x0017c80001067983 */ /* 0x000ea80000300800 */
[----:B------:R-:W2:Y:S01]  /*e2930*/  LDL.LU R7, [R1+0x17cc] ;  /* 0x0017cc0001077983 */ /* 0x000ea20000300800 */
[----:B----4-:R-:W-:-:S03]  /*e2940*/  IMAD.MOV.U32 R25, RZ, RZ, R0 ;  /* 0x000000ffff197224 */ /* 0x010fc600078e0000 */
[----:B--2---:R-:W-:Y:S04]  /*e2950*/  STL.64 [R1+0xe2b8], R6 ;  /* 0x00e2b80601007387 */ /* 0x004fe80000100a00 */
[----:B------:R0:W-:Y:S04]  /*e2960*/  STL.64 [R1+0xe2b0], R4 ;  /* 0x00e2b00401007387 */ /* 0x0001e80000100a00 */
[----:B------:R-:W2:Y:S01]  /*e2970*/  LDL R24, [R1+0x28] ;  /* 0x0000280001187983 */ /* 0x000ea20000100800 */
[----:B---3--:R-:W-:Y:S02]  /*e2980*/  IMAD.MOV.U32 R26, RZ, RZ, R2 ;  /* 0x000000ffff1a7224 */ /* 0x008fe400078e0002 */
        /* <DEDUP_REMOVED lines=53> */
[----:B---3--:R-:W-:-:S02]  /*e2ce0*/  IMAD.MOV.U32 R25, RZ, RZ, R0 ;  /* 0x000000ffff197224 */ /* 0x008fc400078e0000 */
[----:B------:R-:W-:Y:S02]  /*e2cf0*/  IMAD.MOV.U32 R26, RZ, RZ, R3 ;  /* 0x000000ffff1a7224 */ /* 0x000fe400078e0003 */
[----:B----4-:R-:W-:Y:S01]  /*e2d00*/  IMAD.MOV.U32 R27, RZ, RZ, R2 ;  /* 0x000000ffff1b7224 */ /* 0x010fe200078e0002 */
[----:B------:R-:W3:Y:S04]  /*e2d10*/  LDL.LU R0, [R1+0xe458] ;  /* 0x00e4580001007983 */ /* 0x000ee80000300800 */
[----:B------:R-:W4:Y:S04]  /*e2d20*/  LDL.LU R3, [R1+0xe454] ;  /* 0x00e4540001037983 */ /* 0x000f280000300800 */
[----:B------:R-:W3:Y:S04]  /*e2d30*/  LDL.LU R2, [R1+0xe450] ;  /* 0x00e4500001027983 */ /* 0x000ee80000300800 */
        /* <DEDUP_REMOVED lines=56> */
[----:B------:R-:W4:Y:S04]  /*e30c0*/  LDL.LU R3, [R1+0xe42c] ;  /* 0x00e42c0001037983 */ /* 0x000f280000300800 */
        /* <DEDUP_REMOVED lines=8> */
[----:B------:R-:W4:Y:S01]  /*e3150*/  LDL R24, [R1+0x98] ;  /* 0x0000980001187983 */ /* 0x000f220000100800 */
[----:B---3--:R-:W-:-:S03]  /*e3160*/  IMAD.MOV.U32 R25, RZ, RZ, R0 ;  /* 0x000000ffff197224 */ /* 0x008fc600078e0000 */
[----:B------:R-:W3:Y:S04]  /*e3170*/  LDL.LU R0, [R1+0xe428] ;  /* 0x00e4280001007983 */ /* 0x000ee80000300800 */
        /* <DEDUP_REMOVED lines=14> */
[----:B------:R-:W-:Y:S04]  /*e3260*/  STL.64 [R1+0xe3d8], R6 ;  /* 0x00e3d80601007387 */ /* 0x000fe80000100a00 */
[----:B------:R0:W-:Y:S04]  /*e3270*/  STL.64 [R1+0xe3d0], R4 ;  /* 0x00e3d00401007387 */ /* 0x0001e80000100a00 */
        /* <DEDUP_REMOVED lines=10> */
[----:B------:R-:W-:Y:S03]  /*e3320*/  HMMA.16816.F32 R12, R12, R2, R24 ;  /* 0x000000020c0c723c */ /* 0x000fe60000001818 */
[----:B----4-:R-:W-:Y:S04]  /*e3330*/  STL.64 [R1+0xe408], R6 ;  /* 0x00e4080601007387 */ /* 0x010fe80000100a00 */
[----:B--2---:R0:W-:Y:S04]  /*e3340*/  STL.64 [R1+0xe400], R4 ;  /* 0x00e4000401007387 */ /* 0x0041e80000100a00 */
[----:B0-----:R-:W2:Y:S04]  /*e3350*/  LDL.LU R4, [R1+0x16b0] ;  /* 0x0016b00001047983 */ /* 0x001ea80000300800 */
[----:B------:R-:W2:Y:S04]  /*e3360*/  LDL.LU R5, [R1+0x16b4] ;  /* 0x0016b40001057983 */ /* 0x000ea80000300800 */
[----:B------:R-:W2:Y:S04]  /*e3370*/  LDL.LU R6, [R1+0x16b8] ;  /* 0x0016b80001067983 */ /* 0x000ea80000300800 */
[----:B------:R-:W2:Y:S04]  /*e3380*/  LDL.LU R7, [R1+0x16bc] ;  /* 0x0016bc0001077983 */ /* 0x000ea80000300800 */
[----:B------:R-:W4:Y:S04]  /*e3390*/  LDL.64 R16, [R1+0x8] ;  /* 0x0000080001107983 */ /* 0x000f280000100a00 */
[----:B------:R-:W2:Y:S04]  /*e33a0*/  LDL.LU R8, [R1+0x1800] ;  /* 0x0018000001087983 */ /* 0x000ea80000300800 */
[----:B------:R-:W2:Y:S04]  /*e33b0*/  LDL.LU R9, [R1+0x1804] ;  /* 0x0018040001097983 */ /* 0x000ea80000300800 */
[----:B------:R-:W2:Y:S04]  /*e33c0*/  LDL.LU R10, [R1+0x1808] ;  /* 0x00180800010a7983 */ /* 0x000ea80000300800 */
[----:B------:R-:W2:Y:S04]  /*e33d0*/  LDL.LU R11, [R1+0x180c] ;  /* 0x00180c00010b7983 */ /* 0x000ea80000300800 */
[----:B------:R-:W2:Y:S04]  /*e33e0*/  LDL.LU R20, [R1+0x1810] ;  /* 0x0018100001147983 */ /* 0x000ea80000300800 */
[----:B------:R-:W2:Y:S04]  /*e33f0*/  LDL.LU R21, [R1+0x1814] ;  /* 0x0018140001157983 */ /* 0x000ea80000300800 */
[----:B------:R-:W2:Y:S04]  /*e3400*/  LDL.LU R22, [R1+0x1818] ;  /* 0x0018180001167983 */ /* 0x000ea80000300800 */
[----:B------:R-:W2:Y:S04]  /*e3410*/  LDL.LU.64 R26, [R1+0xe420] ;  /* 0x00e42000011a7983 */ /* 0x000ea80000300a00 */
[----:B------:R-:W4:Y:S01]  /*e3420*/  LDL.LU.64 R24, [R1+0xe418] ;  /* 0x00e4180001187983 */ /* 0x000f220000300a00 */
[----:B---3--:R-:W-:-:S03]  /*e3430*/  IMAD.MOV.U32 R23, RZ, RZ, R0 ;  /* 0x000000ffff177224 */ /* 0x008fc600078e0000 */
[----:B------:R-:W-:Y:S04]  /*e3440*/  STL.64 [R1+0xed0], R12 ;  /* 0x000ed00c01007387 */ /* 0x000fe80000100a00 */
[----:B------:R0:W-:Y:S01]  /*e3450*/  STL [R1+0xed8], R14 ;  /* 0x000ed80e01007387 */ /* 0x0001e20000100800 */
[----:B------:R-:W-:Y:S01]  /*e3460*/  IMAD.MOV.U32 R0, RZ, RZ, R15 ;  /* 0x000000ffff007224 */ /* 0x000fe200078e000f */
[----:B------:R-:W-:Y:S02]  /*e3470*/  F2FP.F16.E4M3.UNPACK_B R15, R29 ;  /* 0x0000001dff0f723e */ /* 0x000fe400020006ff */
[----:B0-----:R-:W-:Y:S02]  /*e3480*/  F2FP.F16.E4M3.UNPACK_B R14, R28 ;  /* 0x0000001cff0e723e */ /* 0x001fe400020006ff */
[----:B------:R-:W-:Y:S04]  /*e3490*/  STL [R1+0xc054], R0 ;  /* 0x00c0540001007387 */ /* 0x000fe80000100800 */
[----:B------:R-:W3:Y:S04]  /*e34a0*/  LDL.LU R28, [R1+0xe414] ;  /* 0x00e41400011c7983 */ /* 0x000ee80000300800 */
[----:B------:R-:W3:Y:S01]  /*e34b0*/  LDL.LU R29, [R1+0xe410] ;  /* 0x00e41000011d7983 */ /* 0x000ee20000300800 */
[----:B--2---:R-:W-:-:S02]  /*e34c0*/  F2FP.F16.E4M3.UNPACK_B R12, R26 ;  /* 0x0000001aff0c723e */ /* 0x004fc400020006ff */
[----:B------:R-:W-:-:S07]  /*e34d0*/  F2FP.F16.E4M3.UNPACK_B R13, R27 ;  /* 0x0000001bff0d723e */ /* 0x000fce00020006ff */
[----:B----4-:R-:W-:Y:S01]  /*e34e0*/  HMMA.16816.F32 R24, R12, R24, R4 ;  /* 0x000000180c18723c */ /* 0x010fe20000001804 */
        /* <DEDUP_REMOVED lines=104> */
[----:B------:R-:W-:-:S12]  /*e3b70*/  IMAD.MOV.U32 R0, RZ, RZ, R17 ;  /* 0x000000ffff007224 */ /* 0x000fd800078e0011 */
[----:B------:R-:W-:Y:S04]  /*e3b80*/  STL.64 [R1+0x1370], R24 ;  /* 0x0013701801007387 */ /* 0x000fe80000100a00 */
[----:B------:R0:W-:Y:S04]  /*e3b90*/  STL.64 [R1+0x1378], R26 ;  /* 0x0013781a01007387 */ /* 0x0001e80000100a00 */
[----:B0-----:R-:W4:Y:S04]  /*e3ba0*/  LDL.LU.64 R26, [R1+0xe260] ;  /* 0x00e26000011a7983 */ /* 0x001f280000300a00 */
[----:B------:R-:W4:Y:S04]  /*e3bb0*/  LDL.LU.64 R24, [R1+0xe258] ;  /* 0x00e2580001187983 */ /* 0x000f280000300a00 */
[----:B------:R0:W-:Y:S01]  /*e3bc0*/  STL [R1+0xe1c0], R0 ;  /* 0x00e1c00001007387 */ /* 0x0001e20000100800 */
[C---:B--2---:R-:W-:Y:S08]  /*e3bd0*/  HMMA.16816.F32 R4, R12.reuse, R16, R4 ;  /* 0x000000100c04723c */ /* 0x044ff00000001804 */
[C---:B------:R-:W-:Y:S08]  /*e3be0*/  HMMA.16816.F32 R16, R12.reuse, R18, R8 ;  /* 0x000000120c10723c */ /* 0x040ff00000001808 */
[C---:B---3--:R-:W-:Y:S03]  /*e3bf0*/  HMMA.16816.F32 R8, R12.reuse, R28, R20 ;  /* 0x0000001c0c08723c */ /* 0x048fe60000001814 */
[----:B------:R1:W-:Y:S04]  /*e3c00*/  STL.64 [R1+0x1380], R4 ;  /* 0x0013800401007387 */ /* 0x0003e80000100a00 */
[----:B------:R2:W-:Y:S04]  /*e3c10*/  STL.64 [R1+0x1388], R6 ;  /* 0x0013880601007387 */ /* 0x0005e80000100a00 */
[----:B0-----:R-:W3:Y:S04]  /*e3c20*/  LDL.LU R0, [R1+0x36a8] ;  /* 0x0036a80001007983 */ /* 0x001ee80000300800 */
        /* <DEDUP_REMOVED lines=81> */
[----:B------:R0:W-:Y:S04]  /*e4140*/  STL.64 [R1+0xe060], R22 ;  /* 0x00e0601601007387 */ /* 0x0001e80000100a00 */
[----:B0-----:R-:W2:Y:S04]  /*e4150*/  LDL.LU R22, [R1+0x3698] ;  /* 0x0036980001167983 */ /* 0x001ea80000300800 */
        /* <DEDUP_REMOVED lines=71> */
[----:B------:R-:W4:Y:S04]  /*e45d0*/  LDL R4, [R1+0x78] ;  /* 0x0000780001047983 */ /* 0x000f280000100800 */
[----:B------:R-:W4:Y:S04]  /*e45e0*/  LDL R5, [R1+0x7c] ;  /* 0x00007c0001057983 */ /* 0x000f280000100800 */
[----:B-1----:R-:W4:Y:S04]  /*e45f0*/  LDL.LU.64 R20, [R1+0x80] ;  /* 0x0000800001147983 */ /* 0x002f280000300a00 */
        /* <DEDUP_REMOVED lines=16> */
[----:B0-----:R-:W2:Y:S04]  /*e4700*/  LDL.LU.64 R16, [R1+0x90] ;  /* 0x0000900001107983 */ /* 0x001ea80000300a00 */
[----:B---3--:R0:W-:Y:S04]  /*e4710*/  STL.64 [R1+0xe1a8], R18 ;  /* 0x00e1a81201007387 */ /* 0x0081e80000100a00 */
[----:B0-----:R-:W3:Y:S04]  /*e4720*/  LDL R18, [R1+0x98] ;  /* 0x0000980001127983 */ /* 0x001ee80000100800 */
[----:B------:R-:W3:Y:S04]  /*e4730*/  LDL R19, [R1+0x9c] ;  /* 0x00009c0001137983 */ /* 0x000ee80000100800 */
[----:B------:R-:W3:Y:S04]  /*e4740*/  LDL.LU R13, [R1+0x780] ;  /* 0x00078000010d7983 */ /* 0x000ee80000300800 */
[----:B------:R-:W3:Y:S04]  /*e4750*/  LDL.LU R14, [R1+0x784] ;  /* 0x00078400010e7983 */ /* 0x000ee80000300800 */
[----:B------:R-:W3:Y:S04]  /*e4760*/  LDL.LU R15, [R1+0x788] ;  /* 0x00078800010f7983 */ /* 0x000ee80000300800 */
[----:B--2---:R-:W-:Y:S04]  /*e4770*/  STL.64 [R1+0xe1a0], R16 ;  /* 0x00e1a01001007387 */ /* 0x004fe80000100a00 */
[----:B------:R-:W2:Y:S04]  /*e4780*/  LDL.LU.64 R6, [R1+0x70] ;  /* 0x0000700001067983 */ /* 0x000ea80000300a00 */
        /* <DEDUP_REMOVED lines=27> */
[----:B------:R-:W4:Y:S04]  /*e4940*/  LDL.LU.64 R22, [R1+0x60] ;  /* 0x0000600001167983 */ /* 0x000f280000300a00 */
        /* <DEDUP_REMOVED lines=87> */
[----:B0-----:R-:W4:Y:S04]  /*e4ec0*/  LDL.LU.64 R4, [R1+0x30] ;  /* 0x0000300001047983 */ /* 0x001f280000300a00 */
        /* <DEDUP_REMOVED lines=20> */
[----:B--2---:R0:W-:Y:S04]  /*e5010*/  STL.64 [R1+0xe108], R16 ;  /* 0x00e1081001007387 */ /* 0x0041e80000100a00 */
[----:B0-----:R-:W2:Y:S04]  /*e5020*/  LDL.LU.64 R16, [R1+0x50] ;  /* 0x0000500001107983 */ /* 0x001ea80000300a00 */
        /* <DEDUP_REMOVED lines=23> */
[----:B------:R-:W2:Y:S04]  /*e51a0*/  LDL.LU R6, [R1+0x1968] ;  /* 0x0019680001067983 */ /* 0x000ea80000300800 */
[----:B------:R-:W2:Y:S04]  /*e51b0*/  LDL.LU R7, [R1+0x196c] ;  /* 0x00196c0001077983 */ /* 0x000ea80000300800 */
[----:B------:R-:W4:Y:S04]  /*e51c0*/  LDL R20, [R1+0x18] ;  /* 0x0000180001147983 */ /* 0x000f280000100800 */
[----:B------:R-:W4:Y:S04]  /*e51d0*/  LDL R21, [R1+0x1c] ;  /* 0x00001c0001157983 */ /* 0x000f280000100800 */
[----:B------:R-:W4:Y:S04]  /*e51e0*/  LDL.LU R8, [R1+0x19d0] ;  /* 0x0019d00001087983 */ /* 0x000f280000300800 */
[----:B------:R-:W4:Y:S04]  /*e51f0*/  LDL.LU R9, [R1+0x19d4] ;  /* 0x0019d40001097983 */ /* 0x000f280000300800 */
[----:B------:R-:W4:Y:S04]  /*e5200*/  LDL.LU R10, [R1+0x19d8] ;  /* 0x0019d800010a7983 */ /* 0x000f280000300800 */
[----:B------:R-:W4:Y:S04]  /*e5210*/  LDL.LU R11, [R1+0x19dc] ;  /* 0x0019dc00010b7983 */ /* 0x000f280000300800 */
[----:B------:R-:W3:Y:S04]  /*e5220*/  LDL.LU.64 R22, [R1+0x10] ;  /* 0x0000100001167983 */ /* 0x000ee80000300a00 */
        /* <DEDUP_REMOVED lines=16> */
[----:B------:R-:W2:Y:S04]  /*e5330*/  LDL.LU.64 R6, [R1+0xe120] ;  /* 0x00e1200001067983 */ /* 0x000ea80000300a00 */
[----:B------:R-:W2:-:S12]  /*e5340*/  LDL.LU.64 R4, [R1+0xe118] ;  /* 0x00e1180001047983 */ /* 0x000e980000300a00 */
        /* <DEDUP_REMOVED lines=44> */
[----:B----4-:R-:W-:Y:S01]  /*e5610*/  HMMA.16816.F32 R8, R12, R20, R8 ;  /* 0x000000140c08723c */ /* 0x010fe20000001808 */
[----:B------:R-:W-:-:S02]  /*e5620*/  IMAD.MOV.U32 R3, RZ, RZ, R6 ;  /* 0x000000ffff037224 */ /* 0x000fc400078e0006 */
[----:B------:R-:W-:Y:S02]  /*e5630*/  IMAD.MOV.U32 R2, RZ, RZ, R7 ;  /* 0x000000ffff027224 */ /* 0x000fe400078e0007 */
[----:B------:R-:W-:-:S03]  /*e5640*/  IMAD.MOV.U32 R29, RZ, RZ, R0 ;  /* 0x000000ffff1d7224 */ /* 0x000fc600078e0000 */
[----:B------:R-:W-:Y:S04]  /*e5650*/  STL [R1+0xdfe8], R2 ;  /* 0x00dfe80201007387 */ /* 0x000fe80000100800 */
[----:B------:R0:W-:Y:S07]  /*e5660*/  STL [R1+0xdfe4], R3 ;  /* 0x00dfe40301007387 */ /* 0x0001ee0000100800 */
[----:B------:R-:W-:Y:S04]  /*e5670*/  STL.64 [R1+0x16d0], R8 ;  /* 0x0016d00801007387 */ /* 0x000fe80000100a00 */
[----:B------:R-:W-:Y:S01]  /*e5680*/  STL.64 [R1+0x16d8], R10 ;  /* 0x0016d80a01007387 */ /* 0x000fe20000100a00 */
[----:B0-----:R-:W-:-:S02]  /*e5690*/  IMAD.MOV.U32 R3, RZ, RZ, R23 ;  /* 0x000000ffff037224 */ /* 0x001fc400078e0017 */
        /* <DEDUP_REMOVED lines=23> */
[----:B------:R-:W2:Y:S04]  /*e5810*/  LDL.LU.64 R28, [R1] ;  /* 0x00000000011c7983 */ /* 0x000ea80000300a00 */
        /* <DEDUP_REMOVED lines=133> */
[----:B------:R0:W-:Y:S04]  /*e6070*/  STL.64 [R1+0x1810], R8 ;  /* 0x0018100801007387 */ /* 0x0001e80000100a00 */
[----:B------:R1:W-:Y:S04]  /*e6080*/  STL.64 [R1+0x1818], R10 ;  /* 0x0018180a01007387 */ /* 0x0003e80000100a00 */
[----:B------:R-:W-:Y:S04]  /*e6090*/  STL [R1+0x780], R4 ;  /* 0x0007800401007387 */ /* 0x000fe80000100800 */
[----:B0-----:R-:W2:Y:S04]  /*e60a0*/  LDL.LU R8, [R1+0x1da0] ;  /* 0x001da00001087983 */ /* 0x001ea80000300800 */
[----:B------:R-:W2:Y:S04]  /*e60b0*/  LDL.LU R9, [R1+0x1da4] ;  /* 0x001da40001097983 */ /* 0x000ea80000300800 */
[----:B-1----:R-:W3:Y:S04]  /*e60c0*/  LDL.LU R10, [R1+0x1da8] ;  /* 0x001da800010a7983 */ /* 0x002ee80000300800 */
        /* <DEDUP_REMOVED lines=16> */
[----:B------:R-:W2:Y:S04]  /*e61d0*/  LDL.LU R24, [R1+0x8] ;  /* 0x0000080001187983 */ /* 0x000ea80000300800 */
[----:B------:R-:W2:Y:S04]  /*e61e0*/  LDL.LU R25, [R1+0xc] ;  /* 0x00000c0001197983 */ /* 0x000ea80000300800 */
        /* <DEDUP_REMOVED lines=12> */
[----:B-1----:R-:W4:Y:S04]  /*e62b0*/  LDL.LU R20, [R1+0x18] ;  /* 0x0000180001147983 */ /* 0x002f280000300800 */
[----:B------:R-:W4:Y:S04]  /*e62c0*/  LDL.LU R21, [R1+0x1c] ;  /* 0x00001c0001157983 */ /* 0x000f280000300800 */
        /* <DEDUP_REMOVED lines=19> */
[----:B------:R-:W2:Y:S04]  /*e6400*/  LDL.LU R20, [R1+0x28] ;  /* 0x0000280001147983 */ /* 0x000ea80000300800 */
[----:B------:R-:W2:Y:S04]  /*e6410*/  LDL.LU R21, [R1+0x2c] ;  /* 0x00002c0001157983 */ /* 0x000ea80000300800 */
        /* <DEDUP_REMOVED lines=30> */
[----:B------:R-:W2:Y:S04]  /*e6600*/  LDL.LU R20, [R1+0x48] ;  /* 0x0000480001147983 */ /* 0x000ea80000300800 */
[----:B------:R-:W2:Y:S04]  /*e6610*/  LDL.LU R21, [R1+0x4c] ;  /* 0x00004c0001157983 */ /* 0x000ea80000300800 */
        /* <DEDUP_REMOVED lines=18> */
[----:B------:R-:W2:Y:S04]  /*e6740*/  LDL.LU R20, [R1+0x58] ;  /* 0x0000580001147983 */ /* 0x000ea80000300800 */
[----:B------:R-:W2:Y:S01]  /*e6750*/  LDL.LU R21, [R1+0x5c] ;  /* 0x00005c0001157983 */ /* 0x000ea20000300800 */
        /* <DEDUP_REMOVED lines=237> */
[----:B------:R-:W3:Y:S04]  /*e7630*/  LDL.LU R0, [R1+0x2808] ;  /* 0x0028080001007983 */ /* 0x000ee80000300800 */
[----:B------:R-:W2:Y:S04]  /*e7640*/  LDL.LU.64 R22, [R1+0xddc0] ;  /* 0x00ddc00001167983 */ /* 0x000ea80000300a00 */
[----:B------:R-:W2:Y:S04]  /*e7650*/  LDL.LU.64 R20, [R1+0xddb8] ;  /* 0x00ddb80001147983 */ /* 0x000ea80000300a00 */
[----:B------:R-:W-:Y:S04]  /*e7660*/  STL.64 [R1+0x18d0], R24 ;  /* 0x0018d01801007387 */ /* 0x000fe80000100a00 */
[----:B------:R0:W-:Y:S04]  /*e7670*/  STL.64 [R1+0x18d8], R26 ;  /* 0x0018d81a01007387 */ /* 0x0001e80000100a00 */
[----:B0-----:R-:W2:Y:S04]  /*e7680*/  LDL.LU.64 R26, [R1+0xddb0] ;  /* 0x00ddb000011a7983 */ /* 0x001ea80000300a00 */
[----:B------:R-:W3:Y:S01]  /*e7690*/  LDL.LU.64 R24, [R1+0xdda8] ;  /* 0x00dda80001187983 */ /* 0x000ee20000300a00 */
[----:B----4-:R-:W-:Y:S03]  /*e76a0*/  HMMA.16816.F32 R4, R12, R28, R4 ;  /* 0x0000001c0c04723c */ /* 0x010fe60000001804 */
[----:B------:R-:W4:Y:S04]  /*e76b0*/  LDL.LU R28, [R1+0x27fc] ;  /* 0x0027fc00011c7983 */ /* 0x000f280000300800 */
[----:B------:R-:W4:-:S12]  /*e76c0*/  LDL.LU R29, [R1+0x280c] ;  /* 0x00280c00011d7983 */ /* 0x000f180000300800 */
[----:B------:R-:W-:Y:S04]  /*e76d0*/  STL.64 [R1+0x18c0], R4 ;  /* 0x0018c00401007387 */ /* 0x000fe80000100a00 */
[----:B------:R2:W-:Y:S02]  /*e76e0*/  STL.64 [R1+0x18c8], R6 ;  /* 0x0018c80601007387 */ /* 0x0005e40000100a00 */
[C---:B--2---:R-:W-:Y:S08]  /*e76f0*/  HMMA.16816.F32 R4, R12.reuse, R26, R8 ;  /* 0x0000001a0c04723c */ /* 0x044ff00000001808 */
[C---:B---3--:R-:W-:Y:S11]  /*e7700*/  HMMA.16816.F32 R8, R12.reuse, R24, R16 ;  /* 0x000000180c08723c */ /* 0x048ff60000001810 */
[----:B------:R0:W-:Y:S04]  /*e7710*/  STL.64 [R1+0x18b0], R4 ;  /* 0x0018b00401007387 */ /* 0x0001e80000100a00 */
[----:B------:R1:W-:Y:S04]  /*e7720*/  STL.64 [R1+0x18b8], R6 ;  /* 0x0018b80601007387 */ /* 0x0003e80000100a00 */
[----:B0-----:R-:W2:Y:S04]  /*e7730*/  LDL.LU R4, [R1+0x1d30] ;  /* 0x001d300001047983 */ /* 0x001ea80000300800 */
[----:B------:R-:W-:Y:S04]  /*e7740*/  STL.64 [R1+0x18a0], R8 ;  /* 0x0018a00801007387 */ /* 0x000fe80000100a00 */
[----:B------:R-:W-:Y:S04]  /*e7750*/  STL.64 [R1+0x18a8], R10 ;  /* 0x0018a80a01007387 */ /* 0x000fe80000100a00 */
[----:B------:R-:W2:Y:S04]  /*e7760*/  LDL.LU R5, [R1+0x1d34] ;  /* 0x001d340001057983 */ /* 0x000ea80000300800 */
[----:B-1----:R-:W3:Y:S04]  /*e7770*/  LDL.LU R6, [R1+0x1d38] ;  /* 0x001d380001067983 */ /* 0x002ee80000300800 */
        /* <DEDUP_REMOVED lines=48> */
[----:B--2---:R-:W-:Y:S02]  /*e7a80*/  HMMA.16816.F32 R20, R12, R20, R16 ;  /* 0x000000140c14723c */ /* 0x004fe40000001810 */
[----:B------:R-:W2:Y:S04]  /*e7a90*/  LDL.LU.64 R18, [R1+0xdd90] ;  /* 0x00dd900001127983 */ /* 0x000ea80000300a00 */
[----:B------:R-:W3:-:S13]  /*e7aa0*/  LDL.LU.64 R16, [R1+0xdd88] ;  /* 0x00dd880001107983 */ /* 0x000eda0000300a00 */
        /* <DEDUP_REMOVED lines=10> */
[----:B0-----:R-:W3:Y:S04]  /*e7b50*/  LDL.LU.64 R10, [R1+0xdd80] ;  /* 0x00dd8000010a7983 */ /* 0x001ee80000300a00 */
[----:B------:R-:W3:Y:S04]  /*e7b60*/  LDL.LU.64 R8, [R1+0xdd78] ;  /* 0x00dd780001087983 */ /* 0x000ee80000300a00 */
[----:B------:R-:W2:Y:S04]  /*e7b70*/  LDL.LU R18, [R1+0x36e8] ;  /* 0x0036e80001127983 */ /* 0x000ea80000300800 */
[----:B------:R-:W2:Y:S01]  /*e7b80*/  LDL.LU R19, [R1+0x27f8] ;  /* 0x0027f80001137983 */ /* 0x000ea20000300800 */
[----:B---3--:R-:W-:-:S15]  /*e7b90*/  HMMA.16816.F32 R8, R12, R16, R8 ;  /* 0x000000100c08723c */ /* 0x008fde0000001808 */
[----:B------:R-:W-:-:S04]  /*e7ba0*/  NOP ;  /* 0x0000000000007918 */ /* 0x000fc80000000000 */
[----:B------:R-:W-:Y:S04]  /*e7bb0*/  STL.64 [R1+0x1860], R8 ;  /* 0x0018600801007387 */ /* 0x000fe80000100a00 */
[----:B------:R0:W-:Y:S04]  /*e7bc0*/  STL.64 [R1+0x1868], R10 ;  /* 0x0018680a01007387 */ /* 0x0001e80000100a00 */
[----:B0-----:R-:W3:Y:S04]  /*e7bd0*/  LDL.LU.64 R10, [R1+0xdd70] ;  /* 0x00dd7000010a7983 */ /* 0x001ee80000300a00 */
[----:B------:R-:W2:Y:S04]  /*e7be0*/  LDL.LU.64 R8, [R1+0xdd68] ;  /* 0x00dd680001087983 */ /* 0x000ea80000300a00 */
[----:B------:R-:W2:Y:S04]  /*e7bf0*/  LDL.LU R16, [R1+0x36e0] ;  /* 0x0036e00001107983 */ /* 0x000ea80000300800 */
[----:B------:R-:W2:Y:S01]  /*e7c00*/  LDL.LU R17, [R1+0x36ec] ;  /* 0x0036ec0001117983 */ /* 0x000ea20000300800 */
[----:B---3--:R-:W-:-:S15]  /*e7c10*/  HMMA.16816.F32 R4, R12, R10, R4 ;  /* 0x0000000a0c04723c */ /* 0x008fde0000001804 */
        /* <DEDUP_REMOVED lines=12> */
[----:B------:R-:W3:Y:S04]  /*e7ce0*/  LDL.LU.64 R4, [R1+0xdd48] ;  /* 0x00dd480001047983 */ /* 0x000ee80000300a00 */
[----:B------:R-:W3:Y:S04]  /*e7cf0*/  LDL.LU R8, [R1+0x36d0] ;  /* 0x0036d00001087983 */ /* 0x000ee80000300800 */
[----:B------:R-:W3:Y:S01]  /*e7d00*/  LDL.LU R9, [R1+0x36dc] ;  /* 0x0036dc0001097983 */ /* 0x000ee20000300800 */
[----:B--2---:R-:W-:-:S15]  /*e7d10*/  HMMA.16816.F32 R24, R12, R6, R24 ;  /* 0x000000060c18723c */ /* 0x004fde0000001818 */
[----:B------:R-:W-:-:S04]  /*e7d20*/  NOP ;  /* 0x0000000000007918 */ /* 0x000fc80000000000 */
[----:B------:R-:W-:Y:S04]  /*e7d30*/  STL.64 [R1+0x1830], R24 ;  /* 0x0018301801007387 */ /* 0x000fe80000100a00 */
[----:B------:R0:W-:Y:S04]  /*e7d40*/  STL.64 [R1+0x1838], R26 ;  /* 0x0018381a01007387 */ /* 0x0001e80000100a00 */
[----:B0-----:R-:W3:Y:S04]  /*e7d50*/  LDL.LU.64 R26, [R1+0xdd40] ;  /* 0x00dd4000011a7983 */ /* 0x001ee80000300a00 */
[----:B------:R-:W3:Y:S04]  /*e7d60*/  LDL.LU.64 R24, [R1+0xdd38] ;  /* 0x00dd380001187983 */ /* 0x000ee80000300a00 */
[----:B------:R-:W2:Y:S01]  /*e7d70*/  LDL.LU R7, [R1+0x36d4] ;  /* 0x0036d40001077983 */ /* 0x000ea20000300800 */
[----:B---3--:R-:W-:-:S15]  /*e7d80*/  HMMA.16816.F32 R24, R12, R4, R24 ;  /* 0x000000040c18723c */ /* 0x008fde0000001818 */
[----:B------:R-:W-:-:S04]  /*e7d90*/  NOP ;  /* 0x0000000000007918 */ /* 0x000fc80000000000 */
[----:B------:R-:W-:Y:S04]  /*e7da0*/  STL.64 [R1+0x1820], R24 ;  /* 0x0018201801007387 */ /* 0x000fe80000100a00 */
[----:B------:R0:W-:Y:S04]  /*e7db0*/  STL.64 [R1+0x1828], R26 ;  /* 0x0018281a01007387 */ /* 0x0001e80000100a00 */
[----:B0-----:R-:W3:Y:S04]  /*e7dc0*/  LDL.LU.64 R26, [R1+0xdd30] ;  /* 0x00dd3000011a7983 */ /* 0x001ee80000300a00 */
[----:B------:R-:W3:Y:S01]  /*e7dd0*/  LDL.LU.64 R24, [R1+0xdd28] ;  /* 0x00dd280001187983 */ /* 0x000ee20000300a00 */
[----:B--2---:R-:W-:-:S02]  /*e7de0*/  IMAD R4, R8, 0x100, R7 ;  /* 0x0000010008047824 */ /* 0x004fc400078e0207 */
[----:B------:R-:W-:Y:S02]  /*e7df0*/  IMAD R5, R10, 0x100, R9 ;  /* 0x000001000a057824 */ /* 0x000fe400078e0209 */
[----:B------:R-:W-:Y:S02]  /*e7e00*/  IMAD R6, R16, 0x100, R11 ;  /* 0x0000010010067824 */ /* 0x000fe400078e020b */
[----:B------:R-:W-:Y:S01]  /*e7e10*/  IMAD R7, R18, 0x100, R17 ;  /* 0x0000010012077824 */ /* 0x000fe200078e0211 */
[----:B------:R-:W-:Y:S02]  /*e7e20*/  F2FP.F16.E4M3.UNPACK_B R8, R19.H1 ;  /* 0x00000013ff08723e */ /* 0x000fe400030006ff */
[----:B----4-:R-:W-:Y:S01]  /*e7e30*/  F2FP.F16.E4M3.UNPACK_B R9, R28.H1 ;  /* 0x0000001cff09723e */ /* 0x010fe200030006ff */
[----:B------:R-:W-:Y:S01]  /*e7e40*/  HMMA.16816.F32 R16, R12, R2, R20 ;  /* 0x000000020c10723c */ /* 0x000fe20000001814 */
[----:B------:R-:W-:Y:S02]  /*e7e50*/  F2FP.F16.E4M3.UNPACK_B R12, R4 ;  /* 0x00000004ff0c723e */ /* 0x000fe400020006ff */
[----:B------:R-:W-:-:S02]  /*e7e60*/  F2FP.F16.E4M3.UNPACK_B R13, R5 ;  /* 0x00000005ff0d723e */ /* 0x000fc400020006ff */
[----:B------:R-:W-:Y:S02]  /*e7e70*/  F2FP.F16.E4M3.UNPACK_B R14, R6 ;  /* 0x00000006ff0e723e */ /* 0x000fe400020006ff */
[----:B------:R-:W-:Y:S02]  /*e7e80*/  F2FP.F16.E4M3.UNPACK_B R15, R7 ;  /* 0x00000007ff0f723e */ /* 0x000fe400020006ff */
[----:B------:R-:W-:Y:S01]  /*e7e90*/  F2FP.F16.E4M3.UNPACK_B R2, R0.H1 ;  /* 0x00000000ff02723e */ /* 0x000fe200030006ff */
[----:B------:R-:W-:Y:S01]  /*e7ea0*/  STL [R1+0x98], R8 ;  /* 0x0000980801007387 */ /* 0x000fe20000100800 */
[----:B------:R-:W-:-:S08]  /*e7eb0*/  IMAD.MOV.U32 R0, RZ, RZ, R9 ;  /* 0x000000ffff007224 */ /* 0x000fd000078e0009 */
[----:B------:R-:W-:Y:S04]  /*e7ec0*/  STL.64 [R1+0x17f0], R16 ;  /* 0x0017f01001007387 */ /* 0x000fe80000100a00 */
[----:B------:R-:W-:Y:S04]  /*e7ed0*/  STL.64 [R1+0x17f8], R18 ;  /* 0x0017f81201007387 */ /* 0x000fe80000100a00 */
[----:B------:R-:W-:Y:S04]  /*e7ee0*/  STL [R1+0x9c], R9 ;  /* 0x00009c0901007387 */ /* 0x000fe80000100800 */
[----:B------:R-:W-:Y:S04]  /*e7ef0*/  STL [R1+0x90], R2 ;  /* 0x0000900201007387 */ /* 0x000fe80000100800 */
[----:B------:R0:W-:Y:S02]  /*e7f00*/  STL [R1+0xdb80], R0 ;  /* 0x00db800001007387 */ /* 0x0001e40000100800 */
[----:B0-----:R-:W-:Y:S01]  /*e7f10*/  F2FP.F16.E4M3.UNPACK_B R0, R29.H1 ;  /* 0x0000001dff00723e */ /* 0x001fe200030006ff */
[----:B---3--:R-:W-:-:S15]  /*e7f20*/  HMMA.16816.F32 R4, R12, R8, R24 ;  /* 0x000000080c04723c */ /* 0x008fde0000001818 */
[----:B------:R-:W-:-:S04]  /*e7f30*/  NOP ;  /* 0x0000000000007918 */ /* 0x000fc80000000000 */
[----:B------:R-:W-:Y:S04]  /*e7f40*/  STL.64 [R1+0x1aa0], R4 ;  /* 0x001aa00401007387 */ /* 0x000fe80000100a00 */
[----:B------:R-:W-:Y:S04]  /*e7f50*/  STL.64 [R1+0x1aa8], R6 ;  /* 0x001aa80601007387 */ /* 0x000fe80000100a00 */
[----:B------:R-:W2:Y:S04]  /*e7f60*/  LDL.LU R8, [R1+0x2120] ;  /* 0x0021200001087983 */ /* 0x000ea80000300800 */
[----:B------:R-:W-:Y:S04]  /*e7f70*/  STL [R1+0x94], R0 ;  /* 0x0000940001007387 */ /* 0x000fe80000100800 */
        /* <DEDUP_REMOVED lines=15> */
[----:B--2---:R0:W-:Y:S04]  /*e8070*/  STL.64 [R1+0xdd10], R6 ;  /* 0x00dd100601007387 */ /* 0x0041e80000100a00 */
[----:B0-----:R-:W2:Y:S04]  /*e8080*/  LDL.64 R6, [R1+0x90] ;  /* 0x0000900001067983 */ /* 0x001ea80000100a00 */
        /* <DEDUP_REMOVED lines=34> */
[----:B----4-:R-:W-:Y:S01]  /*e82b0*/  F2FP.F16.E4M3.UNPACK_B R2, R0.H1 ;  /* 0x00000000ff02723e */ /* 0x010fe200030006ff */
        /* <DEDUP_REMOVED lines=9> */
[----:B------:R-:W-:Y:S01]  /*e8350*/  STL [R1+0x88], R2 ;  /* 0x0000880201007387 */ /* 0x000fe20000100800 */
[----:B----4-:R-:W-:-:S07]  /*e8360*/  F2FP.F16.E4M3.UNPACK_B R3, R7.H1 ;  /* 0x00000007ff03723e */ /* 0x010fce00030006ff */
[----:B--2---:R-:W-:Y:S01]  /*e8370*/  HMMA.16816.F32 R8, R12, R2, R8 ;  /* 0x000000020c08723c */ /* 0x004fe20000001808 */
[----:B------:R-:W-:-:S15]  /*e8380*/  STL [R1+0x8c], R3 ;  /* 0x00008c0301007387 */ /* 0x000fde0000100800 */
[----:B------:R-:W-:-:S03]  /*e8390*/  NOP ;  /* 0x0000000000007918 */ /* 0x000fc60000000000 */
[----:B------:R-:W-:Y:S04]  /*e83a0*/  STL.64 [R1+0x1b50], R8 ;  /* 0x001b500801007387 */ /* 0x000fe80000100a00 */
[----:B------:R0:W-:Y:S04]  /*e83b0*/  STL.64 [R1+0x1b58], R10 ;  /* 0x001b580a01007387 */ /* 0x0001e80000100a00 */
[----:B0-----:R-:W2:Y:S04]  /*e83c0*/  LDL.LU.64 R10, [R1+0xdd08] ;  /* 0x00dd0800010a7983 */ /* 0x001ea80000300a00 */
[----:B------:R-:W2:Y:S01]  /*e83d0*/  LDL.LU.64 R8, [R1+0xdd00] ;  /* 0x00dd000001087983 */ /* 0x000ea20000300a00 */
[----:B------:R-:W-:-:S02]  /*e83e0*/  F2FP.F16.E4M3.UNPACK_B R6, R6.H1 ;  /* 0x00000006ff06723e */ /* 0x000fc400030006ff */
[----:B------:R-:W-:Y:S01]  /*e83f0*/  F2FP.F16.E4M3.UNPACK_B R7, R5.H1 ;  /* 0x00000005ff07723e */ /* 0x000fe200030006ff */
[----:B------:R-:W-:Y:S02]  /*e8400*/  IMAD.MOV.U32 R0, RZ, RZ, R3 ;  /* 0x000000ffff007224 */ /* 0x000fe400078e0003 */
[----:B------:R-:W4:Y:S04]  /*e8410*/  LDL.LU.64 R2, [R1+0xdcf8] ;  /* 0x00dcf80001027983 */ /* 0x000f280000300a00 */
[----:B------:R-:W-:Y:S04]  /*e8420*/  STL [R1+0xdb88], R0 ;  /* 0x00db880001007387 */ /* 0x000fe80000100800 */
        /* <DEDUP_REMOVED lines=9> */
[----:B----4-:R-:W-:-:S05]  /*e84c0*/  F2FP.F16.E4M3.UNPACK_B R5, R2.H1 ;  /* 0x00000002ff05723e */ /* 0x010fca00030006ff */
        /* <DEDUP_REMOVED lines=8> */
[----:B---3--:R-:W-:Y:S01]  /*e8550*/  F2FP.F16.E4M3.UNPACK_B R3, R16.H1 ;  /* 0x00000010ff03723e */ /* 0x008fe200030006ff */
[----:B------:R-:W-:Y:S01]  /*e8560*/  IMAD.MOV.U32 R0, RZ, RZ, R5 ;  /* 0x000000ffff007224 */ /* 0x000fe200078e0005 */
[----:B------:R-:W-:Y:S02]  /*e8570*/  F2FP.F16.E4M3.UNPACK_B R4, R17.H1 ;  /* 0x00000011ff04723e */ /* 0x000fe400030006ff */
[----:B------:R-:W-:Y:S02]  /*e8580*/  F2FP.F16.E4M3.UNPACK_B R5, R18.H1 ;  /* 0x00000012ff05723e */ /* 0x000fe400030006ff */
[----:B------:R0:W-:Y:S04]  /*e8590*/  STL [R1+0xdb8c], R0 ;  /* 0x00db8c0001007387 */ /* 0x0001e80000100800 */
[----:B------:R-:W-:Y:S04]  /*e85a0*/  STL [R1+0x70], R2 ;  /* 0x0000700201007387 */ /* 0x000fe80000100800 */
[----:B------:R-:W-:Y:S01]  /*e85b0*/  STL [R1+0x74], R3 ;  /* 0x0000740301007387 */ /* 0x000fe20000100800 */
[----:B0-----:R-:W-:-:S05]  /*e85c0*/  IMAD.MOV.U32 R0, RZ, RZ, R3 ;  /* 0x000000ffff007224 */ /* 0x001fca00078e0003 */
[----:B------:R0:W-:Y:S02]  /*e85d0*/  STL [R1+0xdb90], R0 ;  /* 0x00db900001007387 */ /* 0x0001e40000100800 */
[----:B0-----:R-:W-:Y:S01]  /*e85e0*/  IMAD.MOV.U32 R0, RZ, RZ, R5 ;  /* 0x000000ffff007224 */ /* 0x001fe200078e0005 */
[----:B--2---:R-:W-:Y:S01]  /*e85f0*/  HMMA.16816.F32 R8, R12, R2, R8 ;  /* 0x000000020c08723c */ /* 0x004fe20000001808 */
[----:B------:R-:W-:Y:S02]  /*e8600*/  F2FP.F16.E4M3.UNPACK_B R2, R19.H1 ;  /* 0x00000013ff02723e */ /* 0x000fe400030006ff */
[----:B------:R-:W-:-:S15]  /*e8610*/  F2FP.F16.E4M3.UNPACK_B R3, R28.H1 ;  /* 0x0000001cff03723e */ /* 0x000fde00030006ff */
[----:B------:R-:W-:Y:S01]  /*e8620*/  NOP ;  /* 0x0000000000007918 */ /* 0x000fe20000000000 */
[----:B------:R-:W-:Y:S04]  /*e8630*/  STL.64 [R1+0x1c40], R8 ;  /* 0x001c400801007387 */ /* 0x000fe80000100a00 */
[----:B------:R0:W-:Y:S04]  /*e8640*/  STL.64 [R1+0x1c48], R10 ;  /* 0x001c480a01007387 */ /* 0x0001e80000100a00 */
[----:B------:R-:W-:Y:S04]  /*e8650*/  STL [R1+0x68], R4 ;  /* 0x0000680401007387 */ /* 0x000fe80000100800 */
[----:B------:R1:W-:Y:S01]  /*e8660*/  STL [R1+0x6c], R5 ;  /* 0x00006c0501007387 */ /* 0x0003e20000100800 */
[C---:B0-----:R-:W-:Y:S08]  /*e8670*/  HMMA.16816.F32 R8, R12.reuse, R4, R20 ;  /* 0x000000040c08723c */ /* 0x041ff00000001814 */
[----:B-1----:R-:W-:Y:S01]  /*e8680*/  HMMA.16816.F32 R4, R12, R2, R24 ;  /* 0x000000020c04723c */ /* 0x002fe20000001818 */
[----:B------:R0:W-:Y:S02]  /*e8690*/  STL [R1+0xdb94], R0 ;  /* 0x00db940001007387 */ /* 0x0001e40000100800 */
[----:B0-----:R-:W-:-:S08]  /*e86a0*/  F2FP.F16.E4M3.UNPACK_B R0, R29.H1 ;  /* 0x0000001dff00723e */ /* 0x001fd000030006ff */
[----:B------:R-:W-:Y:S04]  /*e86b0*/  STL.64 [R1+0x1cb0], R8 ;  /* 0x001cb00801007387 */ /* 0x000fe80000100a00 */
[----:B------:R-:W-:Y:S04]  /*e86c0*/  STL.64 [R1+0x1cb8], R10 ;  /* 0x001cb80a01007387 */ /* 0x000fe80000100a00 */
[----:B------:R-:W-:Y:S04]  /*e86d0*/  STL [R1+0x60], R2 ;  /* 0x0000600201007387 */ /* 0x000fe80000100800 */
[----:B------:R-:W-:Y:S04]  /*e86e0*/  STL [R1+0x64], R3 ;  /* 0x0000640301007387 */ /* 0x000fe80000100800 */
[----:B------:R-:W-:Y:S04]  /*e86f0*/  STL [R1+0x58], R0 ;  /* 0x0000580001007387 */ /* 0x000fe80000100800 */
[----:B------:R-:W2:Y:S04]  /*e8700*/  LDL.LU R16, [R1+0x2380] ;  /* 0x0023800001107983 */ /* 0x000ea80000300800 */
        /* <DEDUP_REMOVED lines=20> */
[----:B------:R-:W4:Y:S04]  /*e8850*/  LDL.LU R6, [R1+0x2898] ;  /* 0x0028980001067983 */ /* 0x000f280000300800 */
[----:B----4-:R0:W-:Y:S04]  /*e8860*/  STL.64 [R1+0xdcc0], R6 ;  /* 0x00dcc00601007387 */ /* 0x0101e80000100a00 */
[----:B0-----:R-:W4:Y:S04]  /*e8870*/  LDL R6, [R1+0x58] ;  /* 0x0000580001067983 */ /* 0x001f280000100800 */
[----:B---3--:R0:W-:Y:S04]  /*e8880*/  STL.64 [R1+0xdca8], R18 ;  /* 0x00dca81201007387 */ /* 0x0081e80000100a00 */
[----:B0-----:R-:W3:Y:S04]  /*e8890*/  LDL.LU R18, [R1+0x2888] ;  /* 0x0028880001127983 */ /* 0x001ee80000300800 */
[----:B------:R-:W3:Y:S04]  /*e88a0*/  LDL.LU R19, [R1+0x288c] ;  /* 0x00288c0001137983 */ /* 0x000ee80000300800 */
[----:B--2---:R-:W-:Y:S04]  /*e88b0*/  STL.64 [R1+0xdca0], R16 ;  /* 0x00dca01001007387 */ /* 0x004fe80000100a00 */
        /* <DEDUP_REMOVED lines=12> */
[----:B------:R-:W-:-:S03]  /*e8980*/  F2FP.F16.E4M3.UNPACK_B R7, R29.H1 ;  /* 0x0000001dff07723e */ /* 0x000fc600030006ff */
[----:B--2---:R-:W-:Y:S04]  /*e8990*/  STL.64 [R1+0xdcd0], R10 ;  /* 0x00dcd00a01007387 */ /* 0x004fe80000100a00 */
[----:B------:R0:W-:Y:S04]  /*e89a0*/  STL.64 [R1+0xdcc8], R8 ;  /* 0x00dcc80801007387 */ /* 0x0001e80000100a00 */
[----:B0-----:R-:W4:Y:S04]  /*e89b0*/  LDL.LU R8, [R1+0x2280] ;  /* 0x0022800001087983 */ /* 0x001f280000300800 */
[----:B------:R-:W4:Y:S04]  /*e89c0*/  LDL.LU R9, [R1+0x2284] ;  /* 0x0022840001097983 */ /* 0x000f280000300800 */
[----:B------:R-:W4:Y:S04]  /*e89d0*/  LDL.LU R10, [R1+0x2288] ;  /* 0x00228800010a7983 */ /* 0x000f280000300800 */
[----:B------:R-:W4:Y:S01]  /*e89e0*/  LDL.LU R11, [R1+0x228c] ;  /* 0x00228c00010b7983 */ /* 0x000f220000300800 */
[----:B------:R-:W-:-:S03]  /*e89f0*/  IMAD.MOV.U32 R0, RZ, RZ, R3 ;  /* 0x000000ffff007224 */ /* 0x000fc600078e0003 */
        /* <DEDUP_REMOVED lines=12> */
[----:B------:R-:W-:Y:S01]  /*e8ac0*/  STL [R1+0x5c], R7 ;  /* 0x00005c0701007387 */ /* 0x000fe20000100800 */
[----:B----4-:R-:W-:-:S15]  /*e8ad0*/  HMMA.16816.F32 R8, R12, R6, R8 ;  /* 0x000000060c08723c */ /* 0x010fde0000001808 */
[----:B------:R-:W-:-:S04]  /*e8ae0*/  NOP ;  /* 0x0000000000007918 */ /* 0x000fc80000000000 */
[----:B------:R-:W-:Y:S04]  /*e8af0*/  STL.64 [R1+0x1d70], R8 ;  /* 0x001d700801007387 */ /* 0x000fe80000100a00 */
[----:B------:R0:W-:Y:S04]  /*e8b00*/  STL.64 [R1+0x1d78], R10 ;  /* 0x001d780a01007387 */ /* 0x0001e80000100a00 */
[----:B0-----:R-:W4:Y:S04]  /*e8b10*/  LDL.LU.64 R10, [R1+0xdcd0] ;  /* 0x00dcd000010a7983 */ /* 0x001f280000300a00 */
[----:B------:R-:W4:Y:S01]  /*e8b20*/  LDL.LU.64 R8, [R1+0xdcc8] ;  /* 0x00dcc80001087983 */ /* 0x000f220000300a00 */
[----:B------:R-:W-:Y:S01]  /*e8b30*/  IMAD.MOV.U32 R0, RZ, RZ, R7 ;  /* 0x000000ffff007224 */ /* 0x000fe200078e0007 */
[----:B---3--:R-:W-:-:S02]  /*e8b40*/  F2FP.F16.E4M3.UNPACK_B R16, R18.H1 ;  /* 0x00000012ff10723e */ /* 0x008fc400030006ff */
[----:B------:R-:W-:Y:S01]  /*e8b50*/  F2FP.F16.E4M3.UNPACK_B R17, R19.H1 ;  /* 0x00000013ff11723e */ /* 0x000fe200030006ff */
[----:B------:R-:W3:Y:S04]  /*e8b60*/  LDL.LU.64 R6, [R1+0xdcc0] ;  /* 0x00dcc00001067983 */ /* 0x000ee80000300a00 */
[----:B------:R-:W-:Y:S04]  /*e8b70*/  STL [R1+0xdb9c], R0 ;  /* 0x00db9c0001007387 */ /* 0x000fe80000100800 */
[----:B------:R-:W-:Y:S04]  /*e8b80*/  STL [R1+0x50], R16 ;  /* 0x0000501001007387 */ /* 0x000fe80000100800 */
[----:B------:R4:W-:Y:S02]  /*e8b90*/  STL [R1+0x54], R17 ;  /* 0x0000541101007387 */ /* 0x0009e40000100800 */
[----:B----4-:R-:W-:Y:S02]  /*e8ba0*/  HMMA.16816.F32 R16, R12, R16, R8 ;  /* 0x000000100c10723c */ /* 0x010fe40000001808 */
[----:B------:R-:W4:Y:S04]  /*e8bb0*/  LDL.LU.64 R10, [R1+0xdcb8] ;  /* 0x00dcb800010a7983 */ /* 0x000f280000300a00 */
[----:B------:R-:W4:-:S13]  /*e8bc0*/  LDL.LU.64 R8, [R1+0xdcb0] ;  /* 0x00dcb00001087983 */ /* 0x000f1a0000300a00 */
[----:B------:R-:W-:Y:S04]  /*e8bd0*/  STL.64 [R1+0x1dd0], R16 ;  /* 0x001dd01001007387 */ /* 0x000fe80000100a00 */
[----:B------:R0:W-:Y:S04]  /*e8be0*/  STL.64 [R1+0x1dd8], R18 ;  /* 0x001dd81201007387 */ /* 0x0001e80000100a00 */
[----:B0-----:R-:W2:Y:S04]  /*e8bf0*/  LDL.LU.64 R18, [R1+0xdca8] ;  /* 0x00dca80001127983 */ /* 0x001ea80000300a00 */
[----:B------:R-:W2:Y:S01]  /*e8c00*/  LDL.LU.64 R16, [R1+0xdca0] ;  /* 0x00dca00001107983 */ /* 0x000ea20000300a00 */
[----:B---3--:R-:W-:-:S02]  /*e8c10*/  F2FP.F16.E4M3.UNPACK_B R6, R6.H1 ;  /* 0x00000006ff06723e */ /* 0x008fc400030006ff */
        /* <DEDUP_REMOVED lines=9> */
[----:B------:R-:W-:Y:S01]  /*e8cb0*/  F2FP.F16.E4M3.UNPACK_B R5, R5.H1 ;  /* 0x00000005ff05723e */ /* 0x000fe200030006ff */
[----:B------:R-:W-:-:S05]  /*e8cc0*/  IMAD.MOV.U32 R0, RZ, RZ, R7 ;  /* 0x000000ffff007224 */ /* 0x000fca00078e0007 */
        /* <DEDUP_REMOVED lines=10> */
[----:B------:R-:W-:-:S07]  /*e8d70*/  F2FP.F16.E4M3.UNPACK_B R3, R3.H1 ;  /* 0x00000003ff03723e */ /* 0x000fce00030006ff */
[----:B----4-:R-:W-:Y:S01]  /*e8d80*/  HMMA.16816.F32 R8, R12, R2, R8 ;  /* 0x000000020c08723c */ /* 0x010fe20000001808 */
[----:B------:R-:W-:Y:S01]  /*e8d90*/  IMAD.MOV.U32 R0, RZ, RZ, R5 ;  /* 0x000000ffff007224 */ /* 0x000fe200078e0005 */
[----:B------:R-:W-:-:S04]  /*e8da0*/  F2FP.F16.E4M3.UNPACK_B R4, R20.H1 ;  /* 0x00000014ff04723e */ /* 0x000fc800030006ff */
[----:B------:R0:W-:Y:S04]  /*e8db0*/  STL [R1+0xdba4], R0 ;  /* 0x00dba40001007387 */ /* 0x0001e80000100800 */
[----:B------:R1:W-:Y:S01]  /*e8dc0*/  STL [R1+0x38], R2 ;  /* 0x0000380201007387 */ /* 0x0003e20000100800 */
[----:B------:R-:W-:-:S03]  /*e8dd0*/  F2FP.F16.E4M3.UNPACK_B R5, R21.H1 ;  /* 0x00000015ff05723e */ /* 0x000fc600030006ff */
[----:B------:R3:W-:Y:S01]  /*e8de0*/  STL [R1+0x3c], R3 ;  /* 0x00003c0301007387 */ /* 0x0007e20000100800 */
[----:B0-----:R-:W-:-:S05]  /*e8df0*/  IMAD.MOV.U32 R0, RZ, RZ, R3 ;  /* 0x000000ffff007224 */ /* 0x001fca00078e0003 */
[----:B------:R0:W-:Y:S04]  /*e8e00*/  STL [R1+0xdba8], R0 ;  /* 0x00dba80001007387 */ /* 0x0001e80000100800 */
[----:B------:R-:W-:Y:S04]  /*e8e10*/  STL.64 [R1+0x1e90], R8 ;  /* 0x001e900801007387 */ /* 0x000fe80000100a00 */
[----:B------:R-:W-:Y:S04]  /*e8e20*/  STL.64 [R1+0x1e98], R10 ;  /* 0x001e980a01007387 */ /* 0x000fe80000100a00 */
[----:B------:R-:W-:Y:S04]  /*e8e30*/  STL [R1+0x30], R4 ;  /* 0x0000300401007387 */ /* 0x000fe80000100800 */
[----:B------:R2:W-:Y:S01]  /*e8e40*/  STL [R1+0x34], R5 ;  /* 0x0000340501007387 */ /* 0x0005e20000100800 */
[----:B-1----:R-:W-:-:S02]  /*e8e50*/  F2FP.F16.E4M3.UNPACK_B R2, R22.H1 ;  /* 0x00000016ff02723e */ /* 0x002fc400030006ff */
[----:B---3--:R-:W-:Y:S02]  /*e8e60*/  F2FP.F16.E4M3.UNPACK_B R3, R23.H1 ;  /* 0x00000017ff03723e */ /* 0x008fe400030006ff */
[----:B0-----:R-:W-:Y:S01]  /*e8e70*/  F2FP.F16.E4M3.UNPACK_B R0, R28.H1 ;  /* 0x0000001cff00723e */ /* 0x001fe200030006ff */
[----:B--2---:R-:W-:-:S15]  /*e8e80*/  HMMA.16816.F32 R4, R12, R4, R16 ;  /* 0x000000040c04723c */ /* 0x004fde0000001810 */
[----:B------:R-:W-:-:S04]  /*e8e90*/  NOP ;  /* 0x0000000000007918 */ /* 0x000fc80000000000 */
[----:B------:R-:W-:Y:S04]  /*e8ea0*/  STL.64 [R1+0x1ec0], R4 ;  /* 0x001ec00401007387 */ /* 0x000fe80000100a00 */
[----:B------:R0:W-:Y:S04]  /*e8eb0*/  STL.64 [R1+0x1ec8], R6 ;  /* 0x001ec80601007387 */ /* 0x0001e80000100a00 */
[----:B------:R-:W-:Y:S04]  /*e8ec0*/  STL.64 [R1+0x28], R2 ;  /* 0x0000280201007387 */ /* 0x000fe80000100a00 */
[----:B------:R1:W-:Y:S01]  /*e8ed0*/  STL [R1+0x20], R0 ;  /* 0x0000200001007387 */ /* 0x0003e20000100800 */
[----:B0-----:R-:W-:Y:S01]  /*e8ee0*/  HMMA.16816.F32 R4, R12, R2, R24 ;  /* 0x000000020c04723c */ /* 0x001fe20000001818 */
[----:B-1----:R-:W-:-:S05]  /*e8ef0*/  IMAD.MOV.U32 R0, RZ, RZ, R3 ;  /* 0x000000ffff007224 */ /* 0x002fca00078e0003 */
[----:B------:R0:W-:Y:S02]  /*e8f00*/  STL [R1+0xdbac], R0 ;  /* 0x00dbac0001007387 */ /* 0x0001e40000100800 */
[----:B0-----:R-:W-:-:S11]  /*e8f10*/  F2FP.F16.E4M3.UNPACK_B R0, R29.H1 ;  /* 0x0000001dff00723e */ /* 0x001fd600030006ff */
[----:B------:R0:W-:Y:S04]  /*e8f20*/  STL.64 [R1+0x1ee0], R4 ;  /* 0x001ee00401007387 */ /* 0x0001e80000100a00 */
[----:B------:R1:W-:Y:S04]  /*e8f30*/  STL.64 [R1+0x1ee8], R6 ;  /* 0x001ee80601007387 */ /* 0x0003e80000100a00 */
[----:B------:R-:W2:Y:S04]  /*e8f40*/  LDL.LU R16, [R1+0x2530] ;  /* 0x0025300001107983 */ /* 0x000ea80000300800 */
[----:B------:R-:W-:Y:S04]  /*e8f50*/  STL [R1+0x24], R0 ;  /* 0x0000240001007387 */ /* 0x000fe80000100800 */
[----:B------:R-:W2:Y:S04]  /*e8f60*/  LDL.LU R17, [R1+0x2534] ;  /* 0x0025340001117983 */ /* 0x000ea80000300800 */
[----:B------:R-:W3:Y:S04]  /*e8f70*/  LDL.LU R18, [R1+0x2538] ;  /* 0x0025380001127983 */ /* 0x000ee80000300800 */
[----:B------:R-:W3:Y:S04]  /*e8f80*/  LDL.LU R19, [R1+0x253c] ;  /* 0x00253c0001137983 */ /* 0x000ee80000300800 */
[----:B---3--:R-:W-:Y:S04]  /*e8f90*/  STL.64 [R1+0xdc18], R18 ;  /* 0x00dc181201007387 */ /* 0x008fe80000100a00 */
[----:B--2---:R2:W-:Y:S04]  /*e8fa0*/  STL.64 [R1+0xdc10], R16 ;  /* 0x00dc101001007387 */ /* 0x0045e80000100a00 */
[----:B0-----:R-:W3:Y:S04]  /*e8fb0*/  LDL.LU R4, [R1+0x24c0] ;  /* 0x0024c00001047983 */ /* 0x001ee80000300800 */
[----:B------:R-:W3:Y:S04]  /*e8fc0*/  LDL.LU R5, [R1+0x24c4] ;  /* 0x0024c40001057983 */ /* 0x000ee80000300800 */
[----:B---3--:R-:W-:Y:S04]  /*e8fd0*/  STL.64 [R1+0xdc20], R4 ;  /* 0x00dc200401007387 */ /* 0x008fe80000100a00 */
[----:B-1----:R-:W3:Y:S04]  /*e8fe0*/  LDL.LU R6, [R1+0x24c8] ;  /* 0x0024c80001067983 */ /* 0x002ee80000300800 */
[----:B------:R-:W3:Y:S04]  /*e8ff0*/  LDL.LU R7, [R1+0x24cc] ;  /* 0x0024cc0001077983 */ /* 0x000ee80000300800 */
[----:B--2---:R-:W2:Y:S04]  /*e9000*/  LDL.LU R16, [R1+0x2490] ;  /* 0x0024900001107983 */ /* 0x004ea80000300800 */
[----:B------:R-:W2:Y:S04]  /*e9010*/  LDL.LU R17, [R1+0x2494] ;  /* 0x0024940001117983 */ /* 0x000ea80000300800 */
[----:B------:R-:W4:Y:S04]  /*e9020*/  LDL.LU R18, [R1+0x2498] ;  /* 0x0024980001127983 */ /* 0x000f280000300800 */
[----:B------:R-:W4:Y:S04]  /*e9030*/  LDL.LU R19, [R1+0x249c] ;  /* 0x00249c0001137983 */ /* 0x000f280000300800 */
[----:B------:R-:W2:Y:S04]  /*e9040*/  LDL.LU R3, [R1+0x291c] ;  /* 0x00291c0001037983 */ /* 0x000ea80000300800 */
[----:B------:R-:W3:Y:S04]  /*e9050*/  LDL.LU R20, [R1+0x2928] ;  /* 0x0029280001147983 */ /* 0x000ee80000300800 */
        /* <DEDUP_REMOVED lines=8> */
[----:B---3--:R-:W-:Y:S04]  /*e90e0*/  STL.64 [R1+0xdc60], R6 ;  /* 0x00dc600601007387 */ /* 0x008fe80000100a00 */
[----:B--2---:R0:W-:Y:S04]  /*e90f0*/  STL [R1+0xdc58], R5 ;  /* 0x00dc580501007387 */ /* 0x0041e80000100800 */
[----:B------:R-:W2:Y:S04]  /*e9100*/  LDL.LU R4, [R1+0x2410] ;  /* 0x0024100001047983 */ /* 0x000ea80000300800 */
[----:B0-----:R-:W2:Y:S04]  /*e9110*/  LDL.LU R5, [R1+0x2414] ;  /* 0x0024140001057983 */ /* 0x001ea80000300800 */
[----:B--2---:R0:W-:Y:S04]  /*e9120*/  STL.64 [R1+0xdc68], R4 ;  /* 0x00dc680401007387 */ /* 0x0041e80000100a00 */
[----:B0-----:R-:W2:Y:S04]  /*e9130*/  LDL.64 R4, [R1+0x20] ;  /* 0x0000200001047983 */ /* 0x001ea80000100a00 */
[----:B------:R-:W3:Y:S04]  /*e9140*/  LDL.LU R6, [R1+0x2418] ;  /* 0x0024180001067983 */ /* 0x000ee80000300800 */
[----:B------:R-:W3:Y:S04]  /*e9150*/  LDL.LU R7, [R1+0x241c] ;  /* 0x00241c0001077983 */ /* 0x000ee80000300800 */
[----:B------:R-:W2:Y:S04]  /*e9160*/  LDL.LU R2, [R1+0x2918] ;  /* 0x0029180001027983 */ /* 0x000ea80000300800 */
[----:B----4-:R0:W-:Y:S04]  /*e9170*/  STL.64 [R1+0xdc40], R18 ;  /* 0x00dc401201007387 */ /* 0x0101e80000100a00 */
[----:B0-----:R-:W4:Y:S04]  /*e9180*/  LDL.LU R19, [R1+0x28fc] ;  /* 0x0028fc0001137983 */ /* 0x001f280000300800 */
        /* <DEDUP_REMOVED lines=25> */
[----:B------:R-:W3:Y:S01]  /*e9320*/  LDL.LU R22, [R1+0x2968] ;  /* 0x0029680001167983 */ /* 0x000ee20000300800 */
[----:B------:R-:W-:Y:S01]  /*e9330*/  IMAD.MOV.U32 R0, RZ, RZ, R5 ;  /* 0x000000ffff007224 */ /* 0x000fe200078e0005 */
[----:B--2---:R-:W-:-:S15]  /*e9340*/  HMMA.16816.F32 R8, R12, R4, R8 ;  /* 0x000000040c08723c */ /* 0x004fde0000001808 */
[----:B------:R-:W-:-:S04]  /*e9350*/  NOP ;  /* 0x0000000000007918 */ /* 0x000fc80000000000 */
[----:B------:R-:W-:Y:S04]  /*e9360*/  STL.64 [R1+0x1f10], R8 ;  /* 0x001f100801007387 */ /* 0x000fe80000100a00 */
[----:B------:R0:W-:Y:S04]  /*e9370*/  STL.64 [R1+0x1f18], R10 ;  /* 0x001f180a01007387 */ /* 0x0001e80000100a00 */
[----:B0-----:R-:W2:Y:S04]  /*e9380*/  LDL.LU.64 R10, [R1+0xdc78] ;  /* 0x00dc7800010a7983 */ /* 0x001ea80000300a00 */
[----:B------:R-:W2:Y:S04]  /*e9390*/  LDL.LU.64 R8, [R1+0xdc70] ;  /* 0x00dc700001087983 */ /* 0x000ea80000300a00 */
[----:B------:R-:W3:Y:S01]  /*e93a0*/  LDL.LU.64 R4, [R1+0xdc68] ;  /* 0x00dc680001047983 */ /* 0x000ee20000300a00 */
[----:B------:R-:W-:-:S02]  /*e93b0*/  F2FP.F16.E4M3.UNPACK_B R18, R23.H1 ;  /* 0x00000017ff12723e */ /* 0x000fc400030006ff */
[----:B----4-:R-:W-:Y:S01]  /*e93c0*/  F2FP.F16.E4M3.UNPACK_B R19, R19.H1 ;  /* 0x00000013ff13723e */ /* 0x010fe200030006ff */
[----:B------:R-:W4:Y:S04]  /*e93d0*/  LDL.LU R23, [R1+0x296c] ;  /* 0x00296c0001177983 */ /* 0x000f280000300800 */
[----:B------:R-:W-:Y:S04]  /*e93e0*/  STL [R1+0x18], R18 ;  /* 0x0000181201007387 */ /* 0x000fe80000100800 */
[----:B------:R-:W-:Y:S04]  /*e93f0*/  STL [R1+0xdbb0], R0 ;  /* 0x00dbb00001007387 */ /* 0x000fe80000100800 */
[----:B------:R-:W-:Y:S01]  /*e9400*/  STL [R1+0x1c], R19 ;  /* 0x00001c1301007387 */ /* 0x000fe20000100800 */
[----:B---3--:R-:W-:-:S15]  /*e9410*/  HMMA.16816.F32 R4, R12, R18, R4 ;  /* 0x000000120c04723c */ /* 0x008fde0000001804 */
[----:B------:R-:W-:-:S04]  /*e9420*/  NOP ;  /* 0x0000000000007918 */ /* 0x000fc80000000000 */
[----:B------:R-:W-:Y:S04]  /*e9430*/  STL.64 [R1+0x1f40], R4 ;  /* 0x001f400401007387 */ /* 0x000fe80000100a00 */
[----:B------:R0:W-:Y:S04]  /*e9440*/  STL.64 [R1+0x1f48], R6 ;  /* 0x001f480601007387 */ /* 0x0001e80000100a00 */
[----:B0-----:R-:W3:Y:S04]  /*e9450*/  LDL.LU.64 R6, [R1+0xdc60] ;  /* 0x00dc600001067983 */ /* 0x001ee80000300a00 */
[----:B------:R-:W2:Y:S01]  /*e9460*/  LDL.LU R5, [R1+0xdc58] ;  /* 0x00dc580001057983 */ /* 0x000ea20000300800 */
[----:B------:R-:W-:Y:S01]  /*e9470*/  F2FP.F16.E4M3.UNPACK_B R16, R17.H1 ;  /* 0x00000011ff10723e */ /* 0x000fe200030006ff */
[----:B------:R-:W-:-:S05]  /*e9480*/  IMAD.MOV.U32 R0, RZ, RZ, R19 ;  /* 0x000000ffff007224 */ /* 0x000fca00078e0013 */
[----:B------:R-:W-:Y:S04]  /*e9490*/  STL [R1+0xdbb4], R0 ;  /* 0x00dbb40001007387 */ /* 0x000fe80000100800 */
[----:B------:R-:W-:Y:S01]  /*e94a0*/  STL [R1+0x10], R16 ;  /* 0x0000101001007387 */ /* 0x000fe20000100800 */
[----:B--2---:R-:W-:-:S05]  /*e94b0*/  F2FP.F16.E4M3.UNPACK_B R17, R5.H1 ;  /* 0x00000005ff11723e */ /* 0x004fca00030006ff */
[----:B------:R0:W-:Y:S02]  /*e94c0*/  STL [R1+0x14], R17 ;  /* 0x0000141101007387 */ /* 0x0001e40000100800 */
[----:B0-----:R-:W-:Y:S02]  /*e94d0*/  HMMA.16816.F32 R16, R12, R16, R8 ;  /* 0x000000100c10723c */ /* 0x001fe40000001808 */
        /* <DEDUP_REMOVED lines=15> */
[----:B------:R-:W-:-:S03]  /*e95d0*/  IMAD.MOV.U32 R0, RZ, RZ, R5 ;  /* 0x000000ffff007224 */ /* 0x000fc600078e0005 */
[----:B------:R-:W3:Y:S01]  /*e95e0*/  LDL.LU.64 R4, [R1+0xdc20] ;  /* 0x00dc200001047983 */ /* 0x000ee20000300a00 */
[----:B------:R-:W-:Y:S02]  /*e95f0*/  F2FP.F16.E4M3.UNPACK_B R2, R20.H1 ;  /* 0x00000014ff02723e */ /* 0x000fe400030006ff */
[----:B------:R-:W-:Y:S01]  /*e9600*/  F2FP.F16.E4M3.UNPACK_B R3, R21.H1 ;  /* 0x00000015ff03723e */ /* 0x000fe200030006ff */
[----:B------:R-:W-:Y:S04]  /*e9610*/  STL [R1+0xdbb8], R0 ;  /* 0x00dbb80001007387 */ /* 0x000fe80000100800 */
[----:B------:R-:W-:Y:S04]  /*e9620*/  STL [R1], R2 ;  /* 0x0000000201007387 */ /* 0x000fe80000100800 */
[----:B------:R-:W-:Y:S01]  /*e9630*/  STL [R1+0x4], R3 ;  /* 0x0000040301007387 */ /* 0x000fe20000100800 */
[----:B------:R-:W-:-:S02]  /*e9640*/  F2FP.F16.E4M3.UNPACK_B R28, R28.H1 ;  /* 0x0000001cff1c723e */ /* 0x000fc400030006ff */
[----:B------:R-:W-:Y:S01]  /*e9650*/  F2FP.F16.E4M3.UNPACK_B R29, R29.H1 ;  /* 0x0000001dff1d723e */ /* 0x000fe200030006ff */
[----:B--2---:R-:W-:-:S15]  /*e9660*/  HMMA.16816.F32 R16, R12, R2, R16 ;  /* 0x000000020c10723c */ /* 0x004fde0000001810 */
[----:B------:R-:W-:-:S04]  /*e9670*/  NOP ;  /* 0x0000000000007918 */ /* 0x000fc80000000000 */
[----:B------:R-:W-:Y:S04]  /*e9680*/  STL.64 [R1+0x1fd0], R16 ;  /* 0x001fd01001007387 */ /* 0x000fe80000100a00 */
[----:B------:R0:W-:Y:S04]  /*e9690*/  STL.64 [R1+0x1fd8], R18 ;  /* 0x001fd81201007387 */ /* 0x0001e80000100a00 */
[----:B0-----:R-:W2:Y:S04]  /*e96a0*/  LDL.LU.64 R18, [R1+0xdc18] ;  /* 0x00dc180001127983 */ /* 0x001ea80000300a00 */
[----:B------:R-:W2:Y:S01]  /*e96b0*/  LDL.LU.64 R16, [R1+0xdc10] ;  /* 0x00dc100001107983 */ /* 0x000ea20000300a00 */
[----:B---3--:R-:W-:Y:S01]  /*e96c0*/  HMMA.16816.F32 R4, R12, R28, R4 ;  /* 0x0000001c0c04723c */ /* 0x008fe20000001804 */
[----:B------:R-:W-:-:S02]  /*e96d0*/  F2FP.F16.E4M3.UNPACK_B R26, R26.H1 ;  /* 0x0000001aff1a723e */ /* 0x000fc400030006ff */
[----:B------:R-:W-:Y:S01]  /*e96e0*/  F2FP.F16.E4M3.UNPACK_B R27, R27.H1 ;  /* 0x0000001bff1b723e */ /* 0x000fe200030006ff */
[----:B------:R-:W-:Y:S04]  /*e96f0*/  STL [R1+0xdb70], R28 ;  /* 0x00db701c01007387 */ /* 0x000fe80000100800 */
[----:B------:R-:W-:Y:S11]  /*e9700*/  STL [R1+0xdb58], R29 ;  /* 0x00db581d01007387 */ /* 0x000ff60000100800 */
[----:B------:R-:W-:Y:S04]  /*e9710*/  STL.64 [R1+0x1ff0], R4 ;  /* 0x001ff00401007387 */ /* 0x000fe80000100a00 */
[----:B------:R0:W-:Y:S02]  /*e9720*/  STL.64 [R1+0x1ff8], R6 ;  /* 0x001ff80601007387 */ /* 0x0001e40000100a00 */
[----:B0-----:R-:W-:Y:S01]  /*e9730*/  HMMA.16816.F32 R4, R12, R26, R8 ;  /* 0x0000001a0c04723c */ /* 0x001fe20000001808 */
[----:B------:R-:W-:-:S02]  /*e9740*/  F2FP.F16.E4M3.UNPACK_B R24, R24.H1 ;  /* 0x00000018ff18723e */ /* 0x000fc400030006ff */
[----:B------:R-:W-:-:S15]  /*e9750*/  F2FP.F16.E4M3.UNPACK_B R25, R25.H1 ;  /* 0x00000019ff19723e */ /* 0x000fde00030006ff */
[----:B------:R-:W-:Y:S01]  /*e9760*/  NOP ;  /* 0x0000000000007918 */ /* 0x000fe20000000000 */
[----:B------:R-:W-:Y:S04]  /*e9770*/  STL.64 [R1+0x2020], R4 ;  /* 0x0020200401007387 */ /* 0x000fe80000100a00 */
[----:B------:R2:W-:Y:S04]  /*e9780*/  STL.64 [R1+0x2028], R6 ;  /* 0x0020280601007387 */ /* 0x0005e80000100a00 */
[----:B------:R-:W-:Y:S04]  /*e9790*/  STL.64 [R1+0xd9a8], R26 ;  /* 0x00d9a81a01007387 */ /* 0x000fe80000100a00 */
[----:B------:R-:W-:Y:S01]  /*e97a0*/  STL.64 [R1+0xd9a0], R24 ;  /* 0x00d9a01801007387 */ /* 0x000fe20000100a00 */
[----:B--2---:R-:W-:-:S15]  /*e97b0*/  HMMA.16816.F32 R4, R12, R24, R16 ;  /* 0x000000180c04723c */ /* 0x004fde0000001810 */
[----:B------:R-:W-:-:S04]  /*e97c0*/  NOP ;  /* 0x0000000000007918 */ /* 0x000fc80000000000 */
[----:B------:R-:W-:Y:S04]  /*e97d0*/  STL.64 [R1+0x2120], R4 ;  /* 0x0021200401007387 */ /* 0x000fe80000100a00 */
[----:B------:R0:W-:Y:S04]  /*e97e0*/  STL.64 [R1+0x2128], R6 ;  /* 0x0021280601007387 */ /* 0x0001e80000100a00 */
[----:B------:R-:W2:Y:S04]  /*e97f0*/  LDL.LU R17, [R1+0x299c] ;  /* 0x00299c0001117983 */ /* 0x000ea80000300800 */
[----:B------:R-:W3:Y:S04]  /*e9800*/  LDL.LU R10, [R1+0x29a8] ;  /* 0x0029a800010a7983 */ /* 0x000ee80000300800 */
[----:B------:R-:W2:Y:S04]  /*e9810*/  LDL.LU R9, [R1+0x29bc] ;  /* 0x0029bc0001097983 */ /* 0x000ea80000300800 */
[----:B0-----:R-:W2:Y:S04]  /*e9820*/  LDL.LU R6, [R1+0x29c8] ;  /* 0x0029c80001067983 */ /* 0x001ea80000300800 */
[----:B------:R-:W2:Y:S04]  /*e9830*/  LDL.LU R7, [R1+0x29cc] ;  /* 0x0029cc0001077983 */ /* 0x000ea80000300800 */
[----:B------:R-:W3:Y:S04]  /*e9840*/  LDL.LU R4, [R1+0x29d8] ;  /* 0x0029d80001047983 */ /* 0x000ee80000300800 */
[----:B------:R-:W3:Y:S04]  /*e9850*/  LDL.LU R5, [R1+0x29dc] ;  /* 0x0029dc0001057983 */ /* 0x000ee80000300800 */
[----:B--2---:R-:W-:Y:S04]  /*e9860*/  STL.64 [R1+0xdbc8], R6 ;  /* 0x00dbc80601007387 */ /* 0x004fe80000100a00 */
[----:B---3--:R0:W-:Y:S04]  /*e9870*/  STL.64 [R1+0xdbc0], R4 ;  /* 0x00dbc00401007387 */ /* 0x0081e80000100a00 */
[----:B0-----:R-:W2:Y:S04]  /*e9880*/  LDL.LU R4, [R1+0x26e0] ;  /* 0x0026e00001047983 */ /* 0x001ea80000300800 */
[----:B------:R-:W2:Y:S04]  /*e9890*/  LDL.LU R5, [R1+0x26e4] ;  /* 0x0026e40001057983 */ /* 0x000ea80000300800 */
[----:B------:R-:W3:Y:S04]  /*e98a0*/  LDL.LU R6, [R1+0x26e8] ;  /* 0x0026e80001067983 */ /* 0x000ee80000300800 */
[----:B------:R-:W3:Y:S04]  /*e98b0*/  LDL.LU R7, [R1+0x26ec] ;  /* 0x0026ec0001077983 */ /* 0x000ee80000300800 */
[----:B------:R-:W2:Y:S04]  /*e98c0*/  LDL.LU R20, [R1+0x2978] ;  /* 0x0029780001147983 */ /* 0x000ea80000300800 */
[----:B------:R-:W2:Y:S04]  /*e98d0*/  LDL.LU R21, [R1+0x297c] ;  /* 0x00297c0001157983 */ /* 0x000ea80000300800 */
[----:B------:R-:W2:Y:S04]  /*e98e0*/  LDL.LU R18, [R1+0x2988] ;  /* 0x0029880001127983 */ /* 0x000ea80000300800 */
[----:B------:R-:W2:Y:S04]  /*e98f0*/  LDL.LU R19, [R1+0x298c] ;  /* 0x00298c0001137983 */ /* 0x000ea80000300800 */
[----:B------:R-:W3:Y:S04]  /*e9900*/  LDL.LU R16, [R1+0x2998] ;  /* 0x0029980001107983 */ /* 0x000ee80000300800 */
[----:B--2---:R-:W-:Y:S04]  /*e9910*/  STL.64 [R1+0xdc08], R18 ;  /* 0x00dc081201007387 */ /* 0x004fe80000100a00 */
[----:B---3--:R0:W-:Y:S04]  /*e9920*/  STL.64 [R1+0xdc00], R16 ;  /* 0x00dc001001007387 */ /* 0x0081e80000100a00 */
        /* <DEDUP_REMOVED lines=15> */
[----:B------:R-:W3:Y:S01]  /*e9a20*/  LDL.LU R7, [R1+0x262c] ;  /* 0x00262c0001077983 */ /* 0x000ee20000300800 */
[----:B------:R-:W-:-:S02]  /*e9a30*/  F2FP.F16.E4M3.UNPACK_B R22, R22.H1 ;  /* 0x00000016ff16723e */ /* 0x000fc400030006ff */
[----:B----4-:R-:W-:Y:S01]  /*e9a40*/  F2FP.F16.E4M3.UNPACK_B R23, R23.H1 ;  /* 0x00000017ff17723e */ /* 0x010fe200030006ff */
[----:B---3--:R-:W-:Y:S04]  /*e9a50*/  STL.64 [R1+0xdbf8], R6 ;  /* 0x00dbf80601007387 */ /* 0x008fe80000100a00 */
[----:B--2---:R0:W-:Y:S04]  /*e9a60*/  STL.64 [R1+0xdbf0], R4 ;  /* 0x00dbf00401007387 */ /* 0x0041e80000100a00 */
[----:B0-----:R-:W2:Y:S04]  /*e9a70*/  LDL.LU R4, [R1+0x25e0] ;  /* 0x0025e00001047983 */ /* 0x001ea80000300800 */
[----:B------:R-:W2:Y:S04]  /*e9a80*/  LDL.LU R5, [R1+0x25e4] ;  /* 0x0025e40001057983 */ /* 0x000ea80000300800 */
[----:B------:R-:W2:Y:S04]  /*e9a90*/  LDL.LU R6, [R1+0x25e8] ;  /* 0x0025e80001067983 */ /* 0x000ea80000300800 */
[----:B------:R-:W2:Y:S01]  /*e9aa0*/  LDL.LU R7, [R1+0x25ec] ;  /* 0x0025ec0001077983 */ /* 0x000ea20000300800 */
[----:B------:R-:W-:-:S02]  /*e9ab0*/  F2FP.F16.E4M3.UNPACK_B R20, R20.H1 ;  /* 0x00000014ff14723e */ /* 0x000fc400030006ff */
[----:B------:R-:W-:Y:S01]  /*e9ac0*/  F2FP.F16.E4M3.UNPACK_B R21, R21.H1 ;  /* 0x00000015ff15723e */ /* 0x000fe200030006ff */
[----:B------:R-:W-:Y:S01]  /*e9ad0*/  HMMA.16816.F32 R16, R12, R22, R16 ;  /* 0x000000160c10723c */ /* 0x000fe20000001810 */
[----:B------:R-:W3:Y:S04]  /*e9ae0*/  LDL.LU R11, [R1+0x29ac] ;  /* 0x0029ac00010b7983 */ /* 0x000ee80000300800 */
[----:B------:R-:W4:Y:S04]  /*e9af0*/  LDL.LU R8, [R1+0x29b8] ;  /* 0x0029b80001087983 */ /* 0x000f280000300800 */
[----:B------:R-:W3:Y:S04]  /*e9b00*/  LDL.LU R2, [R1+0x29e8] ;  /* 0x0029e80001027983 */ /* 0x000ee80000300800 */
[----:B------:R-:W3:Y:S04]  /*e9b10*/  LDL.LU R24, [R1+0x27d0] ;  /* 0x0027d00001187983 */ /* 0x000ee80000300800 */
[----:B------:R-:W3:Y:S04]  /*e9b20*/  LDL.LU R25, [R1+0x27d4] ;  /* 0x0027d40001197983 */ /* 0x000ee80000300800 */
[----:B------:R-:W3:Y:S04]  /*e9b30*/  LDL.LU R26, [R1+0x27d8] ;  /* 0x0027d800011a7983 */ /* 0x000ee80000300800 */
[----:B------:R-:W3:Y:S01]  /*e9b40*/  LDL.LU R27, [R1+0x27dc] ;  /* 0x0027dc00011b7983 */ /* 0x000ee20000300800 */
[----:B------:R-:W-:-:S03]  /*e9b50*/  IMAD.MOV.U32 R0, RZ, RZ, R3 ;  /* 0x000000ffff007224 */ /* 0x000fc600078e0003 */
[----:B------:R-:W-:Y:S04]  /*e9b60*/  STL.64 [R1+0x2210], R16 ;  /* 0x0022101001007387 */ /* 0x000fe80000100a00 */
[----:B------:R0:W-:Y:S04]  /*e9b70*/  STL.64 [R1+0x2218], R18 ;  /* 0x0022181201007387 */ /* 0x0001e80000100a00 */
[----:B0-----:R-:W3:Y:S04]  /*e9b80*/  LDL.LU.64 R18, [R1+0xdc08] ;  /* 0x00dc080001127983 */ /* 0x001ee80000300a00 */
[----:B------:R-:W4:Y:S04]  /*e9b90*/  LDL.LU.64 R16, [R1+0xdc00] ;  /* 0x00dc000001107983 */ /* 0x000f280000300a00 */
[----:B------:R-:W4:Y:S01]  /*e9ba0*/  LDL.LU R3, [R1+0x29ec] ;  /* 0x0029ec0001037983 */ /* 0x000f220000300800 */
        /* <DEDUP_REMOVED lines=41> */
[----:B------:R-:W3:Y:S01]  /*e9e40*/  LDL.LU.64 R4, [R1+0xdbc0] ;  /* 0x00dbc00001047983 */ /* 0x000ee20000300a00 */
[----:B------:R-:W-:-:S02]  /*e9e50*/  F2FP.F16.E4M3.UNPACK_B R8, R8.H1 ;  /* 0x00000008ff08723e */ /* 0x000fc400030006ff */
[----:B------:R-:W-:Y:S01]  /*e9e60*/  F2FP.F16.E4M3.UNPACK_B R9, R9.H1 ;  /* 0x00000009ff09723e */ /* 0x000fe200030006ff */
[----:B------:R-:W-:Y:S04]  /*e9e70*/  STL.64 [R1+0xd948], R10 ;  /* 0x00d9480a01007387 */ /* 0x000fe80000100a00 */
[----:B------:R-:W-:Y:S02]  /*e9e80*/  STL.64 [R1+0xd940], R8 ;  /* 0x00d9400801007387 */ /* 0x000fe40000100a00 */
[----:B----4-:R-:W-:Y:S01]  /*e9e90*/  HMMA.16816.F32 R16, R12, R8, R16 ;  /* 0x000000080c10723c */ /* 0x010fe20000001810 */
[----:B------:R-:W-:-:S15]  /*e9ea0*/  F2FP.F16.E4M3.UNPACK_B R2, R2.H1 ;  /* 0x00000002ff02723e */ /* 0x000fde00030006ff */
[----:B------:R-:W-:-:S03]  /*e9eb0*/  NOP ;  /* 0x0000000000007918 */ /* 0x000fc60000000000 */
[----:B------:R-:W-:Y:S04]  /*e9ec0*/  STL.64 [R1+0x2620], R16 ;  /* 0x0026201001007387 */ /* 0x000fe80000100a00 */
[----:B------:R0:W-:Y:S02]  /*e9ed0*/  STL.64 [R1+0x2628], R18 ;  /* 0x0026281201007387 */ /* 0x0001e40000100a00 */
[----:B0-----:R-:W-:Y:S01]  /*e9ee0*/  IMAD.MOV.U32 R19, RZ, RZ, R0 ;  /* 0x000000ffff137224 */ /* 0x001fe200078e0000 */
[----:B--2---:R-:W-:Y:S02]  /*e9ef0*/  F2FP.F16.E4M3.UNPACK_B R6, R6.H1 ;  /* 0x00000006ff06723e */ /* 0x004fe400030006ff */
[----:B------:R-:W-:-:S07]  /*e9f00*/  F2FP.F16.E4M3.UNPACK_B R7, R7.H1 ;  /* 0x00000007ff07723e */ /* 0x000fce00030006ff */
[----:B---3--:R-:W-:Y:S01]  /*e9f10*/  HMMA.16816.F32 R8, R12, R6, R20 ;  /* 0x000000060c08723c */ /* 0x008fe20000001814 */
[----:B------:R-:W-:Y:S02]  /*e9f20*/  F2FP.F16.E4M3.UNPACK_B R4, R4.H1 ;  /* 0x00000004ff04723e */ /* 0x000fe400030006ff */
[----:B------:R-:W-:-:S15]  /*e9f30*/  F2FP.F16.E4M3.UNPACK_B R5, R5.H1 ;  /* 0x00000005ff05723e */ /* 0x000fde00030006ff */
[----:B------:R-:W-:Y:S01]  /*e9f40*/  NOP ;  /* 0x0000000000007918 */ /* 0x000fe20000000000 */
[----:B------:R-:W-:Y:S04]  /*e9f50*/  STL.64 [R1+0x2730], R8 ;  /* 0x0027300801007387 */ /* 0x000fe80000100a00 */
[----:B------:R0:W-:Y:S02]  /*e9f60*/  STL.64 [R1+0x2738], R10 ;  /* 0x0027380a01007387 */ /* 0x0001e40000100a00 */
[----:B0-----:R-:W-:Y:S02]  /*e9f70*/  HMMA.16816.F32 R8, R12, R4, R24 ;  /* 0x000000040c08723c */ /* 0x001fe40000001818 */
[----:B------:R-:W-:Y:S04]  /*e9f80*/  STL [R1+0xdb74], R2 ;  /* 0x00db740201007387 */ /* 0x000fe80000100800 */
[----:B------:R-:W-:Y:S04]  /*e9f90*/  STL [R1+0xdb7c], R14 ;  /* 0x00db7c0e01007387 */ /* 0x000fe80000100800 */
[----:B------:R-:W-:Y:S09]  /*e9fa0*/  STL [R1+0xdb78], R15 ;  /* 0x00db780f01007387 */ /* 0x000ff20000100800 */
[----:B------:R0:W-:Y:S04]  /*e9fb0*/  STL.64 [R1+0x2880], R8 ;  /* 0x0028800801007387 */ /* 0x0001e80000100a00 */
[----:B------:R1:W-:Y:S04]  /*e9fc0*/  STL.64 [R1+0x2888], R10 ;  /* 0x0028880a01007387 */ /* 0x0003e80000100a00 */
[----:B------:R-:W-:Y:S04]  /*e9fd0*/  STL.64 [R1+0xd928], R6 ;  /* 0x00d9280601007387 */ /* 0x000fe80000100a00 */
[----:B------:R2:W-:Y:S04]  /*e9fe0*/  STL.64 [R1+0xd920], R4 ;  /* 0x00d9200401007387 */ /* 0x0005e80000100a00 */
[----:B------:R-:W3:Y:S04]  /*e9ff0*/  LDL R18, [R1] ;  /* 0x0000000001127983 */ /* 0x000ee80000100800 */
[----:B------:R-:W4:Y:S04]  /*ea000*/  LDL.LU R0, [R1+0xdbb8] ;  /* 0x00dbb80001007983 */ /* 0x000f280000300800 */
[----:B0-----:R-:W2:Y:S04]  /*ea010*/  LDL.LU R8, [R1+0x2650] ;  /* 0x0026500001087983 */ /* 0x001ea80000300800 */
[----:B------:R-:W2:Y:S04]  /*ea020*/  LDL.LU R9, [R1+0x2654] ;  /* 0x0026540001097983 */ /* 0x000ea80000300800 */
[----:B-1----:R-:W2:Y:S04]  /*ea030*/  LDL.LU R10, [R1+0x2658] ;  /* 0x00265800010a7983 */ /* 0x002ea80000300800 */
[----:B------:R-:W2:Y:S04]  /*ea040*/  LDL.LU R11, [R1+0x265c] ;  /* 0x00265c00010b7983 */ /* 0x000ea80000300800 */
[----:B--2---:R-:W-:Y:S04]  /*ea050*/  STL.64 [R1+0xd9b8], R10 ;  /* 0x00d9b80a01007387 */ /* 0x004fe80000100a00 */
[----:B------:R-:W-:Y:S04]  /*ea060*/  STL.64 [R1+0xd9b0], R8 ;  /* 0x00d9b00801007387 */ /* 0x000fe80000100a00 */
[----:B------:R-:W2:Y:S01]  /*ea070*/  LDL R16, [R1+0x8] ;  /* 0x0000080001107983 */ /* 0x000ea20000100800 */
[----:B----4-:R-:W-:-:S03]  /*ea080*/  IMAD.MOV.U32 R17, RZ, RZ, R0 ;  /* 0x000000ffff117224 */ /* 0x010fc600078e0000 */
[----:B------:R-:W4:Y:S04]  /*ea090*/  LDL.LU R0, [R1+0xdbb4] ;  /* 0x00dbb40001007983 */ /* 0x000f280000300800 */
[----:B---3--:R-:W-:Y:S04]  /*ea0a0*/  STL.64 [R1+0xd9c8], R18 ;  /* 0x00d9c81201007387 */ /* 0x008fe80000100a00 */
[----:B--2---:R0:W-:Y:S04]  /*ea0b0*/  STL.64 [R1+0xd9c0], R16 ;  /* 0x00d9c01001007387 */ /* 0x0041e80000100a00 */
[----:B------:R-:W2:Y:S04]  /*ea0c0*/  LDL.LU R4, [R1+0x2660] ;  /* 0x0026600001047983 */ /* 0x000ea80000300800 */
[----:B------:R-:W2:Y:S04]  /*ea0d0*/  LDL.LU R5, [R1+0x2664] ;  /* 0x0026640001057983 */ /* 0x000ea80000300800 */
[----:B------:R-:W3:Y:S04]  /*ea0e0*/  LDL.LU R6, [R1+0x2668] ;  /* 0x0026680001067983 */ /* 0x000ee80000300800 */
[----:B------:R-:W3:Y:S01]  /*ea0f0*/  LDL.LU R7, [R1+0x266c] ;  /* 0x00266c0001077983 */ /* 0x000ee20000300800 */
[----:B----4-:R-:W-:-:S03]  /*ea100*/  IMAD.MOV.U32 R25, RZ, RZ, R0 ;  /* 0x000000ffff197224 */ /* 0x010fc600078e0000 */
[----:B---3--:R1:W-:Y:S04]  /*ea110*/  STL.64 [R1+0xd9d8], R6 ;  /* 0x00d9d80601007387 */ /* 0x0083e80000100a00 */
[----:B--2---:R-:W-:Y:S04]  /*ea120*/  STL.64 [R1+0xd9d0], R4 ;  /* 0x00d9d00401007387 */ /* 0x004fe80000100a00 */
[----:B------:R-:W2:Y:S04]  /*ea130*/  LDL R26, [R1+0x10] ;  /* 0x00001000011a7983 */ /* 0x000ea80000100800 */
[----:B------:R-:W2:Y:S04]  /*ea140*/  LDL R27, [R1+0x14] ;  /* 0x00001400011b7983 */ /* 0x000ea80000100800 */
[----:B------:R-:W3:Y:S04]  /*ea150*/  LDL R24, [R1+0x18] ;  /* 0x0000180001187983 */ /* 0x000ee80000100800 */
[----:B------:R-:W1:Y:S04]  /*ea160*/  LDL.LU R0, [R1+0xdbb0] ;  /* 0x00dbb00001007983 */ /* 0x000e680000300800 */
[----:B--2---:R-:W-:Y:S04]  /*ea170*/  STL.64 [R1+0xd9e8], R26 ;  /* 0x00d9e81a01007387 */ /* 0x004fe80000100a00 */
[----:B---3--:R2:W-:Y:S04]  /*ea180*/  STL.64 [R1+0xd9e0], R24 ;  /* 0x00d9e01801007387 */ /* 0x0085e80000100a00 */
[----:B0-----:R-:W3:Y:S04]  /*ea190*/  LDL.LU R16, [R1+0x2690] ;  /* 0x0026900001107983 */ /* 0x001ee80000300800 */
[----:B------:R-:W3:Y:S04]  /*ea1a0*/  LDL.LU R17, [R1+0x2694] ;  /* 0x0026940001117983 */ /* 0x000ee80000300800 */
[----:B------:R-:W4:Y:S04]  /*ea1b0*/  LDL.LU R18, [R1+0x2698] ;  /* 0x0026980001127983 */ /* 0x000f280000300800 */
[----:B------:R-:W4:Y:S01]  /*ea1c0*/  LDL.LU R19, [R1+0x269c] ;  /* 0x00269c0001137983 */ /* 0x000f220000300800 */
[----:B-1----:R-:W-:-:S03]  /*ea1d0*/  IMAD.MOV.U32 R7, RZ, RZ, R0 ;  /* 0x000000ffff077224 */ /* 0x002fc600078e0000 */
[----:B----4-:R-:W-:Y:S04]  /*ea1e0*/  STL.64 [R1+0xd9f8], R18 ;  /* 0x00d9f81201007387 */ /* 0x010fe80000100a00 */
[----:B---3--:R0:W-:Y:S04]  /*ea1f0*/  STL.64 [R1+0xd9f0], R16 ;  /* 0x00d9f01001007387 */ /* 0x0081e80000100a00 */
[----:B------:R-:W3:Y:S04]  /*ea200*/  LDL R6, [R1+0x20] ;  /* 0x0000200001067983 */ /* 0x000ee80000100800 */
[----:B------:R-:W4:Y:S04]  /*ea210*/  LDL.LU R0, [R1+0xdbac] ;  /* 0x00dbac0001007983 */ /* 0x000f280000300800 */
[----:B--2---:R-:W2:Y:S04]  /*ea220*/  LDL.LU R24, [R1+0x26a0] ;  /* 0x0026a00001187983 */ /* 0x004ea80000300800 */
[----:B------:R-:W2:Y:S04]  /*ea230*/  LDL.LU R25, [R1+0x26a4] ;  /* 0x0026a40001197983 */ /* 0x000ea80000300800 */
[----:B------:R-:W2:Y:S04]  /*ea240*/  LDL.LU R26, [R1+0x26a8] ;  /* 0x0026a800011a7983 */ /* 0x000ea80000300800 */
[----:B------:R-:W2:Y:S04]  /*ea250*/  LDL.LU R27, [R1+0x26ac] ;  /* 0x0026ac00011b7983 */ /* 0x000ea80000300800 */
[----:B--2---:R-:W-:Y:S04]  /*ea260*/  STL.64 [R1+0xda08], R26 ;  /* 0x00da081a01007387 */ /* 0x004fe80000100a00 */
[----:B------:R1:W-:Y:S04]  /*ea270*/  STL.64 [R1+0xda00], R24 ;  /* 0x00da001801007387 */ /* 0x0003e80000100a00 */
[----:B------:R-:W2:Y:S01]  /*ea280*/  LDL R4, [R1+0x28] ;  /* 0x0000280001047983 */ /* 0x000ea20000100800 */
[----:B----4-:R-:W-:-:S03]  /*ea290*/  IMAD.MOV.U32 R5, RZ, RZ, R0 ;  /* 0x000000ffff057224 */ /* 0x010fc600078e0000 */
[----:B------:R-:W1:Y:S04]  /*ea2a0*/  LDL.LU R0, [R1+0xdba8] ;  /* 0x00dba80001007983 */ /* 0x000e680000300800 */
[----:B---3--:R-:W-:Y:S04]  /*ea2b0*/  STL.64 [R1+0xda18], R6 ;  /* 0x00da180601007387 */ /* 0x008fe80000100a00 */
[----:B--2---:R-:W-:Y:S04]  /*ea2c0*/  STL.64 [R1+0xda10], R4 ;  /* 0x00da100401007387 */ /* 0x004fe80000100a00 */
[----:B0-----:R-:W2:Y:S04]  /*ea2d0*/  LDL.LU R16, [R1+0x26b0] ;  /* 0x0026b00001107983 */ /* 0x001ea80000300800 */
[----:B------:R-:W2:Y:S04]  /*ea2e0*/  LDL.LU R17, [R1+0x26b4] ;  /* 0x0026b40001117983 */ /* 0x000ea80000300800 */
[----:B------:R-:W3:Y:S04]  /*ea2f0*/  LDL.LU R18, [R1+0x26b8] ;  /* 0x0026b80001127983 */ /* 0x000ee80000300800 */
[----:B------:R-:W3:Y:S01]  /*ea300*/  LDL.LU R19, [R1+0x26bc] ;  /* 0x0026bc0001137983 */ /* 0x000ee20000300800 */
[----:B-1----:R-:W-:-:S03]  /*ea310*/  IMAD.MOV.U32 R25, RZ, RZ, R0 ;  /* 0x000000ffff197224 */ /* 0x002fc600078e0000 */
[----:B---3--:R-:W-:Y:S04]  /*ea320*/  STL.64 [R1+0xda28], R18 ;  /* 0x00da281201007387 */ /* 0x008fe80000100a00 */
[----:B--2---:R0:W-:Y:S04]  /*ea330*/  STL.64 [R1+0xda20], R16 ;  /* 0x00da201001007387 */ /* 0x0041e80000100a00 */
[----:B------:R-:W2:Y:S04]  /*ea340*/  LDL R26, [R1+0x30] ;  /* 0x00003000011a7983 */ /* 0x000ea80000100800 */
[----:B------:R-:W2:Y:S04]  /*ea350*/  LDL R27, [R1+0x34] ;  /* 0x00003400011b7983 */ /* 0x000ea80000100800 */
[----:B------:R-:W3:Y:S04]  /*ea360*/  LDL R24, [R1+0x38] ;  /* 0x0000380001187983 */ /* 0x000ee80000100800 */
[----:B------:R-:W4:Y:S04]  /*ea370*/  LDL.LU R0, [R1+0xdba4] ;  /* 0x00dba40001007983 */ /* 0x000f280000300800 */
        /* <DEDUP_REMOVED lines=8> */
[----:B-1----:R-:W2:Y:S01]  /*ea400*/  LDL R26, [R1+0x40] ;  /* 0x00004000011a7983 */ /* 0x002ea20000100800 */
[----:B----4-:R-:W-:-:S03]  /*ea410*/  IMAD.MOV.U32 R27, RZ, RZ, R0 ;  /* 0x000000ffff1b7224 */ /* 0x010fc600078e0000 */
[----:B------:R-:W3:Y:S04]  /*ea420*/  LDL.LU R0, [R1+0xdba0] ;  /* 0x00dba00001007983 */ /* 0x000ee80000300800 */
[----:B--2---:R-:W-:Y:S04]  /*ea430*/  STL.64 [R1+0xda50], R26 ;  /* 0x00da501a01007387 */ /* 0x004fe80000100a00 */
[----:B0-----:R-:W2:Y:S04]  /*ea440*/  LDL.LU R16, [R1+0x26f0] ;  /* 0x0026f00001107983 */ /* 0x001ea80000300800 */
[----:B------:R-:W2:Y:S04]  /*ea450*/  LDL.LU R17, [R1+0x26f4] ;  /* 0x0026f40001117983 */ /* 0x000ea80000300800 */
[----:B------:R-:W4:Y:S04]  /*ea460*/  LDL.LU R18, [R1+0x26f8] ;  /* 0x0026f80001127983 */ /* 0x000f280000300800 */
[----:B------:R-:W4:Y:S01]  /*ea470*/  LDL.LU R19, [R1+0x26fc] ;  /* 0x0026fc0001137983 */ /* 0x000f220000300800 */
[----:B---3--:R-:W-:-:S03]  /*ea480*/  IMAD.MOV.U32 R25, RZ, RZ, R0 ;  /* 0x000000ffff197224 */ /* 0x008fc600078e0000 */
[----:B----4-:R-:W-:Y:S04]  /*ea490*/  STL.64 [R1+0xda60], R18 ;  /* 0x00da601201007387 */ /* 0x010fe80000100a00 */
[----:B--2---:R0:W-:Y:S04]  /*ea4a0*/  STL.64 [R1+0xda58], R16 ;  /* 0x00da581001007387 */ /* 0x0041e80000100a00 */
[----:B------:R-:W2:Y:S04]  /*ea4b0*/  LDL R24, [R1+0x48] ;  /* 0x0000480001187983 */ /* 0x000ea80000100800 */
[----:B------:R-:W3:Y:S04]  /*ea4c0*/  LDL.LU R0, [R1+0xdb9c] ;  /* 0x00db9c0001007983 */ /* 0x000ee80000300800 */
[----:B--2---:R1:W-:Y:S04]  /*ea4d0*/  STL.64 [R1+0xda68], R24 ;  /* 0x00da681801007387 */ /* 0x0043e80000100a00 */
[----:B0-----:R-:W2:Y:S04]  /*ea4e0*/  LDL.LU R16, [R1+0x2700] ;  /* 0x0027000001107983 */ /* 0x001ea80000300800 */
[----:B------:R-:W2:Y:S04]  /*ea4f0*/  LDL.LU R17, [R1+0x2704] ;  /* 0x0027040001117983 */ /* 0x000ea80000300800 */
[----:B------:R-:W4:Y:S04]  /*ea500*/  LDL.LU R18, [R1+0x2708] ;  /* 0x0027080001127983 */ /* 0x000f280000300800 */
[----:B------:R-:W4:Y:S04]  /*ea510*/  LDL.LU R19, [R1+0x270c] ;  /* 0x00270c0001137983 */ /* 0x000f280000300800 */
[----:B----4-:R-:W-:Y:S04]  /*ea520*/  STL.64 [R1+0xda78], R18 ;  /* 0x00da781201007387 */ /* 0x010fe80000100a00 */
[----:B--2---:R0:W-:Y:S04]  /*ea530*/  STL.64 [R1+0xda70], R16 ;  /* 0x00da701001007387 */ /* 0x0041e80000100a00 */
[----:B------:R-:W2:Y:S04]  /*ea540*/  LDL R26, [R1+0x50] ;  /* 0x00005000011a7983 */ /* 0x000ea80000100800 */
[----:B------:R-:W2:Y:S04]  /*ea550*/  LDL R27, [R1+0x54] ;  /* 0x00005400011b7983 */ /* 0x000ea80000100800 */
[----:B-1----:R-:W4:Y:S01]  /*ea560*/  LDL R24, [R1+0x58] ;  /* 0x0000580001187983 */ /* 0x002f220000100800 */
[----:B---3--:R-:W-:-:S03]  /*ea570*/  IMAD.MOV.U32 R25, RZ, RZ, R0 ;  /* 0x000000ffff197224 */ /* 0x008fc600078e0000 */
[----:B------:R-:W3:Y:S04]  /*ea580*/  LDL.LU R0, [R1+0xdb98] ;  /* 0x00db980001007983 */ /* 0x000ee80000300800 */
[----:B--2---:R1:W-:Y:S04]  /*ea590*/  STL.64 [R1+0xda80], R26 ;  /* 0x00da801a01007387 */ /* 0x0043e80000100a00 */
[----:B----4-:R-:W-:Y:S04]  /*ea5a0*/  STL.64 [R1+0xda98], R24 ;  /* 0x00da981801007387 */ /* 0x010fe80000100a00 */
[----:B0-----:R-:W2:Y:S04]  /*ea5b0*/  LDL.LU R16, [R1+0x2710] ;  /* 0x0027100001107983 */ /* 0x001ea80000300800 */
[----:B------:R-:W2:Y:S04]  /*ea5c0*/  LDL.LU R17, [R1+0x2714] ;  /* 0x0027140001117983 */ /* 0x000ea80000300800 */
[----:B------:R-:W4:Y:S04]  /*ea5d0*/  LDL.LU R18, [R1+0x2718] ;  /* 0x0027180001127983 */ /* 0x000f280000300800 */
[----:B------:R-:W4:Y:S04]  /*ea5e0*/  LDL.LU R19, [R1+0x271c] ;  /* 0x00271c0001137983 */ /* 0x000f280000300800 */
[----:B-1----:R-:W2:Y:S01]  /*ea5f0*/  LDL R26, [R1+0x60] ;  /* 0x00006000011a7983 */ /* 0x002ea20000100800 */
        /* <DEDUP_REMOVED lines=9> */
[----:B------:R-:W2:Y:S01]  /*ea690*/  LDL R24, [R1+0x68] ;  /* 0x0000680001187983 */ /* 0x000ea20000100800 */
        /* <DEDUP_REMOVED lines=29> */
[----:B------:R-:W2:Y:S04]  /*ea870*/  LDL R26, [R1+0x80] ;  /* 0x00008000011a7983 */ /* 0x000ea80000100800 */
[----:B------:R-:W2:Y:S04]  /*ea880*/  LDL R27, [R1+0x84] ;  /* 0x00008400011b7983 */ /* 0x000ea80000100800 */
[----:B------:R-:W4:Y:S01]  /*ea890*/  LDL R24, [R1+0x88] ;  /* 0x0000880001187983 */ /* 0x000f220000100800 */
[----:B---3--:R-:W-:-:S03]  /*ea8a0*/  IMAD.MOV.U32 R25, RZ, RZ, R0 ;  /* 0x000000ffff197224 */ /* 0x008fc600078e0000 */
[----:B------:R-:W3:Y:S04]  /*ea8b0*/  LDL.LU R0, [R1+0xdb84] ;  /* 0x00db840001007983 */ /* 0x000ee80000300800 */
[----:B--2---:R-:W-:Y:S04]  /*ea8c0*/  STL.64 [R1+0xdb10], R26 ;  /* 0x00db101a01007387 */ /* 0x004fe80000100a00 */
[----:B----4-:R-:W-:Y:S04]  /*ea8d0*/  STL.64 [R1+0xdb28], R24 ;  /* 0x00db281801007387 */ /* 0x010fe80000100a00 */
[----:B------:R-:W-:Y:S04]  /*ea8e0*/  STL.64 [R1+0xdaf0], R18 ;  /* 0x00daf01201007387 */ /* 0x000fe80000100a00 */
        /* <DEDUP_REMOVED lines=27> */
[----:B------:R-:W2:Y:S01]  /*eaaa0*/  LDL.LU R26, [R1+0x3700] ;  /* 0x00370000011a7983 */ /* 0x000ea20000300800 */
[----:B---3--:R-:W-:-:S03]  /*eaab0*/  IMAD.MOV.U32 R25, RZ, RZ, R0 ;  /* 0x000000ffff197224 */ /* 0x008fc600078e0000 */
[----:B------:R-:W3:Y:S04]  /*eaac0*/  LDL.LU R28, [R1+0x370c] ;  /* 0x00370c00011c7983 */ /* 0x000ee80000300800 */
[----:B------:R-:W3:Y:S04]  /*eaad0*/  LDL.LU R0, [R1+0x3708] ;  /* 0x0037080001007983 */ /* 0x000ee80000300800 */
        /* <DEDUP_REMOVED lines=12> */
[----:B------:R-:W-:-:S02]  /*eaba0*/  IMAD R29, R29, 0x100, R14 ;  /* 0x000001001d1d7824 */ /* 0x000fc400078e020e */
[----:B------:R-:W-:Y:S02]  /*eabb0*/  IMAD R27, R27, 0x100, R15 ;  /* 0x000001001b1b7824 */ /* 0x000fe400078e020f */
[----:B------:R-:W-:Y:S01]  /*eabc0*/  IMAD R26, R26, 0x100, R2 ;  /* 0x000001001a1a7824 */ /* 0x000fe200078e0202 */
[----:B----4-:R-:W-:Y:S04]  /*eabd0*/  STL.64 [R1+0xdb68], R18 ;  /* 0x00db681201007387 */ /* 0x010fe80000100a00 */
[----:B--2---:R0:W-:Y:S04]  /*eabe0*/  STL.64 [R1+0xdb60], R16 ;  /* 0x00db601001007387 */ /* 0x0041e80000100a00 */
[----:B0-----:R-:W2:Y:S04]  /*eabf0*/  LDL.LU R16, [R1+0x27b0] ;  /* 0x0027b00001107983 */ /* 0x001ea80000300800 */
[----:B------:R-:W2:Y:S04]  /*eac00*/  LDL.LU R17, [R1+0x27b4] ;  /* 0x0027b40001117983 */ /* 0x000ea80000300800 */
[----:B------:R-:W2:Y:S04]  /*eac10*/  LDL.LU R18, [R1+0x27b8] ;  /* 0x0027b80001127983 */ /* 0x000ea80000300800 */
[----:B------:R-:W2:Y:S04]  /*eac20*/  LDL.LU R19, [R1+0x27bc] ;  /* 0x0027bc0001137983 */ /* 0x000ea80000300800 */
        /* <DEDUP_REMOVED lines=15> */
[----:B------:R-:W-:Y:S01]  /*ead20*/  F2FP.F16.E4M3.UNPACK_B R3, R3.H1 ;  /* 0x00000003ff03723e */ /* 0x000fe200030006ff */
[----:B---3--:R-:W-:-:S02]  /*ead30*/  IMAD R0, R0, 0x100, R28 ;  /* 0x0000010000007824 */ /* 0x008fc400078e021c */
[----:B------:R-:W3:Y:S04]  /*ead40*/  LDL.LU R28, [R1+0xdb70] ;  /* 0x00db7000011c7983 */ /* 0x000ee80000300800 */
[----:B--2---:R-:W-:Y:S01]  /*ead50*/  HMMA.16816.F32 R12, R12, R2, R16 ;  /* 0x000000020c0c723c */ /* 0x004fe20000001810 */
[----:B------:R-:W2:Y:S04]  /*ead60*/  LDL.LU.64 R18, [R1+0xdb68] ;  /* 0x00db680001127983 */ /* 0x000ea80000300a00 */
[----:B------:R-:W2:-:S14]  /*ead70*/  LDL.LU.64 R16, [R1+0xdb60] ;  /* 0x00db600001107983 */ /* 0x000e9c0000300a00 */
        /* <DEDUP_REMOVED lines=79> */
[----:B------:R-:W2:Y:S02]  /*eb270*/  LDL.LU.64 R24, [R1+0xda30] ;  /* 0x00da300001187983 */ /* 0x000ea40000300a00 */
[C---:B--2---:R-:W-:Y:S08]  /*eb280*/  HMMA.16816.F32 R16, R12.reuse, R24, R16 ;  /* 0x000000180c10723c */ /* 0x044ff00000001810 */
[C---:B----4-:R-:W-:Y:S11]  /*eb290*/  HMMA.16816.F32 R24, R12.reuse, R26, R4 ;  /* 0x0000001a0c18723c */ /* 0x050ff60000001804 */
        /* <DEDUP_REMOVED lines=8> */
[----:B0-----:R-:W4:Y:S04]  /*eb320*/  LDL.LU.64 R26, [R1+0xda08] ;  /* 0x00da0800011a7983 */ /* 0x001f280000300a00 */
[----:B------:R-:W4:Y:S01]  /*eb330*/  LDL.LU.64 R24, [R1+0xda00] ;  /* 0x00da000001187983 */ /* 0x000f220000300a00 */
        /* <DEDUP_REMOVED lines=29> */
[----:B------:R-:W3:Y:S01]  /*eb510*/  LDL.LU R0, [R1+0x3728] ;  /* 0x0037280001007983 */ /* 0x000ee20000300800 */
[C---:B--2---:R-:W-:Y:S08]  /*eb520*/  HMMA.16816.F32 R4, R12.reuse, R18, R8 ;  /* 0x000000120c04723c */ /* 0x044ff00000001808 */
[C---:B------:R-:W-:Y:S11]  /*eb530*/  HMMA.16816.F32 R8, R12.reuse, R28, R20 ;  /* 0x0000001c0c08723c */ /* 0x040ff60000001814 */
[----:B------:R0:W-:Y:S04]  /*eb540*/  STL.64 [R1+0x2720], R4 ;  /* 0x0027200401007387 */ /* 0x0001e80000100a00 */
[----:B------:R1:W-:Y:S04]  /*eb550*/  STL.64 [R1+0x2728], R6 ;  /* 0x0027280601007387 */ /* 0x0003e80000100a00 */
[----:B0-----:R-:W2:Y:S04]  /*eb560*/  LDL.LU R4, [R1+0x25a0] ;  /* 0x0025a00001047983 */ /* 0x001ea80000300800 */
[----:B------:R-:W-:Y:S04]  /*eb570*/  STL.64 [R1+0x2710], R8 ;  /* 0x0027100801007387 */ /* 0x000fe80000100a00 */
[----:B------:R-:W-:Y:S04]  /*eb580*/  STL.64 [R1+0x2718], R10 ;  /* 0x0027180a01007387 */ /* 0x000fe80000100a00 */
[----:B------:R-:W2:Y:S04]  /*eb590*/  LDL.LU R5, [R1+0x25a4] ;  /* 0x0025a40001057983 */ /* 0x000ea80000300800 */
[----:B-1----:R-:W2:Y:S04]  /*eb5a0*/  LDL.LU R6, [R1+0x25a8] ;  /* 0x0025a80001067983 */ /* 0x002ea80000300800 */
        /* <DEDUP_REMOVED lines=122> */
[----:B------:R-:W-:-:S12]  /*ebd50*/  STL.64 [R1+0xd6b0], R4 ;  /* 0x00d6b00401007387 */ /* 0x000fd80000100a00 */
[----:B------:R0:W-:Y:S02]  /*ebd60*/  STL.64 [R1+0x2670], R8 ;  /* 0x0026700801007387 */ /* 0x0001e40000100a00 */
[----:B0-----:R-:W-:Y:S02]  /*ebd70*/  IMAD R8, R20, 0x100, R19 ;  /* 0x0000010014087824 */ /* 0x001fe400078e0213 */
        /* <DEDUP_REMOVED lines=4560> */
[----:B------:R-:W-:Y:S01]  /*fda80*/  STL [R1+0xc05c], R0 ;  /* 0x00c05c0001007387 */ /* 0x000fe20000100800 */
[----:B--2---:R-:W-:Y:S03]  /*fda90*/  HMMA.16816.F32 R4, R12, R28, R24 ;  /* 0x0000001c0c04723c */ /* 0x004fe60000001818 */
[----:B------:R-:W2:-:S15]  /*fdaa0*/  LDL.LU R24, [R1+0xd50] ;  /* 0x000d500001187983 */ /* 0x000e9e0000300800 */
[----:B------:R-:W-:Y:S01]  /*fdab0*/  NOP ;  /* 0x0000000000007918 */ /* 0x000fe20000000000 */
        /* <DEDUP_REMOVED lines=141> */
[----:B------:R-:W-:-:S02]  /*fe390*/  IMAD.MOV.U32 R3, RZ, RZ, R28 ;  /* 0x000000ffff037224 */ /* 0x000fc400078e001c */
[----:B------:R-:W-:Y:S02]  /*fe3a0*/  IMAD.MOV.U32 R0, RZ, RZ, R29 ;  /* 0x000000ffff007224 */ /* 0x000fe400078e001d */
        /* <DEDUP_REMOVED lines=42> */
[----:B------:R-:W2:Y:S04]  /*fe650*/  LDL.64 R26, [R1] ;  /* 0x00000000011a7983 */ /* 0x000ea80000100a00 */
        /* <DEDUP_REMOVED lines=50> */
[----:B------:R-:W-:Y:S01]  /*fe980*/  HMMA.16816.F32 R4, R12, R10, R4 ;  /* 0x0000000a0c04723c */ /* 0x000fe20000001804 */
[----:B---3--:R-:W-:-:S07]  /*fe990*/  IMAD.MOV.U32 R3, RZ, RZ, R9 ;  /* 0x000000ffff037224 */ /* 0x008fce00078e0009 */
[----:B--2---:R-:W-:-:S15]  /*fe9a0*/  HMMA.16816.F32 R20, R12, R8, R20 ;  /* 0x000000080c14723c */ /* 0x004fde0000001814 */
[----:B------:R-:W-:-:S04]  /*fe9b0*/  NOP ;  /* 0x0000000000007918 */ /* 0x000fc80000000000 */
[----:B------:R-:W-:Y:S04]  /*fe9c0*/  STL.64 [R1+0x320], R20 ;  /* 0x0003201401007387 */ /* 0x000fe80000100a00 */
[----:B------:R0:W-:Y:S04]  /*fe9d0*/  STL.64 [R1+0x328], R22 ;  /* 0x0003281601007387 */ /* 0x0001e80000100a00 */
[----:B0-----:R-:W2:Y:S04]  /*fe9e0*/  LDL.LU.64 R22, [R1+0xc160] ;  /* 0x00c1600001167983 */ /* 0x001ea80000300a00 */
[----:B------:R-:W2:Y:S01]  /*fe9f0*/  LDL.LU.64 R20, [R1+0xc158] ;  /* 0x00c1580001147983 */ /* 0x000ea20000300a00 */
[----:B------:R-:W-:-:S02]  /*fea00*/  IMAD.MOV.U32 R0, RZ, RZ, R8 ;  /* 0x000000ffff007224 */ /* 0x000fc400078e0008 */
[----:B------:R-:W-:Y:S01]  /*fea10*/  IMAD.MOV.U32 R2, RZ, RZ, R11 ;  /* 0x000000ffff027224 */ /* 0x000fe200078e000b */
[----:B------:R-:W-:Y:S04]  /*fea20*/  STL [R1+0xc0c0], R3 ;  /* 0x00c0c00301007387 */ /* 0x000fe80000100800 */
[----:B------:R-:W-:Y:S04]  /*fea30*/  STL [R1+0xc0bc], R0 ;  /* 0x00c0bc0001007387 */ /* 0x000fe80000100800 */
[----:B------:R-:W-:Y:S04]  /*fea40*/  STL [R1+0xc0c4], R2 ;  /* 0x00c0c40201007387 */ /* 0x000fe80000100800 */
[----:B------:R-:W-:Y:S04]  /*fea50*/  STL.64 [R1+0x310], R4 ;  /* 0x0003100401007387 */ /* 0x000fe80000100a00 */
[----:B------:R0:W-:Y:S02]  /*fea60*/  STL.64 [R1+0x318], R6 ;  /* 0x0003180601007387 */ /* 0x0001e40000100a00 */
[----:B0-----:R-:W-:-:S15]  /*fea70*/  HMMA.16816.F32 R4, R12, R24, R16 ;  /* 0x000000180c04723c */ /* 0x001fde0000001810 */
[----:B------:R-:W-:-:S04]  /*fea80*/  NOP ;  /* 0x0000000000007918 */ /* 0x000fc80000000000 */
[----:B------:R-:W-:Y:S04]  /*fea90*/  STL.64 [R1+0x300], R4 ;  /* 0x0003000401007387 */ /* 0x000fe80000100a00 */
[----:B------:R2:W-:Y:S04]  /*feaa0*/  STL.64 [R1+0x308], R6 ;  /* 0x0003080601007387 */ /* 0x0005e80000100a00 */
        /* <DEDUP_REMOVED lines=8> */
[----:B------:R-:W2:Y:S04]  /*feb30*/  LDL.LU R20, [R1+0xe10] ;  /* 0x000e100001147983 */ /* 0x000ea80000300800 */
[----:B------:R-:W2:Y:S04]  /*feb40*/  LDL.LU R21, [R1+0xe14] ;  /* 0x000e140001157983 */ /* 0x000ea80000300800 */
[----:B------:R-:W2:Y:S04]  /*feb50*/  LDL.LU R22, [R1+0xe18] ;  /* 0x000e180001167983 */ /* 0x000ea80000300800 */
[----:B------:R-:W2:Y:S01]  /*feb60*/  LDL.LU R23, [R1+0xe1c] ;  /* 0x000e1c0001177983 */ /* 0x000ea20000300800 */
[----:B------:R-:W-:-:S02]  /*feb70*/  IMAD.MOV.U32 R3, RZ, RZ, R24 ;  /* 0x000000ffff037224 */ /* 0x000fc400078e0018 */
[----:B------:R-:W-:Y:S01]  /*feb80*/  IMAD.MOV.U32 R0, RZ, RZ, R25 ;  /* 0x000000ffff007224 */ /* 0x000fe200078e0019 */
[----:B------:R-:W4:Y:S04]  /*feb90*/  LDL.LU R24, [R1+0xdf0] ;  /* 0x000df00001187983 */ /* 0x000f280000300800 */
[----:B------:R-:W4:Y:S01]  /*feba0*/  LDL.LU R25, [R1+0xdf4] ;  /* 0x000df40001197983 */ /* 0x000f220000300800 */
[----:B------:R-:W-:-:S03]  /*febb0*/  IMAD.MOV.U32 R2, RZ, RZ, R27 ;  /* 0x000000ffff027224 */ /* 0x000fc600078e001b */
[----:B------:R-:W4:Y:S04]  /*febc0*/  LDL.LU R26, [R1+0xdf8] ;  /* 0x000df800011a7983 */ /* 0x000f280000300800 */
[----:B------:R-:W4:Y:S04]  /*febd0*/  LDL.LU R27, [R1+0xdfc] ;  /* 0x000dfc00011b7983 */ /* 0x000f280000300800 */
        /* <DEDUP_REMOVED lines=35> */
[----:B0-----:R-:W4:Y:S04]  /*fee10*/  LDL.LU.64 R26, [R1+0xc150] ;  /* 0x00c15000011a7983 */ /* 0x001f280000300a00 */
[----:B------:R-:W2:Y:S04]  /*fee20*/  LDL.LU.64 R24, [R1+0xc148] ;  /* 0x00c1480001187983 */ /* 0x000ea80000300a00 */
[----:B------:R0:W-:Y:S04]  /*fee30*/  STL [R1+0xc03c], R28 ;  /* 0x00c03c1c01007387 */ /* 0x0001e80000100800 */
[----:B0-----:R-:W2:Y:S04]  /*fee40*/  LDL.LU R28, [R1+0x3b2c] ;  /* 0x003b2c00011c7983 */ /* 0x001ea80000300800 */
[----:B------:R0:W-:Y:S04]  /*fee50*/  STL [R1+0xc038], R29 ;  /* 0x00c0381d01007387 */ /* 0x0001e80000100800 */
[----:B0-----:R-:W2:Y:S01]  /*fee60*/  LDL.LU R29, [R1+0x3b34] ;  /* 0x003b3400011d7983 */ /* 0x001ea20000300800 */
        /* <DEDUP_REMOVED lines=67> */
[----:B------:R4:W-:Y:S01]  /*ff2a0*/  STL.64 [R1+0xbe20], R8 ;  /* 0x00be200801007387 */ /* 0x0009e20000100a00 */
[C---:B--2---:R-:W-:Y:S08]  /*ff2b0*/  HMMA.16816.F32 R16, R12.reuse, R6, R16 ;  /* 0x000000060c10723c */ /* 0x044ff00000001810 */
[----:B----4-:R-:W-:Y:S01]  /*ff2c0*/  HMMA.16816.F32 R8, R12, R4, R20 ;  /* 0x000000040c08723c */ /* 0x010fe20000001814 */
[----:B------:R-:W-:Y:S10]  /*ff2d0*/  STL.64 [R1+0xbe08], R6 ;  /* 0x00be080601007387 */ /* 0x000ff40000100a00 */
[----:B------:R-:W-:Y:S04]  /*ff2e0*/  STL.64 [R1+0x250], R16 ;  /* 0x0002501001007387 */ /* 0x000fe80000100a00 */
[----:B------:R-:W-:Y:S04]  /*ff2f0*/  STL.64 [R1+0x258], R18 ;  /* 0x0002581201007387 */ /* 0x000fe80000100a00 */
[----:B------:R0:W-:Y:S04]  /*ff300*/  STL.64 [R1+0xbe00], R4 ;  /* 0x00be000401007387 */ /* 0x0001e80000100a00 */
[----:B------:R-:W-:Y:S04]  /*ff310*/  STL.64 [R1+0x240], R8 ;  /* 0x0002400801007387 */ /* 0x000fe80000100a00 */
[----:B------:R1:W-:Y:S01]  /*ff320*/  STL.64 [R1+0x248], R10 ;  /* 0x0002480a01007387 */ /* 0x0003e20000100a00 */
[----:B0-----:R-:W-:-:S05]  /*ff330*/  IMAD R4, R25, 0x100, R24 ;  /* 0x0000010019047824 */ /* 0x001fca00078e0218 */
[----:B------:R0:W-:Y:S04]  /*ff340*/  STL [R1+0xd0], R4 ;  /* 0x0000d00401007387 */ /* 0x0001e80000100800 */
[----:B------:R-:W2:Y:S04]  /*ff350*/  LDL.LU R16, [R1+0x13e0] ;  /* 0x0013e00001107983 */ /* 0x000ea80000300800 */
[----:B------:R-:W2:Y:S04]  /*ff360*/  LDL.LU R17, [R1+0x13e4] ;  /* 0x0013e40001117983 */ /* 0x000ea80000300800 */
[----:B------:R-:W3:Y:S04]  /*ff370*/  LDL.LU R18, [R1+0x13e8] ;  /* 0x0013e80001127983 */ /* 0x000ee80000300800 */
[----:B------:R-:W3:Y:S01]  /*ff380*/  LDL.LU R19, [R1+0x13ec] ;  /* 0x0013ec0001137983 */ /* 0x000ee20000300800 */
[----:B-1----:R-:W-:-:S03]  /*ff390*/  IMAD.MOV.U32 R11, RZ, RZ, R2 ;  /* 0x000000ffff0b7224 */ /* 0x002fc600078e0002 */
[----:B---3--:R-:W-:Y:S04]  /*ff3a0*/  STL.64 [R1+0xbe88], R18 ;  /* 0x00be881201007387 */ /* 0x008fe80000100a00 */
[----:B--2---:R-:W-:Y:S04]  /*ff3b0*/  STL.64 [R1+0xbe80], R16 ;  /* 0x00be801001007387 */ /* 0x004fe80000100a00 */
[----:B------:R-:W2:Y:S04]  /*ff3c0*/  LDL R10, [R1] ;  /* 0x00000000010a7983 */ /* 0x000ea80000100800 */
[----:B------:R-:W3:Y:S04]  /*ff3d0*/  LDL.LU R2, [R1+0xc0c4] ;  /* 0x00c0c40001027983 */ /* 0x000ee80000300800 */
[----:B--2---:R1:W-:Y:S04]  /*ff3e0*/  STL.64 [R1+0xbe90], R10 ;  /* 0x00be900a01007387 */ /* 0x0043e80000100a00 */
[----:B0-----:R-:W2:Y:S04]  /*ff3f0*/  LDL.LU R4, [R1+0x13b0] ;  /* 0x0013b00001047983 */ /* 0x001ea80000300800 */
[----:B------:R-:W2:Y:S04]  /*ff400*/  LDL.LU R5, [R1+0x13b4] ;  /* 0x0013b40001057983 */ /* 0x000ea80000300800 */
[----:B------:R-:W4:Y:S04]  /*ff410*/  LDL.LU R6, [R1+0x13b8] ;  /* 0x0013b80001067983 */ /* 0x000f280000300800 */
[----:B------:R-:W4:Y:S01]  /*ff420*/  LDL.LU R7, [R1+0x13bc] ;  /* 0x0013bc0001077983 */ /* 0x000f220000300800 */
[----:B------:R-:W-:-:S02]  /*ff430*/  IMAD R28, R28, 0x100, R26 ;  /* 0x000001001c1c7824 */ /* 0x000fc400078e021a */
[----:B------:R-:W-:Y:S02]  /*ff440*/  IMAD R29, R29, 0x100, R27 ;  /* 0x000001001d1d7824 */ /* 0x000fe400078e021b */
[----:B------:R-:W-:Y:S02]  /*ff450*/  IMAD.MOV.U32 R26, RZ, RZ, R3 ;  /* 0x000000ffff1a7224 */ /* 0x000fe400078e0003 */
[----:B------:R-:W-:Y:S01]  /*ff460*/  IMAD.MOV.U32 R27, RZ, RZ, R0 ;  /* 0x000000ffff1b7224 */ /* 0x000fe200078e0000 */
[----:B----4-:R0:W-:Y:S04]  /*ff470*/  STL.64 [R1+0xbea0], R6 ;  /* 0x00bea00601007387 */ /* 0x0101e80000100a00 */
[----:B--2---:R-:W-:Y:S04]  /*ff480*/  STL.64 [R1+0xbe98], R4 ;  /* 0x00be980401007387 */ /* 0x004fe80000100a00 */
[----:B------:R-:W2:Y:S04]  /*ff490*/  LDL.LU R3, [R1+0xc0c0] ;  /* 0x00c0c00001037983 */ /* 0x000ea80000300800 */
[----:B------:R-:W0:Y:S04]  /*ff4a0*/  LDL.LU R0, [R1+0xc0bc] ;  /* 0x00c0bc0001007983 */ /* 0x000e280000300800 */
[----:B------:R-:W4:Y:S01]  /*ff4b0*/  LDL R24, [R1+0x10] ;  /* 0x0000100001187983 */ /* 0x000f220000100800 */
[----:B---3--:R-:W-:-:S03]  /*ff4c0*/  IMAD.MOV.U32 R25, RZ, RZ, R2 ;  /* 0x000000ffff197224 */ /* 0x008fc600078e0002 */
[----:B------:R-:W3:Y:S04]  /*ff4d0*/  LDL.LU R2, [R1+0xc0b8] ;  /* 0x00c0b80001027983 */ /* 0x000ee80000300800 */
[----:B------:R-:W-:Y:S04]  /*ff4e0*/  STL.64 [R1+0xbeb0], R26 ;  /* 0x00beb01a01007387 */ /* 0x000fe80000100a00 */
[----:B----4-:R4:W-:Y:S04]  /*ff4f0*/  STL.64 [R1+0xbea8], R24 ;  /* 0x00bea81801007387 */ /* 0x0109e80000100a00 */
[----:B------:R-:W3:Y:S04]  /*ff500*/  LDL.LU R8, [R1+0x1370] ;  /* 0x0013700001087983 */ /* 0x000ee80000300800 */
[----:B------:R-:W3:Y:S04]  /*ff510*/  LDL.LU R9, [R1+0x1374] ;  /* 0x0013740001097983 */ /* 0x000ee80000300800 */
[----:B-1----:R-:W3:Y:S04]  /*ff520*/  LDL.LU R10, [R1+0x1378] ;  /* 0x00137800010a7983 */ /* 0x002ee80000300800 */
[----:B------:R-:W3:Y:S01]  /*ff530*/  LDL.LU R11, [R1+0x137c] ;  /* 0x00137c00010b7983 */ /* 0x000ee20000300800 */
[----:B0-----:R-:W-:-:S02]  /*ff540*/  IMAD.MOV.U32 R6, RZ, RZ, R0 ;  /* 0x000000ffff067224 */ /* 0x001fc400078e0000 */
[----:B--2---:R-:W-:Y:S01]  /*ff550*/  IMAD.MOV.U32 R7, RZ, RZ, R3 ;  /* 0x000000ffff077224 */ /* 0x004fe200078e0003 */
[----:B---3--:R-:W-:Y:S04]  /*ff560*/  STL.64 [R1+0xbec0], R10 ;  /* 0x00bec00a01007387 */ /* 0x008fe80000100a00 */
[----:B------:R0:W-:Y:S04]  /*ff570*/  STL.64 [R1+0xbeb8], R8 ;  /* 0x00beb80801007387 */ /* 0x0001e80000100a00 */
[----:B------:R-:W2:Y:S04]  /*ff580*/  LDL.LU R0, [R1+0xc0b4] ;  /* 0x00c0b40001007983 */ /* 0x000ea80000300800 */
[----:B------:R-:W3:Y:S04]  /*ff590*/  LDL.LU R3, [R1+0xc0b0] ;  /* 0x00c0b00001037983 */ /* 0x000ee80000300800 */
[----:B----4-:R-:W4:Y:S04]  /*ff5a0*/  LDL.LU R24, [R1+0x1350] ;  /* 0x0013500001187983 */ /* 0x010f280000300800 */
[----:B------:R-:W4:Y:S04]  /*ff5b0*/  LDL.LU R25, [R1+0x1354] ;  /* 0x0013540001197983 */ /* 0x000f280000300800 */
[----:B------:R-:W2:Y:S04]  /*ff5c0*/  LDL.LU R26, [R1+0x1358] ;  /* 0x00135800011a7983 */ /* 0x000ea80000300800 */
[----:B------:R-:W2:Y:S01]  /*ff5d0*/  LDL.LU R27, [R1+0x135c] ;  /* 0x00135c00011b7983 */ /* 0x000ea20000300800 */
[----:B------:R-:W-:-:S03]  /*ff5e0*/  IMAD.MOV.U32 R5, RZ, RZ, R2 ;  /* 0x000000ffff057224 */ /* 0x000fc600078e0002 */
[----:B--2---:R3:W-:Y:S04]  /*ff5f0*/  STL.64 [R1+0xbed0], R26 ;  /* 0x00bed01a01007387 */ /* 0x0047e80000100a00 */
[----:B----4-:R1:W-:Y:S04]  /*ff600*/  STL.64 [R1+0xbec8], R24 ;  /* 0x00bec81801007387 */ /* 0x0103e80000100a00 */
[----:B------:R-:W2:Y:S04]  /*ff610*/  LDL R4, [R1+0x20] ;  /* 0x0000200001047983 */ /* 0x000ea80000100800 */
[----:B------:R-:W4:Y:S04]  /*ff620*/  LDL.LU R2, [R1+0xc0ac] ;  /* 0x00c0ac0001027983 */ /* 0x000f280000300800 */
[----:B------:R-:W-:Y:S04]  /*ff630*/  STL.64 [R1+0xbee0], R6 ;  /* 0x00bee00601007387 */ /* 0x000fe80000100a00 */
        /* <DEDUP_REMOVED lines=127> */
[----:B------:R-:W-:-:S03]  /*ffe30*/  IMAD.MOV.U32 R26, RZ, RZ, R0 ;  /* 0x000000ffff1a7224 */ /* 0x000fc600078e0000 */
        /* <DEDUP_REMOVED lines=8> */
[----:B------:R-:W2:Y:S01]  /*ffec0*/  LDL.LU R25, [R1+0xd0] ;  /* 0x0000d00001197983 */ /* 0x000ea20000300800 */
[----:B------:R-:W-:-:S05]  /*ffed0*/  IMAD.MOV.U32 R27, RZ, RZ, R3 ;  /* 0x000000ffff1b7224 */ /* 0x000fca00078e0003 */
[----:B------:R0:W-:Y:S04]  /*ffee0*/  STL.64 [R1+0xc048], R26 ;  /* 0x00c0481a01007387 */ /* 0x0001e80000100a00 */
[----:B--2---:R1:W-:Y:S04]  /*ffef0*/  STL [R1+0xc040], R25 ;  /* 0x00c0401901007387 */ /* 0x0043e80000100800 */
[----:B------:R-:W4:Y:S01]  /*fff00*/  LDL.LU R24, [R1+0xed0] ;  /* 0x000ed00001187983 */ /* 0x000f220000300800 */
[----:B0-----:R-:W-:-:S03]  /*fff10*/  IMAD.MOV.U32 R27, RZ, RZ, R0 ;  /* 0x000000ffff1b7224 */ /* 0x001fc600078e0000 */
[----:B-1----:R-:W4:Y:S04]  /*fff20*/  LDL.LU R25, [R1+0xed4] ;  /* 0x000ed40001197983 */ /* 0x002f280000300800 */
[----:B------:R-:W4:Y:S04]  /*fff30*/  LDL.LU R26, [R1+0xed8] ;  /* 0x000ed800011a7983 */ /* 0x000f280000300800 */
        /* <DEDUP_REMOVED lines=14> */
[----:B------:R-:W-:-:S03]  /*100020*/  IMAD R0, R0, 0x100, R3 ;  /* 0x0000010000007824 */ /* 0x000fc600078e0203 */
        /* <DEDUP_REMOVED lines=18> */
[----:B------:R-:W4:Y:S02]  /*100150*/  LDL.LU R3, [R1+0xc050] ;  /* 0x00c0500001037983 */ /* 0x000f240000300800 */
[----:B----4-:R-:W-:Y:S02]  /*100160*/  HMMA.16816.F32 R12, R12, R2, R24 ;  /* 0x000000020c0c723c */ /* 0x010fe40000001818 */
[----:B------:R-:W2:Y:S04]  /*100170*/  LDL.LU.64 R26, [R1+0xc048] ;  /* 0x00c04800011a7983 */ /* 0x000ea80000300a00 */
[----:B------:R-:W4:-:S13]  /*100180*/  LDL.LU R25, [R1+0xc040] ;  /* 0x00c0400001197983 */ /* 0x000f1a0000300800 */
[----:B------:R0:W-:Y:S04]  /*100190*/  STL.64 [R1+0xa0], R12 ;  /* 0x0000a00c01007387 */ /* 0x0001e80000100a00 */
[----:B------:R1:W-:Y:S01]  /*1001a0*/  STL.64 [R1+0xa8], R14 ;  /* 0x0000a80e01007387 */ /* 0x0003e20000100a00 */
[----:B0-----:R-:W-:Y:S02]  /*1001b0*/  F2FP.F16.E4M3.UNPACK_B R13, R28 ;  /* 0x0000001cff0d723e */ /* 0x001fe400020006ff */
[----:B-1----:R-:W-:Y:S02]  /*1001c0*/  F2FP.F16.E4M3.UNPACK_B R14, R29 ;  /* 0x0000001dff0e723e */ /* 0x002fe400020006ff */
[----:B------:R-:W-:Y:S01]  /*1001d0*/  F2FP.F16.E4M3.UNPACK_B R15, R0 ;  /* 0x00000000ff0f723e */ /* 0x000fe200020006ff */
[----:B------:R-:W3:Y:S04]  /*1001e0*/  LDL.LU R28, [R1+0xc03c] ;  /* 0x00c03c00011c7983 */ /* 0x000ee80000300800 */
[----:B------:R-:W3:Y:S01]  /*1001f0*/  LDL.LU R29, [R1+0xc038] ;  /* 0x00c03800011d7983 */ /* 0x000ee20000300800 */
[----:B----4-:R-:W-:-:S07]  /*100200*/  F2FP.F16.E4M3.UNPACK_B R12, R25 ;  /* 0x00000019ff0c723e */ /* 0x010fce00020006ff */
[----:B--2---:R-:W-:Y:S01]  /*100210*/  HMMA.16816.F32 R24, R12, R26, R8 ;  /* 0x0000001a0c18723c */ /* 0x004fe20000001808 */
[----:B------:R-:W2:Y:S04]  /*100220*/  LDL.LU.64 R10, [R1+0xc030] ;  /* 0x00c03000010a7983 */ /* 0x000ea80000300a00 */
[----:B------:R-:W2:-:S14]  /*100230*/  LDL.LU.64 R8, [R1+0xc028] ;  /* 0x00c0280001087983 */ /* 0x000e9c0000300a00 */
        /* <DEDUP_REMOVED lines=55> */
[----:B------:R0:W-:Y:S01]  /*1005b0*/  STL [R1+0x1a8], R26 ;  /* 0x0001a81a01007387 */ /* 0x0001e20000100800 */
[----:B------:R-:W-:-:S03]  /*1005c0*/  IMAD.MOV.U32 R0, RZ, RZ, R27 ;  /* 0x000000ffff007224 */ /* 0x000fc600078e001b */
[----:B0-----:R-:W2:Y:S04]  /*1005d0*/  LDL.LU.64 R26, [R1+0xbf48] ;  /* 0x00bf4800011a7983 */ /* 0x001ea80000300a00 */
        /* <DEDUP_REMOVED lines=48> */
[----:B0-----:R-:W4:Y:S04]  /*1008e0*/  LDL.LU.64 R10, [R1+0xbe90] ;  /* 0x00be9000010a7983 */ /* 0x001f280000300a00 */
[----:B------:R-:W2:Y:S04]  /*1008f0*/  LDL.LU.64 R18, [R1+0xbe88] ;  /* 0x00be880001127983 */ /* 0x000ea80000300a00 */
[----:B------:R-:W2:Y:S04]  /*100900*/  LDL.LU.64 R16, [R1+0xbe80] ;  /* 0x00be800001107983 */ /* 0x000ea80000300a00 */
[----:B------:R-:W-:Y:S04]  /*100910*/  STL.64 [R1+0x110], R24 ;  /* 0x0001101801007387 */ /* 0x000fe80000100a00 */
[----:B------:R0:W-:Y:S04]  /*100920*/  STL.64 [R1+0x118], R26 ;  /* 0x0001181a01007387 */ /* 0x0001e80000100a00 */
[----:B0-----:R-:W3:Y:S04]  /*100930*/  LDL.LU.64 R26, [R1+0xbe78] ;  /* 0x00be7800011a7983 */ /* 0x001ee80000300a00 */
[----:B------:R-:W3:Y:S04]  /*100940*/  LDL.LU.64 R24, [R1+0xbe70] ;  /* 0x00be700001187983 */ /* 0x000ee80000300a00 */
[----:B------:R-:W-:Y:S01]  /*100950*/  STL.64 [R1+0xbd78], R28 ;  /* 0x00bd781c01007387 */ /* 0x000fe20000100a00 */
[C---:B----4-:R-:W-:Y:S08]  /*100960*/  HMMA.16816.F32 R4, R12.reuse, R10, R4 ;  /* 0x0000000a0c04723c */ /* 0x050ff00000001804 */
[C---:B--2---:R-:W-:Y:S11]  /*100970*/  HMMA.16816.F32 R8, R12.reuse, R28, R16 ;  /* 0x0000001c0c08723c */ /* 0x044ff60000001810 */
[----:B------:R-:W-:Y:S04]  /*100980*/  STL.64 [R1+0x100], R4 ;  /* 0x0001000401007387 */ /* 0x000fe80000100a00 */
[----:B------:R3:W-:Y:S02]  /*100990*/  STL.64 [R1+0x108], R6 ;  /* 0x0001080601007387 */ /* 0x0007e40000100a00 */
[C---:B---3--:R-:W-:Y:S02]  /*1009a0*/  HMMA.16816.F32 R4, R12.reuse, R26, R20 ;  /* 0x0000001a0c04723c */ /* 0x048fe40000001814 */
[----:B------:R-:W-:Y:S04]  /*1009b0*/  STL.64 [R1+0xf0], R8 ;  /* 0x0000f00801007387 */ /* 0x000fe80000100a00 */
[----:B------:R-:W-:Y:S04]  /*1009c0*/  STL.64 [R1+0xf8], R10 ;  /* 0x0000f80a01007387 */ /* 0x000fe80000100a00 */
[----:B------:R-:W2:Y:S09]  /*1009d0*/  LDL.LU R20, [R1+0x1400] ;  /* 0x0014000001147983 */ /* 0x000eb20000300800 */
[----:B------:R0:W-:Y:S04]  /*1009e0*/  STL.64 [R1+0xe0], R4 ;  /* 0x0000e00401007387 */ /* 0x0001e80000100a00 */
[----:B------:R1:W-:Y:S04]  /*1009f0*/  STL.64 [R1+0xe8], R6 ;  /* 0x0000e80601007387 */ /* 0x0003e80000100a00 */
[----:B------:R-:W2:Y:S04]  /*100a00*/  LDL.LU R21, [R1+0x1404] ;  /* 0x0014040001157983 */ /* 0x000ea80000300800 */
[----:B------:R-:W2:Y:S04]  /*100a10*/  LDL.LU R22, [R1+0x1408] ;  /* 0x0014080001167983 */ /* 0x000ea80000300800 */
[----:B------:R-:W2:Y:S04]  /*100a20*/  LDL.LU R23, [R1+0x140c] ;  /* 0x00140c0001177983 */ /* 0x000ea80000300800 */
[----:B0-----:R-:W3:Y:S04]  /*100a30*/  LDL.LU R4, [R1+0x14a0] ;  /* 0x0014a00001047983 */ /* 0x001ee80000300800 */
        /* <DEDUP_REMOVED lines=30> */
[----:B------:R-:W-:Y:S04]  /*100c20*/  STL.64 [R1+0xd0], R20 ;  /* 0x0000d01401007387 */ /* 0x000fe80000100a00 */
[----:B------:R0:W-:Y:S04]  /*100c30*/  STL.64 [R1+0xd8], R22 ;  /* 0x0000d81601007387 */ /* 0x0001e80000100a00 */
[----:B0-----:R-:W4:Y:S04]  /*100c40*/  LDL.LU.64 R22, [R1+0xbe68] ;  /* 0x00be680001167983 */ /* 0x001f280000300a00 */
[----:B------:R-:W2:Y:S04]  /*100c50*/  LDL.LU.64 R20, [R1+0xbe60] ;  /* 0x00be600001147983 */ /* 0x000ea80000300a00 */
        /* <DEDUP_REMOVED lines=44> */
[----:B------:R0:W-:Y:S04]  /*100f20*/  STL.64 [R1+0xbca0], R18 ;  /* 0x00bca01201007387 */ /* 0x0001e80000100a00 */
[----:B0-----:R-:W4:Y:S04]  /*100f30*/  LDL.LU R19, [R1+0x3b48] ;  /* 0x003b480001137983 */ /* 0x001f280000300800 */
        /* <DEDUP_REMOVED lines=19> */
[C---:B--2---:R-:W-:Y:S08]  /*101070*/  HMMA.16816.F32 R24, R12.reuse, R6, R24 ;  /* 0x000000060c18723c */ /* 0x044ff00000001818 */
[----:B---3--:R-:W-:Y:S11]  /*101080*/  HMMA.16816.F32 R8, R12, R4, R8 ;  /* 0x000000040c08723c */ /* 0x008ff60000001808 */
[----:B------:R-:W-:Y:S04]  /*101090*/  STL.64 [R1+0x990], R24 ;  /* 0x0009901801007387 */ /* 0x000fe80000100a00 */
[----:B------:R0:W-:Y:S04]  /*1010a0*/  STL.64 [R1+0x998], R26 ;  /* 0x0009981a01007387 */ /* 0x0001e80000100a00 */
[----:B0-----:R-:W2:Y:S04]  /*1010b0*/  LDL.LU.64 R26, [R1+0xbdf8] ;  /* 0x00bdf800011a7983 */ /* 0x001ea80000300a00 */
[----:B------:R-:W2:Y:S04]  /*1010c0*/  LDL.LU.64 R24, [R1+0xbdf0] ;  /* 0x00bdf00001187983 */ /* 0x000ea80000300a00 */
[----:B------:R-:W-:Y:S04]  /*1010d0*/  STL [R1+0xbc0c], R6 ;  /* 0x00bc0c0601007387 */ /* 0x000fe80000100800 */
[----:B------:R-:W-:Y:S04]  /*1010e0*/  STL [R1+0xbc08], R7 ;  /* 0x00bc080701007387 */ /* 0x000fe80000100800 */
[----:B------:R-:W-:Y:S04]  /*1010f0*/  STL [R1+0xbc14], R4 ;  /* 0x00bc140401007387 */ /* 0x000fe80000100800 */
[----:B------:R0:W-:Y:S04]  /*101100*/  STL [R1+0xbc10], R5 ;  /* 0x00bc100501007387 */ /* 0x0001e80000100800 */
[----:B------:R1:W-:Y:S04]  /*101110*/  STL.64 [R1+0x9c0], R8 ;  /* 0x0009c00801007387 */ /* 0x0003e80000100a00 */
[----:B------:R-:W-:Y:S04]  /*101120*/  STL.64 [R1+0x9c8], R10 ;  /* 0x0009c80a01007387 */ /* 0x000fe80000100a00 */
[----:B0-----:R-:W3:Y:S01]  /*101130*/  LDL.LU.64 R4, [R1+0x90] ;  /* 0x0000900001047983 */ /* 0x001ee20000300a00 */
[----:B----4-:R-:W-:-:S02]  /*101140*/  IMAD R6, R20, 0x100, R19 ;  /* 0x0000010014067824 */ /* 0x010fc400078e0213 */
[----:B-1----:R-:W-:Y:S01]  /*101150*/  IMAD R8, R22, 0x100, R21 ;  /* 0x0000010016087824 */ /* 0x002fe200078e0215 */
[----:B---3--:R-:W-:Y:S04]  /*101160*/  STL [R1+0xbde8], R5 ;  /* 0x00bde80501007387 */ /* 0x008fe80000100800 */
[----:B------:R0:W-:Y:S04]  /*101170*/  STL [R1+0x790], R6 ;  /* 0x0007900601007387 */ /* 0x0001e80000100800 */
[----:B0-----:R-:W3:Y:S04]  /*101180*/  LDL.LU.64 R6, [R1+0x98] ;  /* 0x0000980001067983 */ /* 0x001ee80000300a00 */
[----:B------:R2:W-:Y:S02]  /*101190*/  STL [R1+0x794], R8 ;  /* 0x0007940801007387 */ /* 0x0005e40000100800 */
[----:B--2---:R-:W-:Y:S02]  /*1011a0*/  HMMA.16816.F32 R8, R12, R2, R24 ;  /* 0x000000020c08723c */ /* 0x004fe40000001818 */
[----:B------:R-:W2:Y:S04]  /*1011b0*/  LDL.LU R14, [R1+0x790] ;  /* 0x00079000010e7983 */ /* 0x000ea80000300800 */
[----:B------:R-:W4:-:S13]  /*1011c0*/  LDL.LU R15, [R1+0x794] ;  /* 0x00079400010f7983 */ /* 0x000f1a0000300800 */
[----:B------:R0:W-:Y:S04]  /*1011d0*/  STL.64 [R1+0x9b0], R8 ;  /* 0x0009b00801007387 */ /* 0x0001e80000100a00 */
[----:B------:R1:W-:Y:S04]  /*1011e0*/  STL.64 [R1+0x9b8], R10 ;  /* 0x0009b80a01007387 */ /* 0x0003e80000100a00 */
[----:B0-----:R-:W2:Y:S04]  /*1011f0*/  LDL.LU R8, [R1+0x1560] ;  /* 0x0015600001087983 */ /* 0x001ea80000300800 */
[----:B------:R-:W2:Y:S04]  /*101200*/  LDL.LU R9, [R1+0x1564] ;  /* 0x0015640001097983 */ /* 0x000ea80000300800 */
[----:B-1----:R-:W2:Y:S04]  /*101210*/  LDL.LU R10, [R1+0x1568] ;  /* 0x00156800010a7983 */ /* 0x002ea80000300800 */
        /* <DEDUP_REMOVED lines=8> */
[----:B------:R-:W-:Y:S01]  /*1012a0*/  IMAD R0, R0, 0x100, R29 ;  /* 0x0000010000007824 */ /* 0x000fe200078e021d */
[----:B------:R-:W-:Y:S01]  /*1012b0*/  F2FP.F16.E4M3.UNPACK_B R12, R14 ;  /* 0x0000000eff0c723e */ /* 0x000fe200020006ff */
[----:B--2---:R-:W-:Y:S04]  /*1012c0*/  STL.64 [R1+0xbde0], R10 ;  /* 0x00bde00a01007387 */ /* 0x004fe80000100a00 */
[----:B------:R0:W-:Y:S04]  /*1012d0*/  STL.64 [R1+0xbdd8], R8 ;  /* 0x00bdd80801007387 */ /* 0x0001e80000100a00 */
[----:B0-----:R-:W3:Y:S04]  /*1012e0*/  LDL.LU R8, [R1+0x1500] ;  /* 0x0015000001087983 */ /* 0x001ee80000300800 */
[----:B------:R-:W3:Y:S04]  /*1012f0*/  LDL.LU R9, [R1+0x1504] ;  /* 0x0015040001097983 */ /* 0x000ee80000300800 */
[----:B------:R-:W3:Y:S04]  /*101300*/  LDL.LU R10, [R1+0x1508] ;  /* 0x00150800010a7983 */ /* 0x000ee80000300800 */
[----:B------:R-:W3:Y:S01]  /*101310*/  LDL.LU R11, [R1+0x150c] ;  /* 0x00150c00010b7983 */ /* 0x000ee20000300800 */
[----:B----4-:R-:W-:-:S02]  /*101320*/  F2FP.F16.E4M3.UNPACK_B R13, R15 ;  /* 0x0000000fff0d723e */ /* 0x010fc400020006ff */
[----:B------:R-:W-:Y:S02]  /*101330*/  F2FP.F16.E4M3.UNPACK_B R14, R5 ;  /* 0x00000005ff0e723e */ /* 0x000fe400020006ff */
[----:B------:R-:W-:Y:S01]  /*101340*/  F2FP.F16.E4M3.UNPACK_B R15, R0 ;  /* 0x00000000ff0f723e */ /* 0x000fe200020006ff */
[----:B------:R-:W2:Y:S04]  /*101350*/  LDL.LU.64 R20, [R1+0x80] ;  /* 0x0000800001147983 */ /* 0x000ea80000300a00 */
[----:B------:R-:W4:Y:S04]  /*101360*/  LDL.LU R16, [R1+0x1580] ;  /* 0x0015800001107983 */ /* 0x000f280000300800 */
[----:B------:R-:W4:Y:S04]  /*101370*/  LDL.LU R17, [R1+0x1584] ;  /* 0x0015840001117983 */ /* 0x000f280000300800 */
[----:B------:R-:W4:Y:S04]  /*101380*/  LDL.LU R18, [R1+0x1588] ;  /* 0x0015880001127983 */ /* 0x000f280000300800 */
[----:B------:R-:W4:Y:S04]  /*101390*/  LDL.LU R19, [R1+0x158c] ;  /* 0x00158c0001137983 */ /* 0x000f280000300800 */
[----:B------:R-:W2:Y:S04]  /*1013a0*/  LDL.LU.64 R22, [R1+0x78] ;  /* 0x0000780001167983 */ /* 0x000ea80000300a00 */
[----:B------:R-:W2:Y:S04]  /*1013b0*/  LDL.LU R24, [R1+0x15a0] ;  /* 0x0015a00001187983 */ /* 0x000ea80000300800 */
[----:B------:R-:W2:Y:S04]  /*1013c0*/  LDL.LU R25, [R1+0x15a4] ;  /* 0x0015a40001197983 */ /* 0x000ea80000300800 */
[----:B------:R-:W2:Y:S04]  /*1013d0*/  LDL.LU R26, [R1+0x15a8] ;  /* 0x0015a800011a7983 */ /* 0x000ea80000300800 */
[----:B------:R-:W2:Y:S04]  /*1013e0*/  LDL.LU R27, [R1+0x15ac] ;  /* 0x0015ac00011b7983 */ /* 0x000ea80000300800 */
[----:B------:R-:W2:Y:S04]  /*1013f0*/  LDL.LU.64 R28, [R1+0x70] ;  /* 0x00007000011c7983 */ /* 0x000ea80000300a00 */
[----:B------:R-:W-:Y:S04]  /*101400*/  STL [R1+0xbbdc], R2 ;  /* 0x00bbdc0201007387 */ /* 0x000fe80000100800 */
[----:B------:R-:W-:Y:S04]  /*101410*/  STL [R1+0xbbd8], R3 ;  /* 0x00bbd80301007387 */ /* 0x000fe80000100800 */
        /* <DEDUP_REMOVED lines=9> */
[----:B--2---:R-:W-:Y:S01]  /*1014b0*/  IMAD.MOV.U32 R3, RZ, RZ, R5 ;  /* 0x000000ffff037224 */ /* 0x004fe200078e0005 */
[----:B------:R-:W-:Y:S04]  /*1014c0*/  STL [R1+0xbc1c], R0 ;  /* 0x00bc1c0001007387 */ /* 0x000fe80000100800 */
[----:B------:R-:W-:Y:S01]  /*1014d0*/  STL [R1+0xbc18], R2 ;  /* 0x00bc180201007387 */ /* 0x000fe20000100800 */
[----:B------:R-:W-:Y:S01]  /*1014e0*/  IMAD.MOV.U32 R7, RZ, RZ, R4 ;  /* 0x000000ffff077224 */ /* 0x000fe200078e0004 */
[----:B---3--:R-:W-:-:S15]  /*1014f0*/  HMMA.16816.F32 R8, R12, R4, R8 ;  /* 0x000000040c08723c */ /* 0x008fde0000001808 */
[----:B------:R-:W-:-:S04]  /*101500*/  NOP ;  /* 0x0000000000007918 */ /* 0x000fc80000000000 */
[----:B------:R-:W-:Y:S04]  /*101510*/  STL.64 [R1+0xa70], R8 ;  /* 0x000a700801007387 */ /* 0x000fe80000100a00 */
[----:B------:R0:W-:Y:S04]  /*101520*/  STL.64 [R1+0xa78], R10 ;  /* 0x000a780a01007387 */ /* 0x0001e80000100a00 */
[----:B0-----:R-:W2:Y:S04]  /*101530*/  LDL.LU.64 R10, [R1+0xbdd0] ;  /* 0x00bdd000010a7983 */ /* 0x001ea80000300a00 */
[----:B------:R-:W2:Y:S04]  /*101540*/  LDL.LU.64 R8, [R1+0xbdc8] ;  /* 0x00bdc80001087983 */ /* 0x000ea80000300a00 */
[----:B------:R0:W-:Y:S04]  /*101550*/  STL [R1+0xbc24], R3 ;  /* 0x00bc240301007387 */ /* 0x0001e80000100800 */
[----:B0-----:R-:W3:Y:S04]  /*101560*/  LDL.LU.64 R2, [R1+0x88] ;  /* 0x0000880001027983 */ /* 0x001ee80000300a00 */
[----:B------:R0:W-:Y:S04]  /*101570*/  STL [R1+0xbc20], R7 ;  /* 0x00bc200701007387 */ /* 0x0001e80000100800 */
[----:B------:R-:W3:Y:S04]  /*101580*/  LDL.LU R4, [R1+0x1550] ;  /* 0x0015500001047983 */ /* 0x000ee80000300800 */
[----:B------:R-:W3:Y:S04]  /*101590*/  LDL.LU R5, [R1+0x1554] ;  /* 0x0015540001057983 */ /* 0x000ee80000300800 */
[----:B------:R-:W3:Y:S04]  /*1015a0*/  LDL.LU R6, [R1+0x1558] ;  /* 0x0015580001067983 */ /* 0x000ee80000300800 */
[----:B0-----:R-:W3:Y:S01]  /*1015b0*/  LDL.LU R7, [R1+0x155c] ;  /* 0x00155c0001077983 */ /* 0x001ee20000300800 */
[----:B------:R-:W-:Y:S01]  /*1015c0*/  IMAD.MOV.U32 R0, RZ, RZ, R23 ;  /* 0x000000ffff007224 */ /* 0x000fe200078e0017 */
[C---:B--2---:R-:W-:Y:S08]  /*1015d0*/  HMMA.16816.F32 R8, R12.reuse, R20, R8 ;  /* 0x000000140c08723c */ /* 0x044ff00000001808 */
[----:B---3--:R-:W-:-:S15]  /*1015e0*/  HMMA.16816.F32 R4, R12, R2, R4 ;  /* 0x000000020c04723c */ /* 0x008fde0000001804 */
[----:B------:R-:W-:-:S04]  /*1015f0*/  NOP ;  /* 0x0000000000007918 */ /* 0x000fc80000000000 */
[----:B------:R0:W-:Y:S04]  /*101600*/  STL.64 [R1+0xa90], R4 ;  /* 0x000a900401007387 */ /* 0x0001e80000100a00 */
[----:B------:R1:W-:Y:S01]  /*101610*/  STL.64 [R1+0xa98], R6 ;  /* 0x000a980601007387 */ /* 0x0003e20000100a00 */
[----:B0-----:R-:W-:Y:S02]  /*101620*/  IMAD.MOV.U32 R5, RZ, RZ, R2 ;  /* 0x000000ffff057224 */ /* 0x001fe400078e0002 */
[----:B-1----:R-:W-:-:S05]  /*101630*/  IMAD.MOV.U32 R6, RZ, RZ, R3 ;  /* 0x000000ffff067224 */ /* 0x002fca00078e0003 */
[----:B------:R-:W-:Y:S04]  /*101640*/  STL [R1+0xbc2c], R6 ;  /* 0x00bc2c0601007387 */ /* 0x000fe80000100800 */
[----:B------:R-:W-:Y:S04]  /*101650*/  STL [R1+0xbc28], R5 ;  /* 0x00bc280501007387 */ /* 0x000fe80000100800 */
[----:B------:R-:W-:Y:S04]  /*101660*/  STL.64 [R1+0xab0], R8 ;  /* 0x000ab00801007387 */ /* 0x000fe80000100a00 */
[----:B------:R4:W-:Y:S02]  /*101670*/  STL.64 [R1+0xab8], R10 ;  /* 0x000ab80a01007387 */ /* 0x0009e40000100a00 */
[----:B----4-:R-:W-:Y:S01]  /*101680*/  HMMA.16816.F32 R8, R12, R22, R16 ;  /* 0x000000160c08723c */ /* 0x010fe20000001810 */
[----:B------:R-:W-:-:S02]  /*101690*/  IMAD.MOV.U32 R4, RZ, RZ, R21 ;  /* 0x000000ffff047224 */ /* 0x000fc400078e0015 */
[----:B------:R-:W-:-:S03]  /*1016a0*/  IMAD.MOV.U32 R2, RZ, RZ, R20 ;  /* 0x000000ffff027224 */ /* 0x000fc600078e0014 */
[----:B------:R-:W-:Y:S04]  /*1016b0*/  STL [R1+0xbc34], R4 ;  /* 0x00bc340401007387 */ /* 0x000fe80000100800 */
[----:B------:R-:W-:Y:S09]  /*1016c0*/  STL [R1+0xbc30], R2 ;  /* 0x00bc300201007387 */ /* 0x000ff20000100800 */
[----:B------:R-:W-:Y:S04]  /*1016d0*/  STL.64 [R1+0xad0], R8 ;  /* 0x000ad00801007387 */ /* 0x000fe80000100a00 */
[----:B------:R0:W-:Y:S02]  /*1016e0*/  STL.64 [R1+0xad8], R10 ;  /* 0x000ad80a01007387 */ /* 0x0001e40000100a00 */
[----:B0-----:R-:W-:Y:S01]  /*1016f0*/  HMMA.16816.F32 R8, R12, R28, R24 ;  /* 0x0000001c0c08723c */ /* 0x001fe20000001818 */
[----:B------:R-:W-:Y:S01]  /*101700*/  IMAD.MOV.U32 R7, RZ, RZ, R22 ;  /* 0x000000ffff077224 */ /* 0x000fe200078e0016 */
[----:B------:R-:W-:Y:S04]  /*101710*/  STL [R1+0xbc3c], R0 ;  /* 0x00bc3c0001007387 */ /* 0x000fe80000100800 */
[----:B------:R-:W-:-:S13]  /*101720*/  STL [R1+0xbc38], R7 ;  /* 0x00bc380701007387 */ /* 0x000fda0000100800 */
[----:B------:R0:W-:Y:S04]  /*101730*/  STL.64 [R1+0xaf0], R8 ;  /* 0x000af00801007387 */ /* 0x0001e80000100a00 */
[----:B------:R1:W-:Y:S04]  /*101740*/  STL.64 [R1+0xaf8], R10 ;  /* 0x000af80a01007387 */ /* 0x0003e80000100a00 */
[----:B0-----:R-:W2:Y:S04]  /*101750*/  LDL.LU R8, [R1+0x1630] ;  /* 0x0016300001087983 */ /* 0x001ea80000300800 */
[----:B------:R-:W2:Y:S04]  /*101760*/  LDL.LU R9, [R1+0x1634] ;  /* 0x0016340001097983 */ /* 0x000ea80000300800 */
[----:B-1----:R-:W3:Y:S04]  /*101770*/  LDL.LU R10, [R1+0x1638] ;  /* 0x00163800010a7983 */ /* 0x002ee80000300800 */
[----:B------:R-:W3:Y:S04]  /*101780*/  LDL.LU R11, [R1+0x163c] ;  /* 0x00163c00010b7983 */ /* 0x000ee80000300800 */
[----:B------:R-:W4:Y:S04]  /*101790*/  LDL.LU.64 R6, [R1+0x68] ;  /* 0x0000680001067983 */ /* 0x000f280000300a00 */
        /* <DEDUP_REMOVED lines=24> */
[----:B------:R-:W2:Y:S04]  /*101920*/  LDL.LU.64 R20, [R1+0x48] ;  /* 0x0000480001147983 */ /* 0x000ea80000300a00 */
[----:B------:R-:W3:Y:S04]  /*101930*/  LDL.LU R16, [R1+0x1650] ;  /* 0x0016500001107983 */ /* 0x000ee80000300800 */
[----:B------:R-:W3:Y:S04]  /*101940*/  LDL.LU R17, [R1+0x1654] ;  /* 0x0016540001117983 */ /* 0x000ee80000300800 */
[----:B------:R-:W3:Y:S04]  /*101950*/  LDL.LU R18, [R1+0x1658] ;  /* 0x0016580001127983 */ /* 0x000ee80000300800 */
[----:B------:R-:W3:Y:S04]  /*101960*/  LDL.LU R19, [R1+0x165c] ;  /* 0x00165c0001137983 */ /* 0x000ee80000300800 */
[----:B------:R-:W2:Y:S01]  /*101970*/  LDL.LU.64 R22, [R1+0x40] ;  /* 0x0000400001167983 */ /* 0x000ea20000300a00 */
[----:B------:R-:W-:-:S03]  /*101980*/  IMAD.MOV.U32 R3, RZ, RZ, R29 ;  /* 0x000000ffff037224 */ /* 0x000fc600078e001d */
[----:B------:R-:W2:Y:S01]  /*101990*/  LDL.LU R24, [R1+0x1660] ;  /* 0x0016600001187983 */ /* 0x000ea20000300800 */
[----:B------:R-:W-:-:S03]  /*1019a0*/  IMAD.MOV.U32 R5, RZ, RZ, R28 ;  /* 0x000000ffff057224 */ /* 0x000fc600078e001c */
[----:B------:R-:W2:Y:S04]  /*1019b0*/  LDL.LU R25, [R1+0x1664] ;  /* 0x0016640001197983 */ /* 0x000ea80000300800 */
[----:B------:R-:W2:Y:S04]  /*1019c0*/  LDL.LU R26, [R1+0x1668] ;  /* 0x00166800011a7983 */ /* 0x000ea80000300800 */
[----:B------:R-:W2:Y:S04]  /*1019d0*/  LDL.LU R27, [R1+0x166c] ;  /* 0x00166c00011b7983 */ /* 0x000ea80000300800 */
[----:B------:R-:W2:Y:S04]  /*1019e0*/  LDL.LU.64 R28, [R1+0x38] ;  /* 0x00003800011c7983 */ /* 0x000ea80000300a00 */
[----:B------:R-:W-:Y:S04]  /*1019f0*/  STL [R1+0xbc44], R3 ;  /* 0x00bc440301007387 */ /* 0x000fe80000100800 */
[----:B------:R0:W-:Y:S04]  /*101a00*/  STL [R1+0xbc40], R5 ;  /* 0x00bc400501007387 */ /* 0x0001e80000100800 */
[----:B0-----:R-:W2:Y:S01]  /*101a10*/  LDL.LU.64 R4, [R1+0x60] ;  /* 0x0000600001047983 */ /* 0x001ea20000300a00 */
[----:B----4-:R-:W-:-:S15]  /*101a20*/  HMMA.16816.F32 R8, R12, R6, R8 ;  /* 0x000000060c08723c */ /* 0x010fde0000001808 */
        /* <DEDUP_REMOVED lines=8> */
[----:B------:R0:W-:Y:S04]  /*101ab0*/  STL [R1+0xbc48], R2 ;  /* 0x00bc480201007387 */ /* 0x0001e80000100800 */
[----:B0-----:R-:W4:Y:S01]  /*101ac0*/  LDL.LU.64 R2, [R1+0x58] ;  /* 0x0000580001027983 */ /* 0x001f220000300a00 */
        /* <DEDUP_REMOVED lines=31> */
[----:B------:R-:W-:Y:S02]  /*101cc0*/  IMAD.MOV.U32 R6, RZ, RZ, R21 ;  /* 0x000000ffff067224 */ /* 0x000fe400078e0015 */
[----:B------:R-:W-:Y:S02]  /*101cd0*/  IMAD.MOV.U32 R7, RZ, RZ, R20 ;  /* 0x000000ffff077224 */ /* 0x000fe400078e0014 */
[----:B------:R-:W-:Y:S02]  /*101ce0*/  IMAD.MOV.U32 R5, RZ, RZ, R22 ;  /* 0x000000ffff057224 */ /* 0x000fe400078e0016 */
[----:B------:R-:W-:Y:S01]  /*101cf0*/  IMAD.MOV.U32 R4, RZ, RZ, R23 ;  /* 0x000000ffff047224 */ /* 0x000fe200078e0017 */
[----:B--2---:R-:W-:-:S15]  /*101d00*/  HMMA.16816.F32 R8, R12, R20, R8 ;  /* 0x000000140c08723c */ /* 0x004fde0000001808 */
[----:B------:R-:W-:-:S04]  /*101d10*/  NOP ;  /* 0x0000000000007918 */ /* 0x000fc80000000000 */
[----:B------:R-:W-:Y:S04]  /*101d20*/  STL.64 [R1+0xb90], R8 ;  /* 0x000b900801007387 */ /* 0x000fe80000100a00 */
[----:B------:R3:W-:Y:S02]  /*101d30*/  STL.64 [R1+0xb98], R10 ;  /* 0x000b980a01007387 */ /* 0x0007e40000100a00 */
[----:B---3--:R-:W-:Y:S02]  /*101d40*/  HMMA.16816.F32 R8, R12, R22, R16 ;  /* 0x000000160c08723c */ /* 0x008fe40000001810 */
[----:B------:R-:W-:Y:S04]  /*101d50*/  STL [R1+0xbc6c], R6 ;  /* 0x00bc6c0601007387 */ /* 0x000fe80000100800 */
[----:B------:R-:W-:-:S13]  /*101d60*/  STL [R1+0xbc68], R7 ;  /* 0x00bc680701007387 */ /* 0x000fda0000100800 */
[----:B------:R-:W-:Y:S04]  /*101d70*/  STL.64 [R1+0xbb0], R8 ;  /* 0x000bb00801007387 */ /* 0x000fe80000100a00 */
[----:B------:R-:W-:Y:S04]  /*101d80*/  STL.64 [R1+0xbb8], R10 ;  /* 0x000bb80a01007387 */ /* 0x000fe80000100a00 */
[----:B------:R-:W-:Y:S04]  /*101d90*/  STL [R1+0xbc70], R5 ;  /* 0x00bc700501007387 */ /* 0x000fe80000100800 */
[----:B------:R0:W-:Y:S02]  /*101da0*/  STL [R1+0xbd80], R4 ;  /* 0x00bd800401007387 */ /* 0x0001e40000100800 */
[----:B0-----:R-:W-:-:S15]  /*101db0*/  HMMA.16816.F32 R4, R12, R28, R24 ;  /* 0x0000001c0c04723c */ /* 0x001fde0000001818 */
        /* <DEDUP_REMOVED lines=15> */
[----:B--2---:R0:W-:Y:S04]  /*101eb0*/  STL.64 [R1+0xbcf0], R26 ;  /* 0x00bcf01a01007387 */ /* 0x0041e80000100a00 */
[----:B0-----:R-:W2:Y:S04]  /*101ec0*/  LDL R26, [R1] ;  /* 0x00000000011a7983 */ /* 0x001ea80000100800 */
[----:B------:R-:W2:Y:S04]  /*101ed0*/  LDL R27, [R1+0x4] ;  /* 0x00000400011b7983 */ /* 0x000ea80000100800 */
[----:B------:R-:W-:Y:S04]  /*101ee0*/  STL.64 [R1+0xbce8], R24 ;  /* 0x00bce81801007387 */ /* 0x000fe80000100a00 */
[----:B--2---:R-:W-:Y:S04]  /*101ef0*/  STL.64 [R1+0xbd08], R26 ;  /* 0x00bd081a01007387 */ /* 0x004fe80000100a00 */
[----:B------:R-:W-:Y:S04]  /*101f00*/  STL.64 [R1+0xbcd0], R22 ;  /* 0x00bcd01601007387 */ /* 0x000fe80000100a00 */
[----:B----4-:R0:W-:Y:S04]  /*101f10*/  STL.64 [R1+0xbcc8], R20 ;  /* 0x00bcc81401007387 */ /* 0x0101e80000100a00 */
[----:B0-----:R-:W2:Y:S04]  /*101f20*/  LDL.LU R20, [R1+0x1760] ;  /* 0x0017600001147983 */ /* 0x001ea80000300800 */
[----:B------:R-:W2:Y:S04]  /*101f30*/  LDL.LU R21, [R1+0x1764] ;  /* 0x0017640001157983 */ /* 0x000ea80000300800 */
[----:B------:R-:W4:Y:S04]  /*101f40*/  LDL.LU R22, [R1+0x1768] ;  /* 0x0017680001167983 */ /* 0x000f280000300800 */
[----:B------:R-:W4:Y:S04]  /*101f50*/  LDL.LU R23, [R1+0x176c] ;  /* 0x00176c0001177983 */ /* 0x000f280000300800 */
[----:B------:R-:W2:Y:S04]  /*101f60*/  LDL R24, [R1+0x8] ;  /* 0x0000080001187983 */ /* 0x000ea80000100800 */
[----:B------:R-:W2:Y:S04]  /*101f70*/  LDL R25, [R1+0xc] ;  /* 0x00000c0001197983 */ /* 0x000ea80000100800 */
        /* <DEDUP_REMOVED lines=9> */
[----:B------:R-:W3:Y:S04]  /*102010*/  LDL R24, [R1+0x18] ;  /* 0x0000180001187983 */ /* 0x000ee80000100800 */
[----:B------:R-:W3:Y:S04]  /*102020*/  LDL R25, [R1+0x1c] ;  /* 0x00001c0001197983 */ /* 0x000ee80000100800 */
        /* <DEDUP_REMOVED lines=18> */
[----:B------:R-:W4:Y:S01]  /*102150*/  LDL.LU R6, [R1+0x1688] ;  /* 0x0016880001067983 */ /* 0x000f220000300800 */
[----:B------:R-:W-:-:S02]  /*102160*/  IMAD.MOV.U32 R2, RZ, RZ, R28 ;  /* 0x000000ffff027224 */ /* 0x000fc400078e001c */
[----:B------:R-:W-:Y:S01]  /*102170*/  IMAD.MOV.U32 R0, RZ, RZ, R29 ;  /* 0x000000ffff007224 */ /* 0x000fe200078e001d */
[----:B------:R-:W4:Y:S04]  /*102180*/  LDL.LU R7, [R1+0x168c] ;  /* 0x00168c0001077983 */ /* 0x000f280000300800 */
[----:B------:R-:W4:Y:S04]  /*102190*/  LDL.LU.64 R28, [R1+0x30] ;  /* 0x00003000011c7983 */ /* 0x000f280000300a00 */
        /* <DEDUP_REMOVED lines=29> */
[----:B----4-:R-:W-:Y:S01]  /*102370*/  HMMA.16816.F32 R4, R12, R28, R4 ;  /* 0x0000001c0c04723c */ /* 0x010fe20000001804 */
[----:B------:R-:W-:-:S07]  /*102380*/  IMAD.MOV.U32 R3, RZ, RZ, R29 ;  /* 0x000000ffff037224 */ /* 0x000fce00078e001d */
[----:B--2---:R-:W-:Y:S01]  /*102390*/  HMMA.16816.F32 R20, R12, R24, R20 ;  /* 0x000000180c14723c */ /* 0x004fe20000001814 */
[----:B---3--:R-:W-:Y:S04]  /*1023a0*/  STL.64 [R1+0xbc90], R10 ;  /* 0x00bc900a01007387 */ /* 0x008fe80000100a00 */
[----:B------:R0:W-:Y:S04]  /*1023b0*/  STL.64 [R1+0xbc88], R8 ;  /* 0x00bc880801007387 */ /* 0x0001e80000100a00 */
[----:B0-----:R-:W2:Y:S04]  /*1023c0*/  LDL.LU R8, [R1+0x17a0] ;  /* 0x0017a00001087983 */ /* 0x001ea80000300800 */
[----:B------:R-:W2:Y:S04]  /*1023d0*/  LDL.LU R9, [R1+0x17a4] ;  /* 0x0017a40001097983 */ /* 0x000ea80000300800 */
[----:B------:R-:W2:Y:S04]  /*1023e0*/  LDL.LU R10, [R1+0x17a8] ;  /* 0x0017a800010a7983 */ /* 0x000ea80000300800 */
[----:B------:R-:W2:Y:S04]  /*1023f0*/  LDL.LU R11, [R1+0x17ac] ;  /* 0x0017ac00010b7983 */ /* 0x000ea80000300800 */
[----:B------:R0:W-:Y:S04]  /*102400*/  STL.64 [R1+0xbf0], R4 ;  /* 0x000bf00401007387 */ /* 0x0001e80000100a00 */
[----:B------:R1:W-:Y:S04]  /*102410*/  STL.64 [R1+0xbf8], R6 ;  /* 0x000bf80601007387 */ /* 0x0003e80000100a00 */
[----:B0-----:R-:W3:Y:S01]  /*102420*/  LDL.LU R4, [R1+0xbd80] ;  /* 0x00bd800001047983 */ /* 0x001ee20000300800 */
[----:B-1----:R-:W-:-:S03]  /*102430*/  IMAD.MOV.U32 R7, RZ, RZ, R28 ;  /* 0x000000ffff077224 */ /* 0x002fc600078e001c */
[----:B------:R-:W4:Y:S04]  /*102440*/  LDL.LU.64 R28, [R1+0xbd78] ;  /* 0x00bd7800011c7983 */ /* 0x000f280000300a00 */
[----:B------:R-:W-:Y:S04]  /*102450*/  STL.64 [R1+0xc10], R20 ;  /* 0x000c101401007387 */ /* 0x000fe80000100a00 */
[----:B------:R0:W-:Y:S04]  /*102460*/  STL.64 [R1+0xc18], R22 ;  /* 0x000c181601007387 */ /* 0x0001e80000100a00 */
[----:B0-----:R-:W2:Y:S04]  /*102470*/  LDL.LU.64 R22, [R1+0xbd70] ;  /* 0x00bd700001167983 */ /* 0x001ea80000300a00 */
[----:B------:R-:W2:Y:S01]  /*102480*/  LDL.LU.64 R20, [R1+0xbd68] ;  /* 0x00bd680001147983 */ /* 0x000ea20000300a00 */
[----:B------:R-:W-:-:S02]  /*102490*/  IMAD.MOV.U32 R5, RZ, RZ, R24 ;  /* 0x000000ffff057224 */ /* 0x000fc400078e0018 */
[----:B------:R-:W-:Y:S02]  /*1024a0*/  IMAD.MOV.U32 R6, RZ, RZ, R25 ;  /* 0x000000ffff067224 */ /* 0x000fe400078e0019 */
        /* <DEDUP_REMOVED lines=90> */
[----:B------:R-:W-:-:S02]  /*102a50*/  IMAD.MOV.U32 R26, RZ, RZ, R5 ;  /* 0x000000ffff1a7224 */ /* 0x000fc400078e0005 */
[----:B------:R-:W-:Y:S02]  /*102a60*/  IMAD.MOV.U32 R27, RZ, RZ, R6 ;  /* 0x000000ffff1b7224 */ /* 0x000fe400078e0006 */
[----:B------:R-:W-:Y:S02]  /*102a70*/  IMAD.MOV.U32 R24, RZ, RZ, R7 ;  /* 0x000000ffff187224 */ /* 0x000fe400078e0007 */
[----:B------:R-:W-:-:S04]  /*102a80*/  IMAD.MOV.U32 R25, RZ, RZ, R3 ;  /* 0x000000ffff197224 */ /* 0x000fc800078e0003 */
[----:B------:R-:W-:Y:S04]  /*102a90*/  STL.64 [R1+0xdb0], R20 ;  /* 0x000db01401007387 */ /* 0x000fe80000100a00 */
[----:B------:R-:W-:Y:S04]  /*102aa0*/  STL.64 [R1+0xdb8], R22 ;  /* 0x000db81601007387 */ /* 0x000fe80000100a00 */
[----:B------:R-:W2:Y:S04]  /*102ab0*/  LDL.LU R5, [R1+0xbc70] ;  /* 0x00bc700001057983 */ /* 0x000ea80000300800 */
[----:B------:R0:W-:Y:S04]  /*102ac0*/  STL.64 [R1+0xdd0], R16 ;  /* 0x000dd01001007387 */ /* 0x0001e80000100a00 */
[----:B------:R1:W-:Y:S04]  /*102ad0*/  STL.64 [R1+0xdd8], R18 ;  /* 0x000dd81201007387 */ /* 0x0003e80000100a00 */
[----:B------:R-:W3:Y:S04]  /*102ae0*/  LDL.LU R6, [R1+0xbc6c] ;  /* 0x00bc6c0001067983 */ /* 0x000ee80000300800 */
[----:B------:R-:W4:Y:S04]  /*102af0*/  LDL.LU R7, [R1+0xbc68] ;  /* 0x00bc680001077983 */ /* 0x000f280000300800 */
[----:B------:R-:W2:Y:S04]  /*102b00*/  LDL.LU R3, [R1+0xbc64] ;  /* 0x00bc640001037983 */ /* 0x000ea80000300800 */
[----:B------:R2:W-:Y:S04]  /*102b10*/  STL.64 [R1+0xbaa8], R26 ;  /* 0x00baa81a01007387 */ /* 0x0005e80000100a00 */
[----:B------:R4:W-:Y:S04]  /*102b20*/  STL.64 [R1+0xbaa0], R24 ;  /* 0x00baa01801007387 */ /* 0x0009e80000100a00 */
[----:B0-----:R-:W2:Y:S04]  /*102b30*/  LDL.LU R16, [R1+0x1930] ;  /* 0x0019300001107983 */ /* 0x001ea80000300800 */
[----:B------:R-:W2:Y:S04]  /*102b40*/  LDL.LU R17, [R1+0x1934] ;  /* 0x0019340001117983 */ /* 0x000ea80000300800 */
[----:B-1----:R-:W2:Y:S04]  /*102b50*/  LDL.LU R18, [R1+0x1938] ;  /* 0x0019380001127983 */ /* 0x002ea80000300800 */
[----:B------:R-:W2:Y:S04]  /*102b60*/  LDL.LU R19, [R1+0x193c] ;  /* 0x00193c0001137983 */ /* 0x000ea80000300800 */
[----:B--2---:R-:W-:Y:S04]  /*102b70*/  STL.64 [R1+0xbab8], R18 ;  /* 0x00bab81201007387 */ /* 0x004fe80000100a00 */
[----:B------:R-:W-:Y:S04]  /*102b80*/  STL.64 [R1+0xbab0], R16 ;  /* 0x00bab01001007387 */ /* 0x000fe80000100a00 */
[----:B------:R-:W2:Y:S04]  /*102b90*/  LDL.LU R20, [R1+0x1920] ;  /* 0x0019200001147983 */ /* 0x000ea80000300800 */
[----:B------:R-:W2:Y:S04]  /*102ba0*/  LDL.LU R21, [R1+0x1924] ;  /* 0x0019240001157983 */ /* 0x000ea80000300800 */
[----:B------:R-:W2:Y:S04]  /*102bb0*/  LDL.LU R22, [R1+0x1928] ;  /* 0x0019280001167983 */ /* 0x000ea80000300800 */
[----:B------:R-:W2:Y:S01]  /*102bc0*/  LDL.LU R23, [R1+0x192c] ;  /* 0x00192c0001177983 */ /* 0x000ea20000300800 */
[----:B------:R-:W-:-:S02]  /*102bd0*/  IMAD.MOV.U32 R26, RZ, RZ, R5 ;  /* 0x000000ffff1a7224 */ /* 0x000fc400078e0005 */
[----:B------:R-:W-:Y:S02]  /*102be0*/  IMAD.MOV.U32 R27, RZ, RZ, R4 ;  /* 0x000000ffff1b7224 */ /* 0x000fe400078e0004 */
[----:B----4-:R-:W-:Y:S02]  /*102bf0*/  IMAD.MOV.U32 R24, RZ, RZ, R7 ;  /* 0x000000ffff187224 */ /* 0x010fe400078e0007 */
[----:B---3--:R-:W-:Y:S01]  /*102c00*/  IMAD.MOV.U32 R25, RZ, RZ, R6 ;  /* 0x000000ffff197224 */ /* 0x008fe200078e0006 */
[----:B--2---:R-:W-:Y:S04]  /*102c10*/  STL.64 [R1+0xbac8], R22 ;  /* 0x00bac81601007387 */ /* 0x004fe80000100a00 */
[----:B------:R-:W-:Y:S04]  /*102c20*/  STL.64 [R1+0xbac0], R20 ;  /* 0x00bac01401007387 */ /* 0x000fe80000100a00 */
[----:B------:R0:W-:Y:S02]  /*102c30*/  STL.64 [R1+0xb9b8], R10 ;  /* 0x00b9b80a01007387 */ /* 0x0001e40000100a00 */
[----:B0-----:R-:W-:-:S02]  /*102c40*/  IMAD.MOV.U32 R10, RZ, RZ, R2 ;  /* 0x000000ffff0a7224 */ /* 0x001fc400078e0002 */
[----:B------:R-:W-:Y:S01]  /*102c50*/  IMAD.MOV.U32 R11, RZ, RZ, R0 ;  /* 0x000000ffff0b7224 */ /* 0x000fe200078e0000 */
[----:B------:R-:W2:Y:S04]  /*102c60*/  LDL.LU R2, [R1+0xbc60] ;  /* 0x00bc600001027983 */ /* 0x000ea80000300800 */
[----:B------:R-:W3:Y:S04]  /*102c70*/  LDL.LU R0, [R1+0xbc5c] ;  /* 0x00bc5c0001007983 */ /* 0x000ee80000300800 */
[----:B------:R-:W4:Y:S04]  /*102c80*/  LDL.LU R5, [R1+0xbc58] ;  /* 0x00bc580001057983 */ /* 0x000f280000300800 */
[----:B------:R-:W3:Y:S04]  /*102c90*/  LDL.LU R4, [R1+0xbc54] ;  /* 0x00bc540001047983 */ /* 0x000ee80000300800 */
[----:B------:R-:W3:Y:S04]  /*102ca0*/  LDL.LU R7, [R1+0xbc50] ;  /* 0x00bc500001077983 */ /* 0x000ee80000300800 */
[----:B------:R-:W3:Y:S04]  /*102cb0*/  LDL.LU R6, [R1+0xbc4c] ;  /* 0x00bc4c0001067983 */ /* 0x000ee80000300800 */
[----:B------:R0:W-:Y:S04]  /*102cc0*/  STL.64 [R1+0xbad8], R26 ;  /* 0x00bad81a01007387 */ /* 0x0001e80000100a00 */
[----:B------:R-:W-:Y:S04]  /*102cd0*/  STL.64 [R1+0xbad0], R24 ;  /* 0x00bad01801007387 */ /* 0x000fe80000100a00 */
[----:B------:R-:W3:Y:S04]  /*102ce0*/  LDL.LU R20, [R1+0x1960] ;  /* 0x0019600001147983 */ /* 0x000ee80000300800 */
[----:B------:R-:W3:Y:S04]  /*102cf0*/  LDL.LU R21, [R1+0x1964] ;  /* 0x0019640001157983 */ /* 0x000ee80000300800 */
[----:B------:R-:W3:Y:S04]  /*102d00*/  LDL.LU R22, [R1+0x1968] ;  /* 0x0019680001167983 */ /* 0x000ee80000300800 */
[----:B------:R-:W3:Y:S01]  /*102d10*/  LDL.LU R23, [R1+0x196c] ;  /* 0x00196c0001177983 */ /* 0x000ee20000300800 */
[----:B0-----:R-:W-:-:S02]  /*102d20*/  IMAD.MOV.U32 R27, RZ, RZ, R3 ;  /* 0x000000ffff1b7224 */ /* 0x001fc400078e0003 */
[----:B--2---:R-:W-:Y:S01]  /*102d30*/  IMAD.MOV.U32 R26, RZ, RZ, R2 ;  /* 0x000000ffff1a7224 */ /* 0x004fe200078e0002 */
[----:B---3--:R-:W-:Y:S04]  /*102d40*/  STL.64 [R1+0xbae8], R22 ;  /* 0x00bae81601007387 */ /* 0x008fe80000100a00 */
        /* <DEDUP_REMOVED lines=8> */
[----:B----4-:R-:W-:-:S02]  /*102dd0*/  IMAD.MOV.U32 R24, RZ, RZ, R5 ;  /* 0x000000ffff187224 */ /* 0x010fc400078e0005 */
[----:B------:R-:W-:Y:S02]  /*102de0*/  IMAD.MOV.U32 R25, RZ, RZ, R0 ;  /* 0x000000ffff197224 */ /* 0x000fe400078e0000 */
[----:B-1----:R-:W-:Y:S02]  /*102df0*/  IMAD.MOV.U32 R26, RZ, RZ, R7 ;  /* 0x000000ffff1a7224 */ /* 0x002fe400078e0007 */
[----:B------:R-:W-:Y:S01]  /*102e00*/  IMAD.MOV.U32 R27, RZ, RZ, R4 ;  /* 0x000000ffff1b7224 */ /* 0x000fe200078e0004 */
[----:B--2---:R-:W-:Y:S04]  /*102e10*/  STL.64 [R1+0xbb00], R22 ;  /* 0x00bb001601007387 */ /* 0x004fe80000100a00 */
[----:B------:R0:W-:Y:S04]  /*102e20*/  STL.64 [R1+0xbaf8], R20 ;  /* 0x00baf81401007387 */ /* 0x0001e80000100a00 */
[----:B------:R-:W2:Y:S04]  /*102e30*/  LDL.LU R5, [R1+0xbc40] ;  /* 0x00bc400001057983 */ /* 0x000ea80000300800 */
[----:B------:R-:W4:Y:S04]  /*102e40*/  LDL.LU R0, [R1+0xbc3c] ;  /* 0x00bc3c0001007983 */ /* 0x000f280000300800 */
[----:B------:R-:W2:Y:S04]  /*102e50*/  LDL.LU R7, [R1+0xbc38] ;  /* 0x00bc380001077983 */ /* 0x000ea80000300800 */
[----:B------:R-:W2:Y:S04]  /*102e60*/  LDL.LU R4, [R1+0xbc34] ;  /* 0x00bc340001047983 */ /* 0x000ea80000300800 */
[----:B------:R1:W-:Y:S04]  /*102e70*/  STL.64 [R1+0xbb08], R24 ;  /* 0x00bb081801007387 */ /* 0x0003e80000100a00 */
[----:B------:R-:W-:Y:S04]  /*102e80*/  STL.64 [R1+0xbb20], R26 ;  /* 0x00bb201a01007387 */ /* 0x000fe80000100a00 */
[----:B0-----:R-:W2:Y:S04]  /*102e90*/  LDL.LU R20, [R1+0x1980] ;  /* 0x0019800001147983 */ /* 0x001ea80000300800 */
[----:B------:R-:W2:Y:S04]  /*102ea0*/  LDL.LU R21, [R1+0x1984] ;  /* 0x0019840001157983 */ /* 0x000ea80000300800 */
[----:B------:R-:W2:Y:S04]  /*102eb0*/  LDL.LU R22, [R1+0x1988] ;  /* 0x0019880001167983 */ /* 0x000ea80000300800 */
[----:B------:R-:W2:Y:S01]  /*102ec0*/  LDL.LU R23, [R1+0x198c] ;  /* 0x00198c0001177983 */ /* 0x000ea20000300800 */
[----:B-1----:R-:W-:-:S02]  /*102ed0*/  IMAD.MOV.U32 R24, RZ, RZ, R2 ;  /* 0x000000ffff187224 */ /* 0x002fc400078e0002 */
        /* <DEDUP_REMOVED lines=9> */
[----:B------:R-:W2:Y:S01]  /*102f70*/  LDL.LU R23, [R1+0x199c] ;  /* 0x00199c0001177983 */ /* 0x000ea20000300800 */
[----:B------:R-:W-:-:S02]  /*102f80*/  IMAD.MOV.U32 R26, RZ, RZ, R5 ;  /* 0x000000ffff1a7224 */ /* 0x000fc400078e0005 */
[----:B---3--:R-:W-:Y:S01]  /*102f90*/  IMAD.MOV.U32 R27, RZ, RZ, R3 ;  /* 0x000000ffff1b7224 */ /* 0x008fe200078e0003 */
        /* <DEDUP_REMOVED lines=31> */
[----:B---3--:R-:W-:-:S02]  /*103190*/  IMAD.MOV.U32 R24, RZ, RZ, R5 ;  /* 0x000000ffff187224 */ /* 0x008fc400078e0005 */
[----:B------:R-:W-:Y:S02]  /*1031a0*/  IMAD.MOV.U32 R25, RZ, RZ, R6 ;  /* 0x000000ffff197224 */ /* 0x000fe400078e0006 */
[----:B----4-:R-:W-:Y:S02]  /*1031b0*/  IMAD.MOV.U32 R26, RZ, RZ, R7 ;  /* 0x000000ffff1a7224 */ /* 0x010fe400078e0007 */
[----:B------:R-:W-:Y:S01]  /*1031c0*/  IMAD.MOV.U32 R27, RZ, RZ, R3 ;  /* 0x000000ffff1b7224 */ /* 0x000fe200078e0003 */
[----:B------:R-:W3:Y:S04]  /*1031d0*/  LDL.LU R5, [R1+0xbc10] ;  /* 0x00bc100001057983 */ /* 0x000ee80000300800 */
[----:B------:R-:W4:Y:S04]  /*1031e0*/  LDL.LU R6, [R1+0xbc0c] ;  /* 0x00bc0c0001067983 */ /* 0x000f280000300800 */
[----:B------:R-:W4:Y:S04]  /*1031f0*/  LDL.LU R7, [R1+0xbc08] ;  /* 0x00bc080001077983 */ /* 0x000f280000300800 */
[----:B------:R-:W-:Y:S04]  /*103200*/  STL.64 [R1+0xbb98], R24 ;  /* 0x00bb981801007387 */ /* 0x000fe80000100a00 */
[----:B------:R-:W-:Y:S04]  /*103210*/  STL.64 [R1+0xbbb0], R26 ;  /* 0x00bbb01a01007387 */ /* 0x000fe80000100a00 */
        /* <DEDUP_REMOVED lines=68> */
[----:B------:R-:W-:Y:S04]  /*103660*/  STL.64 [R1+0xb998], R6 ;  /* 0x00b9980601007387 */ /* 0x000fe80000100a00 */
[----:B------:R0:W-:Y:S01]  /*103670*/  STL.64 [R1+0xb990], R4 ;  /* 0x00b9900401007387 */ /* 0x0001e20000100a00 */
[----:B--2---:R-:W-:-:S02]  /*103680*/  IMAD R9, R9, 0x100, R2 ;  /* 0x0000010009097824 */ /* 0x004fc400078e0202 */
[----:B------:R-:W-:Y:S01]  /*103690*/  IMAD R8, R8, 0x100, R3 ;  /* 0x0000010008087824 */ /* 0x000fe200078e0203 */
[----:B0-----:R-:W2:Y:S04]  /*1036a0*/  LDL.LU R4, [R1+0x1940] ;  /* 0x0019400001047983 */ /* 0x001ea80000300800 */
[----:B------:R-:W2:Y:S04]  /*1036b0*/  LDL.LU R5, [R1+0x1944] ;  /* 0x0019440001057983 */ /* 0x000ea80000300800 */
[----:B------:R-:W2:Y:S04]  /*1036c0*/  LDL.LU R6, [R1+0x1948] ;  /* 0x0019480001067983 */ /* 0x000ea80000300800 */
[----:B------:R-:W2:Y:S01]  /*1036d0*/  LDL.LU R7, [R1+0x194c] ;  /* 0x00194c0001077983 */ /* 0x000ea20000300800 */
[----:B---3--:R-:W-:-:S03]  /*1036e0*/  IMAD R26, R26, 0x100, R29 ;  /* 0x000001001a1a7824 */ /* 0x008fc600078e021d */
[----:B------:R-:W3:Y:S04]  /*1036f0*/  LDL.LU R29, [R1+0xbbe0] ;  /* 0x00bbe000011d7983 */ /* 0x000ee80000300800 */
[----:B------:R-:W2:Y:S04]  /*103700*/  LDL.LU R2, [R1+0xbbdc] ;  /* 0x00bbdc0001027983 */ /* 0x000ea80000300800 */
[----:B------:R-:W2:Y:S01]  /*103710*/  LDL.LU R3, [R1+0xbbd8] ;  /* 0x00bbd80001037983 */ /* 0x000ea20000300800 */
[----:B------:R-:W-:Y:S01]  /*103720*/  IMAD R0, R0, 0x100, R27 ;  /* 0x0000010000007824 */ /* 0x000fe200078e021b */
[----:B--2---:R-:W-:Y:S02]  /*103730*/  HMMA.16816.F32 R12, R12, R2, R20 ;  /* 0x000000020c0c723c */ /* 0x004fe40000001814 */
[----:B------:R-:W4:Y:S04]  /*103740*/  LDL.LU.64 R22, [R1+0xbbd0] ;  /* 0x00bbd00001167983 */ /* 0x000f280000300a00 */
[----:B------:R-:W4:-:S13]  /*103750*/  LDL.LU.64 R20, [R1+0xbbc8] ;  /* 0x00bbc80001147983 */ /* 0x000f1a0000300a00 */
[----:B------:R0:W-:Y:S04]  /*103760*/  STL.64 [R1+0xe20], R12 ;  /* 0x000e200c01007387 */ /* 0x0001e80000100a00 */
[----:B------:R1:W-:Y:S01]  /*103770*/  STL.64 [R1+0xe28], R14 ;  /* 0x000e280e01007387 */ /* 0x0003e20000100a00 */
[----:B0-----:R-:W-:Y:S02]  /*103780*/  F2FP.F16.E4M3.UNPACK_B R12, R26 ;  /* 0x0000001aff0c723e */ /* 0x001fe400020006ff */
[----:B------:R-:W-:Y:S02]  /*103790*/  F2FP.F16.E4M3.UNPACK_B R13, R9 ;  /* 0x00000009ff0d723e */ /* 0x000fe400020006ff */
[----:B-1----:R-:W-:Y:S02]  /*1037a0*/  F2FP.F16.E4M3.UNPACK_B R14, R8 ;  /* 0x00000008ff0e723e */ /* 0x002fe400020006ff */
        /* <DEDUP_REMOVED lines=49> */
[----:B------:R-:W4:Y:S01]  /*103ac0*/  LDL.LU R0, [R1+0x3b9c] ;  /* 0x003b9c0001007983 */ /* 0x000f220000300800 */
        /* <DEDUP_REMOVED lines=13> */
[C---:B--2---:R-:W-:Y:S08]  /*103ba0*/  HMMA.16816.F32 R20, R12.reuse, R24, R20 ;  /* 0x000000180c14723c */ /* 0x044ff00000001814 */
[C---:B------:R-:W-:Y:S11]  /*103bb0*/  HMMA.16816.F32 R24, R12.reuse, R26, R16 ;  /* 0x0000001a0c18723c */ /* 0x040ff60000001810 */
[----:B------:R-:W-:Y:S04]  /*103bc0*/  STL.64 [R1+0xf90], R20 ;  /* 0x000f901401007387 */ /* 0x000fe80000100a00 */
[----:B------:R0:W-:Y:S04]  /*103bd0*/  STL.64 [R1+0xf98], R22 ;  /* 0x000f981601007387 */ /* 0x0001e80000100a00 */
[----:B0-----:R-:W2:Y:S04]  /*103be0*/  LDL.LU.64 R22, [R1+0xbac8] ;  /* 0x00bac80001167983 */ /* 0x001ea80000300a00 */
[----:B------:R-:W2:Y:S04]  /*103bf0*/  LDL.LU.64 R20, [R1+0xbac0] ;  /* 0x00bac00001147983 */ /* 0x000ea80000300a00 */
[----:B------:R-:W2:Y:S04]  /*103c00*/  LDL.LU.64 R18, [R1+0xbab8] ;  /* 0x00bab80001127983 */ /* 0x000ea80000300a00 */
[----:B------:R-:W2:Y:S04]  /*103c10*/  LDL.LU.64 R16, [R1+0xbab0] ;  /* 0x00bab00001107983 */ /* 0x000ea80000300a00 */
[----:B------:R-:W-:Y:S04]  /*103c20*/  STL.64 [R1+0xf80], R24 ;  /* 0x000f801801007387 */ /* 0x000fe80000100a00 */
[----:B------:R0:W-:Y:S04]  /*103c30*/  STL.64 [R1+0xf88], R26 ;  /* 0x000f881a01007387 */ /* 0x0001e80000100a00 */
[----:B0-----:R-:W2:Y:S04]  /*103c40*/  LDL.LU.64 R26, [R1+0xbaa8] ;  /* 0x00baa800011a7983 */ /* 0x001ea80000300a00 */
[----:B------:R-:W2:Y:S01]  /*103c50*/  LDL.LU.64 R24, [R1+0xbaa0] ;  /* 0x00baa00001187983 */ /* 0x000ea20000300a00 */
[----:B------:R-:W-:-:S15]  /*103c60*/  HMMA.16816.F32 R4, R12, R10, R4 ;  /* 0x0000000a0c04723c */ /* 0x000fde0000001804 */
[----:B------:R-:W-:-:S04]  /*103c70*/  NOP ;  /* 0x0000000000007918 */ /* 0x000fc80000000000 */
[----:B------:R0:W-:Y:S04]  /*103c80*/  STL.64 [R1+0xf70], R4 ;  /* 0x000f700401007387 */ /* 0x0001e80000100a00 */
[----:B------:R1:W-:Y:S04]  /*103c90*/  STL.64 [R1+0xf78], R6 ;  /* 0x000f780601007387 */ /* 0x0003e80000100a00 */
[----:B0-----:R-:W3:Y:S01]  /*103ca0*/  LDL.LU R4, [R1+0x1840] ;  /* 0x0018400001047983 */ /* 0x001ee20000300800 */
[C---:B--2---:R-:W-:Y:S08]  /*103cb0*/  HMMA.16816.F32 R16, R12.reuse, R24, R16 ;  /* 0x000000180c10723c */ /* 0x044ff00000001810 */
[C---:B------:R-:W-:Y:S11]  /*103cc0*/  HMMA.16816.F32 R8, R12.reuse, R26, R20 ;  /* 0x0000001a0c08723c */ /* 0x040ff60000001814 */
[----:B------:R-:W-:Y:S04]  /*103cd0*/  STL.64 [R1+0xf60], R16 ;  /* 0x000f601001007387 */ /* 0x000fe80000100a00 */
[----:B------:R-:W-:Y:S04]  /*103ce0*/  STL.64 [R1+0xf68], R18 ;  /* 0x000f681201007387 */ /* 0x000fe80000100a00 */
[----:B------:R0:W-:Y:S04]  /*103cf0*/  STL.64 [R1+0xf50], R8 ;  /* 0x000f500801007387 */ /* 0x0001e80000100a00 */
[----:B------:R2:W-:Y:S04]  /*103d00*/  STL.64 [R1+0xf58], R10 ;  /* 0x000f580a01007387 */ /* 0x0005e80000100a00 */
[----:B------:R-:W3:Y:S04]  /*103d10*/  LDL.LU R5, [R1+0x1844] ;  /* 0x0018440001057983 */ /* 0x000ee80000300800 */
[----:B-1----:R-:W3:Y:S04]  /*103d20*/  LDL.LU R6, [R1+0x1848] ;  /* 0x0018480001067983 */ /* 0x002ee80000300800 */
[----:B------:R-:W3:Y:S04]  /*103d30*/  LDL.LU R7, [R1+0x184c] ;  /* 0x00184c0001077983 */ /* 0x000ee80000300800 */
[----:B0-----:R-:W3:Y:S04]  /*103d40*/  LDL.LU R8, [R1+0x1860] ;  /* 0x0018600001087983 */ /* 0x001ee80000300800 */
[----:B------:R-:W3:Y:S04]  /*103d50*/  LDL.LU R9, [R1+0x1864] ;  /* 0x0018640001097983 */ /* 0x000ee80000300800 */
[----:B--2---:R-:W2:Y:S04]  /*103d60*/  LDL.LU R10, [R1+0x1868] ;  /* 0x00186800010a7983 */ /* 0x004ea80000300800 */
        /* <DEDUP_REMOVED lines=9> */
[----:B--2---:R0:W-:Y:S04]  /*103e00*/  STL.64 [R1+0xba28], R26 ;  /* 0x00ba281a01007387 */ /* 0x0041e80000100a00 */
[----:B0-----:R-:W2:Y:S04]  /*103e10*/  LDL.LU R26, [R1] ;  /* 0x00000000011a7983 */ /* 0x001ea80000300800 */
[----:B------:R-:W2:Y:S04]  /*103e20*/  LDL.LU R27, [R1+0x4] ;  /* 0x00000400011b7983 */ /* 0x000ea80000300800 */
[----:B------:R-:W-:Y:S04]  /*103e30*/  STL.64 [R1+0xba20], R24 ;  /* 0x00ba201801007387 */ /* 0x000fe80000100a00 */
        /* <DEDUP_REMOVED lines=18> */
[----:B------:R-:W3:Y:S04]  /*103f60*/  LDL.LU R24, [R1+0x18] ;  /* 0x0000180001187983 */ /* 0x000ee80000300800 */
[----:B------:R-:W3:Y:S04]  /*103f70*/  LDL.LU R25, [R1+0x1c] ;  /* 0x00001c0001197983 */ /* 0x000ee80000300800 */
[----:B--2---:R-:W-:Y:S04]  /*103f80*/  STL.64 [R1+0xba70], R26 ;  /* 0x00ba701a01007387 */ /* 0x004fe80000100a00 */
[----:B---3--:R-:W-:Y:S04]  /*103f90*/  STL.64 [R1+0xba88], R24 ;  /* 0x00ba881801007387 */ /* 0x008fe80000100a00 */
[----:B------:R-:W-:Y:S04]  /*103fa0*/  STL.64 [R1+0xba50], R22 ;  /* 0x00ba501601007387 */ /* 0x000fe80000100a00 */
[----:B------:R0:W-:Y:S04]  /*103fb0*/  STL.64 [R1+0xba48], R20 ;  /* 0x00ba481401007387 */ /* 0x0001e80000100a00 */
[----:B0-----:R-:W2:Y:S04]  /*103fc0*/  LDL.LU R20, [R1+0x18e0] ;  /* 0x0018e00001147983 */ /* 0x001ea80000300800 */
[----:B------:R-:W2:Y:S04]  /*103fd0*/  LDL.LU R21, [R1+0x18e4] ;  /* 0x0018e40001157983 */ /* 0x000ea80000300800 */
[----:B------:R-:W3:Y:S04]  /*103fe0*/  LDL.LU R22, [R1+0x18e8] ;  /* 0x0018e80001167983 */ /* 0x000ee80000300800 */
[----:B------:R-:W3:Y:S04]  /*103ff0*/  LDL.LU R23, [R1+0x18ec] ;  /* 0x0018ec0001177983 */ /* 0x000ee80000300800 */
[----:B------:R-:W2:Y:S04]  /*104000*/  LDL.LU R26, [R1+0x20] ;  /* 0x00002000011a7983 */ /* 0x000ea80000300800 */
        /* <DEDUP_REMOVED lines=19> */
[----:B------:R-:W2:Y:S04]  /*104140*/  LDL.LU R16, [R1+0x1880] ;  /* 0x0018800001107983 */ /* 0x000ea80000300800 */
        /* <DEDUP_REMOVED lines=18> */
[----:B0-----:R-:W4:Y:S04]  /*104270*/  LDL.LU R4, [R1+0x1850] ;  /* 0x0018500001047983 */ /* 0x001f280000300800 */
[----:B------:R-:W4:Y:S04]  /*104280*/  LDL.LU R5, [R1+0x1854] ;  /* 0x0018540001057983 */ /* 0x000f280000300800 */
[----:B------:R-:W4:Y:S04]  /*104290*/  LDL.LU R6, [R1+0x1858] ;  /* 0x0018580001067983 */ /* 0x000f280000300800 */
[----:B------:R-:W4:Y:S04]  /*1042a0*/  LDL.LU R7, [R1+0x185c] ;  /* 0x00185c0001077983 */ /* 0x000f280000300800 */
        /* <DEDUP_REMOVED lines=80> */
[----:B------:R-:W3:Y:S01]  /*1047b0*/  LDL.LU R19, [R1+0x3b88] ;  /* 0x003b880001137983 */ /* 0x000ee20000300800 */
        /* <DEDUP_REMOVED lines=12> */
[----:B--2---:R-:W-:Y:S02]  /*104880*/  HMMA.16816.F32 R8, R12, R8, R4 ;  /* 0x000000080c08723c */ /* 0x004fe40000001804 */
[----:B------:R-:W2:Y:S04]  /*104890*/  LDL.LU.64 R6, [R1+0xb998] ;  /* 0x00b9980001067983 */ /* 0x000ea80000300a00 */
[----:B------:R-:W4:-:S13]  /*1048a0*/  LDL.LU.64 R4, [R1+0xb990] ;  /* 0x00b9900001047983 */ /* 0x000f1a0000300a00 */
[----:B------:R0:W-:Y:S04]  /*1048b0*/  STL.64 [R1+0xe70], R8 ;  /* 0x000e700801007387 */ /* 0x0001e80000100a00 */
[----:B------:R1:W-:Y:S04]  /*1048c0*/  STL.64 [R1+0xe78], R10 ;  /* 0x000e780a01007387 */ /* 0x0003e80000100a00 */
[----:B0-----:R-:W4:Y:S04]  /*1048d0*/  LDL.LU R8, [R1+0x1820] ;  /* 0x0018200001087983 */ /* 0x001f280000300800 */
[----:B------:R-:W4:Y:S04]  /*1048e0*/  LDL.LU R9, [R1+0x1824] ;  /* 0x0018240001097983 */ /* 0x000f280000300800 */
[----:B-1----:R-:W4:Y:S04]  /*1048f0*/  LDL.LU R10, [R1+0x1828] ;  /* 0x00182800010a7983 */ /* 0x002f280000300800 */
[----:B------:R-:W4:Y:S01]  /*104900*/  LDL.LU R11, [R1+0x182c] ;  /* 0x00182c00010b7983 */ /* 0x000f220000300800 */
[----:B--2---:R-:W-:-:S15]  /*104910*/  HMMA.16816.F32 R24, R12, R6, R24 ;  /* 0x000000060c18723c */ /* 0x004fde0000001818 */
[----:B------:R-:W-:-:S04]  /*104920*/  NOP ;  /* 0x0000000000007918 */ /* 0x000fc80000000000 */
[----:B------:R-:W-:Y:S04]  /*104930*/  STL.64 [R1+0xe60], R24 ;  /* 0x000e601801007387 */ /* 0x000fe80000100a00 */
[----:B------:R0:W-:Y:S04]  /*104940*/  STL.64 [R1+0xe68], R26 ;  /* 0x000e681a01007387 */ /* 0x0001e80000100a00 */
[----:B0-----:R-:W2:Y:S04]  /*104950*/  LDL.LU.64 R26, [R1+0xb988] ;  /* 0x00b98800011a7983 */ /* 0x001ea80000300a00 */
[----:B------:R-:W2:Y:S01]  /*104960*/  LDL.LU.64 R24, [R1+0xb980] ;  /* 0x00b9800001187983 */ /* 0x000ea20000300a00 */
[----:B----4-:R-:W-:-:S15]  /*104970*/  HMMA.16816.F32 R8, R12, R4, R8 ;  /* 0x000000040c08723c */ /* 0x010fde0000001808 */
[----:B------:R-:W-:-:S04]  /*104980*/  NOP ;  /* 0x0000000000007918 */ /* 0x000fc80000000000 */
[----:B------:R-:W-:Y:S04]  /*104990*/  STL.64 [R1+0xe50], R8 ;  /* 0x000e500801007387 */ /* 0x000fe80000100a00 */
[----:B------:R2:W-:Y:S02]  /*1049a0*/  STL.64 [R1+0xe58], R10 ;  /* 0x000e580a01007387 */ /* 0x0005e40000100a00 */
[----:B--2---:R-:W-:Y:S02]  /*1049b0*/  HMMA.16816.F32 R8, R12, R2, R24 ;  /* 0x000000020c08723c */ /* 0x004fe40000001818 */
[----:B------:R-:W2:-:S15]  /*1049c0*/  LDL.LU R24, [R1+0x1d70] ;  /* 0x001d700001187983 */ /* 0x000e9e0000300800 */
[----:B------:R-:W-:Y:S02]  /*1049d0*/  NOP ;  /* 0x0000000000007918 */ /* 0x000fe40000000000 */
[----:B------:R0:W-:Y:S04]  /*1049e0*/  STL.64 [R1+0xe10], R8 ;  /* 0x000e100801007387 */ /* 0x0001e80000100a00 */
[----:B------:R1:W-:Y:S04]  /*1049f0*/  STL.64 [R1+0xe18], R10 ;  /* 0x000e180a01007387 */ /* 0x0003e80000100a00 */
[----:B------:R-:W2:Y:S04]  /*104a00*/  LDL.LU R25, [R1+0x1d74] ;  /* 0x001d740001197983 */ /* 0x000ea80000300800 */
[----:B------:R-:W4:Y:S04]  /*104a10*/  LDL.LU R26, [R1+0x1d78] ;  /* 0x001d7800011a7983 */ /* 0x000f280000300800 */
[----:B------:R-:W4:Y:S01]  /*104a20*/  LDL.LU R27, [R1+0x1d7c] ;  /* 0x001d7c00011b7983 */ /* 0x000f220000300800 */
[----:B---3--:R-:W-:-:S02]  /*104a30*/  IMAD R4, R20, 0x100, R19 ;  /* 0x0000010014047824 */ /* 0x008fc400078e0213 */
[----:B------:R-:W-:Y:S02]  /*104a40*/  IMAD R5, R22, 0x100, R21 ;  /* 0x0000010016057824 */ /* 0x000fe400078e0215 */
[----:B------:R-:W-:Y:S01]  /*104a50*/  IMAD R6, R28, 0x100, R23 ;  /* 0x000001001c067824 */ /* 0x000fe200078e0217 */
[----:B----4-:R-:W-:Y:S04]  /*104a60*/  STL.64 [R1+0xb900], R26 ;  /* 0x00b9001a01007387 */ /* 0x010fe80000100a00 */
[----:B--2---:R-:W-:Y:S04]  /*104a70*/  STL.64 [R1+0xb8f8], R24 ;  /* 0x00b8f81801007387 */ /* 0x004fe80000100a00 */
[----:B------:R-:W2:Y:S04]  /*104a80*/  LDL.LU R20, [R1+0x1d10] ;  /* 0x001d100001147983 */ /* 0x000ea80000300800 */
        /* <DEDUP_REMOVED lines=19> */
[----:B--2---:R0:W-:Y:S04]  /*104bc0*/  STL.64 [R1+0xb938], R8 ;  /* 0x00b9380801007387 */ /* 0x0041e80000100a00 */
[----:B------:R-:W2:Y:S04]  /*104bd0*/  LDL.LU R10, [R1+0x1bd8] ;  /* 0x001bd800010a7983 */ /* 0x000ea80000300800 */
[----:B------:R-:W2:Y:S04]  /*104be0*/  LDL.LU R11, [R1+0x1bdc] ;  /* 0x001bdc00010b7983 */ /* 0x000ea80000300800 */
[----:B0-----:R-:W3:Y:S04]  /*104bf0*/  LDL R8, [R1+0x3774] ;  /* 0x0037740001087983 */ /* 0x001ee80000100800 */
[----:B------:R-:W3:Y:S04]  /*104c00*/  LDL R9, [R1+0x3780] ;  /* 0x0037800001097983 */ /* 0x000ee80000100800 */
[----:B--2---:R-:W-:Y:S04]  /*104c10*/  STL.64 [R1+0xb968], R10 ;  /* 0x00b9680a01007387 */ /* 0x004fe80000100a00 */
[----:B---3--:R-:W-:Y:S04]  /*104c20*/  STL.64 [R1+0xb960], R8 ;  /* 0x00b9600801007387 */ /* 0x008fe80000100a00 */
[----:B------:R-:W2:Y:S04]  /*104c30*/  LDL R22, [R1+0x37a4] ;  /* 0x0037a40001167983 */ /* 0x000ea80000100800 */
[----:B------:R-:W2:Y:S04]  /*104c40*/  LDL R23, [R1+0x37b0] ;  /* 0x0037b00001177983 */ /* 0x000ea80000100800 */
[----:B------:R-:W3:Y:S04]  /*104c50*/  LDL R20, [R1+0x3794] ;  /* 0x0037940001147983 */ /* 0x000ee80000100800 */
[----:B------:R-:W3:Y:S01]  /*104c60*/  LDL R21, [R1+0x37a0] ;  /* 0x0037a00001157983 */ /* 0x000ee20000100800 */
[----:B------:R-:W-:-:S03]  /*104c70*/  IMAD R7, R0, 0x100, R29 ;  /* 0x0000010000077824 */ /* 0x000fc600078e021d */
        /* <DEDUP_REMOVED lines=8> */
[----:B------:R-:W2:Y:S04]  /*104d00*/  LDL R9, [R1+0x3760] ;  /* 0x0037600001097983 */ /* 0x000ea80000100800 */
[----:B------:R-:W4:Y:S04]  /*104d10*/  LDL R10, [R1+0x3764] ;  /* 0x00376400010a7983 */ /* 0x000f280000100800 */
[----:B------:R-:W4:Y:S04]  /*104d20*/  LDL R11, [R1+0x3770] ;  /* 0x00377000010b7983 */ /* 0x000f280000100800 */
[----:B---3--:R-:W-:Y:S04]  /*104d30*/  STL.64 [R1+0xb958], R22 ;  /* 0x00b9581601007387 */ /* 0x008fe80000100a00 */
[----:B--2---:R0:W-:Y:S04]  /*104d40*/  STL.64 [R1+0xb950], R20 ;  /* 0x00b9501401007387 */ /* 0x0041e80000100a00 */
[----:B0-----:R-:W2:Y:S04]  /*104d50*/  LDL.LU R20, [R1+0x1af0] ;  /* 0x001af00001147983 */ /* 0x001ea80000300800 */
[----:B------:R-:W2:Y:S04]  /*104d60*/  LDL.LU R21, [R1+0x1af4] ;  /* 0x001af40001157983 */ /* 0x000ea80000300800 */
[----:B------:R-:W3:Y:S04]  /*104d70*/  LDL.LU R22, [R1+0x1af8] ;  /* 0x001af80001167983 */ /* 0x000ee80000300800 */
[----:B------:R-:W3:Y:S01]  /*104d80*/  LDL.LU R23, [R1+0x1afc] ;  /* 0x001afc0001177983 */ /* 0x000ee20000300800 */
[----:B------:R-:W-:-:S02]  /*104d90*/  F2FP.F16.E4M3.UNPACK_B R8, R9 ;  /* 0x00000009ff08723e */ /* 0x000fc400020006ff */
[----:B------:R-:W-:Y:S01]  /*104da0*/  F2FP.F16.E4M3.UNPACK_B R12, R4 ;  /* 0x00000004ff0c723e */ /* 0x000fe200020006ff */
[----:B---3--:R-:W-:Y:S04]  /*104db0*/  STL.64 [R1+0xb978], R22 ;  /* 0x00b9781601007387 */ /* 0x008fe80000100a00 */
[----:B--2---:R0:W-:Y:S04]  /*104dc0*/  STL.64 [R1+0xb970], R20 ;  /* 0x00b9701401007387 */ /* 0x0041e80000100a00 */
[----:B0-----:R-:W2:Y:S04]  /*104dd0*/  LDL.LU R20, [R1+0x1aa0] ;  /* 0x001aa00001147983 */ /* 0x001ea80000300800 */
[----:B------:R-:W2:Y:S04]  /*104de0*/  LDL.LU R21, [R1+0x1aa4] ;  /* 0x001aa40001157983 */ /* 0x000ea80000300800 */
[----:B------:R-:W2:Y:S04]  /*104df0*/  LDL.LU R22, [R1+0x1aa8] ;  /* 0x001aa80001167983 */ /* 0x000ea80000300800 */
[----:B------:R-:W2:Y:S04]  /*104e00*/  LDL.LU R23, [R1+0x1aac] ;  /* 0x001aac0001177983 */ /* 0x000ea80000300800 */
[----:B------:R-:W3:Y:S01]  /*104e10*/  LDL R3, [R1+0x37c0] ;  /* 0x0037c00001037983 */ /* 0x000ee20000100800 */
[----:B------:R-:W-:-:S02]  /*104e20*/  F2FP.F16.E4M3.UNPACK_B R13, R5 ;  /* 0x00000005ff0d723e */ /* 0x000fc400020006ff */
[----:B------:R-:W-:Y:S02]  /*104e30*/  F2FP.F16.E4M3.UNPACK_B R14, R6 ;  /* 0x00000006ff0e723e */ /* 0x000fe400020006ff */
[----:B------:R-:W-:Y:S02]  /*104e40*/  F2FP.F16.E4M3.UNPACK_B R15, R7 ;  /* 0x00000007ff0f723e */ /* 0x000fe400020006ff */
[----:B----4-:R-:W-:Y:S01]  /*104e50*/  F2FP.F16.E4M3.UNPACK_B R9, R10 ;  /* 0x0000000aff09723e */ /* 0x010fe200020006ff */
[----:B------:R-:W4:Y:S04]  /*104e60*/  LDL.LU R24, [R1+0x1c40] ;  /* 0x001c400001187983 */ /* 0x000f280000300800 */
[----:B------:R-:W4:Y:S04]  /*104e70*/  LDL.LU R25, [R1+0x1c44] ;  /* 0x001c440001197983 */ /* 0x000f280000300800 */
[----:B------:R-:W4:Y:S04]  /*104e80*/  LDL.LU R26, [R1+0x1c48] ;  /* 0x001c4800011a7983 */ /* 0x000f280000300800 */
[----:B------:R-:W4:Y:S04]  /*104e90*/  LDL.LU R27, [R1+0x1c4c] ;  /* 0x001c4c00011b7983 */ /* 0x000f280000300800 */
[----:B------:R-:W3:Y:S04]  /*104ea0*/  LDL R16, [R1+0x37c4] ;  /* 0x0037c40001107983 */ /* 0x000ee80000100800 */
[----:B------:R-:W3:Y:S04]  /*104eb0*/  LDL R17, [R1+0x37d0] ;  /* 0x0037d00001117983 */ /* 0x000ee80000100800 */
[----:B------:R-:W3:Y:S04]  /*104ec0*/  LDL R18, [R1+0x37d4] ;  /* 0x0037d40001127983 */ /* 0x000ee80000100800 */
[----:B------:R-:W3:Y:S04]  /*104ed0*/  LDL R19, [R1+0x37e0] ;  /* 0x0037e00001137983 */ /* 0x000ee80000100800 */
[----:B------:R-:W3:Y:S04]  /*104ee0*/  LDL R28, [R1+0x37e4] ;  /* 0x0037e400011c7983 */ /* 0x000ee80000100800 */
[----:B------:R-:W3:Y:S04]  /*104ef0*/  LDL R29, [R1+0x37f0] ;  /* 0x0037f000011d7983 */ /* 0x000ee80000100800 */
[----:B------:R-:W3:Y:S01]  /*104f00*/  LDL R4, [R1+0x37b4] ;  /* 0x0037b40001047983 */ /* 0x000ee20000100800 */
[----:B------:R-:W-:-:S03]  /*104f10*/  F2FP.F16.E4M3.UNPACK_B R6, R11 ;  /* 0x0000000bff06723e */ /* 0x000fc600020006ff */
[----:B------:R2:W-:Y:S02]  /*104f20*/  STL.64 [R1+0x98], R8 ;  /* 0x0000980801007387 */ /* 0x0005e40000100a00 */
[----:B--2---:R-:W-:Y:S02]  /*104f30*/  HMMA.16816.F32 R8, R12, R8, R20 ;  /* 0x000000080c08723c */ /* 0x004fe40000001814 */
[----:B------:R-:W2:Y:S04]  /*104f40*/  LDL.LU.64 R22, [R1+0xb978] ;  /* 0x00b9780001167983 */ /* 0x000ea80000300a00 */
[----:B------:R-:W2:-:S13]  /*104f50*/  LDL.LU.64 R20, [R1+0xb970] ;  /* 0x00b9700001147983 */ /* 0x000e9a0000300a00 */
[----:B------:R-:W-:Y:S04]  /*104f60*/  STL.64 [R1+0x1190], R8 ;  /* 0x0011900801007387 */ /* 0x000fe80000100a00 */
[----:B------:R0:W-:Y:S04]  /*104f70*/  STL.64 [R1+0x1198], R10 ;  /* 0x0011980a01007387 */ /* 0x0001e80000100a00 */
[----:B0-----:R-:W2:Y:S04]  /*104f80*/  LDL.LU.64 R10, [R1+0xb968] ;  /* 0x00b96800010a7983 */ /* 0x001ea80000300a00 */
[----:B------:R-:W2:Y:S02]  /*104f90*/  LDL.LU.64 R8, [R1+0xb960] ;  /* 0x00b9600001087983 */ /* 0x000ea40000300a00 */
[----:B--2---:R-:W-:-:S07]  /*104fa0*/  F2FP.F16.E4M3.UNPACK_B R7, R8 ;  /* 0x00000008ff07723e */ /* 0x004fce00020006ff */
[----:B------:R-:W-:Y:S01]  /*104fb0*/  HMMA.16816.F32 R20, R12, R6, R20 ;  /* 0x000000060c14723c */ /* 0x000fe20000001814 */
[----:B------:R-:W-:-:S15]  /*104fc0*/  STL.64 [R1+0x90], R6 ;  /* 0x0000900601007387 */ /* 0x000fde0000100a00 */
[----:B------:R-:W-:-:S03]  /*104fd0*/  NOP ;  /* 0x0000000000007918 */ /* 0x000fc60000000000 */
[----:B------:R-:W-:Y:S04]  /*104fe0*/  STL.64 [R1+0x1220], R20 ;  /* 0x0012201401007387 */ /* 0x000fe80000100a00 */
[----:B------:R0:W-:Y:S04]  /*104ff0*/  STL.64 [R1+0x1228], R22 ;  /* 0x0012281601007387 */ /* 0x0001e80000100a00 */
[----:B0-----:R-:W2:Y:S04]  /*105000*/  LDL.LU.64 R22, [R1+0xb958] ;  /* 0x00b9580001167983 */ /* 0x001ea80000300a00 */
[----:B------:R-:W2:Y:S01]  /*105010*/  LDL.LU.64 R20, [R1+0xb950] ;  /* 0x00b9500001147983 */ /* 0x000ea20000300a00 */
[----:B------:R-:W-:-:S02]  /*105020*/  F2FP.F16.E4M3.UNPACK_B R8, R9 ;  /* 0x00000009ff08723e */ /* 0x000fc400020006ff */
[----:B------:R-:W-:-:S05]  /*105030*/  F2FP.F16.E4M3.UNPACK_B R9, R2 ;  /* 0x00000002ff09723e */ /* 0x000fca00020006ff */
[----:B------:R-:W-:Y:S01]  /*105040*/  STL.64 [R1+0x88], R8 ;  /* 0x0000880801007387 */ /* 0x000fe20000100a00 */
[----:B------:R-:W-:Y:S01]  /*105050*/  F2FP.F16.E4M3.UNPACK_B R6, R0 ;  /* 0x00000000ff06723e */ /* 0x000fe200020006ff */
        /* <DEDUP_REMOVED lines=8> */
[----:B------:R-:W3:Y:S04]  /*1050e0*/  LDL.LU.64 R8, [R1+0xb938] ;  /* 0x00b9380001087983 */ /* 0x000ee80000300a00 */
[----:B------:R-:W-:Y:S01]  /*1050f0*/  STL [R1+0x80], R6 ;  /* 0x0000800601007387 */ /* 0x000fe20000100800 */
[----:B--2---:R-:W-:-:S07]  /*105100*/  F2FP.F16.E4M3.UNPACK_B R7, R20 ;  /* 0x00000014ff07723e */ /* 0x004fce00020006ff */
[----:B---3--:R-:W-:Y:S01]  /*105110*/  HMMA.16816.F32 R8, R12, R6, R8 ;  /* 0x000000060c08723c */ /* 0x008fe20000001808 */
[----:B------:R-:W-:-:S15]  /*105120*/  STL [R1+0x84], R7 ;  /* 0x0000840701007387 */ /* 0x000fde0000100800 */
[----:B------:R-:W-:-:S03]  /*105130*/  NOP ;  /* 0x0000000000007918 */ /* 0x000fc60000000000 */
[----:B------:R-:W-:Y:S04]  /*105140*/  STL.64 [R1+0x1380], R8 ;  /* 0x0013800801007387 */ /* 0x000fe80000100a00 */
[----:B------:R0:W-:Y:S04]  /*105150*/  STL.64 [R1+0x1388], R10 ;  /* 0x0013880a01007387 */ /* 0x0001e80000100a00 */
[----:B0-----:R-:W2:Y:S04]  /*105160*/  LDL.LU.64 R10, [R1+0xb930] ;  /* 0x00b93000010a7983 */ /* 0x001ea80000300a00 */
[----:B------:R-:W2:Y:S01]  /*105170*/  LDL.LU.64 R8, [R1+0xb928] ;  /* 0x00b9280001087983 */ /* 0x000ea20000300a00 */
[----:B------:R-:W-:-:S02]  /*105180*/  F2FP.F16.E4M3.UNPACK_B R20, R21 ;  /* 0x00000015ff14723e */ /* 0x000fc400020006ff */
[----:B------:R-:W-:Y:S02]  /*105190*/  F2FP.F16.E4M3.UNPACK_B R21, R22 ;  /* 0x00000016ff15723e */ /* 0x000fe400020006ff */
[----:B------:R-:W-:-:S03]  /*1051a0*/  F2FP.F16.E4M3.UNPACK_B R6, R23 ;  /* 0x00000017ff06723e */ /* 0x000fc600020006ff */
[----:B------:R2:W-:Y:S01]  /*1051b0*/  STL.64 [R1+0x78], R20 ;  /* 0x0000781401007387 */ /* 0x0005e20000100a00 */
[----:B------:R-:W-:-:S07]  /*1051c0*/  F2FP.F16.E4M3.UNPACK_B R7, R4 ;  /* 0x00000004ff07723e */ /* 0x000fce00020006ff */
[C---:B----4-:R-:W-:Y:S08]  /*1051d0*/  HMMA.16816.F32 R24, R12.reuse, R6, R24 ;  /* 0x000000060c18723c */ /* 0x050ff00000001818 */
[----:B--2---:R-:W-:Y:S01]  /*1051e0*/  HMMA.16816.F32 R20, R12, R20, R8 ;  /* 0x000000140c14723c */ /* 0x004fe20000001808 */
[----:B------:R-:W2:Y:S04]  /*1051f0*/  LDL.LU.64 R10, [R1+0xb920] ;  /* 0x00b92000010a7983 */ /* 0x000ea80000300a00 */
[----:B------:R-:W2:-:S14]  /*105200*/  LDL.LU.64 R8, [R1+0xb918] ;  /* 0x00b9180001087983 */ /* 0x000e9c0000300a00 */
[----:B------:R-:W-:Y:S04]  /*105210*/  STL.64 [R1+0x13e0], R20 ;  /* 0x0013e01401007387 */ /* 0x000fe80000100a00 */
[----:B------:R0:W-:Y:S04]  /*105220*/  STL.64 [R1+0x13e8], R22 ;  /* 0x0013e81601007387 */ /* 0x0001e80000100a00 */
[----:B0-----:R-:W3:Y:S04]  /*105230*/  LDL.LU.64 R22, [R1+0xb910] ;  /* 0x00b9100001167983 */ /* 0x001ee80000300a00 */
[----:B------:R-:W3:Y:S04]  /*105240*/  LDL.LU.64 R20, [R1+0xb908] ;  /* 0x00b9080001147983 */ /* 0x000ee80000300a00 */
[----:B------:R-:W-:Y:S04]  /*105250*/  STL.64 [R1+0x70], R6 ;  /* 0x0000700601007387 */ /* 0x000fe80000100a00 */
[----:B------:R-:W-:Y:S04]  /*105260*/  STL.64 [R1+0x1460], R24 ;  /* 0x0014601801007387 */ /* 0x000fe80000100a00 */
[----:B------:R0:W-:Y:S04]  /*105270*/  STL.64 [R1+0x1468], R26 ;  /* 0x0014681a01007387 */ /* 0x0001e80000100a00 */
[----:B0-----:R-:W4:Y:S04]  /*105280*/  LDL.LU.64 R26, [R1+0xb900] ;  /* 0x00b90000011a7983 */ /* 0x001f280000300a00 */
[----:B------:R-:W4:Y:S01]  /*105290*/  LDL.LU.64 R24, [R1+0xb8f8] ;  /* 0x00b8f80001187983 */ /* 0x000f220000300a00 */
[----:B------:R-:W-:-:S02]  /*1052a0*/  F2FP.F16.E4M3.UNPACK_B R4, R3 ;  /* 0x00000003ff04723e */ /* 0x000fc400020006ff */
[----:B------:R-:W-:Y:S02]  /*1052b0*/  F2FP.F16.E4M3.UNPACK_B R5, R16 ;  /* 0x00000010ff05723e */ /* 0x000fe400020006ff */
[----:B------:R-:W-:Y:S02]  /*1052c0*/  F2FP.F16.E4M3.UNPACK_B R6, R17 ;  /* 0x00000011ff06723e */ /* 0x000fe400020006ff */
[----:B------:R-:W-:Y:S01]  /*1052d0*/  F2FP.F16.E4M3.UNPACK_B R7, R18 ;  /* 0x00000012ff07723e */ /* 0x000fe200020006ff */
[----:B------:R0:W-:Y:S01]  /*1052e0*/  STL.64 [R1+0x68], R4 ;  /* 0x0000680401007387 */ /* 0x0001e20000100a00 */
[----:B------:R-:W-:Y:S01]  /*1052f0*/  F2FP.F16.E4M3.UNPACK_B R3, R29 ;  /* 0x0000001dff03723e */ /* 0x000fe200020006ff */
[----:B--2---:R-:W-:Y:S01]  /*105300*/  HMMA.16816.F32 R8, R12, R4, R8 ;  /* 0x000000040c08723c */ /* 0x004fe20000001808 */
[----:B0-----:R-:W-:Y:S02]  /*105310*/  F2FP.F16.E4M3.UNPACK_B R4, R19 ;  /* 0x00000013ff04723e */ /* 0x001fe400020006ff */
[----:B------:R-:W-:-:S15]  /*105320*/  F2FP.F16.E4M3.UNPACK_B R5, R28 ;  /* 0x0000001cff05723e */ /* 0x000fde00020006ff */
[----:B------:R-:W-:Y:S01]  /*105330*/  NOP ;  /* 0x0000000000007918 */ /* 0x000fe20000000000 */
[----:B------:R-:W-:Y:S04]  /*105340*/  STL.64 [R1+0x14a0], R8 ;  /* 0x0014a00801007387 */ /* 0x000fe80000100a00 */
[----:B------:R3:W-:Y:S02]  /*105350*/  STL.64 [R1+0x14a8], R10 ;  /* 0x0014a80a01007387 */ /* 0x0007e40000100a00 */
[----:B---3--:R-:W-:Y:S02]  /*105360*/  HMMA.16816.F32 R8, R12, R6, R20 ;  /* 0x000000060c08723c */ /* 0x008fe40000001814 */
[----:B------:R-:W-:-:S15]  /*105370*/  STL.64 [R1+0x60], R6 ;  /* 0x0000600601007387 */ /* 0x000fde0000100a00 */
[----:B------:R-:W-:Y:S02]  /*105380*/  NOP ;  /* 0x0000000000007918 */ /* 0x000fe40000000000 */
[----:B------:R-:W-:Y:S04]  /*105390*/  STL.64 [R1+0x1500], R8 ;  /* 0x0015000801007387 */ /* 0x000fe80000100a00 */
[----:B------:R-:W-:Y:S04]  /*1053a0*/  STL.64 [R1+0x1508], R10 ;  /* 0x0015080a01007387 */ /* 0x000fe80000100a00 */
[----:B------:R4:W-:Y:S04]  /*1053b0*/  STL.64 [R1+0x58], R4 ;  /* 0x0000580401007387 */ /* 0x0009e80000100a00 */
[----:B------:R-:W2:Y:S01]  /*1053c0*/  LDL.LU R16, [R1+0x1f70] ;  /* 0x001f700001107983 */ /* 0x000ea20000300800 */
[----:B----4-:R-:W-:-:S15]  /*1053d0*/  HMMA.16816.F32 R4, R12, R4, R24 ;  /* 0x000000040c04723c */ /* 0x010fde0000001818 */
[----:B------:R-:W-:-:S04]  /*1053e0*/  NOP ;  /* 0x0000000000007918 */ /* 0x000fc80000000000 */
        /* <DEDUP_REMOVED lines=43> */
[----:B----4-:R-:W-:Y:S04]  /*1056a0*/  STL.64 [R1+0xb8d8], R8 ;  /* 0x00b8d80801007387 */ /* 0x010fe80000100a00 */
[----:B---3--:R-:W-:Y:S04]  /*1056b0*/  STL.64 [R1+0xb890], R18 ;  /* 0x00b8901201007387 */ /* 0x008fe80000100a00 */
[----:B------:R-:W-:Y:S04]  /*1056c0*/  STL.64 [R1+0xb888], R16 ;  /* 0x00b8881001007387 */ /* 0x000fe80000100a00 */
[----:B------:R-:W2:Y:S04]  /*1056d0*/  LDL R5, [R1+0x3854] ;  /* 0x0038540001057983 */ /* 0x000ea80000100800 */
[----:B------:R-:W2:Y:S04]  /*1056e0*/  LDL R4, [R1+0x3860] ;  /* 0x0038600001047983 */ /* 0x000ea80000100800 */
[----:B------:R-:W-:Y:S04]  /*1056f0*/  STL.64 [R1+0xb8a0], R6 ;  /* 0x00b8a00601007387 */ /* 0x000fe80000100a00 */
        /* <DEDUP_REMOVED lines=19> */
[----:B------:R-:W-:Y:S01]  /*105830*/  IMAD.MOV.U32 R10, RZ, RZ, R3 ;  /* 0x000000ffff0a7224 */ /* 0x000fe200078e0003 */
[----:B----4-:R-:W-:-:S02]  /*105840*/  F2FP.F16.E4M3.UNPACK_B R11, R11 ;  /* 0x0000000bff0b723e */ /* 0x010fc400020006ff */
[----:B---3--:R-:W-:Y:S04]  /*105850*/  STL.64 [R1+0xb8f0], R6 ;  /* 0x00b8f00601007387 */ /* 0x008fe80000100a00 */
        /* <DEDUP_REMOVED lines=15> */
[----:B------:R-:W3:Y:S01]  /*105950*/  LDL R29, [R1+0x3894] ;  /* 0x00389400011d7983 */ /* 0x000ee20000100800 */
        /* <DEDUP_REMOVED lines=8> */
[----:B------:R-:W2:Y:S02]  /*1059e0*/  LDL.LU.64 R8, [R1+0xb8d8] ;  /* 0x00b8d80001087983 */ /* 0x000ea40000300a00 */
[----:B--2---:R-:W-:-:S05]  /*1059f0*/  F2FP.F16.E4M3.UNPACK_B R17, R8 ;  /* 0x00000008ff11723e */ /* 0x004fca00020006ff */
[----:B------:R0:W-:Y:S02]  /*105a00*/  STL.64 [R1+0x48], R16 ;  /* 0x0000481001007387 */ /* 0x0001e40000100a00 */
[----:B0-----:R-:W-:Y:S02]  /*105a10*/  HMMA.16816.F32 R16, R12, R16, R4 ;  /* 0x000000100c10723c */ /* 0x001fe40000001804 */
[----:B------:R-:W2:Y:S04]  /*105a20*/  LDL.LU.64 R6, [R1+0xb8d0] ;  /* 0x00b8d00001067983 */ /* 0x000ea80000300a00 */
[----:B------:R-:W2:Y:S01]  /*105a30*/  LDL.LU.64 R4, [R1+0xb8c8] ;  /* 0x00b8c80001047983 */ /* 0x000ea20000300a00 */
[----:B------:R-:W-:Y:S02]  /*105a40*/  F2FP.F16.E4M3.UNPACK_B R8, R9 ;  /* 0x00000009ff08723e */ /* 0x000fe400020006ff */
[----:B------:R-:W-:-:S10]  /*105a50*/  F2FP.F16.E4M3.UNPACK_B R9, R10 ;  /* 0x0000000aff09723e */ /* 0x000fd400020006ff */
[----:B------:R0:W-:Y:S04]  /*105a60*/  STL.64 [R1+0x1630], R16 ;  /* 0x0016301001007387 */ /* 0x0001e80000100a00 */
[----:B------:R-:W-:Y:S04]  /*105a70*/  STL.64 [R1+0x1638], R18 ;  /* 0x0016381201007387 */ /* 0x000fe80000100a00 */
[----:B------:R2:W-:Y:S01]  /*105a80*/  STL.64 [R1+0x40], R8 ;  /* 0x0000400801007387 */ /* 0x0005e20000100a00 */
[----:B0-----:R-:W-:Y:S02]  /*105a90*/  F2FP.F16.E4M3.UNPACK_B R16, R11 ;  /* 0x0000000bff10723e */ /* 0x001fe400020006ff */
[----:B--2---:R-:W-:Y:S01]  /*105aa0*/  HMMA.16816.F32 R8, R12, R8, R4 ;  /* 0x000000080c08723c */ /* 0x004fe20000001804 */
[----:B------:R-:W2:Y:S04]  /*105ab0*/  LDL.LU.64 R6, [R1+0xb8c0] ;  /* 0x00b8c00001067983 */ /* 0x000ea80000300a00 */
[----:B------:R-:W2:-:S14]  /*105ac0*/  LDL.LU.64 R4, [R1+0xb8b8] ;  /* 0x00b8b80001047983 */ /* 0x000e9c0000300a00 */
        /* <DEDUP_REMOVED lines=15> */
[----:B------:R-:W-:Y:S02]  /*105bc0*/  STL.64 [R1+0x30], R10 ;  /* 0x0000300a01007387 */ /* 0x000fe40000100a00 */
[----:B--2---:R-:W-:-:S15]  /*105bd0*/  HMMA.16816.F32 R16, R12, R10, R16 ;  /* 0x0000000a0c10723c */ /* 0x004fde0000001810 */
[----:B------:R-:W-:-:S04]  /*105be0*/  NOP ;  /* 0x0000000000007918 */ /* 0x000fc80000000000 */
        /* <DEDUP_REMOVED lines=9> */
[----:B------:R-:W2:Y:S01]  /*105c80*/  LDL.LU.64 R16, [R1+0xb868] ;  /* 0x00b8680001107983 */ /* 0x000ea20000300a00 */
[----:B------:R-:W-:Y:S02]  /*105c90*/  F2FP.F16.E4M3.UNPACK_B R6, R6 ;  /* 0x00000006ff06723e */ /* 0x000fe400020006ff */
[----:B------:R-:W-:-:S10]  /*105ca0*/  F2FP.F16.E4M3.UNPACK_B R7, R5 ;  /* 0x00000005ff07723e */ /* 0x000fd400020006ff */
[----:B------:R-:W-:Y:S04]  /*105cb0*/  STL.64 [R1+0x1780], R8 ;  /* 0x0017800801007387 */ /* 0x000fe80000100a00 */
[----:B------:R0:W-:Y:S04]  /*105cc0*/  STL.64 [R1+0x1788], R10 ;  /* 0x0017880a01007387 */ /* 0x0001e80000100a00 */
[----:B0-----:R-:W3:Y:S04]  /*105cd0*/  LDL.LU.64 R10, [R1+0xb860] ;  /* 0x00b86000010a7983 */ /* 0x001ee80000300a00 */
[----:B------:R-:W3:Y:S04]  /*105ce0*/  LDL.LU.64 R8, [R1+0xb858] ;  /* 0x00b8580001087983 */ /* 0x000ee80000300a00 */
[----:B------:R-:W-:Y:S01]  /*105cf0*/  STL.64 [R1+0x20], R6 ;  /* 0x0000200601007387 */ /* 0x000fe20000100a00 */
[----:B--2---:R-:W-:-:S15]  /*105d00*/  HMMA.16816.F32 R16, R12, R6, R16 ;  /* 0x000000060c10723c */ /* 0x004fde0000001810 */
[----:B------:R-:W-:-:S04]  /*105d10*/  NOP ;  /* 0x0000000000007918 */ /* 0x000fc80000000000 */
[----:B------:R-:W-:Y:S04]  /*105d20*/  STL.64 [R1+0x17b0], R16 ;  /* 0x0017b01001007387 */ /* 0x000fe80000100a00 */
[----:B------:R0:W-:Y:S04]  /*105d30*/  STL.64 [R1+0x17b8], R18 ;  /* 0x0017b81201007387 */ /* 0x0001e80000100a00 */
[----:B0-----:R-:W2:Y:S04]  /*105d40*/  LDL.LU.64 R18, [R1+0xb850] ;  /* 0x00b8500001127983 */ /* 0x001ea80000300a00 */
[----:B------:R-:W2:Y:S01]  /*105d50*/  LDL.LU.64 R16, [R1+0xb848] ;  /* 0x00b8480001107983 */ /* 0x000ea20000300a00 */
[----:B------:R-:W-:-:S02]  /*105d60*/  F2FP.F16.E4M3.UNPACK_B R4, R4 ;  /* 0x00000004ff04723e */ /* 0x000fc400020006ff */
[----:B---3--:R-:W-:Y:S02]  /*105d70*/  F2FP.F16.E4M3.UNPACK_B R5, R3 ;  /* 0x00000003ff05723e */ /* 0x008fe400020006ff */
[----:B----4-:R-:W-:Y:S02]  /*105d80*/  F2FP.F16.E4M3.UNPACK_B R6, R20 ;  /* 0x00000014ff06723e */ /* 0x010fe400020006ff */
[----:B------:R-:W-:-:S03]  /*105d90*/  F2FP.F16.E4M3.UNPACK_B R7, R21 ;  /* 0x00000015ff07723e */ /* 0x000fc600020006ff */
[----:B------:R-:W-:Y:S01]  /*105da0*/  HMMA.16816.F32 R8, R12, R4, R8 ;  /* 0x000000040c08723c */ /* 0x000fe20000001808 */
[----:B------:R0:W-:Y:S02]  /*105db0*/  STL.64 [R1+0x18], R4 ;  /* 0x0000180401007387 */ /* 0x0001e40000100a00 */
[----:B0-----:R-:W-:Y:S02]  /*105dc0*/  F2FP.F16.E4M3.UNPACK_B R4, R22 ;  /* 0x00000016ff04723e */ /* 0x001fe400020006ff */
[----:B------:R-:W-:-:S14]  /*105dd0*/  F2FP.F16.E4M3.UNPACK_B R5, R23 ;  /* 0x00000017ff05723e */ /* 0x000fdc00020006ff */
[----:B------:R0:W-:Y:S04]  /*105de0*/  STL.64 [R1+0x17e0], R8 ;  /* 0x0017e00801007387 */ /* 0x0001e80000100a00 */
[----:B------:R-:W-:Y:S04]  /*105df0*/  STL.64 [R1+0x17e8], R10 ;  /* 0x0017e80a01007387 */ /* 0x000fe80000100a00 */
[----:B------:R-:W-:Y:S01]  /*105e00*/  STL.64 [R1+0x10], R6 ;  /* 0x0000100601007387 */ /* 0x000fe20000100a00 */
[----:B0-----:R-:W-:Y:S02]  /*105e10*/  F2FP.F16.E4M3.UNPACK_B R8, R28 ;  /* 0x0000001cff08723e */ /* 0x001fe400020006ff */
[----:B------:R-:W-:Y:S01]  /*105e20*/  F2FP.F16.E4M3.UNPACK_B R9, R29 ;  /* 0x0000001dff09723e */ /* 0x000fe200020006ff */
[----:B--2---:R-:W-:-:S15]  /*105e30*/  HMMA.16816.F32 R16, R12, R6, R16 ;  /* 0x000000060c10723c */ /* 0x004fde0000001810 */
[----:B------:R-:W-:-:S04]  /*105e40*/  NOP ;  /* 0x0000000000007918 */ /* 0x000fc80000000000 */
[----:B------:R-:W-:Y:S04]  /*105e50*/  STL.64 [R1+0x1810], R16 ;  /* 0x0018101001007387 */ /* 0x000fe80000100a00 */
[----:B------:R0:W-:Y:S04]  /*105e60*/  STL.64 [R1+0x1818], R18 ;  /* 0x0018181201007387 */ /* 0x0001e80000100a00 */
[----:B------:R1:W-:Y:S04]  /*105e70*/  STL.64 [R1+0x8], R4 ;  /* 0x0000080401007387 */ /* 0x0003e80000100a00 */
[----:B0-----:R-:W2:Y:S01]  /*105e80*/  LDL R19, [R1+0x38f4] ;  /* 0x0038f40001137983 */ /* 0x001ea20000100800 */
[----:B-1----:R-:W-:-:S15]  /*105e90*/  HMMA.16816.F32 R4, R12, R4, R24 ;  /* 0x000000040c04723c */ /* 0x002fde0000001818 */
[----:B------:R-:W-:-:S04]  /*105ea0*/  NOP ;  /* 0x0000000000007918 */ /* 0x000fc80000000000 */
[----:B------:R0:W-:Y:S04]  /*105eb0*/  STL.64 [R1+0x1840], R4 ;  /* 0x0018400401007387 */ /* 0x0001e80000100a00 */
[----:B------:R1:W-:Y:S04]  /*105ec0*/  STL.64 [R1+0x1848], R6 ;  /* 0x0018480601007387 */ /* 0x0003e80000100a00 */
[----:B------:R-:W-:Y:S04]  /*105ed0*/  STL [R1], R8 ;  /* 0x0000000801007387 */ /* 0x000fe80000100800 */
[----:B------:R-:W3:Y:S04]  /*105ee0*/  LDL R16, [R1+0x3900] ;  /* 0x0039000001107983 */ /* 0x000ee80000100800 */
[----:B------:R-:W3:Y:S04]  /*105ef0*/  LDL R17, [R1+0x3904] ;  /* 0x0039040001117983 */ /* 0x000ee80000100800 */
[----:B------:R-:W-:Y:S04]  /*105f00*/  STL [R1+0x4], R9 ;  /* 0x0000040901007387 */ /* 0x000fe80000100800 */
[----:B------:R-:W4:Y:S04]  /*105f10*/  LDL R10, [R1+0x3910] ;  /* 0x00391000010a7983 */ /* 0x000f280000100800 */
[----:B----4-:R-:W-:Y:S04]  /*105f20*/  STL [R1+0xb830], R10 ;  /* 0x00b8300a01007387 */ /* 0x010fe80000100800 */
[----:B0-----:R-:W4:Y:S04]  /*105f30*/  LDL.LU R4, [R1+0x24c0] ;  /* 0x0024c00001047983 */ /* 0x001f280000300800 */
[----:B------:R-:W4:Y:S04]  /*105f40*/  LDL.LU R5, [R1+0x24c4] ;  /* 0x0024c40001057983 */ /* 0x000f280000300800 */
[----:B-1----:R-:W2:Y:S04]  /*105f50*/  LDL.LU R6, [R1+0x24c8] ;  /* 0x0024c80001067983 */ /* 0x002ea80000300800 */
[----:B------:R-:W2:Y:S04]  /*105f60*/  LDL.LU R7, [R1+0x24cc] ;  /* 0x0024cc0001077983 */ /* 0x000ea80000300800 */
[----:B------:R-:W2:Y:S04]  /*105f70*/  LDL R26, [R1+0x38b0] ;  /* 0x0038b000011a7983 */ /* 0x000ea80000100800 */
[----:B------:R-:W2:Y:S04]  /*105f80*/  LDL R27, [R1+0x38b4] ;  /* 0x0038b400011b7983 */ /* 0x000ea80000100800 */
[----:B------:R-:W3:Y:S04]  /*105f90*/  LDL R24, [R1+0x38c0] ;  /* 0x0038c00001187983 */ /* 0x000ee80000100800 */
[----:B------:R-:W3:Y:S04]  /*105fa0*/  LDL R25, [R1+0x38c4] ;  /* 0x0038c40001197983 */ /* 0x000ee80000100800 */
[----:B------:R-:W4:Y:S04]  /*105fb0*/  LDL R29, [R1+0x38a4] ;  /* 0x0038a400011d7983 */ /* 0x000f280000100800 */
[----:B--2---:R-:W-:Y:S04]  /*105fc0*/  STL.64 [R1+0xb840], R26 ;  /* 0x00b8401a01007387 */ /* 0x004fe80000100a00 */
[----:B---3--:R0:W-:Y:S04]  /*105fd0*/  STL.64 [R1+0xb838], R24 ;  /* 0x00b8381801007387 */ /* 0x0081e80000100a00 */
[----:B0-----:R-:W2:Y:S04]  /*105fe0*/  LDL.LU R24, [R1+0x1fd0] ;  /* 0x001fd00001187983 */ /* 0x001ea80000300800 */
[----:B------:R-:W2:Y:S04]  /*105ff0*/  LDL.LU R25, [R1+0x1fd4] ;  /* 0x001fd40001197983 */ /* 0x000ea80000300800 */
[----:B------:R-:W2:Y:S04]  /*106000*/  LDL.LU R26, [R1+0x1fd8] ;  /* 0x001fd800011a7983 */ /* 0x000ea80000300800 */
[----:B------:R-:W2:Y:S04]  /*106010*/  LDL.LU R27, [R1+0x1fdc] ;  /* 0x001fdc00011b7983 */ /* 0x000ea80000300800 */
[----:B------:R-:W3:Y:S04]  /*106020*/  LDL R22, [R1+0x38d0] ;  /* 0x0038d00001167983 */ /* 0x000ee80000100800 */
[----:B------:R-:W3:Y:S04]  /*106030*/  LDL R23, [R1+0x38d4] ;  /* 0x0038d40001177983 */ /* 0x000ee80000100800 */
[----:B------:R-:W2:Y:S04]  /*106040*/  LDL R20, [R1+0x38e0] ;  /* 0x0038e00001147983 */ /* 0x000ea80000100800 */
        /* <DEDUP_REMOVED lines=14> */
[----:B------:R-:W3:Y:S01]  /*106130*/  LDL R18, [R1+0x38f0] ;  /* 0x0038f00001127983 */ /* 0x000ee20000100800 */
[----:B----4-:R-:W-:-:S02]  /*106140*/  F2FP.F16.E4M3.UNPACK_B R28, R28 ;  /* 0x0000001cff1c723e */ /* 0x010fc400020006ff */
[----:B------:R-:W-:Y:S01]  /*106150*/  F2FP.F16.E4M3.UNPACK_B R29, R29 ;  /* 0x0000001dff1d723e */ /* 0x000fe200020006ff */
[----:B---3--:R-:W-:Y:S04]  /*106160*/  STL.64 [R1+0xb7f8], R18 ;  /* 0x00b7f81201007387 */ /* 0x008fe80000100a00 */
[----:B------:R0:W-:Y:S04]  /*106170*/  STL.64 [R1+0xb7f0], R16 ;  /* 0x00b7f01001007387 */ /* 0x0001e80000100a00 */
[----:B0-----:R-:W3:Y:S04]  /*106180*/  LDL.LU R16, [R1+0x2210] ;  /* 0x0022100001107983 */ /* 0x001ee80000300800 */
[----:B------:R-:W3:Y:S04]  /*106190*/  LDL.LU R17, [R1+0x2214] ;  /* 0x0022140001117983 */ /* 0x000ee80000300800 */
[----:B------:R-:W4:Y:S04]  /*1061a0*/  LDL.LU R18, [R1+0x2218] ;  /* 0x0022180001127983 */ /* 0x000f280000300800 */
[----:B------:R-:W4:Y:S01]  /*1061b0*/  LDL.LU R19, [R1+0x221c] ;  /* 0x00221c0001137983 */ /* 0x000f220000300800 */
[C---:B------:R-:W-:Y:S08]  /*1061c0*/  HMMA.16816.F32 R8, R12.reuse, R8, R24 ;  /* 0x000000080c08723c */ /* 0x040ff00000001818 */
[----:B--2---:R-:W-:Y:S01]  /*1061d0*/  HMMA.16816.F32 R20, R12, R28, R20 ;  /* 0x0000001c0c14723c */ /* 0x004fe20000001814 */
[----:B----4-:R-:W-:Y:S04]  /*1061e0*/  STL.64 [R1+0xb808], R18 ;  /* 0x00b8081201007387 */ /* 0x010fe80000100a00 */
        /* <DEDUP_REMOVED lines=11> */
[----:B------:R-:W4:Y:S04]  /*1062a0*/  LDL.LU.64 R26, [R1+0xb840] ;  /* 0x00b84000011a7983 */ /* 0x000f280000300a00 */
[----:B------:R-:W2:Y:S04]  /*1062b0*/  LDL.LU.64 R24, [R1+0xb838] ;  /* 0x00b8380001187983 */ /* 0x000ea80000300a00 */
[----:B------:R-:W-:Y:S04]  /*1062c0*/  STL.64 [R1+0x1870], R8 ;  /* 0x0018700801007387 */ /* 0x000fe80000100a00 */
[----:B------:R0:W-:Y:S04]  /*1062d0*/  STL.64 [R1+0x1878], R10 ;  /* 0x0018780a01007387 */ /* 0x0001e80000100a00 */
[----:B0-----:R-:W3:Y:S04]  /*1062e0*/  LDL.LU R10, [R1+0xb830] ;  /* 0x00b83000010a7983 */ /* 0x001ee80000300800 */
[----:B------:R-:W3:Y:S04]  /*1062f0*/  LDL R11, [R1+0x3914] ;  /* 0x00391400010b7983 */ /* 0x000ee80000100800 */
[----:B------:R-:W-:Y:S04]  /*106300*/  STL.64 [R1+0x18a0], R20 ;  /* 0x0018a01401007387 */ /* 0x000fe80000100a00 */
[----:B------:R0:W-:Y:S04]  /*106310*/  STL.64 [R1+0x18a8], R22 ;  /* 0x0018a81601007387 */ /* 0x0001e80000100a00 */
[----:B0-----:R-:W3:Y:S04]  /*106320*/  LDL.LU.64 R22, [R1+0xb828] ;  /* 0x00b8280001167983 */ /* 0x001ee80000300a00 */
[----:B------:R-:W3:Y:S04]  /*106330*/  LDL.LU.64 R20, [R1+0xb820] ;  /* 0x00b8200001147983 */ /* 0x000ee80000300a00 */
[----:B------:R-:W-:Y:S04]  /*106340*/  STL [R1+0xb790], R28 ;  /* 0x00b7901c01007387 */ /* 0x000fe80000100800 */
[----:B------:R-:W-:Y:S01]  /*106350*/  STL [R1+0xb77c], R29 ;  /* 0x00b77c1d01007387 */ /* 0x000fe20000100800 */
[----:B----4-:R-:W-:-:S02]  /*106360*/  F2FP.F16.E4M3.UNPACK_B R26, R26 ;  /* 0x0000001aff1a723e */ /* 0x010fc400020006ff */
[----:B------:R-:W-:Y:S02]  /*106370*/  F2FP.F16.E4M3.UNPACK_B R27, R27 ;  /* 0x0000001bff1b723e */ /* 0x000fe400020006ff */
[----:B--2---:R-:W-:Y:S02]  /*106380*/  F2FP.F16.E4M3.UNPACK_B R24, R24 ;  /* 0x00000018ff18723e */ /* 0x004fe400020006ff */
[----:B------:R-:W-:-:S07]  /*106390*/  F2FP.F16.E4M3.UNPACK_B R25, R25 ;  /* 0x00000019ff19723e */ /* 0x000fce00020006ff */
[C---:B------:R-:W-:Y:S08]  /*1063a0*/  HMMA.16816.F32 R16, R12.reuse, R24, R16 ;  /* 0x000000180c10723c */ /* 0x040ff00000001810 */
        /* <DEDUP_REMOVED lines=9> */
[----:B------:R-:W4:Y:S04]  /*106440*/  LDL.LU.64 R16, [R1+0xb800] ;  /* 0x00b8000001107983 */ /* 0x000f280000300a00 */
[----:B------:R-:W-:Y:S04]  /*106450*/  STL.64 [R1+0xb600], R26 ;  /* 0x00b6001a01007387 */ /* 0x000fe80000100a00 */
[----:B------:R0:W-:Y:S04]  /*106460*/  STL.64 [R1+0xb5f8], R24 ;  /* 0x00b5f81801007387 */ /* 0x0001e80000100a00 */
[----:B0-----:R-:W4:Y:S04]  /*106470*/  LDL.LU R24, [R1+0x2430] ;  /* 0x0024300001187983 */ /* 0x001f280000300800 */
[----:B------:R-:W4:Y:S04]  /*106480*/  LDL.LU R25, [R1+0x2434] ;  /* 0x0024340001197983 */ /* 0x000f280000300800 */
[----:B------:R-:W4:Y:S04]  /*106490*/  LDL.LU R26, [R1+0x2438] ;  /* 0x00243800011a7983 */ /* 0x000f280000300800 */
[----:B------:R-:W4:Y:S01]  /*1064a0*/  LDL.LU R27, [R1+0x243c] ;  /* 0x00243c00011b7983 */ /* 0x000f220000300800 */
[----:B--2---:R-:W-:-:S02]  /*1064b0*/  F2FP.F16.E4M3.UNPACK_B R22, R22 ;  /* 0x00000016ff16723e */ /* 0x004fc400020006ff */
[----:B------:R-:W-:Y:S02]  /*1064c0*/  F2FP.F16.E4M3.UNPACK_B R23, R23 ;  /* 0x00000017ff17723e */ /* 0x000fe400020006ff */
[----:B---3--:R-:W-:Y:S02]  /*1064d0*/  F2FP.F16.E4M3.UNPACK_B R20, R20 ;  /* 0x00000014ff14723e */ /* 0x008fe400020006ff */
[----:B------:R-:W-:-:S03]  /*1064e0*/  F2FP.F16.E4M3.UNPACK_B R21, R21 ;  /* 0x00000015ff15723e */ /* 0x000fc600020006ff */
[C---:B----4-:R-:W-:Y:S08]  /*1064f0*/  HMMA.16816.F32 R16, R12.reuse, R22, R16 ;  /* 0x000000160c10723c */ /* 0x050ff00000001810 */
[----:B------:R-:W-:Y:S11]  /*106500*/  HMMA.16816.F32 R4, R12, R20, R4 ;  /* 0x000000140c04723c */ /* 0x000ff60000001804 */
        /* <DEDUP_REMOVED lines=9> */
[----:B------:R0:W-:Y:S01]  /*1065a0*/  STL.64 [R1+0xb5d8], R20 ;  /* 0x00b5d81401007387 */ /* 0x0001e20000100a00 */
[----:B--2---:R-:W-:-:S02]  /*1065b0*/  F2FP.F16.E4M3.UNPACK_B R18, R18 ;  /* 0x00000012ff12723e */ /* 0x004fc400020006ff */
[----:B------:R-:W-:Y:S02]  /*1065c0*/  F2FP.F16.E4M3.UNPACK_B R19, R19 ;  /* 0x00000013ff13723e */ /* 0x000fe400020006ff */
[----:B---3--:R-:W-:Y:S02]  /*1065d0*/  F2FP.F16.E4M3.UNPACK_B R16, R16 ;  /* 0x00000010ff10723e */ /* 0x008fe400020006ff */
[----:B------:R-:W-:-:S03]  /*1065e0*/  F2FP.F16.E4M3.UNPACK_B R17, R17 ;  /* 0x00000011ff11723e */ /* 0x000fc600020006ff */
[C---:B0-----:R-:W-:Y:S08]  /*1065f0*/  HMMA.16816.F32 R20, R12.reuse, R18, R24 ;  /* 0x000000120c14723c */ /* 0x041ff00000001818 */
[----:B----4-:R-:W-:Y:S01]  /*106600*/  HMMA.16816.F32 R4, R12, R16, R4 ;  /* 0x000000100c04723c */ /* 0x010fe20000001804 */
[----:B------:R-:W-:Y:S01]  /*106610*/  STL [R1+0xb5c0], R19 ;  /* 0x00b5c01301007387 */ /* 0x000fe20000100800 */
[----:B------:R-:W-:-:S02]  /*106620*/  IMAD.MOV.U32 R26, RZ, RZ, R2 ;  /* 0x000000ffff1a7224 */ /* 0x000fc400078e0002 */
[----:B------:R-:W-:-:S07]  /*106630*/  IMAD.MOV.U32 R27, RZ, RZ, R0 ;  /* 0x000000ffff1b7224 */ /* 0x000fce00078e0000 */
[----:B------:R-:W-:Y:S04]  /*106640*/  STL.64 [R1+0x1bd0], R20 ;  /* 0x001bd01401007387 */ /* 0x000fe80000100a00 */
[----:B------:R-:W-:Y:S04]  /*106650*/  STL.64 [R1+0x1bd8], R22 ;  /* 0x001bd81601007387 */ /* 0x000fe80000100a00 */
[----:B------:R-:W-:Y:S04]  /*106660*/  STL [R1+0xb778], R18 ;  /* 0x00b7781201007387 */ /* 0x000fe80000100800 */
[----:B------:R0:W-:Y:S04]  /*106670*/  STL.64 [R1+0xb770], R16 ;  /* 0x00b7701001007387 */ /* 0x0001e80000100a00 */
[----:B------:R-:W-:Y:S04]  /*106680*/  STL.64 [R1+0x1d70], R4 ;  /* 0x001d700401007387 */ /* 0x000fe80000100a00 */
[----:B------:R-:W-:Y:S04]  /*106690*/  STL.64 [R1+0x1d78], R6 ;  /* 0x001d780601007387 */ /* 0x000fe80000100a00 */
[----:B------:R-:W-:Y:S04]  /*1066a0*/  STL [R1+0xb794], R26 ;  /* 0x00b7941a01007387 */ /* 0x000fe80000100800 */
[----:B------:R-:W-:Y:S04]  /*1066b0*/  STL [R1+0xb798], R27 ;  /* 0x00b7981b01007387 */ /* 0x000fe80000100800 */
[----:B0-----:R-:W2:Y:S04]  /*1066c0*/  LDL.LU R16, [R1+0x2860] ;  /* 0x0028600001107983 */ /* 0x001ea80000300800 */
[----:B------:R-:W2:Y:S04]  /*1066d0*/  LDL.LU R17, [R1+0x2864] ;  /* 0x0028640001117983 */ /* 0x000ea80000300800 */
[----:B------:R-:W3:Y:S04]  /*1066e0*/  LDL.LU R18, [R1+0x2868] ;  /* 0x0028680001127983 */ /* 0x000ee80000300800 */
[----:B------:R-:W3:Y:S04]  /*1066f0*/  LDL.LU R19, [R1+0x286c] ;  /* 0x00286c0001137983 */ /* 0x000ee80000300800 */
[----:B---3--:R-:W-:Y:S04]  /*106700*/  STL.64 [R1+0xb788], R18 ;  /* 0x00b7881201007387 */ /* 0x008fe80000100a00 */
[----:B--2---:R0:W-:Y:S04]  /*106710*/  STL.64 [R1+0xb780], R16 ;  /* 0x00b7801001007387 */ /* 0x0041e80000100a00 */
[----:B0-----:R-:W2:Y:S04]  /*106720*/  LDL.LU R16, [R1+0x27d0] ;  /* 0x0027d00001107983 */ /* 0x001ea80000300800 */
[----:B--2---:R-:W-:Y:S04]  /*106730*/  STL [R1+0xb79c], R16 ;  /* 0x00b79c1001007387 */ /* 0x004fe80000100800 */
[----:B------:R-:W2:Y:S04]  /*106740*/  LDL.LU R17, [R1+0x27d4] ;  /* 0x0027d40001117983 */ /* 0x000ea80000300800 */
[----:B------:R-:W3:Y:S04]  /*106750*/  LDL.LU R18, [R1+0x27d8] ;  /* 0x0027d80001127983 */ /* 0x000ee80000300800 */
[----:B------:R-:W3:Y:S04]  /*106760*/  LDL.LU R19, [R1+0x27dc] ;  /* 0x0027dc0001137983 */ /* 0x000ee80000300800 */
[----:B------:R-:W4:Y:S04]  /*106770*/  LDL R6, [R1+0x3930] ;  /* 0x0039300001067983 */ /* 0x000f280000100800 */
[----:B------:R-:W4:Y:S04]  /*106780*/  LDL R7, [R1+0x3934] ;  /* 0x0039340001077983 */ /* 0x000f280000100800 */
[----:B------:R-:W2:Y:S04]  /*106790*/  LDL R4, [R1+0x3940] ;  /* 0x0039400001047983 */ /* 0x000ea80000100800 */
[----:B------:R-:W2:Y:S04]  /*1067a0*/  LDL R5, [R1+0x3944] ;  /* 0x0039440001057983 */ /* 0x000ea80000100800 */
[----:B------:R-:W3:Y:S04]  /*1067b0*/  LDL R9, [R1+0x3924] ;  /* 0x0039240001097983 */ /* 0x000ee80000100800 */
[----:B----4-:R-:W-:Y:S04]  /*1067c0*/  STL.64 [R1+0xb7d8], R6 ;  /* 0x00b7d80601007387 */ /* 0x010fe80000100a00 */
[----:B--2---:R0:W-:Y:S04]  /*1067d0*/  STL.64 [R1+0xb7d0], R4 ;  /* 0x00b7d00401007387 */ /* 0x0041e80000100a00 */
[----:B0-----:R-:W2:Y:S04]  /*1067e0*/  LDL.LU R4, [R1+0x2530] ;  /* 0x0025300001047983 */ /* 0x001ea80000300800 */
[----:B------:R-:W2:Y:S04]  /*1067f0*/  LDL.LU R5, [R1+0x2534] ;  /* 0x0025340001057983 */ /* 0x000ea80000300800 */
[----:B------:R-:W2:Y:S04]  /*106800*/  LDL.LU R6, [R1+0x2538] ;  /* 0x0025380001067983 */ /* 0x000ea80000300800 */
[----:B------:R-:W2:Y:S04]  /*106810*/  LDL.LU R7, [R1+0x253c] ;  /* 0x00253c0001077983 */ /* 0x000ea80000300800 */
[----:B------:R-:W4:Y:S04]  /*106820*/  LDL R8, [R1+0x3920] ;  /* 0x0039200001087983 */ /* 0x000f280000100800 */
[----:B------:R-:W2:Y:S04]  /*106830*/  LDL R2, [R1+0x3950] ;  /* 0x0039500001027983 */ /* 0x000ea80000100800 */
[----:B------:R-:W2:Y:S04]  /*106840*/  LDL R3, [R1+0x3954] ;  /* 0x0039540001037983 */ /* 0x000ea80000100800 */
[----:B------:R-:W2:Y:S04]  /*106850*/  LDL.LU R16, [R1+0x3ba8] ;  /* 0x003ba80001107983 */ /* 0x000ea80000300800 */
        /* <DEDUP_REMOVED lines=19> */
[----:B------:R-:W2:Y:S01]  /*106990*/  LDL.LU R19, [R1+0x262c] ;  /* 0x00262c0001137983 */ /* 0x000ea20000300800 */
[----:B----4-:R-:W-:-:S02]  /*1069a0*/  F2FP.F16.E4M3.UNPACK_B R8, R8 ;  /* 0x00000008ff08723e */ /* 0x010fc400020006ff */
[----:B------:R-:W-:Y:S01]  /*1069b0*/  F2FP.F16.E4M3.UNPACK_B R9, R9 ;  /* 0x00000009ff09723e */ /* 0x000fe200020006ff */
[C---:B------:R-:W-:Y:S01]  /*1069c0*/  HMMA.16816.F32 R4, R12.reuse, R10, R4 ;  /* 0x0000000a0c04723c */ /* 0x040fe20000001804 */
[----:B------:R-:W3:Y:S04]  /*1069d0*/  LDL.LU R29, [R1+0x3ba4] ;  /* 0x003ba400011d7983 */ /* 0x000ee80000300800 */
[----:B------:R-:W4:Y:S04]  /*1069e0*/  LDL.LU R27, [R1+0x3bb0] ;  /* 0x003bb000011b7983 */ /* 0x000f280000300800 */
[----:B------:R-:W3:Y:S04]  /*1069f0*/  LDL.LU R26, [R1+0x3bb8] ;  /* 0x003bb800011a7983 */ /* 0x000ee80000300800 */
[----:B------:R-:W3:Y:S04]  /*106a00*/  LDL.LU R28, [R1+0x3bc0] ;  /* 0x003bc000011c7983 */ /* 0x000ee80000300800 */
[----:B------:R-:W3:Y:S04]  /*106a10*/  LDL.LU R0, [R1+0x3bbc] ;  /* 0x003bbc0001007983 */ /* 0x000ee80000300800 */
[----:B------:R-:W3:Y:S04]  /*106a20*/  LDL.64 R24, [R1+0x90] ;  /* 0x0000900001187983 */ /* 0x000ee80000100a00 */
        /* <DEDUP_REMOVED lines=14> */
[----:B---3--:R-:W-:-:S02]  /*106b10*/  F2FP.F16.E4M3.UNPACK_B R6, R6 ;  /* 0x00000006ff06723e */ /* 0x008fc400020006ff */
[----:B------:R-:W-:Y:S01]  /*106b20*/  F2FP.F16.E4M3.UNPACK_B R7, R7 ;  /* 0x00000007ff07723e */ /* 0x000fe200020006ff */
[----:B------:R0:W-:Y:S04]  /*106b30*/  STL.64 [R1+0xb5d0], R10 ;  /* 0x00b5d00a01007387 */ /* 0x0001e80000100a00 */
[----:B0-----:R-:W3:Y:S04]  /*106b40*/  LDL R10, [R1+0x98] ;  /* 0x00009800010a7983 */ /* 0x001ee80000100800 */
[----:B------:R-:W3:Y:S04]  /*106b50*/  LDL R11, [R1+0x9c] ;  /* 0x00009c00010b7983 */ /* 0x000ee80000100800 */
        /* <DEDUP_REMOVED lines=8> */
[----:B------:R-:W2:Y:S01]  /*106be0*/  LDL.LU.64 R16, [R1+0xb7b0] ;  /* 0x00b7b00001107983 */ /* 0x000ea20000300a00 */
[----:B----4-:R-:W-:-:S02]  /*106bf0*/  F2FP.F16.E4M3.UNPACK_B R4, R4 ;  /* 0x00000004ff04723e */ /* 0x010fc400020006ff */
[----:B------:R-:W-:-:S07]  /*106c00*/  F2FP.F16.E4M3.UNPACK_B R5, R5 ;  /* 0x00000005ff05723e */ /* 0x000fce00020006ff */
        /* <DEDUP_REMOVED lines=11> */
[----:B------:R-:W2:Y:S01]  /*106cc0*/  LDL.LU R7, [R1+0x287c] ;  /* 0x00287c0001077983 */ /* 0x000ea20000300800 */
[----:B----4-:R-:W-:-:S03]  /*106cd0*/  IMAD R29, R29, 0x100, R16 ;  /* 0x000001001d1d7824 */ /* 0x010fc600078e0210 */
[----:B------:R-:W2:Y:S01]  /*106ce0*/  LDL.LU R16, [R1+0xb79c] ;  /* 0x00b79c0001107983 */ /* 0x000ea20000300800 */
[----:B------:R-:W-:Y:S02]  /*106cf0*/  F2FP.F16.E4M3.UNPACK_B R2, R2 ;  /* 0x00000002ff02723e */ /* 0x000fe400020006ff */
[----:B------:R-:W-:Y:S01]  /*106d00*/  F2FP.F16.E4M3.UNPACK_B R3, R3 ;  /* 0x00000003ff03723e */ /* 0x000fe200020006ff */
[----:B---3--:R-:W-:Y:S02]  /*106d10*/  IMAD R9, R9, 0x100, R27 ;  /* 0x0000010009097824 */ /* 0x008fe400078e021b */
[----:B------:R-:W-:Y:S01]  /*106d20*/  IMAD R8, R8, 0x100, R26 ;  /* 0x0000010008087824 */ /* 0x000fe200078e021a */
[----:B------:R-:W3:Y:S04]  /*106d30*/  LDL.LU R27, [R1+0xb798] ;  /* 0x00b79800011b7983 */ /* 0x000ee80000300800 */
[----:B------:R-:W3:Y:S01]  /*106d40*/  LDL.LU R26, [R1+0xb794] ;  /* 0x00b79400011a7983 */ /* 0x000ee20000300800 */
[----:B------:R-:W-:-:S03]  /*106d50*/  IMAD R0, R0, 0x100, R28 ;  /* 0x0000010000007824 */ /* 0x000fc600078e021c */
[----:B------:R-:W4:Y:S01]  /*106d60*/  LDL.LU R28, [R1+0xb790] ;  /* 0x00b79000011c7983 */ /* 0x000f220000300800 */
[----:B--2---:R-:W-:Y:S03]  /*106d70*/  HMMA.16816.F32 R12, R12, R2, R16 ;  /* 0x000000020c0c723c */ /* 0x004fe60000001810 */
[----:B------:R-:W2:Y:S04]  /*106d80*/  LDL.LU.64 R18, [R1+0xb788] ;  /* 0x00b7880001127983 */ /* 0x000ea80000300a00 */
[----:B------:R-:W2:Y:S04]  /*106d90*/  LDL.LU.64 R16, [R1+0xb780] ;  /* 0x00b7800001107983 */ /* 0x000ea80000300a00 */
[----:B------:R-:W-:Y:S04]  /*106da0*/  STL [R1+0xb574], R2 ;  /* 0x00b5740201007387 */ /* 0x000fe80000100800 */
[----:B------:R-:W-:Y:S04]  /*106db0*/  STL [R1+0xb570], R3 ;  /* 0x00b5700301007387 */ /* 0x000fe80000100800 */
[----:B------:R0:W-:Y:S04]  /*106dc0*/  STL.64 [R1+0x2530], R12 ;  /* 0x0025300c01007387 */ /* 0x0001e80000100a00 */
[----:B------:R1:W-:Y:S01]  /*106dd0*/  STL.64 [R1+0x2538], R14 ;  /* 0x0025380e01007387 */ /* 0x0003e20000100a00 */
[----:B0-----:R-:W-:-:S02]  /*106de0*/  F2FP.F16.E4M3.UNPACK_B R12, R29 ;  /* 0x0000001dff0c723e */ /* 0x001fc400020006ff */
[----:B------:R-:W-:Y:S02]  /*106df0*/  F2FP.F16.E4M3.UNPACK_B R13, R9 ;  /* 0x00000009ff0d723e */ /* 0x000fe400020006ff */
[----:B-1----:R-:W-:Y:S02]  /*106e00*/  F2FP.F16.E4M3.UNPACK_B R14, R8 ;  /* 0x00000008ff0e723e */ /* 0x002fe400020006ff */
[----:B------:R-:W-:Y:S01]  /*106e10*/  F2FP.F16.E4M3.UNPACK_B R15, R0 ;  /* 0x00000000ff0f723e */ /* 0x000fe200020006ff */
[----:B------:R-:W4:Y:S06]  /*106e20*/  LDL.LU R29, [R1+0xb77c] ;  /* 0x00b77c00011d7983 */ /* 0x000f2c0000300800 */
[----:B------:R-:W-:-:S15]  /*106e30*/  HMMA.16816.F32 R8, R12, R10, R4 ;  /* 0x0000000a0c08723c */ /* 0x000fde0000001804 */
[----:B------:R-:W-:-:S04]  /*106e40*/  NOP ;  /* 0x0000000000007918 */ /* 0x000fc80000000000 */
[----:B------:R-:W-:Y:S04]  /*106e50*/  STL.64 [R1+0x2870], R8 ;  /* 0x0028700801007387 */ /* 0x000fe80000100a00 */
[----:B------:R-:W-:Y:S01]  /*106e60*/  STL.64 [R1+0x2878], R10 ;  /* 0x0028780a01007387 */ /* 0x000fe20000100a00 */
[----:B------:R-:W-:Y:S02]  /*106e70*/  IMAD.MOV.U32 R2, RZ, RZ, R24 ;  /* 0x000000ffff027224 */ /* 0x000fe400078e0018 */
[----:B------:R-:W-:Y:S01]  /*106e80*/  IMAD.MOV.U32 R0, RZ, RZ, R25 ;  /* 0x000000ffff007224 */ /* 0x000fe200078e0019 */
[----:B--2---:R-:W-:-:S15]  /*106e90*/  HMMA.16816.F32 R4, R12, R24, R16 ;  /* 0x000000180c04723c */ /* 0x004fde0000001810 */
[----:B------:R-:W-:-:S04]  /*106ea0*/  NOP ;  /* 0x0000000000007918 */ /* 0x000fc80000000000 */
[----:B------:R-:W-:Y:S04]  /*106eb0*/  STL.64 [R1+0x2860], R4 ;  /* 0x0028600401007387 */ /* 0x000fe80000100a00 */
[----:B------:R3:W-:Y:S02]  /*106ec0*/  STL.64 [R1+0x2868], R6 ;  /* 0x0028680601007387 */ /* 0x0007e40000100a00 */
[----:B---3--:R-:W-:Y:S02]  /*106ed0*/  HMMA.16816.F32 R4, R12, R26, R20 ;  /* 0x0000001a0c04723c */ /* 0x008fe40000001814 */
[----:B------:R-:W2:-:S15]  /*106ee0*/  LDL.LU R20, [R1+0x26f0] ;  /* 0x0026f00001147983 */ /* 0x000e9e0000300800 */
[----:B------:R-:W-:Y:S02]  /*106ef0*/  NOP ;  /* 0x0000000000007918 */ /* 0x000fe40000000000 */
        /* <DEDUP_REMOVED lines=31> */
[----:B------:R-:W3:Y:S04]  /*1070f0*/  LDL R24, [R1+0x18] ;  /* 0x0000180001187983 */ /* 0x000ee80000100800 */
[----:B------:R-:W3:Y:S04]  /*107100*/  LDL R25, [R1+0x1c] ;  /* 0x00001c0001197983 */ /* 0x000ee80000100800 */
        /* <DEDUP_REMOVED lines=28> */
[----:B--2---:R0:W-:Y:S04]  /*1072d0*/  STL.64 [R1+0xb6b8], R26 ;  /* 0x00b6b81a01007387 */ /* 0x0041e80000100a00 */
[----:B------:R-:W2:Y:S04]  /*1072e0*/  LDL R6, [R1+0x38] ;  /* 0x0000380001067983 */ /* 0x000ea80000100800 */
[----:B------:R-:W2:Y:S04]  /*1072f0*/  LDL R7, [R1+0x3c] ;  /* 0x00003c0001077983 */ /* 0x000ea80000100800 */
[----:B--2---:R-:W-:Y:S04]  /*107300*/  STL.64 [R1+0xb6c0], R6 ;  /* 0x00b6c00601007387 */ /* 0x004fe80000100a00 */
[----:B------:R-:W2:Y:S04]  /*107310*/  LDL.LU R24, [R1+0x27a0] ;  /* 0x0027a00001187983 */ /* 0x000ea80000300800 */
[----:B------:R-:W2:Y:S04]  /*107320*/  LDL.LU R25, [R1+0x27a4] ;  /* 0x0027a40001197983 */ /* 0x000ea80000300800 */
[----:B0-----:R-:W2:Y:S04]  /*107330*/  LDL.LU R26, [R1+0x27a8] ;  /* 0x0027a800011a7983 */ /* 0x001ea80000300800 */
[----:B------:R-:W2:Y:S04]  /*107340*/  LDL.LU R27, [R1+0x27ac] ;  /* 0x0027ac00011b7983 */ /* 0x000ea80000300800 */
[----:B--2---:R-:W-:Y:S04]  /*107350*/  STL.64 [R1+0xb6d0], R26 ;  /* 0x00b6d01a01007387 */ /* 0x004fe80000100a00 */
[----:B------:R0:W-:Y:S04]  /*107360*/  STL.64 [R1+0xb6c8], R24 ;  /* 0x00b6c81801007387 */ /* 0x0001e80000100a00 */
[----:B------:R-:W2:Y:S04]  /*107370*/  LDL R4, [R1+0x40] ;  /* 0x0000400001047983 */ /* 0x000ea80000100800 */
[----:B------:R-:W2:Y:S04]  /*107380*/  LDL R5, [R1+0x44] ;  /* 0x0000440001057983 */ /* 0x000ea80000100800 */
[----:B--2---:R-:W-:Y:S04]  /*107390*/  STL.64 [R1+0xb6d8], R4 ;  /* 0x00b6d80401007387 */ /* 0x004fe80000100a00 */
[----:B0-----:R-:W2:Y:S04]  /*1073a0*/  LDL.LU R24, [R1+0x27b0] ;  /* 0x0027b00001187983 */ /* 0x001ea80000300800 */
[----:B------:R-:W2:Y:S04]  /*1073b0*/  LDL.LU R25, [R1+0x27b4] ;  /* 0x0027b40001197983 */ /* 0x000ea80000300800 */
[----:B------:R-:W2:Y:S04]  /*1073c0*/  LDL.LU R26, [R1+0x27b8] ;  /* 0x0027b800011a7983 */ /* 0x000ea80000300800 */
[----:B------:R-:W2:Y:S04]  /*1073d0*/  LDL.LU R27, [R1+0x27bc] ;  /* 0x0027bc00011b7983 */ /* 0x000ea80000300800 */
[----:B--2---:R-:W-:Y:S04]  /*1073e0*/  STL.64 [R1+0xb6e8], R26 ;  /* 0x00b6e81a01007387 */ /* 0x004fe80000100a00 */
[----:B------:R0:W-:Y:S04]  /*1073f0*/  STL.64 [R1+0xb6e0], R24 ;  /* 0x00b6e01801007387 */ /* 0x0001e80000100a00 */
[----:B------:R-:W2:Y:S04]  /*107400*/  LDL R6, [R1+0x48] ;  /* 0x0000480001067983 */ /* 0x000ea80000100800 */
[----:B------:R-:W2:Y:S04]  /*107410*/  LDL R7, [R1+0x4c] ;  /* 0x00004c0001077983 */ /* 0x000ea80000100800 */
[----:B--2---:R1:W-:Y:S04]  /*107420*/  STL.64 [R1+0xb6f0], R6 ;  /* 0x00b6f00601007387 */ /* 0x0043e80000100a00 */
        /* <DEDUP_REMOVED lines=16> */
[----:B-1----:R-:W2:Y:S04]  /*107530*/  LDL R4, [R1+0x60] ;  /* 0x0000600001047983 */ /* 0x002ea80000100800 */
        /* <DEDUP_REMOVED lines=30> */
[----:B------:R-:W2:Y:S04]  /*107720*/  LDL.64 R8, [R1+0x80] ;  /* 0x0000800001087983 */ /* 0x000ea80000100a00 */
        /* <DEDUP_REMOVED lines=17> */
[----:B------:R-:W2:Y:S01]  /*107840*/  LDL.LU R23, [R1+0x277c] ;  /* 0x00277c0001177983 */ /* 0x000ea20000300800 */
[----:B------:R-:W-:Y:S03]  /*107850*/  HMMA.16816.F32 R16, R12, R8, R16 ;  /* 0x000000080c10723c */ /* 0x000fe60000001810 */
[----:B--2---:R-:W-:Y:S04]  /*107860*/  STL.64 [R1+0xb698], R22 ;  /* 0x00b6981601007387 */ /* 0x004fe80000100a00 */
[----:B---3--:R0:W-:Y:S04]  /*107870*/  STL.64 [R1+0xb690], R20 ;  /* 0x00b6901401007387 */ /* 0x0081e80000100a00 */
[----:B0-----:R-:W2:Y:S04]  /*107880*/  LDL.LU R20, [R1+0x2780] ;  /* 0x0027800001147983 */ /* 0x001ea80000300800 */
[----:B------:R-:W2:Y:S04]  /*107890*/  LDL.LU R21, [R1+0x2784] ;  /* 0x0027840001157983 */ /* 0x000ea80000300800 */
[----:B------:R-:W3:Y:S04]  /*1078a0*/  LDL.LU R22, [R1+0x2788] ;  /* 0x0027880001167983 */ /* 0x000ee80000300800 */
[----:B------:R-:W3:Y:S01]  /*1078b0*/  LDL.LU R23, [R1+0x278c] ;  /* 0x00278c0001177983 */ /* 0x000ee20000300800 */
[----:B------:R-:W-:-:S03]  /*1078c0*/  IMAD.MOV.U32 R3, RZ, RZ, R9 ;  /* 0x000000ffff037224 */ /* 0x000fc600078e0009 */
        /* <DEDUP_REMOVED lines=8> */
[----:B0-----:R-:W3:Y:S01]  /*107950*/  LDL.LU R18, [R1+0xb778] ;  /* 0x00b7780001127983 */ /* 0x001ee20000300800 */
[----:B------:R-:W-:-:S03]  /*107960*/  IMAD.MOV.U32 R19, RZ, RZ, R8 ;  /* 0x000000ffff137224 */ /* 0x000fc600078e0008 */
[----:B------:R-:W2:Y:S01]  /*107970*/  LDL.LU.64 R16, [R1+0xb770] ;  /* 0x00b7700001107983 */ /* 0x000ea20000300a00 */
[----:B------:R-:W-:Y:S03]  /*107980*/  HMMA.16816.F32 R8, R12, R10, R4 ;  /* 0x0000000a0c08723c */ /* 0x000fe60000001804 */
[----:B------:R-:W2:-:S15]  /*107990*/  LDL.LU.64 R4, [R1+0xb768] ;  /* 0x00b7680001047983 */ /* 0x000e9e0000300a00 */
[----:B------:R-:W-:Y:S01]  /*1079a0*/  NOP ;  /* 0x0000000000007918 */ /* 0x000fe20000000000 */
[----:B------:R0:W-:Y:S04]  /*1079b0*/  STL.64 [R1+0x2830], R8 ;  /* 0x0028300801007387 */ /* 0x0001e80000100a00 */
[----:B------:R1:W-:Y:S04]  /*1079c0*/  STL.64 [R1+0x2838], R10 ;  /* 0x0028380a01007387 */ /* 0x0003e80000100a00 */
[----:B0-----:R-:W3:Y:S04]  /*1079d0*/  LDL.LU R8, [R1+0x26e0] ;  /* 0x0026e00001087983 */ /* 0x001ee80000300800 */
[----:B------:R-:W3:Y:S04]  /*1079e0*/  LDL.LU R9, [R1+0x26e4] ;  /* 0x0026e40001097983 */ /* 0x000ee80000300800 */
[----:B-1----:R-:W3:Y:S04]  /*1079f0*/  LDL.LU R10, [R1+0x26e8] ;  /* 0x0026e800010a7983 */ /* 0x002ee80000300800 */
[----:B------:R-:W3:Y:S01]  /*107a00*/  LDL.LU R11, [R1+0x26ec] ;  /* 0x0026ec00010b7983 */ /* 0x000ee20000300800 */
        /* <DEDUP_REMOVED lines=43> */
[----:B------:R-:W2:-:S15]  /*107cc0*/  LDL.LU.64 R26, [R1+0xb6b8] ;  /* 0x00b6b800011a7983 */ /* 0x000e9e0000300a00 */
[----:B------:R-:W-:Y:S02]  /*107cd0*/  NOP ;  /* 0x0000000000007918 */ /* 0x000fe40000000000 */
        /* <DEDUP_REMOVED lines=55> */
[----:B------:R-:W-:Y:S04]  /*108050*/  STL [R1+0xb578], R28 ;  /* 0x00b5781c01007387 */ /* 0x000fe80000100800 */
        /* <DEDUP_REMOVED lines=19> */
[C---:B---3--:R-:W-:Y:S08]  /*108190*/  HMMA.16816.F32 R8, R12.reuse, R22, R8 ;  /* 0x000000160c08723c */ /* 0x048ff00000001808 */
[----:B--2---:R-:W-:Y:S11]  /*1081a0*/  HMMA.16816.F32 R24, R12, R20, R24 ;  /* 0x000000140c18723c */ /* 0x004ff60000001818 */
[----:B------:R-:W-:Y:S04]  /*1081b0*/  STL.64 [R1+0x26e0], R8 ;  /* 0x0026e00801007387 */ /* 0x000fe80000100a00 */
[----:B------:R0:W-:Y:S04]  /*1081c0*/  STL.64 [R1+0x26e8], R10 ;  /* 0x0026e80a01007387 */ /* 0x0001e80000100a00 */
[----:B0-----:R-:W2:Y:S04]  /*1081d0*/  LDL.LU.64 R10, [R1+0xb5d0] ;  /* 0x00b5d000010a7983 */ /* 0x001ea80000300a00 */
[----:B------:R-:W3:Y:S04]  /*1081e0*/  LDL.LU.64 R8, [R1+0xb5c8] ;  /* 0x00b5c80001087983 */ /* 0x000ee80000300a00 */
[----:B------:R0:W-:Y:S04]  /*1081f0*/  STL.64 [R1+0x26d0], R24 ;  /* 0x0026d01801007387 */ /* 0x0001e80000100a00 */
[----:B------:R1:W-:Y:S01]  /*108200*/  STL.64 [R1+0x26d8], R26 ;  /* 0x0026d81a01007387 */ /* 0x0003e20000100a00 */
[----:B0-----:R-:W-:-:S03]  /*108210*/  IMAD.MOV.U32 R24, RZ, RZ, R19 ;  /* 0x000000ffff187224 */ /* 0x001fc600078e0013 */
[----:B------:R-:W4:Y:S04]  /*108220*/  LDL.LU R19, [R1+0xb5c0] ;  /* 0x00b5c00001137983 */ /* 0x000f280000300800 */
[----:B-1----:R-:W2:Y:S01]  /*108230*/  LDL.64 R26, [R1+0x78] ;  /* 0x00007800011a7983 */ /* 0x002ea20000100a00 */
[----:B------:R-:W-:-:S03]  /*108240*/  IMAD.MOV.U32 R25, RZ, RZ, R3 ;  /* 0x000000ffff197224 */ /* 0x000fc600078e0003 */
[----:B--2---:R-:W-:Y:S04]  /*108250*/  STL.64 [R1+0xb540], R26 ;  /* 0x00b5401a01007387 */ /* 0x004fe80000100a00 */
        /* <DEDUP_REMOVED lines=10> */
[----:B------:R-:W2:Y:S01]  /*108300*/  LDL.LU R23, [R1+0x260c] ;  /* 0x00260c0001177983 */ /* 0x000ea20000300800 */
[C---:B------:R-:W-:Y:S03]  /*108310*/  HMMA.16816.F32 R4, R12.reuse, R16, R4 ;  /* 0x000000100c04723c */ /* 0x040fe60000001804 */
[----:B--2---:R-:W-:Y:S04]  /*108320*/  STL.64 [R1+0xb550], R22 ;  /* 0x00b5501601007387 */ /* 0x004fe80000100a00 */
[----:B------:R4:W-:Y:S02]  /*108330*/  STL.64 [R1+0xb548], R20 ;  /* 0x00b5481401007387 */ /* 0x0009e40000100a00 */
[----:B----4-:R-:W-:Y:S02]  /*108340*/  HMMA.16816.F32 R20, R12, R18, R24 ;  /* 0x000000120c14723c */ /* 0x010fe40000001818 */
[----:B------:R-:W2:-:S15]  /*108350*/  LDL.64 R24, [R1+0x98] ;  /* 0x0000980001187983 */ /* 0x000e9e0000100a00 */
[----:B------:R-:W-:Y:S02]  /*108360*/  NOP ;  /* 0x0000000000007918 */ /* 0x000fe40000000000 */
[----:B------:R-:W-:Y:S04]  /*108370*/  STL.64 [R1+0x26c0], R20 ;  /* 0x0026c01401007387 */ /* 0x000fe80000100a00 */
[----:B------:R-:W-:Y:S04]  /*108380*/  STL.64 [R1+0x26c8], R22 ;  /* 0x0026c81601007387 */ /* 0x000fe80000100a00 */
        /* <DEDUP_REMOVED lines=8> */
[----:B0-----:R-:W2:Y:S04]  /*108410*/  LDL.LU R4, [R1+0x26a0] ;  /* 0x0026a00001047983 */ /* 0x001ea80000300800 */
[----:B------:R-:W2:Y:S04]  /*108420*/  LDL.LU R5, [R1+0x26a4] ;  /* 0x0026a40001057983 */ /* 0x000ea80000300800 */
[----:B------:R-:W2:Y:S04]  /*108430*/  LDL.LU R6, [R1+0x26a8] ;  /* 0x0026a80001067983 */ /* 0x000ea80000300800 */
[----:B------:R-:W2:Y:S04]  /*108440*/  LDL.LU R7, [R1+0x26ac] ;  /* 0x0026ac0001077983 */ /* 0x000ea80000300800 */
[----:B------:R-:W4:Y:S04]  /*108450*/  LDL.LU R29, [R1+0x3bc4] ;  /* 0x003bc400011d7983 */ /* 0x000f280000300800 */
[----:B------:R-:W2:Y:S01]  /*108460*/  LDL.LU R28, [R1+0x3bd0] ;  /* 0x003bd000011c7983 */ /* 0x000ea20000300800 */
[----:B------:R-:W-:-:S02]  /*108470*/  IMAD.MOV.U32 R26, RZ, RZ, R2 ;  /* 0x000000ffff1a7224 */ /* 0x000fc400078e0002 */
[----:B------:R-:W-:Y:S01]  /*108480*/  IMAD.MOV.U32 R27, RZ, RZ, R0 ;  /* 0x000000ffff1b7224 */ /* 0x000fe200078e0000 */
[----:B--2---:R0:W-:Y:S04]  /*108490*/  STL [R1+0xb57c], R28 ;  /* 0x00b57c1c01007387 */ /* 0x0041e80000100800 */
[----:B0-----:R-:W4:Y:S04]  /*1084a0*/  LDL.LU R28, [R1+0x3bc8] ;  /* 0x003bc800011c7983 */ /* 0x001f280000300800 */
        /* <DEDUP_REMOVED lines=43> */
[----:B0-----:R-:W3:Y:S04]  /*108760*/  LDL.64 R10, [R1+0x88] ;  /* 0x00008800010a7983 */ /* 0x001ee80000100a00 */
        /* <DEDUP_REMOVED lines=8> */
[----:B------:R-:W3:Y:S01]  /*1087f0*/  LDL.LU.64 R24, [R1+0xb590] ;  /* 0x00b5900001187983 */ /* 0x000ee20000300a00 */
[----:B----4-:R-:W-:Y:S01]  /*108800*/  IMAD R29, R29, 0x100, R28 ;  /* 0x000001001d1d7824 */ /* 0x010fe200078e021c */
[----:B---3--:R-:W-:-:S15]  /*108810*/  HMMA.16816.F32 R24, R12, R4, R24 ;  /* 0x000000040c18723c */ /* 0x008fde0000001818 */
[----:B------:R-:W-:-:S04]  /*108820*/  NOP ;  /* 0x0000000000007918 */ /* 0x000fc80000000000 */
[----:B------:R-:W-:Y:S04]  /*108830*/  STL.64 [R1+0x2670], R24 ;  /* 0x0026701801007387 */ /* 0x000fe80000100a00 */
[----:B------:R0:W-:Y:S04]  /*108840*/  STL.64 [R1+0x2678], R26 ;  /* 0x0026781a01007387 */ /* 0x0001e80000100a00 */
[----:B0-----:R-:W2:Y:S04]  /*108850*/  LDL.LU.64 R26, [R1+0xb588] ;  /* 0x00b58800011a7983 */ /* 0x001ea80000300a00 */
[----:B------:R-:W2:Y:S04]  /*108860*/  LDL.LU.64 R24, [R1+0xb580] ;  /* 0x00b5800001187983 */ /* 0x000ea80000300a00 */
[----:B------:R-:W-:Y:S04]  /*108870*/  STL.64 [R1+0xb368], R6 ;  /* 0x00b3680601007387 */ /* 0x000fe80000100a00 */
[----:B------:R0:W-:Y:S04]  /*108880*/  STL.64 [R1+0xb360], R4 ;  /* 0x00b3600401007387 */ /* 0x0001e80000100a00 */
[----:B0-----:R-:W3:Y:S04]  /*108890*/  LDL.LU R4, [R1+0x2660] ;  /* 0x0026600001047983 */ /* 0x001ee80000300800 */
[----:B------:R-:W3:Y:S04]  /*1088a0*/  LDL.LU R5, [R1+0x2664] ;  /* 0x0026640001057983 */ /* 0x000ee80000300800 */
[----:B------:R-:W3:Y:S04]  /*1088b0*/  LDL.LU R6, [R1+0x2668] ;  /* 0x0026680001067983 */ /* 0x000ee80000300800 */
[----:B------:R-:W3:Y:S04]  /*1088c0*/  LDL.LU R7, [R1+0x266c] ;  /* 0x00266c0001077983 */ /* 0x000ee80000300800 */
[----:B------:R-:W4:Y:S01]  /*1088d0*/  LDL.LU R28, [R1+0xb57c] ;  /* 0x00b57c00011c7983 */ /* 0x000f220000300800 */
[----:B------:R-:W-:-:S02]  /*1088e0*/  IMAD R8, R8, 0x100, R2 ;  /* 0x0000010008087824 */ /* 0x000fc400078e0202 */
[----:B------:R-:W-:Y:S02]  /*1088f0*/  IMAD R0, R0, 0x100, R3 ;  /* 0x0000010000007824 */ /* 0x000fe400078e0203 */
[----:B----4-:R-:W-:Y:S02]  /*108900*/  IMAD R9, R9, 0x100, R28 ;  /* 0x0000010009097824 */ /* 0x010fe400078e021c */
[----:B------:R-:W4:Y:S04]  /*108910*/  LDL.LU R28, [R1+0xb578] ;  /* 0x00b57800011c7983 */ /* 0x000f280000300800 */
[----:B------:R-:W2:Y:S04]  /*108920*/  LDL.LU R2, [R1+0xb574] ;  /* 0x00b5740001027983 */ /* 0x000ea80000300800 */
[----:B------:R-:W2:Y:S02]  /*108930*/  LDL.LU R3, [R1+0xb570] ;  /* 0x00b5700001037983 */ /* 0x000ea40000300800 */
[----:B--2---:R-:W-:Y:S02]  /*108940*/  HMMA.16816.F32 R12, R12, R2, R24 ;  /* 0x000000020c0c723c */ /* 0x004fe40000001818 */
[----:B------:R-:W2:Y:S04]  /*108950*/  LDL.LU.64 R26, [R1+0xb568] ;  /* 0x00b56800011a7983 */ /* 0x000ea80000300a00 */
[----:B------:R-:W3:-:S13]  /*108960*/  LDL.LU.64 R24, [R1+0xb560] ;  /* 0x00b5600001187983 */ /* 0x000eda0000300a00 */
[----:B------:R0:W-:Y:S04]  /*108970*/  STL.64 [R1+0x2650], R12 ;  /* 0x0026500c01007387 */ /* 0x0001e80000100a00 */
[----:B------:R1:W-:Y:S01]  /*108980*/  STL.64 [R1+0x2658], R14 ;  /* 0x0026580e01007387 */ /* 0x0003e20000100a00 */
[----:B0-----:R-:W-:Y:S02]  /*108990*/  F2FP.F16.E4M3.UNPACK_B R12, R29 ;  /* 0x0000001dff0c723e */ /* 0x001fe400020006ff */
[----:B------:R-:W-:Y:S02]  /*1089a0*/  F2FP.F16.E4M3.UNPACK_B R13, R9 ;  /* 0x00000009ff0d723e */ /* 0x000fe400020006ff */
[----:B-1----:R-:W-:Y:S02]  /*1089b0*/  F2FP.F16.E4M3.UNPACK_B R14, R8 ;  /* 0x00000008ff0e723e */ /* 0x002fe400020006ff */
[----:B------:R-:W-:Y:S01]  /*1089c0*/  F2FP.F16.E4M3.UNPACK_B R15, R0 ;  /* 0x00000000ff0f723e */ /* 0x000fe200020006ff */
[----:B------:R-:W4:Y:S06]  /*1089d0*/  LDL.LU R29, [R1+0xb558] ;  /* 0x00b55800011d7983 */ /* 0x000f2c0000300800 */
[----:B---3--:R-:W-:-:S15]  /*1089e0*/  HMMA.16816.F32 R4, R12, R24, R4 ;  /* 0x000000180c04723c */ /* 0x008fde0000001804 */
[----:B------:R-:W-:-:S04]  /*1089f0*/  NOP ;  /* 0x0000000000007918 */ /* 0x000fc80000000000 */
[----:B------:R0:W-:Y:S04]  /*108a00*/  STL.64 [R1+0x2660], R4 ;  /* 0x0026600401007387 */ /* 0x0001e80000100a00 */
[----:B------:R-:W-:Y:S01]  /*108a10*/  STL.64 [R1+0x2668], R6 ;  /* 0x0026680601007387 */ /* 0x000fe20000100a00 */
[----:B0-----:R-:W-:Y:S02]  /*108a20*/  IMAD.MOV.U32 R5, RZ, RZ, R24 ;  /* 0x000000ffff057224 */ /* 0x001fe400078e0018 */
[----:B------:R-:W-:Y:S02]  /*108a30*/  IMAD.MOV.U32 R4, RZ, RZ, R25 ;  /* 0x000000ffff047224 */ /* 0x000fe400078e0019 */
[----:B--2---:R-:W-:Y:S03]  /*108a40*/  HMMA.16816.F32 R24, R12, R26, R20 ;  /* 0x0000001a0c18723c */ /* 0x004fe60000001814 */
[----:B------:R0:W-:Y:S04]  /*108a50*/  STL.64 [R1+0xb3e0], R4 ;  /* 0x00b3e00401007387 */ /* 0x0001e80000100a00 */
[----:B0-----:R-:W2:Y:S04]  /*108a60*/  LDL.LU R4, [R1+0x2630] ;  /* 0x0026300001047983 */ /* 0x001ea80000300800 */
[----:B------:R-:W2:Y:S04]  /*108a70*/  LDL.LU R5, [R1+0x2634] ;  /* 0x0026340001057983 */ /* 0x000ea80000300800 */
[----:B------:R-:W2:Y:S04]  /*108a80*/  LDL.LU R6, [R1+0x2638] ;  /* 0x0026380001067983 */ /* 0x000ea80000300800 */
[----:B------:R-:W2:Y:S04]  /*108a90*/  LDL.LU R7, [R1+0x263c] ;  /* 0x00263c0001077983 */ /* 0x000ea80000300800 */
[----:B------:R-:W3:Y:S04]  /*108aa0*/  LDL.LU.64 R22, [R1+0xb550] ;  /* 0x00b5500001167983 */ /* 0x000ee80000300a00 */
[----:B------:R-:W3:Y:S04]  /*108ab0*/  LDL.LU.64 R20, [R1+0xb548] ;  /* 0x00b5480001147983 */ /* 0x000ee80000300a00 */
[----:B------:R-:W-:Y:S04]  /*108ac0*/  STL.64 [R1+0x2640], R24 ;  /* 0x0026401801007387 */ /* 0x000fe80000100a00 */
[----:B------:R0:W-:Y:S04]  /*108ad0*/  STL.64 [R1+0x2648], R26 ;  /* 0x0026481a01007387 */ /* 0x0001e80000100a00 */
[----:B0-----:R-:W3:Y:S04]  /*108ae0*/  LDL.LU.64 R26, [R1+0xb540] ;  /* 0x00b54000011a7983 */ /* 0x001ee80000300a00 */
[----:B------:R-:W3:Y:S01]  /*108af0*/  LDL.LU.64 R24, [R1+0xb538] ;  /* 0x00b5380001187983 */ /* 0x000ee20000300a00 */
[----:B------:R-:W-:-:S05]  /*108b00*/  IMAD.MOV.U32 R0, RZ, RZ, R11 ;  /* 0x000000ffff007224 */ /* 0x000fca00078e000b */
[----:B------:R-:W-:Y:S01]  /*108b10*/  STL [R1+0xb320], R0 ;  /* 0x00b3200001007387 */ /* 0x000fe20000100800 */
[C---:B--2---:R-:W-:Y:S08]  /*108b20*/  HMMA.16816.F32 R4, R12.reuse, R10, R4 ;  /* 0x0000000a0c04723c */ /* 0x044ff00000001804 */
[C---:B---3--:R-:W-:Y:S11]  /*108b30*/  HMMA.16816.F32 R8, R12.reuse, R24, R16 ;  /* 0x000000180c08723c */ /* 0x048ff60000001810 */
[----:B------:R-:W-:Y:S04]  /*108b40*/  STL.64 [R1+0x2620], R4 ;  /* 0x0026200401007387 */ /* 0x000fe80000100a00 */
[----:B------:R0:W-:Y:S02]  /*108b50*/  STL.64 [R1+0x2628], R6 ;  /* 0x0026280601007387 */ /* 0x0001e40000100a00 */
[----:B0-----:R-:W-:Y:S02]  /*108b60*/  HMMA.16816.F32 R4, R12, R26, R20 ;  /* 0x0000001a0c04723c */ /* 0x001fe40000001814 */
[----:B------:R-:W-:Y:S04]  /*108b70*/  STL.64 [R1+0x2610], R8 ;  /* 0x0026100801007387 */ /* 0x000fe80000100a00 */
[----:B------:R-:W-:Y:S04]  /*108b80*/  STL.64 [R1+0x2618], R10 ;  /* 0x0026180a01007387 */ /* 0x000fe80000100a00 */
[----:B------:R-:W2:Y:S09]  /*108b90*/  LDL.LU R16, [R1+0x24d0] ;  /* 0x0024d00001107983 */ /* 0x000eb20000300800 */
[----:B------:R0:W-:Y:S04]  /*108ba0*/  STL.64 [R1+0x2600], R4 ;  /* 0x0026000401007387 */ /* 0x0001e80000100a00 */
[----:B------:R1:W-:Y:S04]  /*108bb0*/  STL.64 [R1+0x2608], R6 ;  /* 0x0026080601007387 */ /* 0x0003e80000100a00 */
[----:B------:R-:W2:Y:S04]  /*108bc0*/  LDL.LU R17, [R1+0x24d4] ;  /* 0x0024d40001117983 */ /* 0x000ea80000300800 */
[----:B------:R-:W3:Y:S04]  /*108bd0*/  LDL.LU R18, [R1+0x24d8] ;  /* 0x0024d80001127983 */ /* 0x000ee80000300800 */
[----:B------:R-:W3:Y:S01]  /*108be0*/  LDL.LU R19, [R1+0x24dc] ;  /* 0x0024dc0001137983 */ /* 0x000ee20000300800 */
[----:B------:R-:W-:-:S03]  /*108bf0*/  IMAD.MOV.U32 R0, RZ, RZ, R27 ;  /* 0x000000ffff007224 */ /* 0x000fc600078e001b */
[----:B---3--:R-:W-:Y:S04]  /*108c00*/  STL.64 [R1+0xb3f0], R18 ;  /* 0x00b3f01201007387 */ /* 0x008fe80000100a00 */
[----:B--2---:R2:W-:Y:S04]  /*108c10*/  STL.64 [R1+0xb3e8], R16 ;  /* 0x00b3e81001007387 */ /* 0x0045e80000100a00 */
[----:B------:R-:W3:Y:S04]  /*108c20*/  LDL.LU R24, [R1+0x24f0] ;  /* 0x0024f00001187983 */ /* 0x000ee80000300800 */
[----:B------:R-:W3:Y:S04]  /*108c30*/  LDL.LU R25, [R1+0x24f4] ;  /* 0x0024f40001197983 */ /* 0x000ee80000300800 */
[----:B------:R-:W2:Y:S04]  /*108c40*/  LDL.LU R26, [R1+0x24f8] ;  /* 0x0024f800011a7983 */ /* 0x000ea80000300800 */
[----:B------:R-:W2:Y:S04]  /*108c50*/  LDL.LU R27, [R1+0x24fc] ;  /* 0x0024fc00011b7983 */ /* 0x000ea80000300800 */
[----:B--2---:R2:W-:Y:S04]  /*108c60*/  STL.64 [R1+0xb400], R26 ;  /* 0x00b4001a01007387 */ /* 0x0045e80000100a00 */
[----:B---3--:R-:W-:Y:S04]  /*108c70*/  STL.64 [R1+0xb3f8], R24 ;  /* 0x00b3f81801007387 */ /* 0x008fe80000100a00 */
[----:B------:R-:W3:Y:S04]  /*108c80*/  LDL R22, [R1] ;  /* 0x0000000001167983 */ /* 0x000ee80000100800 */
[----:B------:R-:W3:Y:S04]  /*108c90*/  LDL R23, [R1+0x4] ;  /* 0x0000040001177983 */ /* 0x000ee80000100800 */
        /* <DEDUP_REMOVED lines=9> */
[----:B------:R-:W2:Y:S04]  /*108d30*/  LDL.LU R19, [R1+0x251c] ;  /* 0x00251c0001137983 */ /* 0x000ea80000300800 */
[----:B--2---:R-:W-:Y:S04]  /*108d40*/  STL.64 [R1+0xb420], R18 ;  /* 0x00b4201201007387 */ /* 0x004fe80000100a00 */
[----:B------:R0:W-:Y:S04]  /*108d50*/  STL.64 [R1+0xb418], R16 ;  /* 0x00b4181001007387 */ /* 0x0001e80000100a00 */
[----:B------:R-:W2:Y:S04]  /*108d60*/  LDL R26, [R1+0x10] ;  /* 0x00001000011a7983 */ /* 0x000ea80000100800 */
[----:B------:R-:W2:Y:S04]  /*108d70*/  LDL R27, [R1+0x14] ;  /* 0x00001400011b7983 */ /* 0x000ea80000100800 */
[----:B0-----:R-:W2:Y:S04]  /*108d80*/  LDL.LU R16, [R1+0x2540] ;  /* 0x0025400001107983 */ /* 0x001ea80000300800 */
[----:B------:R-:W2:Y:S04]  /*108d90*/  LDL.LU R17, [R1+0x2544] ;  /* 0x0025440001117983 */ /* 0x000ea80000300800 */
[----:B------:R-:W2:Y:S04]  /*108da0*/  LDL.LU R18, [R1+0x2548] ;  /* 0x0025480001127983 */ /* 0x000ea80000300800 */
[----:B------:R-:W2:Y:S04]  /*108db0*/  LDL.LU R19, [R1+0x254c] ;  /* 0x00254c0001137983 */ /* 0x000ea80000300800 */
[----:B--2---:R0:W-:Y:S04]  /*108dc0*/  STL.64 [R1+0xb430], R18 ;  /* 0x00b4301201007387 */ /* 0x0041e80000100a00 */
[----:B0-----:R-:W2:Y:S04]  /*108dd0*/  LDL R18, [R1+0x20] ;  /* 0x0000200001127983 */ /* 0x001ea80000100800 */
[----:B------:R-:W2:Y:S04]  /*108de0*/  LDL R19, [R1+0x24] ;  /* 0x0000240001137983 */ /* 0x000ea80000100800 */
[----:B------:R0:W-:Y:S04]  /*108df0*/  STL.64 [R1+0xb428], R16 ;  /* 0x00b4281001007387 */ /* 0x0001e80000100a00 */
[----:B0-----:R-:W3:Y:S04]  /*108e00*/  LDL.64 R16, [R1+0x28] ;  /* 0x0000280001107983 */ /* 0x001ee80000100a00 */
[----:B--2---:R-:W-:Y:S04]  /*108e10*/  STL.64 [R1+0xb460], R18 ;  /* 0x00b4601201007387 */ /* 0x004fe80000100a00 */
[----:B---3--:R-:W-:Y:S04]  /*108e20*/  STL.64 [R1+0xb458], R16 ;  /* 0x00b4581001007387 */ /* 0x008fe80000100a00 */
[----:B------:R-:W2:Y:S04]  /*108e30*/  LDL.64 R24, [R1+0x18] ;  /* 0x0000180001187983 */ /* 0x000ea80000100a00 */
[----:B------:R-:W-:Y:S04]  /*108e40*/  STL.64 [R1+0xb440], R26 ;  /* 0x00b4401a01007387 */ /* 0x000fe80000100a00 */
[----:B--2---:R0:W-:Y:S04]  /*108e50*/  STL.64 [R1+0xb438], R24 ;  /* 0x00b4381801007387 */ /* 0x0041e80000100a00 */
[----:B0-----:R-:W2:Y:S04]  /*108e60*/  LDL.LU R24, [R1+0x2550] ;  /* 0x0025500001187983 */ /* 0x001ea80000300800 */
[----:B------:R-:W2:Y:S04]  /*108e70*/  LDL.LU R25, [R1+0x2554] ;  /* 0x0025540001197983 */ /* 0x000ea80000300800 */
[----:B------:R-:W3:Y:S04]  /*108e80*/  LDL.LU R26, [R1+0x2558] ;  /* 0x00255800011a7983 */ /* 0x000ee80000300800 */
[----:B------:R-:W3:Y:S04]  /*108e90*/  LDL.LU R27, [R1+0x255c] ;  /* 0x00255c00011b7983 */ /* 0x000ee80000300800 */
[----:B------:R-:W2:Y:S04]  /*108ea0*/  LDL R18, [R1+0x30] ;  /* 0x0000300001127983 */ /* 0x000ea80000100800 */
[----:B------:R-:W2:Y:S04]  /*108eb0*/  LDL R19, [R1+0x34] ;  /* 0x0000340001137983 */ /* 0x000ea80000100800 */
[----:B------:R-:W3:Y:S04]  /*108ec0*/  LDL.64 R16, [R1+0x38] ;  /* 0x0000380001107983 */ /* 0x000ee80000100a00 */
        /* <DEDUP_REMOVED lines=16> */
[----:B------:R-:W2:Y:S04]  /*108fd0*/  LDL.64 R16, [R1+0x48] ;  /* 0x0000480001107983 */ /* 0x000ea80000100a00 */
        /* <DEDUP_REMOVED lines=71> */
[----:B------:R-:W-:Y:S01]  /*109450*/  STL [R1+0xb324], R0 ;  /* 0x00b3240001007387 */ /* 0x000fe20000100800 */
[----:B----4-:R-:W-:Y:S03]  /*109460*/  HMMA.16816.F32 R16, R12, R18, R24 ;  /* 0x000000120c10723c */ /* 0x010fe60000001818 */
[----:B------:R-:W4:Y:S04]  /*109470*/  LDL.LU.64 R26, [R1+0xb530] ;  /* 0x00b53000011a7983 */ /* 0x000f280000300a00 */
[----:B------:R-:W4:-:S12]  /*109480*/  LDL.LU.64 R24, [R1+0xb528] ;  /* 0x00b5280001187983 */ /* 0x000f180000300a00 */
        /* <DEDUP_REMOVED lines=74> */
[----:B------:R-:W4:-:S12]  /*109930*/  LDL.LU.64 R24, [R1+0xb438] ;  /* 0x00b4380001187983 */ /* 0x000f180000300a00 */
[----:B------:R-:W-:Y:S04]  /*109940*/  STL.64 [R1+0x2550], R16 ;  /* 0x0025501001007387 */ /* 0x000fe80000100a00 */
[----:B------:R0:W-:Y:S04]  /*109950*/  STL.64 [R1+0x2558], R18 ;  /* 0x0025581201007387 */ /* 0x0001e80000100a00 */
[----:B0-----:R-:W2:Y:S04]  /*109960*/  LDL.LU.64 R18, [R1+0xb430] ;  /* 0x00b4300001127983 */ /* 0x001ea80000300a00 */
[----:B------:R-:W2:Y:S01]  /*109970*/  LDL.LU.64 R16, [R1+0xb428] ;  /* 0x00b4280001107983 */ /* 0x000ea20000300a00 */
[----:B----4-:R-:W-:Y:S01]  /*109980*/  IMAD.MOV.U32 R0, RZ, RZ, R25 ;  /* 0x000000ffff007224 */ /* 0x010fe200078e0019 */
[C---:B--2---:R-:W-:Y:S08]  /*109990*/  HMMA.16816.F32 R16, R12.reuse, R24, R16 ;  /* 0x000000180c10723c */ /* 0x044ff00000001810 */
[C---:B------:R-:W-:Y:S11]  /*1099a0*/  HMMA.16816.F32 R24, R12.reuse, R26, R4 ;  /* 0x0000001a0c18723c */ /* 0x040ff60000001804 */
[----:B------:R-:W-:Y:S04]  /*1099b0*/  STL.64 [R1+0x2540], R16 ;  /* 0x0025401001007387 */ /* 0x000fe80000100a00 */
[----:B------:R0:W-:Y:S04]  /*1099c0*/  STL.64 [R1+0x2548], R18 ;  /* 0x0025481201007387 */ /* 0x0001e80000100a00 */
[----:B0-----:R-:W2:Y:S04]  /*1099d0*/  LDL.LU.64 R18, [R1+0xb420] ;  /* 0x00b4200001127983 */ /* 0x001ea80000300a00 */
[----:B------:R-:W2:Y:S04]  /*1099e0*/  LDL.LU.64 R16, [R1+0xb418] ;  /* 0x00b4180001107983 */ /* 0x000ea80000300a00 */
[----:B------:R-:W-:Y:S04]  /*1099f0*/  STL [R1+0xb33c], R0 ;  /* 0x00b33c0001007387 */ /* 0x000fe80000100800 */
[----:B------:R-:W4:Y:S04]  /*109a00*/  LDL.LU.64 R6, [R1+0xb410] ;  /* 0x00b4100001067983 */ /* 0x000f280000300a00 */
[----:B------:R-:W4:Y:S04]  /*109a10*/  LDL.LU.64 R4, [R1+0xb408] ;  /* 0x00b4080001047983 */ /* 0x000f280000300a00 */
[----:B------:R-:W-:Y:S04]  /*109a20*/  STL.64 [R1+0x2520], R24 ;  /* 0x0025201801007387 */ /* 0x000fe80000100a00 */
[----:B------:R0:W-:Y:S04]  /*109a30*/  STL.64 [R1+0x2528], R26 ;  /* 0x0025281a01007387 */ /* 0x0001e80000100a00 */
[----:B0-----:R-:W4:Y:S04]  /*109a40*/  LDL.LU.64 R26, [R1+0xb400] ;  /* 0x00b40000011a7983 */ /* 0x001f280000300a00 */
[----:B------:R-:W4:Y:S01]  /*109a50*/  LDL.LU.64 R24, [R1+0xb3f8] ;  /* 0x00b3f80001187983 */ /* 0x000f220000300a00 */
[----:B---3--:R-:W-:Y:S01]  /*109a60*/  IMAD.MOV.U32 R0, RZ, RZ, R21 ;  /* 0x000000ffff007224 */ /* 0x008fe200078e0015 */
[C---:B--2---:R-:W-:Y:S08]  /*109a70*/  HMMA.16816.F32 R16, R12.reuse, R20, R16 ;  /* 0x000000140c10723c */ /* 0x044ff00000001810 */
[C---:B----4-:R-:W-:Y:S08]  /*109a80*/  HMMA.16816.F32 R20, R12.reuse, R22, R4 ;  /* 0x000000160c14723c */ /* 0x050ff00000001804 */
[C---:B------:R-:W-:Y:S03]  /*109a90*/  HMMA.16816.F32 R24, R12.reuse, R28, R24 ;  /* 0x0000001c0c18723c */ /* 0x040fe60000001818 */
[----:B------:R-:W-:Y:S04]  /*109aa0*/  STL.64 [R1+0x2510], R16 ;  /* 0x0025101001007387 */ /* 0x000fe80000100a00 */
[----:B------:R0:W-:Y:S04]  /*109ab0*/  STL.64 [R1+0x2518], R18 ;  /* 0x0025181201007387 */ /* 0x0001e80000100a00 */
[----:B0-----:R-:W2:Y:S04]  /*109ac0*/  LDL.LU.64 R18, [R1+0xb3f0] ;  /* 0x00b3f00001127983 */ /* 0x001ea80000300a00 */
[----:B------:R-:W2:Y:S04]  /*109ad0*/  LDL.LU.64 R16, [R1+0xb3e8] ;  /* 0x00b3e80001107983 */ /* 0x000ea80000300a00 */
[----:B------:R-:W3:Y:S04]  /*109ae0*/  LDL.LU.64 R4, [R1+0xb3e0] ;  /* 0x00b3e00001047983 */ /* 0x000ee80000300a00 */
[----:B------:R-:W-:Y:S04]  /*109af0*/  STL.64 [R1+0x2500], R20 ;  /* 0x0025001401007387 */ /* 0x000fe80000100a00 */
[----:B------:R0:W-:Y:S04]  /*109b00*/  STL.64 [R1+0x2508], R22 ;  /* 0x0025081601007387 */ /* 0x0001e80000100a00 */
[----:B0-----:R-:W4:Y:S04]  /*109b10*/  LDL.LU.64 R22, [R1+0xb3d8] ;  /* 0x00b3d80001167983 */ /* 0x001f280000300a00 */
[----:B------:R-:W2:Y:S04]  /*109b20*/  LDL.LU.64 R20, [R1+0xb3d0] ;  /* 0x00b3d00001147983 */ /* 0x000ea80000300a00 */
[----:B------:R-:W-:Y:S04]  /*109b30*/  STL.64 [R1+0x24f0], R24 ;  /* 0x0024f01801007387 */ /* 0x000fe80000100a00 */
[----:B------:R0:W-:Y:S04]  /*109b40*/  STL.64 [R1+0x24f8], R26 ;  /* 0x0024f81a01007387 */ /* 0x0001e80000100a00 */
[----:B0-----:R-:W2:Y:S04]  /*109b50*/  LDL.LU.64 R26, [R1+0xb3c8] ;  /* 0x00b3c800011a7983 */ /* 0x001ea80000300a00 */
[----:B------:R-:W3:Y:S01]  /*109b60*/  LDL.LU.64 R24, [R1+0xb3c0] ;  /* 0x00b3c00001187983 */ /* 0x000ee20000300a00 */
[----:B--2---:R-:W-:-:S15]  /*109b70*/  HMMA.16816.F32 R8, R12, R26, R8 ;  /* 0x0000001a0c08723c */ /* 0x004fde0000001808 */
[----:B------:R-:W-:-:S04]  /*109b80*/  NOP ;  /* 0x0000000000007918 */ /* 0x000fc80000000000 */
[----:B------:R-:W-:Y:S04]  /*109b90*/  STL.64 [R1+0x24e0], R8 ;  /* 0x0024e00801007387 */ /* 0x000fe80000100a00 */
[----:B------:R3:W-:Y:S02]  /*109ba0*/  STL.64 [R1+0x24e8], R10 ;  /* 0x0024e80a01007387 */ /* 0x0007e40000100a00 */
[----:B---3--:R-:W-:Y:S02]  /*109bb0*/  HMMA.16816.F32 R8, R12, R24, R16 ;  /* 0x000000180c08723c */ /* 0x008fe40000001810 */
[----:B------:R0:W-:Y:S02]  /*109bc0*/  STL.64 [R1+0xb150], R26 ;  /* 0x00b1501a01007387 */ /* 0x0001e40000100a00 */
[----:B0-----:R-:W-:-:S02]  /*109bd0*/  IMAD.MOV.U32 R27, RZ, RZ, R4 ;  /* 0x000000ffff1b7224 */ /* 0x001fc400078e0004 */
[----:B------:R-:W-:-:S13]  /*109be0*/  IMAD.MOV.U32 R26, RZ, RZ, R5 ;  /* 0x000000ffff1a7224 */ /* 0x000fda00078e0005 */
[----:B------:R-:W-:Y:S04]  /*109bf0*/  STL.64 [R1+0x24c0], R8 ;  /* 0x0024c00801007387 */ /* 0x000fe80000100a00 */
[----:B------:R-:W-:Y:S04]  /*109c00*/  STL.64 [R1+0x24c8], R10 ;  /* 0x0024c80a01007387 */ /* 0x000fe80000100a00 */
[----:B------:R-:W2:Y:S04]  /*109c10*/  LDL.LU R4, [R1+0x2460] ;  /* 0x0024600001047983 */ /* 0x000ea80000300800 */
        /* <DEDUP_REMOVED lines=29> */
[----:B------:R0:W-:Y:S04]  /*109df0*/  STL.64 [R1+0xb148], R24 ;  /* 0x00b1481801007387 */ /* 0x0001e80000100a00 */
[----:B0-----:R-:W2:Y:S04]  /*109e00*/  LDL.LU R24, [R1+0x3c00] ;  /* 0x003c000001187983 */ /* 0x001ea80000300800 */
[----:B------:R-:W2:Y:S04]  /*109e10*/  LDL.LU R25, [R1+0x3bfc] ;  /* 0x003bfc0001197983 */ /* 0x000ea80000300800 */
[----:B------:R-:W-:Y:S01]  /*109e20*/  STL.64 [R1+0xb348], R26 ;  /* 0x00b3481a01007387 */ /* 0x000fe20000100a00 */
[C---:B----4-:R-:W-:Y:S03]  /*109e30*/  HMMA.16816.F32 R16, R12.reuse, R22, R16 ;  /* 0x000000160c10723c */ /* 0x050fe60000001810 */
        /* <DEDUP_REMOVED lines=76> */
[----:B0-----:R-:W2:Y:S04]  /*10a300*/  LDL.LU R6, [R1+0x3be8] ;  /* 0x003be80001067983 */ /* 0x001ea80000300800 */
[----:B------:R-:W2:Y:S01]  /*10a310*/  LDL.LU R7, [R1+0x3bf0] ;  /* 0x003bf00001077983 */ /* 0x000ea20000300800 */
[----:B----4-:R-:W-:Y:S03]  /*10a320*/  HMMA.16816.F32 R12, R12, R2, R16 ;  /* 0x000000020c0c723c */ /* 0x010fe60000001810 */
[----:B------:R0:W-:Y:S04]  /*10a330*/  STL.64 [R1+0xb0e8], R4 ;  /* 0x00b0e80401007387 */ /* 0x0001e80000100a00 */
[----:B------:R-:W-:Y:S04]  /*10a340*/  STL [R1+0xb0bc], R2 ;  /* 0x00b0bc0201007387 */ /* 0x000fe80000100800 */
[----:B------:R-:W-:Y:S01]  /*10a350*/  STL [R1+0xb0b8], R3 ;  /* 0x00b0b80301007387 */ /* 0x000fe20000100800 */
[----:B0-----:R-:W-:-:S07]  /*10a360*/  IMAD R5, R11, 0x100, R10 ;  /* 0x000001000b057824 */ /* 0x001fce00078e020a */
[----:B------:R-:W-:Y:S04]  /*10a370*/  STL.64 [R1+0x2420], R12 ;  /* 0x0024200c01007387 */ /* 0x000fe80000100a00 */
[----:B------:R0:W-:Y:S02]  /*10a380*/  STL.64 [R1+0x2428], R14 ;  /* 0x0024280e01007387 */ /* 0x0001e40000100a00 */
[----:B0-----:R-:W-:Y:S01]  /*10a390*/  F2FP.F16.E4M3.UNPACK_B R14, R5 ;  /* 0x00000005ff0e723e */ /* 0x001fe200020006ff */
[----:B---3--:R-:W-:-:S05]  /*10a3a0*/  IMAD R4, R25, 0x100, R24 ;  /* 0x0000010019047824 */ /* 0x008fca00078e0218 */
[----:B------:R-:W-:Y:S01]  /*10a3b0*/  F2FP.F16.E4M3.UNPACK_B R15, R4 ;  /* 0x00000004ff0f723e */ /* 0x000fe200020006ff */
[----:B--2---:R-:W-:Y:S02]  /*10a3c0*/  IMAD R8, R8, 0x100, R6 ;  /* 0x0000010008087824 */ /* 0x004fe400078e0206 */
[----:B------:R-:W-:-:S03]  /*10a3d0*/  IMAD R6, R9, 0x100, R7 ;  /* 0x0000010009067824 */ /* 0x000fc600078e0207 */
[----:B------:R-:W-:Y:S02]  /*10a3e0*/  F2FP.F16.E4M3.UNPACK_B R12, R8 ;  /* 0x00000008ff0c723e */ /* 0x000fe400020006ff */
[----:B------:R-:W-:-:S07]  /*10a3f0*/  F2FP.F16.E4M3.UNPACK_B R13, R6 ;  /* 0x00000006ff0d723e */ /* 0x000fce00020006ff */
[----:B------:R-:W-:Y:S01]  /*10a400*/  HMMA.16816.F32 R4, R12, R26, R20 ;  /* 0x0000001a0c04723c */ /* 0x000fe20000001814 */
[----:B------:R-:W2:-:S15]  /*10a410*/  LDL.LU R20, [R1+0x22a0] ;  /* 0x0022a00001147983 */ /* 0x000e9e0000300800 */
[----:B------:R-:W-:-:S03]  /*10a420*/  NOP ;  /* 0x0000000000007918 */ /* 0x000fc60000000000 */
[----:B------:R-:W-:Y:S04]  /*10a430*/  STL.64 [R1+0x2410], R4 ;  /* 0x0024100401007387 */ /* 0x000fe80000100a00 */
[----:B------:R-:W-:Y:S04]  /*10a440*/  STL.64 [R1+0x2418], R6 ;  /* 0x0024180601007387 */ /* 0x000fe80000100a00 */
[----:B------:R-:W2:Y:S04]  /*10a450*/  LDL.LU R21, [R1+0x22a4] ;  /* 0x0022a40001157983 */ /* 0x000ea80000300800 */
[----:B------:R-:W3:Y:S04]  /*10a460*/  LDL.LU R22, [R1+0x22a8] ;  /* 0x0022a80001167983 */ /* 0x000ee80000300800 */
[----:B------:R-:W3:Y:S04]  /*10a470*/  LDL.LU R23, [R1+0x22ac] ;  /* 0x0022ac0001177983 */ /* 0x000ee80000300800 */
[----:B---3--:R0:W-:Y:S04]  /*10a480*/  STL.64 [R1+0xb160], R22 ;  /* 0x00b1601601007387 */ /* 0x0081e80000100a00 */
[----:B--2---:R-:W-:Y:S04]  /*10a490*/  STL.64 [R1+0xb158], R20 ;  /* 0x00b1581401007387 */ /* 0x004fe80000100a00 */
[----:B------:R-:W2:Y:S04]  /*10a4a0*/  LDL.LU R24, [R1+0x22c0] ;  /* 0x0022c00001187983 */ /* 0x000ea80000300800 */
[----:B------:R-:W2:Y:S04]  /*10a4b0*/  LDL.LU R25, [R1+0x22c4] ;  /* 0x0022c40001197983 */ /* 0x000ea80000300800 */
[----:B------:R-:W3:Y:S04]  /*10a4c0*/  LDL.LU R26, [R1+0x22c8] ;  /* 0x0022c800011a7983 */ /* 0x000ee80000300800 */
[----:B------:R-:W3:Y:S04]  /*10a4d0*/  LDL.LU R27, [R1+0x22cc] ;  /* 0x0022cc00011b7983 */ /* 0x000ee80000300800 */
[----:B---3--:R-:W-:Y:S04]  /*10a4e0*/  STL.64 [R1+0xb170], R26 ;  /* 0x00b1701a01007387 */ /* 0x008fe80000100a00 */
[----:B--2---:R1:W-:Y:S04]  /*10a4f0*/  STL.64 [R1+0xb168], R24 ;  /* 0x00b1681801007387 */ /* 0x0043e80000100a00 */
[----:B0-----:R-:W2:Y:S04]  /*10a500*/  LDL R22, [R1] ;  /* 0x0000000001167983 */ /* 0x001ea80000100800 */
[----:B------:R-:W2:Y:S04]  /*10a510*/  LDL R23, [R1+0x4] ;  /* 0x0000040001177983 */ /* 0x000ea80000100800 */
[----:B--2---:R-:W-:Y:S04]  /*10a520*/  STL.64 [R1+0xb178], R22 ;  /* 0x00b1781601007387 */ /* 0x004fe80000100a00 */
[----:B-1----:R-:W2:Y:S04]  /*10a530*/  LDL.LU R24, [R1+0x22d0] ;  /* 0x0022d00001187983 */ /* 0x002ea80000300800 */
[----:B------:R-:W2:Y:S04]  /*10a540*/  LDL.LU R25, [R1+0x22d4] ;  /* 0x0022d40001197983 */ /* 0x000ea80000300800 */
[----:B------:R-:W3:Y:S04]  /*10a550*/  LDL.LU R26, [R1+0x22d8] ;  /* 0x0022d800011a7983 */ /* 0x000ee80000300800 */
[----:B------:R-:W3:Y:S01]  /*10a560*/  LDL.LU R27, [R1+0x22dc] ;  /* 0x0022dc00011b7983 */ /* 0x000ee20000300800 */
[----:B------:R-:W-:-:S03]  /*10a570*/  IMAD.MOV.U32 R21, RZ, RZ, R0 ;  /* 0x000000ffff157224 */ /* 0x000fc600078e0000 */
[----:B---3--:R-:W-:Y:S04]  /*10a580*/  STL.64 [R1+0xb188], R26 ;  /* 0x00b1881a01007387 */ /* 0x008fe80000100a00 */
        /* <DEDUP_REMOVED lines=21> */
[----:B-1----:R-:W2:Y:S04]  /*10a6e0*/  LDL R22, [R1+0x20] ;  /* 0x0000200001167983 */ /* 0x002ea80000100800 */
        /* <DEDUP_REMOVED lines=146> */
[----:B------:R-:W3:Y:S04]  /*10b010*/  LDL.LU R4, [R1+0x2290] ;  /* 0x0022900001047983 */ /* 0x000ee80000300800 */
[----:B------:R-:W3:Y:S04]  /*10b020*/  LDL.LU R5, [R1+0x2294] ;  /* 0x0022940001057983 */ /* 0x000ee80000300800 */
[----:B------:R-:W3:Y:S04]  /*10b030*/  LDL.LU R6, [R1+0x2298] ;  /* 0x0022980001067983 */ /* 0x000ee80000300800 */
[----:B------:R-:W3:Y:S04]  /*10b040*/  LDL.LU R7, [R1+0x229c] ;  /* 0x00229c0001077983 */ /* 0x000ee80000300800 */
[----:B------:R-:W3:Y:S04]  /*10b050*/  LDL.LU R8, [R1+0x2280] ;  /* 0x0022800001087983 */ /* 0x000ee80000300800 */
[----:B------:R-:W3:Y:S04]  /*10b060*/  LDL.LU R9, [R1+0x2284] ;  /* 0x0022840001097983 */ /* 0x000ee80000300800 */
        /* <DEDUP_REMOVED lines=8> */
[----:B---3--:R-:W-:-:S02]  /*10b0f0*/  IMAD.MOV.U32 R21, RZ, RZ, R0 ;  /* 0x000000ffff157224 */ /* 0x008fc400078e0000 */
[----:B------:R-:W-:Y:S02]  /*10b100*/  IMAD.MOV.U32 R2, RZ, RZ, R22 ;  /* 0x000000ffff027224 */ /* 0x000fe400078e0016 */
[----:B------:R-:W-:-:S03]  /*10b110*/  IMAD.MOV.U32 R0, RZ, RZ, R23 ;  /* 0x000000ffff007224 */ /* 0x000fc600078e0017 */
        /* <DEDUP_REMOVED lines=114> */
[----:B------:R-:W3:Y:S04]  /*10b840*/  LDL.LU.64 R24, [R1+0xb148] ;  /* 0x00b1480001187983 */ /* 0x000ee80000300a00 */
[----:B------:R-:W-:Y:S04]  /*10b850*/  STL [R1+0xb0c0], R28 ;  /* 0x00b0c01c01007387 */ /* 0x000fe80000100800 */
[----:B------:R-:W-:Y:S01]  /*10b860*/  STL [R1+0xb0a0], R29 ;  /* 0x00b0a01d01007387 */ /* 0x000fe20000100800 */
[C---:B----4-:R-:W-:Y:S08]  /*10b870*/  HMMA.16816.F32 R16, R12.reuse, R26, R16 ;  /* 0x0000001a0c10723c */ /* 0x050ff00000001810 */
[----:B---3--:R-:W-:Y:S11]  /*10b880*/  HMMA.16816.F32 R20, R12, R24, R20 ;  /* 0x000000180c14723c */ /* 0x008ff60000001814 */
        /* <DEDUP_REMOVED lines=8> */
[----:B------:R0:W-:Y:S04]  /*10b910*/  STL.64 [R1+0xaf20], R26 ;  /* 0x00af201a01007387 */ /* 0x0001e80000100a00 */
[----:B------:R1:W-:Y:S04]  /*10b920*/  STL.64 [R1+0xaf18], R24 ;  /* 0x00af181801007387 */ /* 0x0003e80000100a00 */
[----:B0-----:R-:W2:Y:S01]  /*10b930*/  LDL.64 R26, [R1+0x88] ;  /* 0x00008800011a7983 */ /* 0x001ea20000100a00 */
[----:B-1----:R-:W-:-:S02]  /*10b940*/  IMAD.MOV.U32 R24, RZ, RZ, R2 ;  /* 0x000000ffff187224 */ /* 0x002fc400078e0002 */
[----:B------:R-:W-:Y:S01]  /*10b950*/  IMAD.MOV.U32 R25, RZ, RZ, R0 ;  /* 0x000000ffff197224 */ /* 0x000fe200078e0000 */
[----:B----4-:R-:W-:-:S15]  /*10b960*/  HMMA.16816.F32 R4, R12, R22, R4 ;  /* 0x000000160c04723c */ /* 0x010fde0000001804 */
[----:B------:R-:W-:-:S04]  /*10b970*/  NOP ;  /* 0x0000000000007918 */ /* 0x000fc80000000000 */
[----:B------:R-:W-:Y:S04]  /*10b980*/  STL.64 [R1+0x2290], R4 ;  /* 0x0022900401007387 */ /* 0x000fe80000100a00 */
[----:B------:R2:W-:Y:S02]  /*10b990*/  STL.64 [R1+0x2298], R6 ;  /* 0x0022980601007387 */ /* 0x0005e40000100a00 */
[----:B--2---:R-:W-:-:S15]  /*10b9a0*/  HMMA.16816.F32 R4, R12, R20, R8 ;  /* 0x000000140c04723c */ /* 0x004fde0000001808 */
[----:B------:R-:W-:-:S04]  /*10b9b0*/  NOP ;  /* 0x0000000000007918 */ /* 0x000fc80000000000 */
[----:B------:R-:W-:Y:S04]  /*10b9c0*/  STL.64 [R1+0x2280], R4 ;  /* 0x0022800401007387 */ /* 0x000fe80000100a00 */
[----:B------:R-:W-:Y:S04]  /*10b9d0*/  STL.64 [R1+0x2288], R6 ;  /* 0x0022880601007387 */ /* 0x000fe80000100a00 */
[----:B------:R-:W-:Y:S04]  /*10b9e0*/  STL.64 [R1+0xb0b0], R26 ;  /* 0x00b0b01a01007387 */ /* 0x000fe80000100a00 */
[----:B------:R0:W-:Y:S04]  /*10b9f0*/  STL.64 [R1+0xb0a8], R24 ;  /* 0x00b0a81801007387 */ /* 0x0001e80000100a00 */
[----:B0-----:R-:W2:Y:S04]  /*10ba00*/  LDL.LU R24, [R1+0x2200] ;  /* 0x0022000001187983 */ /* 0x001ea80000300800 */
[----:B--2---:R-:W-:Y:S04]  /*10ba10*/  STL [R1+0xb0c4], R24 ;  /* 0x00b0c41801007387 */ /* 0x004fe80000100800 */
        /* <DEDUP_REMOVED lines=23> */
[----:B------:R-:W2:Y:S04]  /*10bb90*/  LDL.LU R24, [R1+0x3c08] ;  /* 0x003c080001187983 */ /* 0x000ea80000300800 */
[----:B----4-:R-:W-:Y:S04]  /*10bba0*/  STL.64 [R1+0xb0d0], R26 ;  /* 0x00b0d01a01007387 */ /* 0x010fe80000100a00 */
[----:B--2---:R0:W-:Y:S04]  /*10bbb0*/  STL.64 [R1+0xb0c8], R24 ;  /* 0x00b0c81801007387 */ /* 0x0041e80000100a00 */
[----:B0-----:R-:W2:Y:S04]  /*10bbc0*/  LDL.LU R24, [R1+0x2220] ;  /* 0x0022200001187983 */ /* 0x001ea80000300800 */
[----:B------:R-:W2:Y:S04]  /*10bbd0*/  LDL.LU R25, [R1+0x2224] ;  /* 0x0022240001197983 */ /* 0x000ea80000300800 */
[----:B------:R-:W4:Y:S04]  /*10bbe0*/  LDL.LU R26, [R1+0x2228] ;  /* 0x00222800011a7983 */ /* 0x000f280000300800 */
[----:B------:R-:W4:Y:S01]  /*10bbf0*/  LDL.LU R27, [R1+0x222c] ;  /* 0x00222c00011b7983 */ /* 0x000f220000300800 */
[C---:B------:R-:W-:Y:S03]  /*10bc00*/  HMMA.16816.F32 R8, R12.reuse, R18, R8 ;  /* 0x000000120c08723c */ /* 0x040fe60000001808 */
[----:B----4-:R-:W-:Y:S04]  /*10bc10*/  STL.64 [R1+0xb0e0], R26 ;  /* 0x00b0e01a01007387 */ /* 0x010fe80000100a00 */
[----:B--2---:R0:W-:Y:S04]  /*10bc20*/  STL.64 [R1+0xb0d8], R24 ;  /* 0x00b0d81801007387 */ /* 0x0041e80000100a00 */
[----:B0-----:R-:W2:Y:S04]  /*10bc30*/  LDL.LU R24, [R1+0x2230] ;  /* 0x0022300001187983 */ /* 0x001ea80000300800 */
[----:B------:R-:W2:Y:S04]  /*10bc40*/  LDL.LU R25, [R1+0x2234] ;  /* 0x0022340001197983 */ /* 0x000ea80000300800 */
[----:B------:R-:W2:Y:S04]  /*10bc50*/  LDL.LU R26, [R1+0x2238] ;  /* 0x00223800011a7983 */ /* 0x000ea80000300800 */
[----:B------:R-:W2:Y:S04]  /*10bc60*/  LDL.LU R27, [R1+0x223c] ;  /* 0x00223c00011b7983 */ /* 0x000ea80000300800 */
[----:B------:R-:W4:Y:S04]  /*10bc70*/  LDL.LU R29, [R1+0x3c04] ;  /* 0x003c0400011d7983 */ /* 0x000f280000300800 */
        /* <DEDUP_REMOVED lines=57> */
[----:B------:R-:W-:-:S02]  /*10c010*/  IMAD R9, R9, 0x100, R28 ;  /* 0x0000010009097824 */ /* 0x000fc400078e021c */
[----:B------:R-:W-:Y:S02]  /*10c020*/  IMAD R8, R8, 0x100, R2 ;  /* 0x0000010008087824 */ /* 0x000fe400078e0202 */
[----:B------:R-:W-:Y:S01]  /*10c030*/  IMAD R0, R0, 0x100, R3 ;  /* 0x0000010000007824 */ /* 0x000fe200078e0203 */
[----:B0-----:R-:W3:Y:S04]  /*10c040*/  LDL.LU R4, [R1+0x21f0] ;  /* 0x0021f00001047983 */ /* 0x001ee80000300800 */
[----:B------:R-:W3:Y:S04]  /*10c050*/  LDL.LU R5, [R1+0x21f4] ;  /* 0x0021f40001057983 */ /* 0x000ee80000300800 */
[----:B------:R-:W3:Y:S04]  /*10c060*/  LDL.LU R6, [R1+0x21f8] ;  /* 0x0021f80001067983 */ /* 0x000ee80000300800 */
[----:B------:R-:W3:Y:S01]  /*10c070*/  LDL.LU R7, [R1+0x21fc] ;  /* 0x0021fc0001077983 */ /* 0x000ee20000300800 */
[----:B----4-:R-:W-:-:S03]  /*10c080*/  IMAD R29, R29, 0x100, R24 ;  /* 0x000001001d1d7824 */ /* 0x010fc600078e0218 */
[----:B------:R-:W2:Y:S04]  /*10c090*/  LDL.LU R24, [R1+0xb0c4] ;  /* 0x00b0c40001187983 */ /* 0x000ea80000300800 */
[----:B------:R-:W4:Y:S04]  /*10c0a0*/  LDL.LU R28, [R1+0xb0c0] ;  /* 0x00b0c000011c7983 */ /* 0x000f280000300800 */
[----:B------:R-:W2:Y:S04]  /*10c0b0*/  LDL.LU R2, [R1+0xb0bc] ;  /* 0x00b0bc0001027983 */ /* 0x000ea80000300800 */
[----:B------:R-:W2:Y:S02]  /*10c0c0*/  LDL.LU R3, [R1+0xb0b8] ;  /* 0x00b0b80001037983 */ /* 0x000ea40000300800 */
[----:B--2---:R-:W-:Y:S02]  /*10c0d0*/  HMMA.16816.F32 R12, R12, R2, R24 ;  /* 0x000000020c0c723c */ /* 0x004fe40000001818 */
[----:B------:R-:W2:Y:S04]  /*10c0e0*/  LDL.LU.64 R26, [R1+0xb0b0] ;  /* 0x00b0b000011a7983 */ /* 0x000ea80000300a00 */
[----:B------:R-:W2:Y:S04]  /*10c0f0*/  LDL.LU.64 R24, [R1+0xb0a8] ;  /* 0x00b0a80001187983 */ /* 0x000ea80000300a00 */
[----:B------:R0:W-:Y:S04]  /*10c100*/  STL [R1+0xae8c], R2 ;  /* 0x00ae8c0201007387 */ /* 0x0001e80000100800 */
[----:B------:R-:W-:Y:S05]  /*10c110*/  STL [R1+0xae88], R3 ;  /* 0x00ae880301007387 */ /* 0x000fea0000100800 */
[----:B------:R1:W-:Y:S04]  /*10c120*/  STL.64 [R1+0x2200], R12 ;  /* 0x0022000c01007387 */ /* 0x0003e80000100a00 */
[----:B------:R3:W-:Y:S01]  /*10c130*/  STL.64 [R1+0x2208], R14 ;  /* 0x0022080e01007387 */ /* 0x0007e20000100a00 */
[----:B0-----:R-:W-:Y:S01]  /*10c140*/  IMAD.MOV.U32 R2, RZ, RZ, R10 ;  /* 0x000000ffff027224 */ /* 0x001fe200078e000a */
[----:B-1----:R-:W-:-:S02]  /*10c150*/  F2FP.F16.E4M3.UNPACK_B R12, R29 ;  /* 0x0000001dff0c723e */ /* 0x002fc400020006ff */
[----:B------:R-:W-:Y:S02]  /*10c160*/  F2FP.F16.E4M3.UNPACK_B R13, R9 ;  /* 0x00000009ff0d723e */ /* 0x000fe400020006ff */
[----:B---3--:R-:W-:Y:S02]  /*10c170*/  F2FP.F16.E4M3.UNPACK_B R14, R8 ;  /* 0x00000008ff0e723e */ /* 0x008fe400020006ff */
[----:B------:R-:W-:Y:S01]  /*10c180*/  F2FP.F16.E4M3.UNPACK_B R15, R0 ;  /* 0x00000000ff0f723e */ /* 0x000fe200020006ff */
[----:B------:R-:W-:Y:S01]  /*10c190*/  IMAD.MOV.U32 R0, RZ, RZ, R11 ;  /* 0x000000ffff007224 */ /* 0x000fe200078e000b */
[----:B------:R-:W4:Y:S05]  /*10c1a0*/  LDL.LU R29, [R1+0xb0a0] ;  /* 0x00b0a000011d7983 */ /* 0x000f2a0000300800 */
[----:B------:R-:W-:-:S15]  /*10c1b0*/  HMMA.16816.F32 R4, R12, R10, R4 ;  /* 0x0000000a0c04723c */ /* 0x000fde0000001804 */
[----:B------:R-:W-:-:S04]  /*10c1c0*/  NOP ;  /* 0x0000000000007918 */ /* 0x000fc80000000000 */
[----:B------:R0:W-:Y:S04]  /*10c1d0*/  STL.64 [R1+0x21f0], R4 ;  /* 0x0021f00401007387 */ /* 0x0001e80000100a00 */
[----:B------:R-:W-:Y:S01]  /*10c1e0*/  STL.64 [R1+0x21f8], R6 ;  /* 0x0021f80601007387 */ /* 0x000fe20000100a00 */
[C---:B--2---:R-:W-:Y:S08]  /*10c1f0*/  HMMA.16816.F32 R16, R12.reuse, R24, R16 ;  /* 0x000000180c10723c */ /* 0x044ff00000001810 */
[----:B------:R-:W-:Y:S01]  /*10c200*/  HMMA.16816.F32 R8, R12, R26, R20 ;  /* 0x0000001a0c08723c */ /* 0x000fe20000001814 */
[----:B0-----:R-:W-:-:S02]  /*10c210*/  IMAD.MOV.U32 R4, RZ, RZ, R26 ;  /* 0x000000ffff047224 */ /* 0x001fc400078e001a */
[----:B------:R-:W-:-:S08]  /*10c220*/  IMAD.MOV.U32 R3, RZ, RZ, R27 ;  /* 0x000000ffff037224 */ /* 0x000fd000078e001b */
[----:B------:R-:W-:Y:S04]  /*10c230*/  STL.64 [R1+0x21e0], R16 ;  /* 0x0021e01001007387 */ /* 0x000fe80000100a00 */
[----:B------:R-:W-:Y:S04]  /*10c240*/  STL.64 [R1+0x21e8], R18 ;  /* 0x0021e81201007387 */ /* 0x000fe80000100a00 */
[----:B------:R-:W-:Y:S04]  /*10c250*/  STL.64 [R1+0x21d0], R8 ;  /* 0x0021d00801007387 */ /* 0x000fe80000100a00 */
[----:B------:R-:W-:Y:S04]  /*10c260*/  STL.64 [R1+0x21d8], R10 ;  /* 0x0021d80a01007387 */ /* 0x000fe80000100a00 */
[----:B------:R-:W-:Y:S04]  /*10c270*/  STL [R1+0xb088], R4 ;  /* 0x00b0880401007387 */ /* 0x000fe80000100800 */
        /* <DEDUP_REMOVED lines=155> */
[C---:B------:R-:W-:Y:S03]  /*10cc30*/  HMMA.16816.F32 R16, R12.reuse, R18, R4 ;  /* 0x000000120c10723c */ /* 0x040fe60000001804 */
[----:B---3--:R-:W-:Y:S04]  /*10cc40*/  STL.64 [R1+0xafb8], R22 ;  /* 0x00afb81601007387 */ /* 0x008fe80000100a00 */
[----:B--2---:R0:W-:Y:S04]  /*10cc50*/  STL.64 [R1+0xafb0], R20 ;  /* 0x00afb01401007387 */ /* 0x0041e80000100a00 */
[----:B0-----:R-:W2:Y:S04]  /*10cc60*/  LDL.LU R20, [R1+0x2100] ;  /* 0x0021000001147983 */ /* 0x001ea80000300800 */
[----:B------:R-:W2:Y:S04]  /*10cc70*/  LDL.LU R21, [R1+0x2104] ;  /* 0x0021040001157983 */ /* 0x000ea80000300800 */
[----:B------:R-:W2:Y:S04]  /*10cc80*/  LDL.LU R22, [R1+0x2108] ;  /* 0x0021080001167983 */ /* 0x000ea80000300800 */
[----:B------:R-:W2:Y:S04]  /*10cc90*/  LDL.LU R23, [R1+0x210c] ;  /* 0x00210c0001177983 */ /* 0x000ea80000300800 */
[----:B------:R-:W3:Y:S04]  /*10cca0*/  LDL.LU.64 R6, [R1+0xb098] ;  /* 0x00b0980001067983 */ /* 0x000ee80000300a00 */
[----:B------:R-:W3:Y:S04]  /*10ccb0*/  LDL.LU.64 R4, [R1+0xb090] ;  /* 0x00b0900001047983 */ /* 0x000ee80000300a00 */
[----:B------:R0:W-:Y:S04]  /*10ccc0*/  STL.64 [R1+0x21c0], R16 ;  /* 0x0021c01001007387 */ /* 0x0001e80000100a00 */
[----:B------:R1:W-:Y:S04]  /*10ccd0*/  STL.64 [R1+0x21c8], R18 ;  /* 0x0021c81201007387 */ /* 0x0003e80000100a00 */
[----:B0-----:R-:W2:Y:S04]  /*10cce0*/  LDL.LU R16, [R1+0x2070] ;  /* 0x0020700001107983 */ /* 0x001ea80000300800 */
[----:B------:R-:W2:Y:S04]  /*10ccf0*/  LDL.LU R17, [R1+0x2074] ;  /* 0x0020740001117983 */ /* 0x000ea80000300800 */
[----:B-1----:R-:W2:Y:S04]  /*10cd00*/  LDL.LU R18, [R1+0x2078] ;  /* 0x0020780001127983 */ /* 0x002ea80000300800 */
[----:B------:R-:W2:Y:S01]  /*10cd10*/  LDL.LU R19, [R1+0x207c] ;  /* 0x00207c0001137983 */ /* 0x000ea20000300800 */
[----:B---3--:R-:W-:-:S15]  /*10cd20*/  HMMA.16816.F32 R4, R12, R8, R4 ;  /* 0x000000080c04723c */ /* 0x008fde0000001804 */
[----:B------:R-:W-:-:S04]  /*10cd30*/  NOP ;  /* 0x0000000000007918 */ /* 0x000fc80000000000 */
[----:B------:R0:W-:Y:S04]  /*10cd40*/  STL.64 [R1+0x21b0], R4 ;  /* 0x0021b00401007387 */ /* 0x0001e80000100a00 */
[----:B------:R1:W-:Y:S01]  /*10cd50*/  STL.64 [R1+0x21b8], R6 ;  /* 0x0021b80601007387 */ /* 0x0003e20000100a00 */
[----:B0-----:R-:W-:Y:S02]  /*10cd60*/  IMAD.MOV.U32 R5, RZ, RZ, R9 ;  /* 0x000000ffff057224 */ /* 0x001fe400078e0009 */
[----:B-1----:R-:W-:Y:S01]  /*10cd70*/  IMAD.MOV.U32 R6, RZ, RZ, R8 ;  /* 0x000000ffff067224 */ /* 0x002fe200078e0008 */
[----:B------:R-:W3:Y:S01]  /*10cd80*/  LDL.LU R4, [R1+0xb088] ;  /* 0x00b0880001047983 */ /* 0x000ee20000300800 */
[----:B------:R-:W-:Y:S03]  /*10cd90*/  HMMA.16816.F32 R8, R12, R10, R24 ;  /* 0x0000000a0c08723c */ /* 0x000fe60000001818 */
        /* <DEDUP_REMOVED lines=118> */
[----:B------:R-:W-:Y:S01]  /*10d500*/  IMAD.MOV.U32 R28, RZ, RZ, R6 ;  /* 0x000000ffff1c7224 */ /* 0x000fe200078e0006 */
[C---:B--2---:R-:W-:Y:S08]  /*10d510*/  HMMA.16816.F32 R16, R12.reuse, R22, R16 ;  /* 0x000000160c10723c */ /* 0x044ff00000001810 */
[----:B----4-:R-:W-:Y:S11]  /*10d520*/  HMMA.16816.F32 R24, R12, R20, R24 ;  /* 0x000000140c18723c */ /* 0x010ff60000001818 */
[----:B------:R-:W-:Y:S04]  /*10d530*/  STL.64 [R1+0x2070], R16 ;  /* 0x0020701001007387 */ /* 0x000fe80000100a00 */
[----:B------:R0:W-:Y:S04]  /*10d540*/  STL.64 [R1+0x2078], R18 ;  /* 0x0020781201007387 */ /* 0x0001e80000100a00 */
[----:B0-----:R-:W2:Y:S04]  /*10d550*/  LDL.LU.64 R18, [R1+0xaef0] ;  /* 0x00aef00001127983 */ /* 0x001ea80000300a00 */
[----:B------:R-:W4:Y:S04]  /*10d560*/  LDL.LU.64 R16, [R1+0xaee8] ;  /* 0x00aee80001107983 */ /* 0x000f280000300a00 */
[----:B------:R-:W-:Y:S04]  /*10d570*/  STL [R1+0xae90], R28 ;  /* 0x00ae901c01007387 */ /* 0x000fe80000100800 */
        /* <DEDUP_REMOVED lines=8> */
[----:B------:R-:W-:Y:S04]  /*10d600*/  STL.64 [R1+0xae48], R24 ;  /* 0x00ae481801007387 */ /* 0x000fe80000100a00 */
[----:B------:R0:W-:Y:S04]  /*10d610*/  STL.64 [R1+0xacf8], R22 ;  /* 0x00acf81601007387 */ /* 0x0001e80000100a00 */
[----:B0-----:R-:W2:Y:S04]  /*10d620*/  LDL.64 R22, [R1+0x80] ;  /* 0x0000800001167983 */ /* 0x001ea80000100a00 */
[----:B------:R3:W-:Y:S02]  /*10d630*/  STL.64 [R1+0xacf0], R20 ;  /* 0x00acf01401007387 */ /* 0x0007e40000100a00 */
[----:B---3--:R-:W-:-:S02]  /*10d640*/  IMAD.MOV.U32 R20, RZ, RZ, R4 ;  /* 0x000000ffff147224 */ /* 0x008fc400078e0004 */
[----:B------:R-:W-:Y:S01]  /*10d650*/  HMMA.16816.F32 R4, R12, R18, R8 ;  /* 0x000000120c04723c */ /* 0x000fe20000001808 */
[----:B------:R-:W-:Y:S01]  /*10d660*/  IMAD.MOV.U32 R21, RZ, RZ, R3 ;  /* 0x000000ffff157224 */ /* 0x000fe200078e0003 */
[----:B--2---:R-:W-:Y:S04]  /*10d670*/  STL.64 [R1+0xae60], R22 ;  /* 0x00ae601601007387 */ /* 0x004fe80000100a00 */
[----:B------:R-:W-:-:S13]  /*10d680*/  STL.64 [R1+0xae58], R20 ;  /* 0x00ae581401007387 */ /* 0x000fda0000100a00 */
[----:B------:R0:W-:Y:S04]  /*10d690*/  STL.64 [R1+0x2050], R4 ;  /* 0x0020500401007387 */ /* 0x0001e80000100a00 */
[----:B------:R1:W-:Y:S04]  /*10d6a0*/  STL.64 [R1+0x2058], R6 ;  /* 0x0020580601007387 */ /* 0x0003e80000100a00 */
[----:B------:R-:W2:Y:S04]  /*10d6b0*/  LDL.LU R24, [R1+0x1f90] ;  /* 0x001f900001187983 */ /* 0x000ea80000300800 */
[----:B------:R-:W2:Y:S04]  /*10d6c0*/  LDL.LU R25, [R1+0x1f94] ;  /* 0x001f940001197983 */ /* 0x000ea80000300800 */
[----:B------:R-:W3:Y:S04]  /*10d6d0*/  LDL.LU R26, [R1+0x1f98] ;  /* 0x001f9800011a7983 */ /* 0x000ee80000300800 */
[----:B------:R-:W3:Y:S04]  /*10d6e0*/  LDL.LU R27, [R1+0x1f9c] ;  /* 0x001f9c00011b7983 */ /* 0x000ee80000300800 */
[----:B0-----:R-:W2:Y:S04]  /*10d6f0*/  LDL.LU R4, [R1+0x2010] ;  /* 0x0020100001047983 */ /* 0x001ea80000300800 */
[----:B------:R-:W2:Y:S04]  /*10d700*/  LDL.LU R5, [R1+0x2014] ;  /* 0x0020140001057983 */ /* 0x000ea80000300800 */
[----:B-1----:R-:W2:Y:S04]  /*10d710*/  LDL.LU R6, [R1+0x2018] ;  /* 0x0020180001067983 */ /* 0x002ea80000300800 */
        /* <DEDUP_REMOVED lines=17> */
[----:B------:R-:W-:-:S05]  /*10d830*/  IMAD.MOV.U32 R23, RZ, RZ, R0 ;  /* 0x000000ffff177224 */ /* 0x000fca00078e0000 */
[----:B------:R-:W-:Y:S04]  /*10d840*/  STL.64 [R1+0xaea0], R22 ;  /* 0x00aea01601007387 */ /* 0x000fe80000100a00 */
[----:B--2---:R0:W-:Y:S04]  /*10d850*/  STL.64 [R1+0xae98], R20 ;  /* 0x00ae981401007387 */ /* 0x0041e80000100a00 */
        /* <DEDUP_REMOVED lines=65> */
[----:B0-----:R-:W2:Y:S04]  /*10dc70*/  LDL.64 R6, [R1+0x90] ;  /* 0x0000900001067983 */ /* 0x001ea80000100a00 */
[----:B------:R0:W-:Y:S04]  /*10dc80*/  STL.64 [R1+0xac90], R4 ;  /* 0x00ac900401007387 */ /* 0x0001e80000100a00 */
[----:B0-----:R-:W2:Y:S04]  /*10dc90*/  LDL.LU R5, [R1+0x3c2c] ;  /* 0x003c2c0001057983 */ /* 0x001ea80000300800 */
[----:B------:R-:W4:Y:S01]  /*10dca0*/  LDL.LU R4, [R1+0x3c34] ;  /* 0x003c340001047983 */ /* 0x000f220000300800 */
[----:B---3--:R-:W-:-:S03]  /*10dcb0*/  IMAD R20, R20, 0x100, R28 ;  /* 0x0000010014147824 */ /* 0x008fc600078e021c */
[----:B------:R-:W3:Y:S01]  /*10dcc0*/  LDL.LU R28, [R1+0xae90] ;  /* 0x00ae9000011c7983 */ /* 0x000ee20000300800 */
[----:B--2---:R-:W-:Y:S02]  /*10dcd0*/  IMAD R5, R5, 0x100, R2 ;  /* 0x0000010005057824 */ /* 0x004fe400078e0202 */
[----:B----4-:R-:W-:Y:S01]  /*10dce0*/  IMAD R4, R4, 0x100, R3 ;  /* 0x0000010004047824 */ /* 0x010fe200078e0203 */
        /* <DEDUP_REMOVED lines=11> */
[----:B------:R-:W-:-:S07]  /*10dda0*/  F2FP.F16.E4M3.UNPACK_B R15, R0 ;  /* 0x00000000ff0f723e */ /* 0x000fce00020006ff */
[----:B--2---:R-:W-:Y:S01]  /*10ddb0*/  HMMA.16816.F32 R20, R12, R22, R24 ;  /* 0x000000160c14723c */ /* 0x004fe20000001818 */
[----:B------:R-:W2:Y:S04]  /*10ddc0*/  LDL.LU.64 R26, [R1+0xae70] ;  /* 0x00ae7000011a7983 */ /* 0x000ea80000300a00 */
[----:B------:R-:W2:-:S14]  /*10ddd0*/  LDL.LU.64 R24, [R1+0xae68] ;  /* 0x00ae680001187983 */ /* 0x000e9c0000300a00 */
[----:B------:R-:W-:Y:S04]  /*10dde0*/  STL.64 [R1+0x1fb0], R20 ;  /* 0x001fb01401007387 */ /* 0x000fe80000100a00 */
[----:B------:R0:W-:Y:S04]  /*10ddf0*/  STL.64 [R1+0x1fb8], R22 ;  /* 0x001fb81601007387 */ /* 0x0001e80000100a00 */
[----:B0-----:R-:W4:Y:S04]  /*10de00*/  LDL.LU.64 R22, [R1+0xae60] ;  /* 0x00ae600001167983 */ /* 0x001f280000300a00 */
[----:B------:R-:W3:Y:S01]  /*10de10*/  LDL.LU.64 R20, [R1+0xae58] ;  /* 0x00ae580001147983 */ /* 0x000ee20000300a00 */
[----:B--2---:R-:W-:-:S15]  /*10de20*/  HMMA.16816.F32 R24, R12, R6, R24 ;  /* 0x000000060c18723c */ /* 0x004fde0000001818 */
[----:B------:R-:W-:-:S04]  /*10de30*/  NOP ;  /* 0x0000000000007918 */ /* 0x000fc80000000000 */
[----:B------:R-:W-:Y:S04]  /*10de40*/  STL.64 [R1+0x1f90], R24 ;  /* 0x001f901801007387 */ /* 0x000fe80000100a00 */
[----:B------:R0:W-:Y:S04]  /*10de50*/  STL.64 [R1+0x1f98], R26 ;  /* 0x001f981a01007387 */ /* 0x0001e80000100a00 */
[----:B0-----:R-:W2:Y:S04]  /*10de60*/  LDL.LU.64 R26, [R1+0xae50] ;  /* 0x00ae5000011a7983 */ /* 0x001ea80000300a00 */
[----:B------:R-:W2:Y:S01]  /*10de70*/  LDL.LU.64 R24, [R1+0xae48] ;  /* 0x00ae480001187983 */ /* 0x000ea20000300a00 */
[----:B---3--:R-:W-:Y:S01]  /*10de80*/  HMMA.16816.F32 R8, R12, R20, R8 ;  /* 0x000000140c08723c */ /* 0x008fe20000001808 */
[----:B------:R-:W-:-:S07]  /*10de90*/  IMAD.MOV.U32 R0, RZ, RZ, R7 ;  /* 0x000000ffff007224 */ /* 0x000fce00078e0007 */
[----:B----4-:R-:W-:Y:S01]  /*10dea0*/  HMMA.16816.F32 R4, R12, R22, R16 ;  /* 0x000000160c04723c */ /* 0x010fe20000001810 */
[----:B------:R0:W-:Y:S02]  /*10deb0*/  STL [R1+0xac58], R0 ;  /* 0x00ac580001007387 */ /* 0x0001e40000100800 */
[----:B0-----:R-:W-:-:S08]  /*10dec0*/  IMAD.MOV.U32 R0, RZ, RZ, R23 ;  /* 0x000000ffff007224 */ /* 0x001fd000078e0017 */
[----:B------:R-:W-:Y:S04]  /*10ded0*/  STL.64 [R1+0x1f70], R8 ;  /* 0x001f700801007387 */ /* 0x000fe80000100a00 */
[----:B------:R-:W-:Y:S04]  /*10dee0*/  STL.64 [R1+0x1f78], R10 ;  /* 0x001f780a01007387 */ /* 0x000fe80000100a00 */
[----:B------:R-:W-:Y:S04]  /*10def0*/  STL [R1+0xac5c], R0 ;  /* 0x00ac5c0001007387 */ /* 0x000fe80000100800 */
[----:B------:R-:W-:Y:S04]  /*10df00*/  STL.64 [R1+0x1f60], R4 ;  /* 0x001f600401007387 */ /* 0x000fe80000100a00 */
[----:B------:R2:W-:Y:S04]  /*10df10*/  STL.64 [R1+0x1f68], R6 ;  /* 0x001f680601007387 */ /* 0x0005e80000100a00 */
        /* <DEDUP_REMOVED lines=8> */
[----:B--2---:R-:W-:Y:S04]  /*10dfa0*/  STL.64 [R1+0xad18], R22 ;  /* 0x00ad181601007387 */ /* 0x004fe80000100a00 */
[----:B---3--:R-:W-:Y:S04]  /*10dfb0*/  STL.64 [R1+0xad10], R20 ;  /* 0x00ad101401007387 */ /* 0x008fe80000100a00 */
[----:B0-----:R-:W2:Y:S04]  /*10dfc0*/  LDL.LU R4, [R1+0x1df0] ;  /* 0x001df00001047983 */ /* 0x001ea80000300800 */
[----:B------:R-:W2:Y:S04]  /*10dfd0*/  LDL.LU R5, [R1+0x1df4] ;  /* 0x001df40001057983 */ /* 0x000ea80000300800 */
[----:B-1----:R-:W3:Y:S04]  /*10dfe0*/  LDL.LU R6, [R1+0x1df8] ;  /* 0x001df80001067983 */ /* 0x002ee80000300800 */
[----:B------:R-:W3:Y:S04]  /*10dff0*/  LDL.LU R7, [R1+0x1dfc] ;  /* 0x001dfc0001077983 */ /* 0x000ee80000300800 */
[----:B---3--:R-:W-:Y:S04]  /*10e000*/  STL.64 [R1+0xad28], R6 ;  /* 0x00ad280601007387 */ /* 0x008fe80000100a00 */
[----:B--2---:R0:W-:Y:S04]  /*10e010*/  STL.64 [R1+0xad20], R4 ;  /* 0x00ad200401007387 */ /* 0x0041e80000100a00 */
[----:B------:R-:W2:Y:S04]  /*10e020*/  LDL R26, [R1+0x8] ;  /* 0x00000800011a7983 */ /* 0x000ea80000100800 */
[----:B------:R-:W2:Y:S04]  /*10e030*/  LDL R27, [R1+0xc] ;  /* 0x00000c00011b7983 */ /* 0x000ea80000100800 */
[----:B0-----:R-:W3:Y:S04]  /*10e040*/  LDL.LU R4, [R1+0x1e20] ;  /* 0x001e200001047983 */ /* 0x001ee80000300800 */
[----:B------:R-:W3:Y:S04]  /*10e050*/  LDL.LU R5, [R1+0x1e24] ;  /* 0x001e240001057983 */ /* 0x000ee80000300800 */
[----:B------:R-:W4:Y:S04]  /*10e060*/  LDL.LU R6, [R1+0x1e28] ;  /* 0x001e280001067983 */ /* 0x000f280000300800 */
[----:B------:R-:W4:Y:S04]  /*10e070*/  LDL.LU R7, [R1+0x1e2c] ;  /* 0x001e2c0001077983 */ /* 0x000f280000300800 */
[----:B------:R-:W2:Y:S04]  /*10e080*/  LDL R8, [R1+0x18] ;  /* 0x0000180001087983 */ /* 0x000ea80000100800 */
[----:B------:R-:W2:Y:S04]  /*10e090*/  LDL R9, [R1+0x1c] ;  /* 0x00001c0001097983 */ /* 0x000ea80000100800 */
[----:B----4-:R-:W-:Y:S04]  /*10e0a0*/  STL.64 [R1+0xad38], R6 ;  /* 0x00ad380601007387 */ /* 0x010fe80000100a00 */
[----:B---3--:R0:W-:Y:S04]  /*10e0b0*/  STL.64 [R1+0xad30], R4 ;  /* 0x00ad300401007387 */ /* 0x0081e80000100a00 */
        /* <DEDUP_REMOVED lines=9> */
[----:B------:R-:W4:Y:S04]  /*10e150*/  LDL.LU R7, [R1+0x1e4c] ;  /* 0x001e4c0001077983 */ /* 0x000f280000300800 */
[----:B----4-:R0:W-:Y:S04]  /*10e160*/  STL.64 [R1+0xad60], R6 ;  /* 0x00ad600601007387 */ /* 0x0101e80000100a00 */
[----:B0-----:R-:W4:Y:S04]  /*10e170*/  LDL R6, [R1+0x28] ;  /* 0x0000280001067983 */ /* 0x001f280000100800 */
[----:B------:R-:W4:Y:S04]  /*10e180*/  LDL R7, [R1+0x2c] ;  /* 0x00002c0001077983 */ /* 0x000f280000100800 */
[----:B---3--:R0:W-:Y:S04]  /*10e190*/  STL.64 [R1+0xad58], R4 ;  /* 0x00ad580401007387 */ /* 0x0081e80000100a00 */
[----:B0-----:R-:W3:Y:S04]  /*10e1a0*/  LDL.64 R4, [R1+0x30] ;  /* 0x0000300001047983 */ /* 0x001ee80000100a00 */
[----:B----4-:R-:W-:Y:S04]  /*10e1b0*/  STL.64 [R1+0xad90], R6 ;  /* 0x00ad900601007387 */ /* 0x010fe80000100a00 */
[----:B---3--:R-:W-:Y:S04]  /*10e1c0*/  STL.64 [R1+0xad88], R4 ;  /* 0x00ad880401007387 */ /* 0x008fe80000100a00 */
[----:B------:R-:W3:Y:S04]  /*10e1d0*/  LDL.64 R24, [R1+0x10] ;  /* 0x0000100001187983 */ /* 0x000ee80000100a00 */
[----:B------:R-:W4:Y:S04]  /*10e1e0*/  LDL.64 R28, [R1+0x20] ;  /* 0x00002000011c7983 */ /* 0x000f280000100a00 */
[----:B--2---:R-:W-:Y:S04]  /*10e1f0*/  STL.64 [R1+0xad70], R26 ;  /* 0x00ad701a01007387 */ /* 0x004fe80000100a00 */
[----:B---3--:R0:W-:Y:S04]  /*10e200*/  STL.64 [R1+0xad68], R24 ;  /* 0x00ad681801007387 */ /* 0x0081e80000100a00 */
        /* <DEDUP_REMOVED lines=80> */
[----:B------:R-:W3:Y:S04]  /*10e710*/  LDL.64 R10, [R1] ;  /* 0x00000000010a7983 */ /* 0x000ee80000100a00 */
[----:B------:R-:W2:Y:S04]  /*10e720*/  LDL.LU R16, [R1+0x1de0] ;  /* 0x001de00001107983 */ /* 0x000ea80000300800 */
[----:B------:R-:W2:Y:S04]  /*10e730*/  LDL.LU R17, [R1+0x1de4] ;  /* 0x001de40001117983 */ /* 0x000ea80000300800 */
[----:B------:R-:W2:Y:S04]  /*10e740*/  LDL.LU R18, [R1+0x1de8] ;  /* 0x001de80001127983 */ /* 0x000ea80000300800 */
[----:B------:R-:W2:Y:S01]  /*10e750*/  LDL.LU R19, [R1+0x1dec] ;  /* 0x001dec0001137983 */ /* 0x000ea20000300800 */
[----:B----4-:R-:W-:-:S15]  /*10e760*/  HMMA.16816.F32 R24, R12, R4, R24 ;  /* 0x000000040c18723c */ /* 0x010fde0000001818 */
        /* <DEDUP_REMOVED lines=80> */
[----:B------:R-:W-:-:S03]  /*10ec70*/  IMAD.MOV.U32 R0, RZ, RZ, R29 ;  /* 0x000000ffff007224 */ /* 0x000fc600078e001d */
[----:B------:R-:W3:Y:S04]  /*10ec80*/  LDL.LU.64 R28, [R1+0xad40] ;  /* 0x00ad4000011c7983 */ /* 0x000ee80000300a00 */
[----:B------:R-:W-:Y:S01]  /*10ec90*/  STL [R1+0xac74], R0 ;  /* 0x00ac740001007387 */ /* 0x000fe20000100800 */
[----:B--2---:R-:W-:-:S15]  /*10eca0*/  HMMA.16816.F32 R4, R12, R8, R4 ;  /* 0x000000080c04723c */ /* 0x004fde0000001804 */
[----:B------:R-:W-:-:S04]  /*10ecb0*/  NOP ;  /* 0x0000000000007918 */ /* 0x000fc80000000000 */
        /* <DEDUP_REMOVED lines=20> */
[C---:B------:R-:W-:Y:S11]  /*10ee00*/  HMMA.16816.F32 R8, R12.reuse, R28, R16 ;  /* 0x0000001c0c08723c */ /* 0x040ff60000001810 */
[----:B------:R-:W-:Y:S04]  /*10ee10*/  STL.64 [R1+0x1df0], R4 ;  /* 0x001df00401007387 */ /* 0x000fe80000100a00 */
[----:B------:R4:W-:Y:S02]  /*10ee20*/  STL.64 [R1+0x1df8], R6 ;  /* 0x001df80601007387 */ /* 0x0009e40000100a00 */
[C---:B----4-:R-:W-:Y:S02]  /*10ee30*/  HMMA.16816.F32 R4, R12.reuse, R26, R20 ;  /* 0x0000001a0c04723c */ /* 0x050fe40000001814 */
[----:B------:R-:W2:Y:S04]  /*10ee40*/  LDL.LU R20, [R1+0x1db0] ;  /* 0x001db00001147983 */ /* 0x000ea80000300800 */
[----:B------:R0:W-:Y:S04]  /*10ee50*/  STL.64 [R1+0x1de0], R8 ;  /* 0x001de00801007387 */ /* 0x0001e80000100a00 */
[----:B------:R1:W-:Y:S09]  /*10ee60*/  STL.64 [R1+0x1de8], R10 ;  /* 0x001de80a01007387 */ /* 0x0003f20000100a00 */
[----:B------:R-:W-:Y:S04]  /*10ee70*/  STL.64 [R1+0x1dd0], R4 ;  /* 0x001dd00401007387 */ /* 0x000fe80000100a00 */
[----:B------:R-:W-:Y:S04]  /*10ee80*/  STL.64 [R1+0x1dd8], R6 ;  /* 0x001dd80601007387 */ /* 0x000fe80000100a00 */
        /* <DEDUP_REMOVED lines=25> */
[----:B------:R-:W2:Y:S04]  /*10f020*/  LDL.LU R6, [R1+0x1d48] ;  /* 0x001d480001067983 */ /* 0x000ea80000300800 */
[----:B------:R-:W2:Y:S01]  /*10f030*/  LDL.LU R7, [R1+0x1d4c] ;  /* 0x001d4c0001077983 */ /* 0x000ea20000300800 */
[C---:B------:R-:W-:Y:S03]  /*10f040*/  HMMA.16816.F32 R20, R12.reuse, R24, R20 ;  /* 0x000000180c14723c */ /* 0x040fe60000001814 */
        /* <DEDUP_REMOVED lines=82> */
[----:B------:R-:W-:Y:S04]  /*10f570*/  STL [R1+0xaa08], R5 ;  /* 0x00aa080501007387 */ /* 0x000fe80000100800 */
[----:B------:R-:W-:-:S12]  /*10f580*/  STL.64 [R1+0xac50], R6 ;  /* 0x00ac500601007387 */ /* 0x000fd80000100a00 */
[----:B------:R0:W-:Y:S04]  /*10f590*/  STL.64 [R1+0x1d30], R8 ;  /* 0x001d300801007387 */ /* 0x0001e80000100a00 */
[----:B------:R-:W-:Y:S04]  /*10f5a0*/  STL.64 [R1+0x1d38], R10 ;  /* 0x001d380a01007387 */ /* 0x000fe80000100a00 */
[----:B------:R-:W-:Y:S04]  /*10f5b0*/  STL [R1+0xac48], R4 ;  /* 0x00ac480401007387 */ /* 0x000fe80000100800 */
[----:B------:R-:W-:Y:S04]  /*10f5c0*/  STL [R1+0xa9dc], R2 ;  /* 0x00a9dc0201007387 */ /* 0x000fe80000100800 */
[----:B------:R-:W-:Y:S01]  /*10f5d0*/  STL [R1+0xa9d8], R3 ;  /* 0x00a9d80301007387 */ /* 0x000fe20000100800 */
[----:B0-----:R-:W-:Y:S01]  /*10f5e0*/  IMAD R8, R17, 0x100, R16 ;  /* 0x0000010011087824 */ /* 0x001fe200078e0210 */
[----:B--2---:R-:W-:-:S15]  /*10f5f0*/  HMMA.16816.F32 R12, R12, R2, R24 ;  /* 0x000000020c0c723c */ /* 0x004fde0000001818 */
[----:B------:R-:W-:-:S04]  /*10f600*/  NOP ;  /* 0x0000000000007918 */ /* 0x000fc80000000000 */
[----:B------:R0:W-:Y:S04]  /*10f610*/  STL.64 [R1+0x1d10], R12 ;  /* 0x001d100c01007387 */ /* 0x0001e80000100a00 */
[----:B------:R-:W-:Y:S01]  /*10f620*/  STL.64 [R1+0x1d18], R14 ;  /* 0x001d180e01007387 */ /* 0x000fe20000100a00 */
[----:B0-----:R-:W-:-:S03]  /*10f630*/  F2FP.F16.E4M3.UNPACK_B R12, R8 ;  /* 0x00000008ff0c723e */ /* 0x001fc600020006ff */
[----:B------:R-:W2:Y:S04]  /*10f640*/  LDL.LU R8, [R1+0x1b20] ;  /* 0x001b200001087983 */ /* 0x000ea80000300800 */
[----:B------:R-:W2:Y:S04]  /*10f650*/  LDL.LU R9, [R1+0x1b24] ;  /* 0x001b240001097983 */ /* 0x000ea80000300800 */
[----:B------:R-:W3:Y:S04]  /*10f660*/  LDL.LU R10, [R1+0x1b28] ;  /* 0x001b2800010a7983 */ /* 0x000ee80000300800 */
[----:B------:R-:W3:Y:S01]  /*10f670*/  LDL.LU R11, [R1+0x1b2c] ;  /* 0x001b2c00010b7983 */ /* 0x000ee20000300800 */
[----:B------:R-:W-:-:S02]  /*10f680*/  IMAD R5, R21, 0x100, R20 ;  /* 0x0000010015057824 */ /* 0x000fc400078e0214 */
[----:B------:R-:W-:Y:S01]  /*10f690*/  IMAD R4, R23, 0x100, R22 ;  /* 0x0000010017047824 */ /* 0x000fe200078e0216 */
[----:B---3--:R-:W-:Y:S04]  /*10f6a0*/  STL.64 [R1+0xaa88], R10 ;  /* 0x00aa880a01007387 */ /* 0x008fe80000100a00 */
[----:B--2---:R-:W-:Y:S04]  /*10f6b0*/  STL.64 [R1+0xaa80], R8 ;  /* 0x00aa800801007387 */ /* 0x004fe80000100a00 */
[----:B------:R-:W2:Y:S04]  /*10f6c0*/  LDL.LU R20, [R1+0x1b40] ;  /* 0x001b400001147983 */ /* 0x000ea80000300800 */
        /* <DEDUP_REMOVED lines=8> */
[----:B------:R-:W3:Y:S01]  /*10f750*/  LDL.LU R27, [R1+0x1b7c] ;  /* 0x001b7c00011b7983 */ /* 0x000ee20000300800 */
[----:B------:R-:W-:-:S03]  /*10f760*/  IMAD.MOV.U32 R3, RZ, RZ, R0 ;  /* 0x000000ffff037224 */ /* 0x000fc600078e0000 */
[----:B---3--:R-:W-:Y:S04]  /*10f770*/  STL.64 [R1+0xaaa8], R26 ;  /* 0x00aaa81a01007387 */ /* 0x008fe80000100a00 */
[----:B--2---:R1:W-:Y:S04]  /*10f780*/  STL.64 [R1+0xaaa0], R24 ;  /* 0x00aaa01801007387 */ /* 0x0043e80000100a00 */
[----:B------:R-:W2:Y:S04]  /*10f790*/  LDL R2, [R1] ;  /* 0x0000000001027983 */ /* 0x000ea80000100800 */
[----:B------:R-:W3:Y:S04]  /*10f7a0*/  LDL.LU R0, [R1+0xac78] ;  /* 0x00ac780001007983 */ /* 0x000ee80000300800 */
[----:B0-----:R-:W4:Y:S04]  /*10f7b0*/  LDL R22, [R1+0x8] ;  /* 0x0000080001167983 */ /* 0x001f280000100800 */
[----:B------:R-:W4:Y:S04]  /*10f7c0*/  LDL R23, [R1+0xc] ;  /* 0x00000c0001177983 */ /* 0x000f280000100800 */
[----:B----4-:R-:W-:Y:S04]  /*10f7d0*/  STL.64 [R1+0xaab0], R22 ;  /* 0x00aab01601007387 */ /* 0x010fe80000100a00 */
[----:B-1----:R-:W4:Y:S04]  /*10f7e0*/  LDL.LU R24, [R1+0x1b90] ;  /* 0x001b900001187983 */ /* 0x002f280000300800 */
[----:B------:R-:W4:Y:S04]  /*10f7f0*/  LDL.LU R25, [R1+0x1b94] ;  /* 0x001b940001197983 */ /* 0x000f280000300800 */
[----:B------:R-:W2:Y:S04]  /*10f800*/  LDL.LU R26, [R1+0x1b98] ;  /* 0x001b9800011a7983 */ /* 0x000ea80000300800 */
[----:B------:R-:W2:Y:S01]  /*10f810*/  LDL.LU R27, [R1+0x1b9c] ;  /* 0x001b9c00011b7983 */ /* 0x000ea20000300800 */
[----:B---3--:R-:W-:-:S03]  /*10f820*/  IMAD.MOV.U32 R21, RZ, RZ, R0 ;  /* 0x000000ffff157224 */ /* 0x008fc600078e0000 */
[----:B--2---:R-:W-:Y:S04]  /*10f830*/  STL.64 [R1+0xaac0], R26 ;  /* 0x00aac01a01007387 */ /* 0x004fe80000100a00 */
[----:B----4-:R0:W-:Y:S04]  /*10f840*/  STL.64 [R1+0xaab8], R24 ;  /* 0x00aab81801007387 */ /* 0x0101e80000100a00 */
[----:B------:R-:W2:Y:S04]  /*10f850*/  LDL R20, [R1+0x10] ;  /* 0x0000100001147983 */ /* 0x000ea80000100800 */
[----:B------:R-:W3:Y:S04]  /*10f860*/  LDL.LU R0, [R1+0xac74] ;  /* 0x00ac740001007983 */ /* 0x000ee80000300800 */
[----:B--2---:R-:W-:Y:S04]  /*10f870*/  STL.64 [R1+0xaac8], R20 ;  /* 0x00aac81401007387 */ /* 0x004fe80000100a00 */
        /* <DEDUP_REMOVED lines=8> */
[----:B--2---:R1:W-:Y:S04]  /*10f900*/  STL.64 [R1+0xaae0], R22 ;  /* 0x00aae01601007387 */ /* 0x0043e80000100a00 */
        /* <DEDUP_REMOVED lines=9> */
[----:B-1----:R-:W4:Y:S04]  /*10f9a0*/  LDL R22, [R1+0x28] ;  /* 0x0000280001167983 */ /* 0x002f280000100800 */
[----:B------:R-:W4:Y:S04]  /*10f9b0*/  LDL R23, [R1+0x2c] ;  /* 0x00002c0001177983 */ /* 0x000f280000100800 */
        /* <DEDUP_REMOVED lines=36> */
[----:B------:R-:W2:Y:S01]  /*10fc00*/  LDL R23, [R1+0x4c] ;  /* 0x00004c0001177983 */ /* 0x000ea20000100800 */
        /* <DEDUP_REMOVED lines=8> */
[----:B------:R-:W4:Y:S04]  /*10fc90*/  LDL R20, [R1+0x50] ;  /* 0x0000500001147983 */ /* 0x000f280000100800 */
[----:B------:R-:W2:Y:S04]  /*10fca0*/  LDL.LU R0, [R1+0xac64] ;  /* 0x00ac640001007983 */ /* 0x000ea80000300800 */
        /* <DEDUP_REMOVED lines=10> */
[----:B------:R-:W4:Y:S01]  /*10fd50*/  LDL R20, [R1+0x60] ;  /* 0x0000600001147983 */ /* 0x000f220000100800 */
        /* <DEDUP_REMOVED lines=29> */
[----:B------:R-:W4:Y:S01]  /*10ff30*/  LDL R23, [R1+0x7c] ;  /* 0x00007c0001177983 */ /* 0x000f220000100800 */
        /* <DEDUP_REMOVED lines=19> */
[----:B------:R-:W3:Y:S01]  /*110070*/  LDL.LU R27, [R1+0x1c9c] ;  /* 0x001c9c00011b7983 */ /* 0x000ee20000300800 */
[----:B------:R-:W-:Y:S01]  /*110080*/  IMAD R6, R19, 0x100, R18 ;  /* 0x0000010013067824 */ /* 0x000fe200078e0212 */
[----:B------:R-:W-:-:S02]  /*110090*/  F2FP.F16.E4M3.UNPACK_B R15, R4 ;  /* 0x00000004ff0f723e */ /* 0x000fc400020006ff */
[----:B------:R-:W4:Y:S01]  /*1100a0*/  LDL R20, [R1+0x90] ;  /* 0x0000900001147983 */ /* 0x000f220000100800 */
[----:B------:R-:W-:-:S03]  /*1100b0*/  F2FP.F16.E4M3.UNPACK_B R14, R5 ;  /* 0x00000005ff0e723e */ /* 0x000fc600020006ff */
[----:B------:R-:W4:Y:S01]  /*1100c0*/  LDL.LU R4, [R1+0x1cf0] ;  /* 0x001cf00001047983 */ /* 0x000f220000300800 */
[----:B------:R-:W-:-:S03]  /*1100d0*/  F2FP.F16.E4M3.UNPACK_B R13, R6 ;  /* 0x00000006ff0d723e */ /* 0x000fc600020006ff */
[----:B------:R-:W4:Y:S04]  /*1100e0*/  LDL.LU R5, [R1+0x1cf4] ;  /* 0x001cf40001057983 */ /* 0x000f280000300800 */
[----:B------:R-:W4:Y:S04]  /*1100f0*/  LDL.LU R6, [R1+0x1cf8] ;  /* 0x001cf80001067983 */ /* 0x000f280000300800 */
[----:B------:R-:W4:Y:S04]  /*110100*/  LDL.LU R7, [R1+0x1cfc] ;  /* 0x001cfc0001077983 */ /* 0x000f280000300800 */
        /* <DEDUP_REMOVED lines=19> */
[----:B----4-:R-:W-:Y:S01]  /*110240*/  HMMA.16816.F32 R4, R12, R22, R4 ;  /* 0x000000160c04723c */ /* 0x010fe20000001804 */
[----:B------:R-:W-:-:S02]  /*110250*/  IMAD.MOV.U32 R21, RZ, RZ, R0 ;  /* 0x000000ffff157224 */ /* 0x000fc400078e0000 */
        /* <DEDUP_REMOVED lines=16> */
[----:B0-----:R-:W3:Y:S04]  /*110360*/  LDL.LU.64 R6, [R1+0xac50] ;  /* 0x00ac500001067983 */ /* 0x001ee80000300a00 */
[----:B------:R-:W4:Y:S01]  /*110370*/  LDL.LU R4, [R1+0xac48] ;  /* 0x00ac480001047983 */ /* 0x000f220000300800 */
[----:B------:R-:W-:-:S02]  /*110380*/  IMAD.MOV.U32 R5, RZ, RZ, R22 ;  /* 0x000000ffff057224 */ /* 0x000fc400078e0016 */
[C---:B--2---:R-:W-:Y:S01]  /*110390*/  HMMA.16816.F32 R20, R12.reuse, R20, R24 ;  /* 0x000000140c14723c */ /* 0x044fe20000001818 */
[----:B---3--:R-:W-:Y:S04]  /*1103a0*/  STL.64 [R1+0xaa18], R6 ;  /* 0x00aa180601007387 */ /* 0x008fe80000100a00 */
[----:B----4-:R0:W-:Y:S04]  /*1103b0*/  STL.64 [R1+0xaa10], R4 ;  /* 0x00aa100401007387 */ /* 0x0101e80000100a00 */
        /* <DEDUP_REMOVED lines=105> */
[C---:B------:R-:W-:Y:S08]  /*110a50*/  HMMA.16816.F32 R8, R12.reuse, R2, R8 ;  /* 0x000000020c08723c */ /* 0x040ff00000001808 */
[----:B---3--:R-:W-:Y:S01]  /*110a60*/  HMMA.16816.F32 R20, R12, R22, R24 ;  /* 0x000000160c14723c */ /* 0x008fe20000001818 */
[----:B------:R-:W3:Y:S04]  /*110a70*/  LDL.LU.64 R26, [R1+0xaaa8] ;  /* 0x00aaa800011a7983 */ /* 0x000ee80000300a00 */
[----:B------:R-:W3:-:S14]  /*110a80*/  LDL.LU.64 R24, [R1+0xaaa0] ;  /* 0x00aaa00001187983 */ /* 0x000edc0000300a00 */
[----:B------:R-:W-:Y:S04]  /*110a90*/  STL.64 [R1+0x1bf0], R20 ;  /* 0x001bf01401007387 */ /* 0x000fe80000100a00 */
[----:B------:R0:W-:Y:S04]  /*110aa0*/  STL.64 [R1+0x1bf8], R22 ;  /* 0x001bf81601007387 */ /* 0x0001e80000100a00 */
[----:B0-----:R-:W4:Y:S04]  /*110ab0*/  LDL.LU.64 R22, [R1+0xaa98] ;  /* 0x00aa980001167983 */ /* 0x001f280000300a00 */
[----:B------:R-:W4:Y:S04]  /*110ac0*/  LDL.LU.64 R20, [R1+0xaa90] ;  /* 0x00aa900001147983 */ /* 0x000f280000300a00 */
        /* <DEDUP_REMOVED lines=9> */
[----:B------:R-:W4:Y:S04]  /*110b60*/  LDL.LU.64 R24, [R1+0xaa70] ;  /* 0x00aa700001187983 */ /* 0x000f280000300a00 */
[----:B------:R-:W-:Y:S04]  /*110b70*/  STL [R1+0xa9e0], R28 ;  /* 0x00a9e01c01007387 */ /* 0x000fe80000100800 */
[----:B------:R-:W-:Y:S01]  /*110b80*/  STL [R1+0xa9c0], R29 ;  /* 0x00a9c01d01007387 */ /* 0x000fe20000100800 */
[C---:B---3--:R-:W-:Y:S08]  /*110b90*/  HMMA.16816.F32 R16, R12.reuse, R26, R16 ;  /* 0x0000001a0c10723c */ /* 0x048ff00000001810 */
[C---:B----4-:R-:W-:Y:S11]  /*110ba0*/  HMMA.16816.F32 R20, R12.reuse, R24, R20 ;  /* 0x000000180c14723c */ /* 0x050ff60000001814 */
[----:B------:R-:W-:Y:S04]  /*110bb0*/  STL.64 [R1+0x1bb0], R16 ;  /* 0x001bb01001007387 */ /* 0x000fe80000100a00 */
[----:B------:R0:W-:Y:S04]  /*110bc0*/  STL.64 [R1+0x1bb8], R18 ;  /* 0x001bb81201007387 */ /* 0x0001e80000100a00 */
[----:B0-----:R-:W3:Y:S04]  /*110bd0*/  LDL.LU.64 R18, [R1+0xaa68] ;  /* 0x00aa680001127983 */ /* 0x001ee80000300a00 */
[----:B------:R-:W4:Y:S04]  /*110be0*/  LDL.LU.64 R16, [R1+0xaa60] ;  /* 0x00aa600001107983 */ /* 0x000f280000300a00 */
[----:B------:R-:W-:Y:S04]  /*110bf0*/  STL.64 [R1+0x1ba0], R20 ;  /* 0x001ba01401007387 */ /* 0x000fe80000100a00 */
[----:B------:R0:W-:Y:S04]  /*110c00*/  STL.64 [R1+0x1ba8], R22 ;  /* 0x001ba81601007387 */ /* 0x0001e80000100a00 */
[----:B0-----:R-:W2:Y:S04]  /*110c10*/  LDL.LU.64 R22, [R1+0xaa58] ;  /* 0x00aa580001167983 */ /* 0x001ea80000300a00 */
[----:B------:R-:W3:Y:S04]  /*110c20*/  LDL.LU.64 R20, [R1+0xaa50] ;  /* 0x00aa500001147983 */ /* 0x000ee80000300a00 */
[----:B------:R-:W-:Y:S04]  /*110c30*/  STL.64 [R1+0xa858], R26 ;  /* 0x00a8581a01007387 */ /* 0x000fe80000100a00 */
[----:B------:R2:W-:Y:S02]  /*110c40*/  STL.64 [R1+0xa850], R24 ;  /* 0x00a8501801007387 */ /* 0x0005e40000100a00 */
[----:B--2---:R-:W-:-:S15]  /*110c50*/  HMMA.16816.F32 R24, R12, R22, R4 ;  /* 0x000000160c18723c */ /* 0x004fde0000001804 */
[----:B------:R-:W-:-:S04]  /*110c60*/  NOP ;  /* 0x0000000000007918 */ /* 0x000fc80000000000 */
[----:B------:R0:W-:Y:S04]  /*110c70*/  STL.64 [R1+0x1b90], R24 ;  /* 0x001b901801007387 */ /* 0x0001e80000100a00 */
[----:B------:R1:W-:Y:S04]  /*110c80*/  STL.64 [R1+0x1b98], R26 ;  /* 0x001b981a01007387 */ /* 0x0003e80000100a00 */
[----:B0-----:R-:W2:Y:S04]  /*110c90*/  LDL.64 R24, [R1+0x90] ;  /* 0x0000900001187983 */ /* 0x001ea80000100a00 */
[----:B-1----:R-:W2:Y:S01]  /*110ca0*/  LDL.64 R26, [R1+0x88] ;  /* 0x00008800011a7983 */ /* 0x002ea20000100a00 */
[----:B---3--:R-:W-:-:S15]  /*110cb0*/  HMMA.16816.F32 R4, R12, R20, R8 ;  /* 0x000000140c04723c */ /* 0x008fde0000001808 */
[----:B------:R-:W-:-:S04]  /*110cc0*/  NOP ;  /* 0x0000000000007918 */ /* 0x000fc80000000000 */
[----:B------:R-:W-:Y:S04]  /*110cd0*/  STL.64 [R1+0x1b80], R4 ;  /* 0x001b800401007387 */ /* 0x000fe80000100a00 */
[----:B------:R-:W-:Y:S04]  /*110ce0*/  STL.64 [R1+0x1b88], R6 ;  /* 0x001b880601007387 */ /* 0x000fe80000100a00 */
[----:B--2---:R-:W-:Y:S04]  /*110cf0*/  STL.64 [R1+0xa9d0], R26 ;  /* 0x00a9d01a01007387 */ /* 0x004fe80000100a00 */
[----:B------:R0:W-:Y:S04]  /*110d00*/  STL.64 [R1+0xa9c8], R24 ;  /* 0x00a9c81801007387 */ /* 0x0001e80000100a00 */
[----:B0-----:R-:W2:Y:S04]  /*110d10*/  LDL.LU R24, [R1+0x1a90] ;  /* 0x001a900001187983 */ /* 0x001ea80000300800 */
[----:B--2---:R-:W-:Y:S04]  /*110d20*/  STL [R1+0xa9e4], R24 ;  /* 0x00a9e41801007387 */ /* 0x004fe80000100800 */
[----:B------:R-:W2:Y:S04]  /*110d30*/  LDL.LU R25, [R1+0x1a94] ;  /* 0x001a940001197983 */ /* 0x000ea80000300800 */
        /* <DEDUP_REMOVED lines=23> */
[----:B---3--:R-:W-:Y:S04]  /*110eb0*/  STL.64 [R1+0xa9f0], R26 ;  /* 0x00a9f01a01007387 */ /* 0x008fe80000100a00 */
[----:B--2---:R0:W-:Y:S04]  /*110ec0*/  STL.64 [R1+0xa9e8], R24 ;  /* 0x00a9e81801007387 */ /* 0x0041e80000100a00 */
        /* <DEDUP_REMOVED lines=50> */
[----:B------:R4:W-:Y:S01]  /*1111f0*/  STL.64 [R1+0xa7f8], R10 ;  /* 0x00a7f80a01007387 */ /* 0x0009e20000100a00 */
[----:B--2---:R-:W-:Y:S01]  /*111200*/  HMMA.16816.F32 R24, R12, R6, R24 ;  /* 0x000000060c18723c */ /* 0x004fe20000001818 */
[----:B----4-:R-:W-:-:S02]  /*111210*/  IMAD.MOV.U32 R10, RZ, RZ, R5 ;  /* 0x000000ffff0a7224 */ /* 0x010fc400078e0005 */
[----:B------:R-:W2:Y:S04]  /*111220*/  LDL.LU R5, [R1+0xaa08] ;  /* 0x00aa080001057983 */ /* 0x000ea80000300800 */
[----:B------:R-:W4:Y:S04]  /*111230*/  LDL R11, [R1+0x9c] ;  /* 0x00009c00010b7983 */ /* 0x000f280000100800 */
        /* <DEDUP_REMOVED lines=14> */
[----:B------:R0:W-:Y:S01]  /*111320*/  STL.64 [R1+0xa7d0], R4 ;  /* 0x00a7d00401007387 */ /* 0x0001e20000100a00 */
[----:B------:R-:W-:-:S02]  /*111330*/  IMAD R9, R9, 0x100, R28 ;  /* 0x0000010009097824 */ /* 0x000fc400078e021c */
[----:B------:R-:W-:Y:S02]  /*111340*/  IMAD R8, R8, 0x100, R2 ;  /* 0x0000010008087824 */ /* 0x000fe400078e0202 */
[----:B------:R-:W-:Y:S01]  /*111350*/  IMAD R0, R0, 0x100, R3 ;  /* 0x0000010000007824 */ /* 0x000fe200078e0203 */
[----:B0-----:R-:W4:Y:S04]  /*111360*/  LDL.LU R4, [R1+0x1a80] ;  /* 0x001a800001047983 */ /* 0x001f280000300800 */
[----:B------:R-:W4:Y:S04]  /*111370*/  LDL.LU R5, [R1+0x1a84] ;  /* 0x001a840001057983 */ /* 0x000f280000300800 */
[----:B------:R-:W4:Y:S04]  /*111380*/  LDL.LU R6, [R1+0x1a88] ;  /* 0x001a880001067983 */ /* 0x000f280000300800 */
[----:B------:R-:W4:Y:S01]  /*111390*/  LDL.LU R7, [R1+0x1a8c] ;  /* 0x001a8c0001077983 */ /* 0x000f220000300800 */
[----:B---3--:R-:W-:-:S03]  /*1113a0*/  IMAD R29, R29, 0x100, R24 ;  /* 0x000001001d1d7824 */ /* 0x008fc600078e0218 */
[----:B------:R-:W2:Y:S04]  /*1113b0*/  LDL.LU R24, [R1+0xa9e4] ;  /* 0x00a9e40001187983 */ /* 0x000ea80000300800 */
[----:B------:R-:W3:Y:S04]  /*1113c0*/  LDL.LU R28, [R1+0xa9e0] ;  /* 0x00a9e000011c7983 */ /* 0x000ee80000300800 */
[----:B------:R-:W2:Y:S04]  /*1113d0*/  LDL.LU R2, [R1+0xa9dc] ;  /* 0x00a9dc0001027983 */ /* 0x000ea80000300800 */
[----:B------:R-:W2:Y:S02]  /*1113e0*/  LDL.LU R3, [R1+0xa9d8] ;  /* 0x00a9d80001037983 */ /* 0x000ea40000300800 */
[----:B--2---:R-:W-:Y:S02]  /*1113f0*/  HMMA.16816.F32 R12, R12, R2, R24 ;  /* 0x000000020c0c723c */ /* 0x004fe40000001818 */
[----:B------:R-:W2:Y:S04]  /*111400*/  LDL.LU.64 R26, [R1+0xa9d0] ;  /* 0x00a9d000011a7983 */ /* 0x000ea80000300a00 */
[----:B------:R-:W2:Y:S04]  /*111410*/  LDL.LU.64 R24, [R1+0xa9c8] ;  /* 0x00a9c80001187983 */ /* 0x000ea80000300a00 */
[----:B------:R-:W-:Y:S04]  /*111420*/  STL [R1+0xa7ac], R2 ;  /* 0x00a7ac0201007387 */ /* 0x000fe80000100800 */
[----:B------:R-:W-:Y:S05]  /*111430*/  STL [R1+0xa7a8], R3 ;  /* 0x00a7a80301007387 */ /* 0x000fea0000100800 */
[----:B------:R0:W-:Y:S04]  /*111440*/  STL.64 [R1+0x1b00], R12 ;  /* 0x001b000c01007387 */ /* 0x0001e80000100a00 */
[----:B------:R1:W-:Y:S01]  /*111450*/  STL.64 [R1+0x1b08], R14 ;  /* 0x001b080e01007387 */ /* 0x0003e20000100a00 */
[----:B0-----:R-:W-:-:S02]  /*111460*/  F2FP.F16.E4M3.UNPACK_B R12, R29 ;  /* 0x0000001dff0c723e */ /* 0x001fc400020006ff */
[----:B------:R-:W-:Y:S02]  /*111470*/  F2FP.F16.E4M3.UNPACK_B R13, R9 ;  /* 0x00000009ff0d723e */ /* 0x000fe400020006ff */
[----:B-1----:R-:W-:Y:S02]  /*111480*/  F2FP.F16.E4M3.UNPACK_B R14, R8 ;  /* 0x00000008ff0e723e */ /* 0x002fe400020006ff */
[----:B------:R-:W-:Y:S01]  /*111490*/  F2FP.F16.E4M3.UNPACK_B R15, R0 ;  /* 0x00000000ff0f723e */ /* 0x000fe200020006ff */
[----:B------:R-:W3:Y:S06]  /*1114a0*/  LDL.LU R29, [R1+0xa9c0] ;  /* 0x00a9c000011d7983 */ /* 0x000eec0000300800 */
[----:B----4-:R-:W-:-:S15]  /*1114b0*/  HMMA.16816.F32 R8, R12, R10, R4 ;  /* 0x0000000a0c08723c */ /* 0x010fde0000001804 */
[----:B------:R-:W-:-:S04]  /*1114c0*/  NOP ;  /* 0x0000000000007918 */ /* 0x000fc80000000000 */
[----:B------:R-:W-:Y:S04]  /*1114d0*/  STL.64 [R1+0x1b10], R8 ;  /* 0x001b100801007387 */ /* 0x000fe80000100a00 */
[----:B------:R-:W-:Y:S01]  /*1114e0*/  STL.64 [R1+0x1b18], R10 ;  /* 0x001b180a01007387 */ /* 0x000fe20000100a00 */
[----:B--2---:R-:W-:Y:S01]  /*1114f0*/  HMMA.16816.F32 R4, R12, R24, R16 ;  /* 0x000000180c04723c */ /* 0x004fe20000001810 */
[----:B------:R-:W-:Y:S02]  /*111500*/  IMAD.MOV.U32 R0, RZ, RZ, R25 ;  /* 0x000000ffff007224 */ /* 0x000fe400078e0019 */
[----:B------:R-:W-:-:S15]  /*111510*/  IMAD.MOV.U32 R3, RZ, RZ, R24 ;  /* 0x000000ffff037224 */ /* 0x000fde00078e0018 */
[----:B------:R-:W-:Y:S01]  /*111520*/  NOP ;  /* 0x0000000000007918 */ /* 0x000fe20000000000 */
[----:B------:R-:W-:Y:S04]  /*111530*/  STL.64 [R1+0x1af0], R4 ;  /* 0x001af00401007387 */ /* 0x000fe80000100a00 */
[----:B------:R0:W-:Y:S02]  /*111540*/  STL.64 [R1+0x1af8], R6 ;  /* 0x001af80601007387 */ /* 0x0001e40000100a00 */
[----:B0-----:R-:W-:Y:S02]  /*111550*/  HMMA.16816.F32 R4, R12, R26, R20 ;  /* 0x0000001a0c04723c */ /* 0x001fe40000001814 */
[----:B------:R-:W-:Y:S04]  /*111560*/  STL [R1+0xa7b4], R0 ;  /* 0x00a7b40001007387 */ /* 0x000fe80000100800 */
[----:B------:R-:W-:Y:S04]  /*111570*/  STL [R1+0xa7b0], R3 ;  /* 0x00a7b00301007387 */ /* 0x000fe80000100800 */
[----:B------:R-:W2:Y:S09]  /*111580*/  LDL.LU R20, [R1+0x1590] ;  /* 0x0015900001147983 */ /* 0x000eb20000300800 */
[----:B------:R0:W-:Y:S04]  /*111590*/  STL.64 [R1+0x1ae0], R4 ;  /* 0x001ae00401007387 */ /* 0x0001e80000100a00 */
[----:B------:R1:W-:Y:S04]  /*1115a0*/  STL.64 [R1+0x1ae8], R6 ;  /* 0x001ae80601007387 */ /* 0x0003e80000100a00 */
[----:B------:R-:W2:Y:S04]  /*1115b0*/  LDL.LU R21, [R1+0x1594] ;  /* 0x0015940001157983 */ /* 0x000ea80000300800 */
[----:B------:R-:W4:Y:S04]  /*1115c0*/  LDL.LU R22, [R1+0x1598] ;  /* 0x0015980001167983 */ /* 0x000f280000300800 */
[----:B------:R-:W4:Y:S04]  /*1115d0*/  LDL.LU R23, [R1+0x159c] ;  /* 0x00159c0001177983 */ /* 0x000f280000300800 */
[----:B----4-:R-:W-:Y:S04]  /*1115e0*/  STL.64 [R1+0xa868], R22 ;  /* 0x00a8681601007387 */ /* 0x010fe80000100a00 */
[----:B--2---:R2:W-:Y:S04]  /*1115f0*/  STL.64 [R1+0xa860], R20 ;  /* 0x00a8601401007387 */ /* 0x0045e80000100a00 */
[----:B------:R-:W4:Y:S04]  /*111600*/  LDL R18, [R1] ;  /* 0x0000000001127983 */ /* 0x000f280000100800 */
[----:B------:R-:W4:Y:S04]  /*111610*/  LDL R19, [R1+0x4] ;  /* 0x0000040001137983 */ /* 0x000f280000100800 */
[----:B------:R-:W2:Y:S04]  /*111620*/  LDL R16, [R1+0x8] ;  /* 0x0000080001107983 */ /* 0x000ea80000100800 */
[----:B------:R-:W2:Y:S04]  /*111630*/  LDL R17, [R1+0xc] ;  /* 0x00000c0001117983 */ /* 0x000ea80000100800 */
[----:B----4-:R-:W-:Y:S04]  /*111640*/  STL.64 [R1+0xa878], R18 ;  /* 0x00a8781201007387 */ /* 0x010fe80000100a00 */
[----:B--2---:R2:W-:Y:S04]  /*111650*/  STL.64 [R1+0xa870], R16 ;  /* 0x00a8701001007387 */ /* 0x0045e80000100a00 */
[----:B0-----:R-:W4:Y:S04]  /*111660*/  LDL.LU R4, [R1+0x15d0] ;  /* 0x0015d00001047983 */ /* 0x001f280000300800 */
[----:B------:R-:W4:Y:S04]  /*111670*/  LDL.LU R5, [R1+0x15d4] ;  /* 0x0015d40001057983 */ /* 0x000f280000300800 */
[----:B-1----:R-:W2:Y:S04]  /*111680*/  LDL.LU R6, [R1+0x15d8] ;  /* 0x0015d80001067983 */ /* 0x002ea80000300800 */
[----:B------:R-:W2:Y:S01]  /*111690*/  LDL.LU R7, [R1+0x15dc] ;  /* 0x0015dc0001077983 */ /* 0x000ea20000300800 */
[----:B------:R-:W-:-:S03]  /*1116a0*/  IMAD.MOV.U32 R2, RZ, RZ, R27 ;  /* 0x000000ffff027224 */ /* 0x000fc600078e001b */
[----:B--2---:R0:W-:Y:S04]  /*1116b0*/  STL.64 [R1+0xa888], R6 ;  /* 0x00a8880601007387 */ /* 0x0041e80000100a00 */
[----:B----4-:R1:W-:Y:S04]  /*1116c0*/  STL.64 [R1+0xa880], R4 ;  /* 0x00a8800401007387 */ /* 0x0103e80000100a00 */
[----:B------:R-:W2:Y:S04]  /*1116d0*/  LDL R26, [R1+0x10] ;  /* 0x00001000011a7983 */ /* 0x000ea80000100800 */
[----:B------:R-:W2:Y:S04]  /*1116e0*/  LDL R27, [R1+0x14] ;  /* 0x00001400011b7983 */ /* 0x000ea80000100800 */
[----:B------:R-:W4:Y:S04]  /*1116f0*/  LDL.LU R20, [R1+0x1600] ;  /* 0x0016000001147983 */ /* 0x000f280000300800 */
[----:B------:R-:W4:Y:S04]  /*111700*/  LDL.LU R21, [R1+0x1604] ;  /* 0x0016040001157983 */ /* 0x000f280000300800 */
[----:B------:R-:W2:Y:S04]  /*111710*/  LDL.LU R22, [R1+0x1608] ;  /* 0x0016080001167983 */ /* 0x000ea80000300800 */
[----:B------:R-:W2:Y:S04]  /*111720*/  LDL.LU R23, [R1+0x160c] ;  /* 0x00160c0001177983 */ /* 0x000ea80000300800 */
[----:B--2---:R-:W-:Y:S04]  /*111730*/  STL.64 [R1+0xa898], R22 ;  /* 0x00a8981601007387 */ /* 0x004fe80000100a00 */
[----:B----4-:R-:W-:Y:S04]  /*111740*/  STL.64 [R1+0xa890], R20 ;  /* 0x00a8901401007387 */ /* 0x010fe80000100a00 */
[----:B------:R-:W2:Y:S04]  /*111750*/  LDL R24, [R1+0x18] ;  /* 0x0000180001187983 */ /* 0x000ea80000100800 */
[----:B------:R-:W2:Y:S04]  /*111760*/  LDL R25, [R1+0x1c] ;  /* 0x00001c0001197983 */ /* 0x000ea80000100800 */
[----:B------:R-:W-:Y:S04]  /*111770*/  STL.64 [R1+0xa8a8], R26 ;  /* 0x00a8a81a01007387 */ /* 0x000fe80000100a00 */
[----:B--2---:R2:W-:Y:S04]  /*111780*/  STL.64 [R1+0xa8a0], R24 ;  /* 0x00a8a01801007387 */ /* 0x0045e80000100a00 */
[----:B------:R-:W4:Y:S04]  /*111790*/  LDL.LU R16, [R1+0x1620] ;  /* 0x0016200001107983 */ /* 0x000f280000300800 */
[----:B------:R-:W4:Y:S04]  /*1117a0*/  LDL.LU R17, [R1+0x1624] ;  /* 0x0016240001117983 */ /* 0x000f280000300800 */
[----:B------:R-:W2:Y:S04]  /*1117b0*/  LDL.LU R18, [R1+0x1628] ;  /* 0x0016280001127983 */ /* 0x000ea80000300800 */
[----:B------:R-:W2:Y:S04]  /*1117c0*/  LDL.LU R19, [R1+0x162c] ;  /* 0x00162c0001137983 */ /* 0x000ea80000300800 */
[----:B--2---:R2:W-:Y:S04]  /*1117d0*/  STL.64 [R1+0xa8b8], R18 ;  /* 0x00a8b81201007387 */ /* 0x0045e80000100a00 */
[----:B----4-:R-:W-:Y:S04]  /*1117e0*/  STL.64 [R1+0xa8b0], R16 ;  /* 0x00a8b01001007387 */ /* 0x010fe80000100a00 */
[----:B0-----:R-:W4:Y:S04]  /*1117f0*/  LDL R6, [R1+0x20] ;  /* 0x0000200001067983 */ /* 0x001f280000100800 */
[----:B------:R-:W4:Y:S04]  /*111800*/  LDL R7, [R1+0x24] ;  /* 0x0000240001077983 */ /* 0x000f280000100800 */
[----:B-1----:R-:W2:Y:S04]  /*111810*/  LDL R4, [R1+0x28] ;  /* 0x0000280001047983 */ /* 0x002ea80000100800 */
[----:B------:R-:W2:Y:S04]  /*111820*/  LDL R5, [R1+0x2c] ;  /* 0x00002c0001057983 */ /* 0x000ea80000100800 */
[----:B----4-:R-:W-:Y:S04]  /*111830*/  STL.64 [R1+0xa8c8], R6 ;  /* 0x00a8c80601007387 */ /* 0x010fe80000100a00 */
[----:B--2---:R0:W-:Y:S04]  /*111840*/  STL.64 [R1+0xa8c0], R4 ;  /* 0x00a8c00401007387 */ /* 0x0041e80000100a00 */
[----:B------:R-:W2:Y:S04]  /*111850*/  LDL.LU R24, [R1+0x1670] ;  /* 0x0016700001187983 */ /* 0x000ea80000300800 */
[----:B------:R-:W2:Y:S04]  /*111860*/  LDL.LU R25, [R1+0x1674] ;  /* 0x0016740001197983 */ /* 0x000ea80000300800 */
[----:B------:R-:W4:Y:S04]  /*111870*/  LDL.LU R26, [R1+0x1678] ;  /* 0x00167800011a7983 */ /* 0x000f280000300800 */
[----:B------:R-:W4:Y:S04]  /*111880*/  LDL.LU R27, [R1+0x167c] ;  /* 0x00167c00011b7983 */ /* 0x000f280000300800 */
[----:B----4-:R-:W-:Y:S04]  /*111890*/  STL.64 [R1+0xa8d8], R26 ;  /* 0x00a8d81a01007387 */ /* 0x010fe80000100a00 */
[----:B--2---:R1:W-:Y:S04]  /*1118a0*/  STL.64 [R1+0xa8d0], R24 ;  /* 0x00a8d01801007387 */ /* 0x0043e80000100a00 */
[----:B------:R-:W2:Y:S04]  /*1118b0*/  LDL R18, [R1+0x30] ;  /* 0x0000300001127983 */ /* 0x000ea80000100800 */
[----:B------:R-:W2:Y:S04]  /*1118c0*/  LDL R19, [R1+0x34] ;  /* 0x0000340001137983 */ /* 0x000ea80000100800 */
[----:B0-----:R-:W4:Y:S04]  /*1118d0*/  LDL.LU R4, [R1+0x1690] ;  /* 0x0016900001047983 */ /* 0x001f280000300800 */
[----:B------:R-:W4:Y:S04]  /*1118e0*/  LDL.LU R5, [R1+0x1694] ;  /* 0x0016940001057983 */ /* 0x000f280000300800 */
[----:B------:R-:W2:Y:S04]  /*1118f0*/  LDL.LU R6, [R1+0x1698] ;  /* 0x0016980001067983 */ /* 0x000ea80000300800 */
[----:B------:R-:W2:Y:S04]  /*111900*/  LDL.LU R7, [R1+0x169c] ;  /* 0x00169c0001077983 */ /* 0x000ea80000300800 */
[----:B--2---:R0:W-:Y:S04]  /*111910*/  STL.64 [R1+0xa8e8], R6 ;  /* 0x00a8e80601007387 */ /* 0x0041e80000100a00 */
[----:B----4-:R-:W-:Y:S04]  /*111920*/  STL.64 [R1+0xa8e0], R4 ;  /* 0x00a8e00401007387 */ /* 0x010fe80000100a00 */
[----:B------:R-:W2:Y:S04]  /*111930*/  LDL R16, [R1+0x38] ;  /* 0x0000380001107983 */ /* 0x000ea80000100800 */
[----:B------:R-:W2:Y:S04]  /*111940*/  LDL R17, [R1+0x3c] ;  /* 0x00003c0001117983 */ /* 0x000ea80000100800 */
[----:B------:R-:W-:Y:S04]  /*111950*/  STL.64 [R1+0xa8f8], R18 ;  /* 0x00a8f81201007387 */ /* 0x000fe80000100a00 */
[----:B--2---:R-:W-:Y:S04]  /*111960*/  STL.64 [R1+0xa8f0], R16 ;  /* 0x00a8f01001007387 */ /* 0x004fe80000100a00 */
[----:B-1----:R-:W2:Y:S04]  /*111970*/  LDL.LU R24, [R1+0x16b0] ;  /* 0x0016b00001187983 */ /* 0x002ea80000300800 */
[----:B------:R-:W2:Y:S04]  /*111980*/  LDL.LU R25, [R1+0x16b4] ;  /* 0x0016b40001197983 */ /* 0x000ea80000300800 */
[----:B------:R-:W4:Y:S04]  /*111990*/  LDL.LU R26, [R1+0x16b8] ;  /* 0x0016b800011a7983 */ /* 0x000f280000300800 */
[----:B------:R-:W4:Y:S04]  /*1119a0*/  LDL.LU R27, [R1+0x16bc] ;  /* 0x0016bc00011b7983 */ /* 0x000f280000300800 */
[----:B----4-:R-:W-:Y:S04]  /*1119b0*/  STL.64 [R1+0xa908], R26 ;  /* 0x00a9081a01007387 */ /* 0x010fe80000100a00 */
[----:B--2---:R1:W-:Y:S04]  /*1119c0*/  STL.64 [R1+0xa900], R24 ;  /* 0x00a9001801007387 */ /* 0x0043e80000100a00 */
[----:B0-----:R-:W2:Y:S04]  /*1119d0*/  LDL R6, [R1+0x40] ;  /* 0x0000400001067983 */ /* 0x001ea80000100800 */
[----:B------:R-:W2:Y:S04]  /*1119e0*/  LDL R7, [R1+0x44] ;  /* 0x0000440001077983 */ /* 0x000ea80000100800 */
[----:B-1----:R-:W4:Y:S04]  /*1119f0*/  LDL.LU R24, [R1+0x1700] ;  /* 0x0017000001187983 */ /* 0x002f280000300800 */
[----:B------:R-:W4:Y:S04]  /*111a00*/  LDL.LU R25, [R1+0x1704] ;  /* 0x0017040001197983 */ /* 0x000f280000300800 */
[----:B------:R-:W2:Y:S04]  /*111a10*/  LDL.LU R26, [R1+0x1708] ;  /* 0x00170800011a7983 */ /* 0x000ea80000300800 */
[----:B------:R-:W2:Y:S04]  /*111a20*/  LDL.LU R27, [R1+0x170c] ;  /* 0x00170c00011b7983 */ /* 0x000ea80000300800 */
[----:B--2---:R0:W-:Y:S04]  /*111a30*/  STL.64 [R1+0xa918], R26 ;  /* 0x00a9181a01007387 */ /* 0x0041e80000100a00 */
[----:B0-----:R-:W2:Y:S04]  /*111a40*/  LDL R26, [R1+0x50] ;  /* 0x00005000011a7983 */ /* 0x001ea80000100800 */
[----:B------:R-:W2:Y:S04]  /*111a50*/  LDL R27, [R1+0x54] ;  /* 0x00005400011b7983 */ /* 0x000ea80000100800 */
[----:B----4-:R0:W-:Y:S04]  /*111a60*/  STL.64 [R1+0xa910], R24 ;  /* 0x00a9101801007387 */ /* 0x0101e80000100a00 */
[----:B0-----:R-:W4:Y:S04]  /*111a70*/  LDL.64 R24, [R1+0x58] ;  /* 0x0000580001187983 */ /* 0x001f280000100a00 */
[----:B--2---:R-:W-:Y:S04]  /*111a80*/  STL.64 [R1+0xa948], R26 ;  /* 0x00a9481a01007387 */ /* 0x004fe80000100a00 */
[----:B----4-:R-:W-:Y:S04]  /*111a90*/  STL.64 [R1+0xa940], R24 ;  /* 0x00a9401801007387 */ /* 0x010fe80000100a00 */
[----:B------:R-:W2:Y:S04]  /*111aa0*/  LDL.64 R4, [R1+0x48] ;  /* 0x0000480001047983 */ /* 0x000ea80000100a00 */
[----:B------:R-:W-:Y:S04]  /*111ab0*/  STL.64 [R1+0xa928], R6 ;  /* 0x00a9280601007387 */ /* 0x000fe80000100a00 */
[----:B--2---:R0:W-:Y:S04]  /*111ac0*/  STL.64 [R1+0xa920], R4 ;  /* 0x00a9200401007387 */ /* 0x0041e80000100a00 */
[----:B0-----:R-:W2:Y:S04]  /*111ad0*/  LDL.LU R4, [R1+0x1720] ;  /* 0x0017200001047983 */ /* 0x001ea80000300800 */
[----:B------:R-:W2:Y:S04]  /*111ae0*/  LDL.LU R5, [R1+0x1724] ;  /* 0x0017240001057983 */ /* 0x000ea80000300800 */
[----:B------:R-:W4:Y:S04]  /*111af0*/  LDL.LU R6, [R1+0x1728] ;  /* 0x0017280001067983 */ /* 0x000f280000300800 */
[----:B------:R-:W4:Y:S04]  /*111b00*/  LDL.LU R7, [R1+0x172c] ;  /* 0x00172c0001077983 */ /* 0x000f280000300800 */
[----:B------:R-:W2:Y:S04]  /*111b10*/  LDL R26, [R1+0x60] ;  /* 0x00006000011a7983 */ /* 0x000ea80000100800 */
[----:B------:R-:W2:Y:S04]  /*111b20*/  LDL R27, [R1+0x64] ;  /* 0x00006400011b7983 */ /* 0x000ea80000100800 */
[----:B------:R-:W3:Y:S04]  /*111b30*/  LDL.64 R24, [R1+0x68] ;  /* 0x0000680001187983 */ /* 0x000ee80000100a00 */
        /* <DEDUP_REMOVED lines=106> */
[----:B------:R-:W-:-:S03]  /*1121e0*/  IMAD.MOV.U32 R3, RZ, RZ, R25 ;  /* 0x000000ffff037224 */ /* 0x000fc600078e0019 */
        /* <DEDUP_REMOVED lines=8> */
[----:B----4-:R-:W-:-:S02]  /*112270*/  IMAD.MOV.U32 R0, RZ, RZ, R4 ;  /* 0x000000ffff007224 */ /* 0x010fc400078e0004 */
[----:B------:R-:W-:Y:S01]  /*112280*/  IMAD.MOV.U32 R2, RZ, RZ, R5 ;  /* 0x000000ffff027224 */ /* 0x000fe200078e0005 */
[C---:B--2---:R-:W-:Y:S08]  /*112290*/  HMMA.16816.F32 R24, R12.reuse, R4, R24 ;  /* 0x000000040c18723c */ /* 0x044ff00000001818 */
[C---:B------:R-:W-:Y:S11]  /*1122a0*/  HMMA.16816.F32 R4, R12.reuse, R6, R16 ;  /* 0x000000060c04723c */ /* 0x040ff60000001810 */
        /* <DEDUP_REMOVED lines=27> */
[----:B------:R-:W4:Y:S01]  /*112460*/  LDL.LU.64 R24, [R1+0xa8a0] ;  /* 0x00a8a00001187983 */ /* 0x000f220000300a00 */
[----:B---3--:R-:W-:Y:S03]  /*112470*/  HMMA.16816.F32 R4, R12, R6, R20 ;  /* 0x000000060c04723c */ /* 0x008fe60000001814 */
[----:B------:R-:W2:Y:S04]  /*112480*/  LDL.LU.64 R22, [R1+0xa898] ;  /* 0x00a8980001167983 */ /* 0x000ea80000300a00 */
[----:B------:R-:W2:-:S12]  /*112490*/  LDL.LU.64 R20, [R1+0xa890] ;  /* 0x00a8900001147983 */ /* 0x000e980000300a00 */
        /* <DEDUP_REMOVED lines=20> */
[----:B------:R2:W-:Y:S04]  /*1125e0*/  STL.64 [R1+0x19d8], R6 ;  /* 0x0019d80601007387 */ /* 0x0005e80000100a00 */
[----:B------:R-:W3:Y:S01]  /*1125f0*/  LDL.LU R16, [R1+0x1510] ;  /* 0x0015100001107983 */ /* 0x000ee20000300800 */
[----:B--2---:R-:W-:Y:S03]  /*112600*/  HMMA.16816.F32 R4, R12, R28, R20 ;  /* 0x0000001c0c04723c */ /* 0x004fe60000001814 */
[----:B------:R-:W-:Y:S04]  /*112610*/  STL.64 [R1+0x19c0], R8 ;  /* 0x0019c00801007387 */ /* 0x000fe80000100a00 */
[----:B------:R-:W-:-:S12]  /*112620*/  STL.64 [R1+0x19c8], R10 ;  /* 0x0019c80a01007387 */ /* 0x000fd80000100a00 */
[----:B------:R-:W-:Y:S04]  /*112630*/  STL.64 [R1+0x19b0], R4 ;  /* 0x0019b00401007387 */ /* 0x000fe80000100a00 */
[----:B------:R-:W-:Y:S04]  /*112640*/  STL.64 [R1+0x19b8], R6 ;  /* 0x0019b80601007387 */ /* 0x000fe80000100a00 */
[----:B------:R-:W3:Y:S04]  /*112650*/  LDL.LU R17, [R1+0x1514] ;  /* 0x0015140001117983 */ /* 0x000ee80000300800 */
[----:B------:R-:W2:Y:S04]  /*112660*/  LDL.LU R18, [R1+0x1518] ;  /* 0x0015180001127983 */ /* 0x000ea80000300800 */
[----:B------:R-:W2:Y:S04]  /*112670*/  LDL.LU R19, [R1+0x151c] ;  /* 0x00151c0001137983 */ /* 0x000ea80000300800 */
        /* <DEDUP_REMOVED lines=37> */
[----:B------:R0:W-:Y:S04]  /*1128d0*/  STL [R1+0xa794], R28 ;  /* 0x00a7941c01007387 */ /* 0x0001e80000100800 */
[----:B0-----:R-:W4:Y:S04]  /*1128e0*/  LDL.LU R28, [R1+0x3c8c] ;  /* 0x003c8c00011c7983 */ /* 0x001f280000300800 */
        /* <DEDUP_REMOVED lines=68> */
[----:B------:R3:W-:Y:S01]  /*112d30*/  STL.64 [R1+0xa740], R8 ;  /* 0x00a7400801007387 */ /* 0x0007e20000100a00 */
[----:B----4-:R-:W-:-:S02]  /*112d40*/  IMAD R28, R28, 0x100, R26 ;  /* 0x000001001c1c7824 */ /* 0x010fc400078e021a */
[----:B------:R-:W-:Y:S02]  /*112d50*/  IMAD R29, R29, 0x100, R27 ;  /* 0x000001001d1d7824 */ /* 0x000fe400078e021b */
[----:B------:R-:W-:Y:S02]  /*112d60*/  IMAD.MOV.U32 R26, RZ, RZ, R0 ;  /* 0x000000ffff1a7224 */ /* 0x000fe400078e0000 */
[----:B------:R-:W-:Y:S01]  /*112d70*/  IMAD.MOV.U32 R27, RZ, RZ, R2 ;  /* 0x000000ffff1b7224 */ /* 0x000fe200078e0002 */
[C---:B--2---:R-:W-:Y:S08]  /*112d80*/  HMMA.16816.F32 R16, R12.reuse, R6, R16 ;  /* 0x000000060c10723c */ /* 0x044ff00000001810 */
[----:B---3--:R-:W-:Y:S01]  /*112d90*/  HMMA.16816.F32 R8, R12, R4, R20 ;  /* 0x000000040c08723c */ /* 0x008fe20000001814 */
[----:B------:R-:W-:Y:S10]  /*112da0*/  STL.64 [R1+0xa5a0], R6 ;  /* 0x00a5a00601007387 */ /* 0x000ff40000100a00 */
[----:B------:R-:W-:Y:S04]  /*112db0*/  STL.64 [R1+0x1910], R16 ;  /* 0x0019101001007387 */ /* 0x000fe80000100a00 */
[----:B------:R-:W-:Y:S04]  /*112dc0*/  STL.64 [R1+0x1918], R18 ;  /* 0x0019181201007387 */ /* 0x000fe80000100a00 */
[----:B------:R0:W-:Y:S04]  /*112dd0*/  STL.64 [R1+0xa598], R4 ;  /* 0x00a5980401007387 */ /* 0x0001e80000100a00 */
[----:B------:R-:W-:Y:S04]  /*112de0*/  STL.64 [R1+0x18f0], R8 ;  /* 0x0018f00801007387 */ /* 0x000fe80000100a00 */
[----:B------:R-:W-:Y:S01]  /*112df0*/  STL.64 [R1+0x18f8], R10 ;  /* 0x0018f80a01007387 */ /* 0x000fe20000100a00 */
[----:B0-----:R-:W-:-:S05]  /*112e00*/  IMAD R4, R25, 0x100, R24 ;  /* 0x0000010019047824 */ /* 0x001fca00078e0218 */
[----:B------:R-:W-:Y:S04]  /*112e10*/  STL [R1+0x790], R4 ;  /* 0x0007900401007387 */ /* 0x000fe80000100800 */
[----:B------:R-:W2:Y:S04]  /*112e20*/  LDL.LU R0, [R1+0xa7cc] ;  /* 0x00a7cc0001007983 */ /* 0x000ea80000300800 */
[----:B------:R-:W3:Y:S04]  /*112e30*/  LDL.LU R2, [R1+0xa7c8] ;  /* 0x00a7c80001027983 */ /* 0x000ee80000300800 */
[----:B------:R-:W4:Y:S04]  /*112e40*/  LDL.LU R16, [R1+0x12a0] ;  /* 0x0012a00001107983 */ /* 0x000f280000300800 */
[----:B------:R-:W4:Y:S04]  /*112e50*/  LDL.LU R17, [R1+0x12a4] ;  /* 0x0012a40001117983 */ /* 0x000f280000300800 */
[----:B------:R-:W3:Y:S04]  /*112e60*/  LDL.LU R18, [R1+0x12a8] ;  /* 0x0012a80001127983 */ /* 0x000ee80000300800 */
[----:B------:R-:W3:Y:S01]  /*112e70*/  LDL.LU R19, [R1+0x12ac] ;  /* 0x0012ac0001137983 */ /* 0x000ee20000300800 */
[----:B------:R-:W-:-:S02]  /*112e80*/  IMAD.MOV.U32 R7, RZ, RZ, R3 ;  /* 0x000000ffff077224 */ /* 0x000fc400078e0003 */
[----:B--2---:R-:W-:Y:S01]  /*112e90*/  IMAD.MOV.U32 R6, RZ, RZ, R0 ;  /* 0x000000ffff067224 */ /* 0x004fe200078e0000 */
[----:B---3--:R-:W-:Y:S04]  /*112ea0*/  STL.64 [R1+0xa6e8], R18 ;  /* 0x00a6e81201007387 */ /* 0x008fe80000100a00 */
[----:B----4-:R0:W-:Y:S04]  /*112eb0*/  STL.64 [R1+0xa6e0], R16 ;  /* 0x00a6e01001007387 */ /* 0x0101e80000100a00 */
[----:B------:R-:W2:Y:S04]  /*112ec0*/  LDL.LU R0, [R1+0xa7c4] ;  /* 0x00a7c40001007983 */ /* 0x000ea80000300800 */
[----:B------:R-:W3:Y:S04]  /*112ed0*/  LDL.LU R3, [R1+0xa7c0] ;  /* 0x00a7c00001037983 */ /* 0x000ee80000300800 */
[----:B0-----:R-:W4:Y:S04]  /*112ee0*/  LDL.LU R16, [R1+0x12c0] ;  /* 0x0012c00001107983 */ /* 0x001f280000300800 */
[----:B------:R-:W4:Y:S04]  /*112ef0*/  LDL.LU R17, [R1+0x12c4] ;  /* 0x0012c40001117983 */ /* 0x000f280000300800 */
[----:B------:R-:W2:Y:S04]  /*112f00*/  LDL.LU R18, [R1+0x12c8] ;  /* 0x0012c80001127983 */ /* 0x000ea80000300800 */
[----:B------:R-:W2:Y:S04]  /*112f10*/  LDL.LU R19, [R1+0x12cc] ;  /* 0x0012cc0001137983 */ /* 0x000ea80000300800 */
[----:B--2---:R0:W-:Y:S02]  /*112f20*/  STL.64 [R1+0xa6f8], R18 ;  /* 0x00a6f81201007387 */ /* 0x0041e40000100a00 */
[----:B0-----:R-:W-:-:S02]  /*112f30*/  IMAD.MOV.U32 R18, RZ, RZ, R0 ;  /* 0x000000ffff127224 */ /* 0x001fc400078e0000 */
[----:B------:R-:W-:Y:S01]  /*112f40*/  IMAD.MOV.U32 R19, RZ, RZ, R2 ;  /* 0x000000ffff137224 */ /* 0x000fe200078e0002 */
[----:B------:R-:W2:Y:S04]  /*112f50*/  LDL.LU R0, [R1+0xa7bc] ;  /* 0x00a7bc0001007983 */ /* 0x000ea80000300800 */
[----:B------:R-:W2:Y:S04]  /*112f60*/  LDL.LU R2, [R1+0xa7b8] ;  /* 0x00a7b80001027983 */ /* 0x000ea80000300800 */
[----:B----4-:R0:W-:Y:S04]  /*112f70*/  STL.64 [R1+0xa6f0], R16 ;  /* 0x00a6f01001007387 */ /* 0x0101e80000100a00 */
[----:B0-----:R-:W4:Y:S04]  /*112f80*/  LDL.64 R16, [R1+0x70] ;  /* 0x0000700001107983 */ /* 0x001f280000100a00 */
[----:B------:R2:W-:Y:S04]  /*112f90*/  STL.64 [R1+0xa728], R18 ;  /* 0x00a7281201007387 */ /* 0x0005e80000100a00 */
[----:B----4-:R-:W-:Y:S04]  /*112fa0*/  STL.64 [R1+0xa720], R16 ;  /* 0x00a7201001007387 */ /* 0x010fe80000100a00 */
[----:B------:R-:W4:Y:S04]  /*112fb0*/  LDL.64 R4, [R1+0x60] ;  /* 0x0000600001047983 */ /* 0x000f280000100a00 */
[----:B------:R-:W-:Y:S01]  /*112fc0*/  STL.64 [R1+0xa708], R6 ;  /* 0x00a7080601007387 */ /* 0x000fe20000100a00 */
[----:B--2---:R-:W-:-:S02]  /*112fd0*/  IMAD.MOV.U32 R18, RZ, RZ, R0 ;  /* 0x000000ffff127224 */ /* 0x004fc400078e0000 */
[----:B---3--:R-:W-:Y:S01]  /*112fe0*/  IMAD.MOV.U32 R19, RZ, RZ, R3 ;  /* 0x000000ffff137224 */ /* 0x008fe200078e0003 */
[----:B----4-:R0:W-:Y:S04]  /*112ff0*/  STL.64 [R1+0xa700], R4 ;  /* 0x00a7000401007387 */ /* 0x0101e80000100a00 */
        /* <DEDUP_REMOVED lines=8> */
[----:B------:R-:W2:Y:S04]  /*113080*/  LDL.LU R10, [R1+0x1368] ;  /* 0x00136800010a7983 */ /* 0x000ea80000300800 */
[----:B------:R-:W2:Y:S04]  /*113090*/  LDL.LU R11, [R1+0x136c] ;  /* 0x00136c00010b7983 */ /* 0x000ea80000300800 */
[----:B--2---:R0:W-:Y:S04]  /*1130a0*/  STL.64 [R1+0xa750], R10 ;  /* 0x00a7500a01007387 */ /* 0x0041e80000100a00 */
[----:B0-----:R-:W2:Y:S01]  /*1130b0*/  LDL R10, [R1+0x88] ;  /* 0x00008800010a7983 */ /* 0x001ea20000100800 */
[----:B------:R-:W-:-:S03]  /*1130c0*/  IMAD.MOV.U32 R11, RZ, RZ, R2 ;  /* 0x000000ffff0b7224 */ /* 0x000fc600078e0002 */
[----:B------:R-:W3:Y:S04]  /*1130d0*/  LDL.LU R2, [R1+0xa7ac] ;  /* 0x00a7ac0001027983 */ /* 0x000ee80000300800 */
[----:B------:R0:W-:Y:S04]  /*1130e0*/  STL.64 [R1+0xa748], R8 ;  /* 0x00a7480801007387 */ /* 0x0001e80000100a00 */
[----:B--2---:R-:W-:Y:S04]  /*1130f0*/  STL.64 [R1+0xa768], R10 ;  /* 0x00a7680a01007387 */ /* 0x004fe80000100a00 */
[----:B------:R-:W2:Y:S04]  /*113100*/  LDL.64 R16, [R1+0x80] ;  /* 0x0000800001107983 */ /* 0x000ea80000100a00 */
[----:B------:R-:W-:Y:S01]  /*113110*/  STL.64 [R1+0xa760], R18 ;  /* 0x00a7601201007387 */ /* 0x000fe20000100a00 */
[----:B0-----:R-:W-:-:S02]  /*113120*/  IMAD.MOV.U32 R8, RZ, RZ, R3 ;  /* 0x000000ffff087224 */ /* 0x001fc400078e0003 */
[----:B----4-:R-:W-:Y:S01]  /*113130*/  IMAD.MOV.U32 R9, RZ, RZ, R0 ;  /* 0x000000ffff097224 */ /* 0x010fe200078e0000 */
[----:B--2---:R0:W-:Y:S04]  /*113140*/  STL.64 [R1+0xa758], R16 ;  /* 0x00a7581001007387 */ /* 0x0041e80000100a00 */
[----:B0-----:R-:W2:Y:S04]  /*113150*/  LDL.LU R16, [R1+0x1390] ;  /* 0x0013900001107983 */ /* 0x001ea80000300800 */
[----:B------:R-:W2:Y:S04]  /*113160*/  LDL.LU R17, [R1+0x1394] ;  /* 0x0013940001117983 */ /* 0x000ea80000300800 */
[----:B------:R-:W4:Y:S04]  /*113170*/  LDL.LU R18, [R1+0x1398] ;  /* 0x0013980001127983 */ /* 0x000f280000300800 */
[----:B------:R-:W4:Y:S04]  /*113180*/  LDL.LU R19, [R1+0x139c] ;  /* 0x00139c0001137983 */ /* 0x000f280000300800 */
[----:B------:R-:W2:Y:S04]  /*113190*/  LDL.LU R3, [R1+0x3ca0] ;  /* 0x003ca00001037983 */ /* 0x000ea80000300800 */
[----:B------:R-:W2:Y:S04]  /*1131a0*/  LDL.LU R0, [R1+0x3c9c] ;  /* 0x003c9c0001007983 */ /* 0x000ea80000300800 */
[----:B------:R-:W2:Y:S04]  /*1131b0*/  LDL.64 R10, [R1+0x98] ;  /* 0x00009800010a7983 */ /* 0x000ea80000100a00 */
        /* <DEDUP_REMOVED lines=24> */
[----:B------:R-:W-:-:S03]  /*113340*/  IMAD R0, R0, 0x100, R3 ;  /* 0x0000010000007824 */ /* 0x000fc600078e0203 */
        /* <DEDUP_REMOVED lines=15> */
[----:B------:R-:W-:Y:S04]  /*113440*/  STL.64 [R1+0x18d0], R12 ;  /* 0x0018d00c01007387 */ /* 0x000fe80000100a00 */
[----:B------:R0:W-:Y:S04]  /*113450*/  STL.64 [R1+0x18d8], R14 ;  /* 0x0018d80e01007387 */ /* 0x0001e80000100a00 */
[----:B0-----:R-:W2:Y:S01]  /*113460*/  LDL.LU R15, [R1+0x790] ;  /* 0x00079000010f7983 */ /* 0x001ea20000300800 */
[----:B------:R-:W-:Y:S02]  /*113470*/  F2FP.F16.E4M3.UNPACK_B R13, R28 ;  /* 0x0000001cff0d723e */ /* 0x000fe400020006ff */
[----:B------:R-:W-:Y:S01]  /*113480*/  F2FP.F16.E4M3.UNPACK_B R14, R29 ;  /* 0x0000001dff0e723e */ /* 0x000fe200020006ff */
[----:B------:R-:W-:Y:S04]  /*113490*/  STL [R1+0xa56c], R2 ;  /* 0x00a56c0201007387 */ /* 0x000fe80000100800 */
[----:B------:R-:W-:Y:S04]  /*1134a0*/  STL [R1+0xa568], R3 ;  /* 0x00a5680301007387 */ /* 0x000fe80000100800 */
[----:B------:R-:W3:Y:S04]  /*1134b0*/  LDL.LU R28, [R1+0xa794] ;  /* 0x00a79400011c7983 */ /* 0x000ee80000300800 */
[----:B------:R-:W3:Y:S01]  /*1134c0*/  LDL.LU R29, [R1+0xa790] ;  /* 0x00a79000011d7983 */ /* 0x000ee20000300800 */
[----:B--2---:R-:W-:-:S02]  /*1134d0*/  F2FP.F16.E4M3.UNPACK_B R12, R15 ;  /* 0x0000000fff0c723e */ /* 0x004fc400020006ff */
[----:B------:R-:W-:-:S07]  /*1134e0*/  F2FP.F16.E4M3.UNPACK_B R15, R0 ;  /* 0x00000000ff0f723e */ /* 0x000fce00020006ff */
[----:B------:R-:W-:-:S15]  /*1134f0*/  HMMA.16816.F32 R16, R12, R10, R16 ;  /* 0x0000000a0c10723c */ /* 0x000fde0000001810 */
[----:B------:R-:W-:-:S04]  /*113500*/  NOP ;  /* 0x0000000000007918 */ /* 0x000fc80000000000 */
        /* <DEDUP_REMOVED lines=9> */
[----:B------:R-:W-:Y:S04]  /*1135a0*/  STL.64 [R1+0x18b0], R8 ;  /* 0x0018b00801007387 */ /* 0x000fe80000100a00 */
[----:B------:R0:W-:Y:S04]  /*1135b0*/  STL.64 [R1+0x18b8], R10 ;  /* 0x0018b80a01007387 */ /* 0x0001e80000100a00 */
[----:B0-----:R-:W2:Y:S02]  /*1135c0*/  LDL.LU.64 R10, [R1+0xa768] ;  /* 0x00a76800010a7983 */ /* 0x001ea40000300a00 */
[----:B--2---:R-:W-:Y:S02]  /*1135d0*/  HMMA.16816.F32 R8, R12, R10, R16 ;  /* 0x0000000a0c08723c */ /* 0x004fe40000001810 */
[----:B------:R-:W3:Y:S04]  /*1135e0*/  LDL.LU.64 R18, [R1+0xa760] ;  /* 0x00a7600001127983 */ /* 0x000ee80000300a00 */
[----:B------:R-:W2:-:S13]  /*1135f0*/  LDL.LU.64 R16, [R1+0xa758] ;  /* 0x00a7580001107983 */ /* 0x000e9a0000300a00 */
[----:B------:R-:W-:Y:S04]  /*113600*/  STL.64 [R1+0x1890], R8 ;  /* 0x0018900801007387 */ /* 0x000fe80000100a00 */
[----:B------:R0:W-:Y:S04]  /*113610*/  STL.64 [R1+0x1898], R10 ;  /* 0x0018980a01007387 */ /* 0x0001e80000100a00 */
[----:B0-----:R-:W2:Y:S04]  /*113620*/  LDL.LU.64 R10, [R1+0xa750] ;  /* 0x00a75000010a7983 */ /* 0x001ea80000300a00 */
[----:B------:R-:W2:Y:S02]  /*113630*/  LDL.LU.64 R8, [R1+0xa748] ;  /* 0x00a7480001087983 */ /* 0x000ea40000300a00 */
[----:B--2---:R-:W-:-:S15]  /*113640*/  HMMA.16816.F32 R8, R12, R16, R8 ;  /* 0x000000100c08723c */ /* 0x004fde0000001808 */
[----:B------:R-:W-:-:S04]  /*113650*/  NOP ;  /* 0x0000000000007918 */ /* 0x000fc80000000000 */
[----:B------:R0:W-:Y:S04]  /*113660*/  STL.64 [R1+0x1880], R8 ;  /* 0x0018800801007387 */ /* 0x0001e80000100a00 */
[----:B------:R1:W-:Y:S04]  /*113670*/  STL.64 [R1+0x1888], R10 ;  /* 0x0018880a01007387 */ /* 0x0003e80000100a00 */
[----:B0-----:R-:W2:Y:S01]  /*113680*/  LDL.LU.64 R8, [R1+0xa740] ;  /* 0x00a7400001087983 */ /* 0x001ea20000300a00 */
[----:B-1----:R-:W-:Y:S02]  /*113690*/  IMAD.MOV.U32 R10, RZ, RZ, R16 ;  /* 0x000000ffff0a7224 */ /* 0x002fe400078e0010 */
[----:B------:R-:W-:-:S02]  /*1136a0*/  IMAD.MOV.U32 R11, RZ, RZ, R17 ;  /* 0x000000ffff0b7224 */ /* 0x000fc400078e0011 */
[C---:B---3--:R-:W-:Y:S03]  /*1136b0*/  HMMA.16816.F32 R16, R12.reuse, R18, R4 ;  /* 0x000000120c10723c */ /* 0x048fe60000001804 */
[----:B------:R-:W-:Y:S04]  /*1136c0*/  STL.64 [R1+0xa5d8], R10 ;  /* 0x00a5d80a01007387 */ /* 0x000fe80000100a00 */
[----:B--2---:R0:W-:Y:S04]  /*1136d0*/  STL.64 [R1+0xa5d0], R8 ;  /* 0x00a5d00801007387 */ /* 0x0041e80000100a00 */
        /* <DEDUP_REMOVED lines=20> */
[----:B------:R-:W3:-:S12]  /*113820*/  LDL.LU.64 R4, [R1+0xa700] ;  /* 0x00a7000001047983 */ /* 0x000ed80000300a00 */
        /* <DEDUP_REMOVED lines=9> */
[----:B------:R-:W3:Y:S01]  /*1138c0*/  LDL.LU.64 R16, [R1+0xa6e0] ;  /* 0x00a6e00001107983 */ /* 0x000ee20000300a00 */
[----:B--2---:R-:W-:Y:S01]  /*1138d0*/  HMMA.16816.F32 R8, R12, R6, R8 ;  /* 0x000000060c08723c */ /* 0x004fe20000001808 */
[----:B------:R-:W-:-:S05]  /*1138e0*/  IMAD.MOV.U32 R0, RZ, RZ, R5 ;  /* 0x000000ffff007224 */ /* 0x000fca00078e0005 */
[----:B------:R4:W-:Y:S02]  /*1138f0*/  STL [R1+0xa514], R0 ;  /* 0x00a5140001007387 */ /* 0x0009e40000100800 */
[----:B----4-:R-:W-:-:S11]  /*113900*/  IMAD.MOV.U32 R0, RZ, RZ, R25 ;  /* 0x000000ffff007224 */ /* 0x010fd600078e0019 */
[----:B------:R-:W-:Y:S04]  /*113910*/  STL.64 [R1+0x1800], R8 ;  /* 0x0018000801007387 */ /* 0x000fe80000100a00 */
[----:B------:R-:W-:Y:S04]  /*113920*/  STL.64 [R1+0x1808], R10 ;  /* 0x0018080a01007387 */ /* 0x000fe80000100a00 */
[----:B------:R-:W-:Y:S01]  /*113930*/  STL [R1+0xa518], R0 ;  /* 0x00a5180001007387 */ /* 0x000fe20000100800 */
[----:B---3--:R-:W-:-:S15]  /*113940*/  HMMA.16816.F32 R4, R12, R24, R16 ;  /* 0x000000180c04723c */ /* 0x008fde0000001810 */
[----:B------:R-:W-:-:S04]  /*113950*/  NOP ;  /* 0x0000000000007918 */ /* 0x000fc80000000000 */
[----:B------:R-:W-:Y:S04]  /*113960*/  STL.64 [R1+0x17f0], R4 ;  /* 0x0017f00401007387 */ /* 0x000fe80000100a00 */
[----:B------:R0:W-:Y:S02]  /*113970*/  STL.64 [R1+0x17f8], R6 ;  /* 0x0017f80601007387 */ /* 0x0001e40000100a00 */
[----:B0-----:R-:W-:Y:S02]  /*113980*/  HMMA.16816.F32 R4, R12, R26, R20 ;  /* 0x0000001a0c04723c */ /* 0x001fe40000001814 */
[----:B------:R-:W2:-:S15]  /*113990*/  LDL.LU R20, [R1+0x11c0] ;  /* 0x0011c00001147983 */ /* 0x000e9e0000300800 */
[----:B------:R-:W-:Y:S02]  /*1139a0*/  NOP ;  /* 0x0000000000007918 */ /* 0x000fe40000000000 */
        /* <DEDUP_REMOVED lines=9> */
[----:B--2---:R0:W-:Y:S04]  /*113a40*/  STL.64 [R1+0xa618], R26 ;  /* 0x00a6181a01007387 */ /* 0x0041e80000100a00 */
[----:B0-----:R-:W2:Y:S04]  /*113a50*/  LDL R26, [R1] ;  /* 0x00000000011a7983 */ /* 0x001ea80000100800 */
        /* <DEDUP_REMOVED lines=20> */
[----:B------:R-:W2:Y:S04]  /*113ba0*/  LDL.64 R24, [R1+0x18] ;  /* 0x0000180001187983 */ /* 0x000ea80000100a00 */
[----:B------:R-:W3:Y:S04]  /*113bb0*/  LDL R6, [R1+0x20] ;  /* 0x0000200001067983 */ /* 0x000ee80000100800 */
[----:B------:R-:W3:Y:S04]  /*113bc0*/  LDL R7, [R1+0x24] ;  /* 0x0000240001077983 */ /* 0x000ee80000100800 */
        /* <DEDUP_REMOVED lines=12> */
[----:B----4-:R0:W-:Y:S04]  /*113c90*/  STL.64 [R1+0xa698], R26 ;  /* 0x00a6981a01007387 */ /* 0x0101e80000100a00 */
[----:B0-----:R-:W4:Y:S04]  /*113ca0*/  LDL R26, [R1+0x30] ;  /* 0x00003000011a7983 */ /* 0x001f280000100800 */
[----:B------:R-:W4:Y:S04]  /*113cb0*/  LDL R27, [R1+0x34] ;  /* 0x00003400011b7983 */ /* 0x000f280000100800 */
[----:B--2---:R0:W-:Y:S04]  /*113cc0*/  STL.64 [R1+0xa690], R24 ;  /* 0x00a6901801007387 */ /* 0x0041e80000100a00 */
[----:B0-----:R-:W2:Y:S04]  /*113cd0*/  LDL.64 R24, [R1+0x38] ;  /* 0x0000380001187983 */ /* 0x001ea80000100a00 */
[----:B----4-:R-:W-:Y:S04]  /*113ce0*/  STL.64 [R1+0xa6c8], R26 ;  /* 0x00a6c81a01007387 */ /* 0x010fe80000100a00 */
[----:B--2---:R-:W-:Y:S04]  /*113cf0*/  STL.64 [R1+0xa6c0], R24 ;  /* 0x00a6c01801007387 */ /* 0x004fe80000100a00 */
[----:B------:R-:W2:Y:S04]  /*113d00*/  LDL.64 R4, [R1+0x28] ;  /* 0x0000280001047983 */ /* 0x000ea80000100a00 */
        /* <DEDUP_REMOVED lines=145> */
[----:B0-----:R-:W3:Y:S04]  /*114620*/  LDL.LU.64 R18, [R1+0xa5c8] ;  /* 0x00a5c80001127983 */ /* 0x001ee80000300a00 */
[----:B------:R-:W2:Y:S04]  /*114630*/  LDL.LU.64 R16, [R1+0xa5c0] ;  /* 0x00a5c00001107983 */ /* 0x000ea80000300a00 */
[----:B------:R-:W-:Y:S04]  /*114640*/  STL.64 [R1+0xa3c0], R22 ;  /* 0x00a3c01601007387 */ /* 0x000fe80000100a00 */
[----:B------:R3:W-:Y:S02]  /*114650*/  STL.64 [R1+0xa3b8], R20 ;  /* 0x00a3b81401007387 */ /* 0x0007e40000100a00 */
[----:B---3--:R-:W-:Y:S02]  /*114660*/  HMMA.16816.F32 R20, R12, R18, R24 ;  /* 0x000000120c14723c */ /* 0x008fe40000001818 */
[----:B------:R-:W3:-:S15]  /*114670*/  LDL.LU R24, [R1+0x10d0] ;  /* 0x0010d00001187983 */ /* 0x000ede0000300800 */
[----:B------:R-:W-:Y:S02]  /*114680*/  NOP ;  /* 0x0000000000007918 */ /* 0x000fe40000000000 */
[----:B------:R0:W-:Y:S04]  /*114690*/  STL.64 [R1+0x16a0], R20 ;  /* 0x0016a01401007387 */ /* 0x0001e80000100a00 */
[----:B------:R2:W-:Y:S04]  /*1146a0*/  STL.64 [R1+0x16a8], R22 ;  /* 0x0016a81601007387 */ /* 0x0005e80000100a00 */
[----:B------:R-:W3:Y:S04]  /*1146b0*/  LDL.LU R25, [R1+0x10d4] ;  /* 0x0010d40001197983 */ /* 0x000ee80000300800 */
[----:B------:R-:W2:Y:S04]  /*1146c0*/  LDL.LU R26, [R1+0x10d8] ;  /* 0x0010d800011a7983 */ /* 0x000ea80000300800 */
[----:B------:R-:W2:Y:S04]  /*1146d0*/  LDL.LU R27, [R1+0x10dc] ;  /* 0x0010dc00011b7983 */ /* 0x000ea80000300800 */
[----:B--2---:R-:W-:Y:S04]  /*1146e0*/  STL.64 [R1+0xa530], R26 ;  /* 0x00a5301a01007387 */ /* 0x004fe80000100a00 */
[----:B---3--:R1:W-:Y:S04]  /*1146f0*/  STL.64 [R1+0xa528], R24 ;  /* 0x00a5281801007387 */ /* 0x0083e80000100a00 */
[----:B0-----:R-:W2:Y:S01]  /*114700*/  LDL.64 R20, [R1+0x88] ;  /* 0x0000880001147983 */ /* 0x001ea20000100a00 */
[----:B------:R-:W-:-:S02]  /*114710*/  IMAD.MOV.U32 R22, RZ, RZ, R10 ;  /* 0x000000ffff167224 */ /* 0x000fc400078e000a */
[----:B------:R-:W-:Y:S01]  /*114720*/  IMAD.MOV.U32 R23, RZ, RZ, R11 ;  /* 0x000000ffff177224 */ /* 0x000fe200078e000b */
[----:B------:R-:W3:Y:S04]  /*114730*/  LDL.LU R10, [R1+0xa5bc] ;  /* 0x00a5bc00010a7983 */ /* 0x000ee80000300800 */
[----:B------:R-:W3:Y:S04]  /*114740*/  LDL.LU R11, [R1+0xa5b8] ;  /* 0x00a5b800010b7983 */ /* 0x000ee80000300800 */
[----:B------:R-:W-:Y:S01]  /*114750*/  STL.64 [R1+0xa540], R22 ;  /* 0x00a5401601007387 */ /* 0x000fe20000100a00 */
[----:B------:R-:W-:Y:S03]  /*114760*/  HMMA.16816.F32 R4, R12, R16, R4 ;  /* 0x000000100c04723c */ /* 0x000fe60000001804 */
[----:B--2---:R-:W-:Y:S04]  /*114770*/  STL.64 [R1+0xa538], R20 ;  /* 0x00a5381401007387 */ /* 0x004fe80000100a00 */
[----:B------:R-:W2:Y:S04]  /*114780*/  LDL.64 R28, [R1+0x78] ;  /* 0x00007800011c7983 */ /* 0x000ea80000100a00 */
[----:B--2---:R-:W-:Y:S04]  /*114790*/  STL [R1+0xa574], R29 ;  /* 0x00a5741d01007387 */ /* 0x004fe80000100800 */
[----:B-1----:R-:W2:Y:S04]  /*1147a0*/  LDL.LU R24, [R1+0x1100] ;  /* 0x0011000001187983 */ /* 0x002ea80000300800 */
[----:B------:R-:W-:Y:S04]  /*1147b0*/  STL.64 [R1+0x1690], R4 ;  /* 0x0016900401007387 */ /* 0x000fe80000100a00 */
[----:B------:R-:W-:Y:S04]  /*1147c0*/  STL.64 [R1+0x1698], R6 ;  /* 0x0016980601007387 */ /* 0x000fe80000100a00 */
        /* <DEDUP_REMOVED lines=38> */
[----:B------:R-:W3:Y:S04]  /*114a30*/  LDL.LU R2, [R1+0x3cb8] ;  /* 0x003cb80001027983 */ /* 0x000ee80000300800 */
        /* <DEDUP_REMOVED lines=41> */
[----:B------:R0:W-:Y:S04]  /*114cd0*/  STL.64 [R1+0xa360], R6 ;  /* 0x00a3600601007387 */ /* 0x0001e80000100a00 */
[----:B0-----:R-:W2:Y:S04]  /*114ce0*/  LDL R6, [R1+0x90] ;  /* 0x0000900001067983 */ /* 0x001ea80000100800 */
[----:B------:R-:W2:Y:S04]  /*114cf0*/  LDL R7, [R1+0x94] ;  /* 0x0000940001077983 */ /* 0x000ea80000100800 */
[----:B------:R0:W-:Y:S04]  /*114d00*/  STL.64 [R1+0xa358], R4 ;  /* 0x00a3580401007387 */ /* 0x0001e80000100a00 */
[----:B0-----:R-:W3:Y:S04]  /*114d10*/  LDL.LU R5, [R1+0x3cb4] ;  /* 0x003cb40001057983 */ /* 0x001ee80000300800 */
[----:B------:R-:W2:Y:S01]  /*114d20*/  LDL.LU R4, [R1+0x3cbc] ;  /* 0x003cbc0001047983 */ /* 0x000ea20000300800 */
[----:B----4-:R-:W-:-:S02]  /*114d30*/  IMAD R21, R21, 0x100, R29 ;  /* 0x0000010015157824 */ /* 0x010fc400078e021d */
[----:B------:R-:W-:Y:S01]  /*114d40*/  IMAD R20, R20, 0x100, R0 ;  /* 0x0000010014147824 */ /* 0x000fe200078e0200 */
[----:B------:R-:W4:Y:S04]  /*114d50*/  LDL.LU R29, [R1+0xa574] ;  /* 0x00a57400011d7983 */ /* 0x000f280000300800 */
[----:B------:R-:W4:Y:S01]  /*114d60*/  LDL.LU R0, [R1+0xa570] ;  /* 0x00a5700001007983 */ /* 0x000f220000300800 */
[----:B---3--:R-:W-:Y:S02]  /*114d70*/  IMAD R5, R5, 0x100, R2 ;  /* 0x0000010005057824 */ /* 0x008fe400078e0202 */
[----:B--2---:R-:W-:Y:S01]  /*114d80*/  IMAD R4, R4, 0x100, R3 ;  /* 0x0000010004047824 */ /* 0x004fe200078e0203 */
        /* <DEDUP_REMOVED lines=18> */
[----:B0-----:R-:W3:Y:S04]  /*114eb0*/  LDL.LU.64 R22, [R1+0xa540] ;  /* 0x00a5400001167983 */ /* 0x001ee80000300a00 */
[----:B------:R-:W3:Y:S01]  /*114ec0*/  LDL.LU.64 R20, [R1+0xa538] ;  /* 0x00a5380001147983 */ /* 0x000ee20000300a00 */
[----:B--2---:R-:W-:Y:S03]  /*114ed0*/  HMMA.16816.F32 R4, R12, R6, R24 ;  /* 0x000000060c04723c */ /* 0x004fe60000001818 */
[----:B------:R-:W4:Y:S04]  /*114ee0*/  LDL.LU.64 R26, [R1+0xa530] ;  /* 0x00a53000011a7983 */ /* 0x000f280000300a00 */
[----:B------:R-:W4:-:S12]  /*114ef0*/  LDL.LU.64 R24, [R1+0xa528] ;  /* 0x00a5280001187983 */ /* 0x000f180000300a00 */
[----:B------:R-:W-:Y:S04]  /*114f00*/  STL.64 [R1+0x1600], R4 ;  /* 0x0016000401007387 */ /* 0x000fe80000100a00 */
[----:B------:R3:W-:Y:S02]  /*114f10*/  STL.64 [R1+0x1608], R6 ;  /* 0x0016080601007387 */ /* 0x0007e40000100a00 */
[C---:B---3--:R-:W-:Y:S08]  /*114f20*/  HMMA.16816.F32 R4, R12.reuse, R20, R8 ;  /* 0x000000140c04723c */ /* 0x048ff00000001808 */
[----:B------:R-:W-:Y:S01]  /*114f30*/  HMMA.16816.F32 R8, R12, R22, R16 ;  /* 0x000000160c08723c */ /* 0x000fe20000001810 */
[----:B------:R-:W-:-:S02]  /*114f40*/  IMAD.MOV.U32 R3, RZ, RZ, R21 ;  /* 0x000000ffff037224 */ /* 0x000fc400078e0015 */
[----:B------:R-:W-:-:S08]  /*114f50*/  IMAD.MOV.U32 R2, RZ, RZ, R20 ;  /* 0x000000ffff027224 */ /* 0x000fd000078e0014 */
[----:B------:R-:W-:Y:S04]  /*114f60*/  STL.64 [R1+0x15f0], R4 ;  /* 0x0015f00401007387 */ /* 0x000fe80000100a00 */
[----:B------:R4:W-:Y:S04]  /*114f70*/  STL.64 [R1+0x15f8], R6 ;  /* 0x0015f80601007387 */ /* 0x0009e80000100a00 */
[----:B------:R-:W-:Y:S04]  /*114f80*/  STL [R1+0xa33c], R3 ;  /* 0x00a33c0301007387 */ /* 0x000fe80000100800 */
[----:B------:R-:W-:Y:S04]  /*114f90*/  STL [R1+0xa338], R2 ;  /* 0x00a3380201007387 */ /* 0x000fe80000100800 */
[----:B------:R-:W-:Y:S04]  /*114fa0*/  STL.64 [R1+0x15e0], R8 ;  /* 0x0015e00801007387 */ /* 0x000fe80000100a00 */
[----:B------:R-:W-:Y:S01]  /*114fb0*/  STL.64 [R1+0x15e8], R10 ;  /* 0x0015e80a01007387 */ /* 0x000fe20000100a00 */
[----:B----4-:R-:W-:-:S15]  /*114fc0*/  HMMA.16816.F32 R4, R12, R28, R24 ;  /* 0x0000001c0c04723c */ /* 0x010fde0000001818 */
[----:B------:R-:W-:-:S04]  /*114fd0*/  NOP ;  /* 0x0000000000007918 */ /* 0x000fc80000000000 */
[----:B------:R0:W-:Y:S04]  /*114fe0*/  STL.64 [R1+0x15d0], R4 ;  /* 0x0015d00401007387 */ /* 0x0001e80000100a00 */
[----:B------:R1:W-:Y:S04]  /*114ff0*/  STL.64 [R1+0x15d8], R6 ;  /* 0x0015d80601007387 */ /* 0x0003e80000100a00 */
[----:B------:R-:W2:Y:S04]  /*115000*/  LDL.LU R20, [R1+0xa10] ;  /* 0x000a100001147983 */ /* 0x000ea80000300800 */
[----:B------:R-:W2:Y:S04]  /*115010*/  LDL.LU R21, [R1+0xa14] ;  /* 0x000a140001157983 */ /* 0x000ea80000300800 */
[----:B------:R-:W3:Y:S04]  /*115020*/  LDL.LU R22, [R1+0xa18] ;  /* 0x000a180001167983 */ /* 0x000ee80000300800 */
[----:B------:R-:W3:Y:S01]  /*115030*/  LDL.LU R23, [R1+0xa1c] ;  /* 0x000a1c0001177983 */ /* 0x000ee20000300800 */
[----:B------:R-:W-:-:S03]  /*115040*/  IMAD.MOV.U32 R25, RZ, RZ, R0 ;  /* 0x000000ffff197224 */ /* 0x000fc600078e0000 */
[----:B---3--:R-:W-:Y:S04]  /*115050*/  STL.64 [R1+0xa428], R22 ;  /* 0x00a4281601007387 */ /* 0x008fe80000100a00 */
[----:B--2---:R-:W-:Y:S04]  /*115060*/  STL.64 [R1+0xa420], R20 ;  /* 0x00a4201401007387 */ /* 0x004fe80000100a00 */
[----:B------:R-:W2:Y:S04]  /*115070*/  LDL R24, [R1+0x18] ;  /* 0x0000180001187983 */ /* 0x000ea80000100800 */
[----:B------:R-:W3:Y:S04]  /*115080*/  LDL.LU R0, [R1+0xa520] ;  /* 0x00a5200001007983 */ /* 0x000ee80000300800 */
[----:B--2---:R-:W-:Y:S04]  /*115090*/  STL.64 [R1+0xa478], R24 ;  /* 0x00a4781801007387 */ /* 0x004fe80000100a00 */
[----:B0-----:R-:W2:Y:S04]  /*1150a0*/  LDL.LU R4, [R1+0xa40] ;  /* 0x000a400001047983 */ /* 0x001ea80000300800 */
[----:B------:R-:W2:Y:S04]  /*1150b0*/  LDL.LU R5, [R1+0xa44] ;  /* 0x000a440001057983 */ /* 0x000ea80000300800 */
[----:B-1----:R-:W4:Y:S04]  /*1150c0*/  LDL.LU R6, [R1+0xa48] ;  /* 0x000a480001067983 */ /* 0x002f280000300800 */
[----:B------:R-:W4:Y:S01]  /*1150d0*/  LDL.LU R7, [R1+0xa4c] ;  /* 0x000a4c0001077983 */ /* 0x000f220000300800 */
[----:B---3--:R-:W-:-:S03]  /*1150e0*/  IMAD.MOV.U32 R9, RZ, RZ, R0 ;  /* 0x000000ffff097224 */ /* 0x008fc600078e0000 */
[----:B----4-:R-:W-:Y:S04]  /*1150f0*/  STL.64 [R1+0xa440], R6 ;  /* 0x00a4400601007387 */ /* 0x010fe80000100a00 */
[----:B--2---:R0:W-:Y:S04]  /*115100*/  STL.64 [R1+0xa438], R4 ;  /* 0x00a4380401007387 */ /* 0x0041e80000100a00 */
[----:B------:R-:W2:Y:S04]  /*115110*/  LDL R8, [R1+0x28] ;  /* 0x0000280001087983 */ /* 0x000ea80000100800 */
[----:B------:R-:W3:Y:S04]  /*115120*/  LDL.LU R0, [R1+0xa51c] ;  /* 0x00a51c0001007983 */ /* 0x000ee80000300800 */
[----:B0-----:R-:W4:Y:S04]  /*115130*/  LDL.LU R4, [R1+0x1040] ;  /* 0x0010400001047983 */ /* 0x001f280000300800 */
[----:B------:R-:W4:Y:S04]  /*115140*/  LDL.LU R5, [R1+0x1044] ;  /* 0x0010440001057983 */ /* 0x000f280000300800 */
[----:B------:R-:W2:Y:S04]  /*115150*/  LDL.LU R6, [R1+0x1048] ;  /* 0x0010480001067983 */ /* 0x000ea80000300800 */
[----:B------:R-:W2:Y:S01]  /*115160*/  LDL.LU R7, [R1+0x104c] ;  /* 0x00104c0001077983 */ /* 0x000ea20000300800 */
[----:B------:R-:W-:-:S02]  /*115170*/  IMAD.MOV.U32 R3, RZ, RZ, R28 ;  /* 0x000000ffff037224 */ /* 0x000fc400078e001c */
[----:B------:R-:W-:Y:S01]  /*115180*/  IMAD.MOV.U32 R2, RZ, RZ, R29 ;  /* 0x000000ffff027224 */ /* 0x000fe200078e001d */
[----:B--2---:R0:W-:Y:S04]  /*115190*/  STL.64 [R1+0xa450], R6 ;  /* 0x00a4500601007387 */ /* 0x0041e80000100a00 */
[----:B0-----:R-:W2:Y:S01]  /*1151a0*/  LDL R6, [R1+0x38] ;  /* 0x0000380001067983 */ /* 0x001ea20000100800 */
[----:B---3--:R-:W-:-:S03]  /*1151b0*/  IMAD.MOV.U32 R7, RZ, RZ, R0 ;  /* 0x000000ffff077224 */ /* 0x008fc600078e0000 */
[----:B------:R-:W3:Y:S04]  /*1151c0*/  LDL.LU R0, [R1+0xa518] ;  /* 0x00a5180001007983 */ /* 0x000ee80000300800 */
[----:B----4-:R0:W-:Y:S04]  /*1151d0*/  STL.64 [R1+0xa448], R4 ;  /* 0x00a4480401007387 */ /* 0x0101e80000100a00 */
[----:B------:R-:W4:Y:S04]  /*1151e0*/  LDL.64 R28, [R1+0x30] ;  /* 0x00003000011c7983 */ /* 0x000f280000100a00 */
[----:B------:R-:W3:Y:S04]  /*1151f0*/  LDL.LU R20, [R1+0xd40] ;  /* 0x000d400001147983 */ /* 0x000ee80000300800 */
[----:B------:R-:W3:Y:S04]  /*115200*/  LDL.LU R21, [R1+0xd44] ;  /* 0x000d440001157983 */ /* 0x000ee80000300800 */
[----:B------:R-:W3:Y:S04]  /*115210*/  LDL.LU R22, [R1+0xd48] ;  /* 0x000d480001167983 */ /* 0x000ee80000300800 */
[----:B------:R-:W3:Y:S04]  /*115220*/  LDL.LU R23, [R1+0xd4c] ;  /* 0x000d4c0001177983 */ /* 0x000ee80000300800 */
[----:B------:R-:W3:Y:S04]  /*115230*/  LDL.64 R24, [R1+0x48] ;  /* 0x0000480001187983 */ /* 0x000ee80000100a00 */
[----:B0-----:R-:W3:Y:S04]  /*115240*/  LDL.64 R4, [R1+0x40] ;  /* 0x0000400001047983 */ /* 0x001ee80000100a00 */
[----:B--2---:R-:W-:Y:S04]  /*115250*/  STL.64 [R1+0xa488], R6 ;  /* 0x00a4880601007387 */ /* 0x004fe80000100a00 */
[----:B---3--:R0:W-:Y:S04]  /*115260*/  STL.64 [R1+0xa480], R4 ;  /* 0x00a4800401007387 */ /* 0x0081e80000100a00 */
[----:B0-----:R-:W2:Y:S04]  /*115270*/  LDL.LU R4, [R1+0x1070] ;  /* 0x0010700001047983 */ /* 0x001ea80000300800 */
[----:B------:R-:W2:Y:S04]  /*115280*/  LDL.LU R5, [R1+0x1074] ;  /* 0x0010740001057983 */ /* 0x000ea80000300800 */
[----:B------:R-:W3:Y:S04]  /*115290*/  LDL.LU R6, [R1+0x1078] ;  /* 0x0010780001067983 */ /* 0x000ee80000300800 */
[----:B------:R-:W3:Y:S04]  /*1152a0*/  LDL.LU R7, [R1+0x107c] ;  /* 0x00107c0001077983 */ /* 0x000ee80000300800 */
[----:B---3--:R0:W-:Y:S04]  /*1152b0*/  STL.64 [R1+0xa498], R6 ;  /* 0x00a4980601007387 */ /* 0x0081e80000100a00 */
[----:B0-----:R-:W3:Y:S01]  /*1152c0*/  LDL R6, [R1+0x50] ;  /* 0x0000500001067983 */ /* 0x001ee20000100800 */
[----:B------:R-:W-:-:S03]  /*1152d0*/  IMAD.MOV.U32 R7, RZ, RZ, R0 ;  /* 0x000000ffff077224 */ /* 0x000fc600078e0000 */
[----:B------:R-:W4:Y:S04]  /*1152e0*/  LDL.LU R0, [R1+0xa514] ;  /* 0x00a5140001007983 */ /* 0x000f280000300800 */
[----:B--2---:R0:W-:Y:S04]  /*1152f0*/  STL.64 [R1+0xa490], R4 ;  /* 0x00a4900401007387 */ /* 0x0041e80000100a00 */
[----:B0-----:R-:W2:Y:S04]  /*115300*/  LDL.64 R4, [R1+0x58] ;  /* 0x0000580001047983 */ /* 0x001ea80000100a00 */
[----:B---3--:R4:W-:Y:S04]  /*115310*/  STL.64 [R1+0xa4c8], R6 ;  /* 0x00a4c80601007387 */ /* 0x0089e80000100a00 */
[----:B--2---:R-:W-:Y:S04]  /*115320*/  STL.64 [R1+0xa4c0], R4 ;  /* 0x00a4c00401007387 */ /* 0x004fe80000100a00 */
[----:B------:R-:W-:Y:S04]  /*115330*/  STL.64 [R1+0xa460], R22 ;  /* 0x00a4601601007387 */ /* 0x000fe80000100a00 */
[----:B------:R0:W-:Y:S01]  /*115340*/  STL.64 [R1+0xa458], R20 ;  /* 0x00a4581401007387 */ /* 0x0001e20000100a00 */
[----:B----4-:R-:W-:-:S03]  /*115350*/  IMAD.MOV.U32 R7, RZ, RZ, R0 ;  /* 0x000000ffff077224 */ /* 0x010fc600078e0000 */
[----:B0-----:R-:W2:Y:S04]  /*115360*/  LDL.LU R20, [R1+0x1050] ;  /* 0x0010500001147983 */ /* 0x001ea80000300800 */
[----:B------:R-:W2:Y:S04]  /*115370*/  LDL.LU R21, [R1+0x1054] ;  /* 0x0010540001157983 */ /* 0x000ea80000300800 */
[----:B------:R-:W3:Y:S04]  /*115380*/  LDL.LU R22, [R1+0x1058] ;  /* 0x0010580001167983 */ /* 0x000ee80000300800 */
[----:B------:R-:W3:Y:S04]  /*115390*/  LDL.LU R23, [R1+0x105c] ;  /* 0x00105c0001177983 */ /* 0x000ee80000300800 */
[----:B------:R-:W4:Y:S04]  /*1153a0*/  LDL R6, [R1+0x60] ;  /* 0x0000600001067983 */ /* 0x000f280000100800 */
[----:B------:R-:W2:Y:S04]  /*1153b0*/  LDL.LU R0, [R1+0xa510] ;  /* 0x00a5100001007983 */ /* 0x000ea80000300800 */
        /* <DEDUP_REMOVED lines=41> */
[----:B------:R-:W2:Y:S04]  /*115650*/  LDL.64 R10, [R1+0x20] ;  /* 0x00002000010a7983 */ /* 0x000ea80000100a00 */
[----:B------:R-:W3:Y:S04]  /*115660*/  LDL.LU R16, [R1+0xa20] ;  /* 0x000a200001107983 */ /* 0x000ee80000300800 */
[----:B------:R-:W3:Y:S04]  /*115670*/  LDL.LU R17, [R1+0xa24] ;  /* 0x000a240001117983 */ /* 0x000ee80000300800 */
[----:B------:R-:W3:Y:S04]  /*115680*/  LDL.LU R18, [R1+0xa28] ;  /* 0x000a280001127983 */ /* 0x000ee80000300800 */
[----:B------:R-:W3:Y:S04]  /*115690*/  LDL.LU R19, [R1+0xa2c] ;  /* 0x000a2c0001137983 */ /* 0x000ee80000300800 */
[----:B------:R-:W2:Y:S04]  /*1156a0*/  LDL.64 R26, [R1+0x10] ;  /* 0x00001000011a7983 */ /* 0x000ea80000100a00 */
[----:B------:R-:W-:Y:S04]  /*1156b0*/  STL [R1+0xa344], R3 ;  /* 0x00a3440301007387 */ /* 0x000fe80000100800 */
        /* <DEDUP_REMOVED lines=47> */
[----:B------:R-:W2:Y:S01]  /*1159b0*/  LDL.LU.64 R4, [R1+0xa480] ;  /* 0x00a4800001047983 */ /* 0x000ea20000300a00 */
[----:B------:R-:W-:-:S02]  /*1159c0*/  IMAD.MOV.U32 R3, RZ, RZ, R24 ;  /* 0x000000ffff037224 */ /* 0x000fc400078e0018 */
[----:B------:R-:W-:Y:S02]  /*1159d0*/  IMAD.MOV.U32 R2, RZ, RZ, R25 ;  /* 0x000000ffff027224 */ /* 0x000fe400078e0019 */
[----:B------:R-:W3:Y:S01]  /*1159e0*/  LDL.LU.64 R24, [R1+0xa478] ;  /* 0x00a4780001187983 */ /* 0x000ee20000300a00 */
        /* <DEDUP_REMOVED lines=15> */
[----:B------:R-:W-:Y:S01]  /*115ae0*/  IMAD.MOV.U32 R0, RZ, RZ, R29 ;  /* 0x000000ffff007224 */ /* 0x000fe200078e001d */
[C---:B--2---:R-:W-:Y:S08]  /*115af0*/  HMMA.16816.F32 R20, R12.reuse, R8, R20 ;  /* 0x000000080c14723c */ /* 0x044ff00000001814 */
[----:B----4-:R-:W-:-:S15]  /*115b00*/  HMMA.16816.F32 R4, R12, R28, R4 ;  /* 0x0000001c0c04723c */ /* 0x010fde0000001804 */
[----:B------:R-:W-:-:S04]  /*115b10*/  NOP ;  /* 0x0000000000007918 */ /* 0x000fc80000000000 */
[----:B------:R-:W-:Y:S04]  /*115b20*/  STL.64 [R1+0x1520], R4 ;  /* 0x0015200401007387 */ /* 0x000fe80000100a00 */
[----:B------:R0:W-:Y:S04]  /*115b30*/  STL.64 [R1+0x1528], R6 ;  /* 0x0015280601007387 */ /* 0x0001e80000100a00 */
[----:B0-----:R-:W2:Y:S04]  /*115b40*/  LDL.LU.64 R6, [R1+0xa440] ;  /* 0x00a4400001067983 */ /* 0x001ea80000300a00 */
[----:B------:R-:W2:Y:S04]  /*115b50*/  LDL.LU.64 R4, [R1+0xa438] ;  /* 0x00a4380001047983 */ /* 0x000ea80000300a00 */
[----:B------:R-:W4:Y:S04]  /*115b60*/  LDL.LU.64 R28, [R1+0xa430] ;  /* 0x00a43000011c7983 */ /* 0x000f280000300a00 */
[----:B------:R-:W-:Y:S04]  /*115b70*/  STL [R1+0xa26c], R0 ;  /* 0x00a26c0001007387 */ /* 0x000fe80000100800 */
[----:B------:R-:W-:Y:S04]  /*115b80*/  STL.64 [R1+0x1510], R20 ;  /* 0x0015101401007387 */ /* 0x000fe80000100a00 */
[----:B------:R0:W-:Y:S04]  /*115b90*/  STL.64 [R1+0x1518], R22 ;  /* 0x0015181601007387 */ /* 0x0001e80000100a00 */
[----:B0-----:R-:W3:Y:S04]  /*115ba0*/  LDL.LU.64 R22, [R1+0xa428] ;  /* 0x00a4280001167983 */ /* 0x001ee80000300a00 */
[----:B------:R-:W3:Y:S01]  /*115bb0*/  LDL.LU.64 R20, [R1+0xa420] ;  /* 0x00a4200001147983 */ /* 0x000ee20000300a00 */
[----:B------:R-:W-:-:S05]  /*115bc0*/  IMAD.MOV.U32 R0, RZ, RZ, R11 ;  /* 0x000000ffff007224 */ /* 0x000fca00078e000b */
[----:B------:R0:W-:Y:S02]  /*115bd0*/  STL [R1+0xa270], R0 ;  /* 0x00a2700001007387 */ /* 0x0001e40000100800 */
[----:B0-----:R-:W-:Y:S01]  /*115be0*/  IMAD.MOV.U32 R0, RZ, RZ, R27 ;  /* 0x000000ffff007224 */ /* 0x001fe200078e001b */
[----:B--2---:R-:W-:-:S15]  /*115bf0*/  HMMA.16816.F32 R4, R12, R10, R4 ;  /* 0x0000000a0c04723c */ /* 0x004fde0000001804 */
[----:B------:R-:W-:-:S04]  /*115c00*/  NOP ;  /* 0x0000000000007918 */ /* 0x000fc80000000000 */
[----:B------:R-:W-:Y:S04]  /*115c10*/  STL.64 [R1+0x14f0], R4 ;  /* 0x0014f00401007387 */ /* 0x000fe80000100a00 */
[----:B------:R0:W-:Y:S01]  /*115c20*/  STL.64 [R1+0x14f8], R6 ;  /* 0x0014f80601007387 */ /* 0x0001e20000100a00 */
[C---:B---3--:R-:W-:Y:S08]  /*115c30*/  HMMA.16816.F32 R8, R12.reuse, R26, R20 ;  /* 0x0000001a0c08723c */ /* 0x048ff00000001814 */
[----:B0-----:R-:W-:-:S15]  /*115c40*/  HMMA.16816.F32 R4, R12, R24, R16 ;  /* 0x000000180c04723c */ /* 0x001fde0000001810 */
[----:B------:R-:W-:-:S04]  /*115c50*/  NOP ;  /* 0x0000000000007918 */ /* 0x000fc80000000000 */
        /* <DEDUP_REMOVED lines=31> */
[----:B------:R-:W3:Y:S04]  /*115e50*/  LDL R24, [R1+0x8] ;  /* 0x0000080001187983 */ /* 0x000ee80000100800 */
[----:B------:R-:W3:Y:S04]  /*115e60*/  LDL R25, [R1+0xc] ;  /* 0x00000c0001197983 */ /* 0x000ee80000100800 */
        /* <DEDUP_REMOVED lines=35> */
[----:B------:R0:W-:Y:S04]  /*1160a0*/  STL [R1+0xa318], R0 ;  /* 0x00a3180001007387 */ /* 0x0001e80000100800 */
[----:B0-----:R-:W2:Y:S04]  /*1160b0*/  LDL.LU R0, [R1+0x3cd4] ;  /* 0x003cd40001007983 */ /* 0x001ea80000300800 */
        /* <DEDUP_REMOVED lines=86> */
[----:B------:R-:W-:Y:S04]  /*116620*/  STL.64 [R1+0xa120], R10 ;  /* 0x00a1200a01007387 */ /* 0x000fe80000100a00 */
[----:B------:R4:W-:Y:S01]  /*116630*/  STL.64 [R1+0xa118], R8 ;  /* 0x00a1180801007387 */ /* 0x0009e20000100a00 */
[----:B------:R-:W-:-:S02]  /*116640*/  IMAD R0, R0, 0x100, R29 ;  /* 0x0000010000007824 */ /* 0x000fc400078e021d */
[----:B------:R-:W-:Y:S01]  /*116650*/  IMAD.MOV.U32 R29, RZ, RZ, R2 ;  /* 0x000000ffff1d7224 */ /* 0x000fe200078e0002 */
[----:B----4-:R-:W-:Y:S01]  /*116660*/  HMMA.16816.F32 R8, R12, R6, R16 ;  /* 0x000000060c08723c */ /* 0x010fe20000001810 */
[----:B------:R-:W-:Y:S04]  /*116670*/  STL [R1+0xa104], R6 ;  /* 0x00a1040601007387 */ /* 0x000fe80000100800 */
[----:B------:R-:W-:-:S14]  /*116680*/  STL [R1+0xa100], R7 ;  /* 0x00a1000701007387 */ /* 0x000fdc0000100800 */
[----:B------:R-:W-:Y:S04]  /*116690*/  STL.64 [R1+0x13f0], R8 ;  /* 0x0013f00801007387 */ /* 0x000fe80000100a00 */
[----:B------:R2:W-:Y:S02]  /*1166a0*/  STL.64 [R1+0x13f8], R10 ;  /* 0x0013f80a01007387 */ /* 0x0005e40000100a00 */
[----:B--2---:R-:W-:Y:S02]  /*1166b0*/  HMMA.16816.F32 R8, R12, R4, R20 ;  /* 0x000000040c08723c */ /* 0x004fe40000001814 */
[----:B------:R0:W-:Y:S04]  /*1166c0*/  STL [R1+0xa10c], R4 ;  /* 0x00a10c0401007387 */ /* 0x0001e80000100800 */
[----:B------:R1:W-:Y:S01]  /*1166d0*/  STL [R1+0xa108], R5 ;  /* 0x00a1080501007387 */ /* 0x0003e20000100800 */
[----:B0-----:R-:W-:-:S02]  /*1166e0*/  IMAD R4, R28, 0x100, R27 ;  /* 0x000001001c047824 */ /* 0x001fc400078e021b */
[----:B-1----:R-:W-:Y:S02]  /*1166f0*/  IMAD R5, R26, 0x100, R25 ;  /* 0x000001001a057824 */ /* 0x002fe400078e0219 */
[----:B------:R-:W-:-:S08]  /*116700*/  IMAD.MOV.U32 R28, RZ, RZ, R3 ;  /* 0x000000ffff1c7224 */ /* 0x000fd000078e0003 */
[----:B------:R0:W-:Y:S04]  /*116710*/  STL.64 [R1+0x13d0], R8 ;  /* 0x0013d00801007387 */ /* 0x0001e80000100a00 */
[----:B------:R1:W-:Y:S04]  /*116720*/  STL.64 [R1+0x13d8], R10 ;  /* 0x0013d80a01007387 */ /* 0x0003e80000100a00 */
[----:B------:R-:W-:Y:S04]  /*116730*/  STL [R1+0x790], R5 ;  /* 0x0007900501007387 */ /* 0x000fe80000100800 */
[----:B------:R-:W-:Y:S04]  /*116740*/  STL [R1+0x794], R4 ;  /* 0x0007940401007387 */ /* 0x000fe80000100800 */
[----:B------:R-:W2:Y:S04]  /*116750*/  LDL.LU R3, [R1+0xa354] ;  /* 0x00a3540001037983 */ /* 0x000ea80000300800 */
[----:B------:R-:W-:Y:S04]  /*116760*/  STL [R1+0x798], R0 ;  /* 0x0007980001007387 */ /* 0x000fe80000100800 */
[----:B------:R-:W3:Y:S04]  /*116770*/  LDL.LU R2, [R1+0xa350] ;  /* 0x00a3500001027983 */ /* 0x000ee80000300800 */
[----:B------:R-:W-:Y:S04]  /*116780*/  STL.64 [R1+0xa300], R28 ;  /* 0x00a3001c01007387 */ /* 0x000fe80000100a00 */
[----:B------:R-:W4:Y:S04]  /*116790*/  LDL R22, [R1+0x50] ;  /* 0x0000500001167983 */ /* 0x000f280000100800 */
[----:B------:R-:W4:Y:S04]  /*1167a0*/  LDL R23, [R1+0x54] ;  /* 0x0000540001177983 */ /* 0x000f280000100800 */
[----:B------:R-:W4:Y:S04]  /*1167b0*/  LDL.LU R16, [R1+0x770] ;  /* 0x0007700001107983 */ /* 0x000f280000300800 */
[----:B------:R-:W4:Y:S04]  /*1167c0*/  LDL.LU R17, [R1+0x774] ;  /* 0x0007740001117983 */ /* 0x000f280000300800 */
[----:B------:R-:W4:Y:S04]  /*1167d0*/  LDL.LU R18, [R1+0x778] ;  /* 0x0007780001127983 */ /* 0x000f280000300800 */
[----:B------:R-:W4:Y:S01]  /*1167e0*/  LDL.LU R19, [R1+0x77c] ;  /* 0x00077c0001137983 */ /* 0x000f220000300800 */
[----:B--2---:R-:W-:-:S02]  /*1167f0*/  IMAD.MOV.U32 R21, RZ, RZ, R3 ;  /* 0x000000ffff157224 */ /* 0x004fc400078e0003 */
[----:B---3--:R-:W-:Y:S01]  /*116800*/  IMAD.MOV.U32 R20, RZ, RZ, R2 ;  /* 0x000000ffff147224 */ /* 0x008fe200078e0002 */
[----:B----4-:R-:W-:Y:S04]  /*116810*/  STL.64 [R1+0xa280], R18 ;  /* 0x00a2801201007387 */ /* 0x010fe80000100a00 */
[----:B------:R2:W-:Y:S04]  /*116820*/  STL.64 [R1+0xa278], R16 ;  /* 0x00a2781001007387 */ /* 0x0005e80000100a00 */
[----:B------:R-:W3:Y:S04]  /*116830*/  LDL.LU R2, [R1+0xa34c] ;  /* 0x00a34c0001027983 */ /* 0x000ee80000300800 */
[----:B------:R-:W4:Y:S04]  /*116840*/  LDL.LU R3, [R1+0xa348] ;  /* 0x00a3480001037983 */ /* 0x000f280000300800 */
[----:B------:R4:W-:Y:S04]  /*116850*/  STL.64 [R1+0xa290], R22 ;  /* 0x00a2901601007387 */ /* 0x0009e80000100a00 */
[----:B------:R-:W-:Y:S04]  /*116860*/  STL.64 [R1+0xa288], R20 ;  /* 0x00a2881401007387 */ /* 0x000fe80000100a00 */
        /* <DEDUP_REMOVED lines=10> */
[----:B----4-:R-:W-:-:S02]  /*116910*/  IMAD.MOV.U32 R22, RZ, RZ, R3 ;  /* 0x000000ffff167224 */ /* 0x010fc400078e0003 */
[----:B---3--:R-:W-:Y:S01]  /*116920*/  IMAD.MOV.U32 R23, RZ, RZ, R2 ;  /* 0x000000ffff177224 */ /* 0x008fe200078e0002 */
[----:B--2---:R-:W-:Y:S04]  /*116930*/  STL.64 [R1+0xa2b0], R18 ;  /* 0x00a2b01201007387 */ /* 0x004fe80000100a00 */
[----:B------:R0:W-:Y:S04]  /*116940*/  STL.64 [R1+0xa2a8], R16 ;  /* 0x00a2a81001007387 */ /* 0x0001e80000100a00 */
        /* <DEDUP_REMOVED lines=8> */
[----:B---3--:R-:W-:Y:S01]  /*1169d0*/  IMAD.MOV.U32 R19, RZ, RZ, R2 ;  /* 0x000000ffff137224 */ /* 0x008fe200078e0002 */
[----:B------:R-:W2:Y:S04]  /*1169e0*/  LDL.LU R3, [R1+0xa33c] ;  /* 0x00a33c0001037983 */ /* 0x000ea80000300800 */
[----:B------:R-:W3:Y:S04]  /*1169f0*/  LDL.LU R2, [R1+0xa338] ;  /* 0x00a3380001027983 */ /* 0x000ee80000300800 */
[----:B----4-:R0:W-:Y:S04]  /*116a00*/  STL.64 [R1+0xa2b8], R16 ;  /* 0x00a2b81001007387 */ /* 0x0101e80000100a00 */
[----:B0-----:R-:W4:Y:S04]  /*116a10*/  LDL.64 R16, [R1+0x80] ;  /* 0x0000800001107983 */ /* 0x001f280000100a00 */
[----:B------:R-:W-:Y:S04]  /*116a20*/  STL.64 [R1+0xa2f0], R18 ;  /* 0x00a2f01201007387 */ /* 0x000fe80000100a00 */
[----:B----4-:R-:W-:Y:S04]  /*116a30*/  STL.64 [R1+0xa2e8], R16 ;  /* 0x00a2e81001007387 */ /* 0x010fe80000100a00 */
[----:B------:R-:W4:Y:S04]  /*116a40*/  LDL.64 R20, [R1+0x70] ;  /* 0x0000700001147983 */ /* 0x000f280000100a00 */
[----:B------:R-:W-:Y:S01]  /*116a50*/  STL.64 [R1+0xa2d0], R22 ;  /* 0x00a2d01601007387 */ /* 0x000fe20000100a00 */
[----:B---3--:R-:W-:-:S02]  /*116a60*/  IMAD.MOV.U32 R4, RZ, RZ, R2 ;  /* 0x000000ffff047224 */ /* 0x008fc400078e0002 */
[----:B--2---:R-:W-:Y:S01]  /*116a70*/  IMAD.MOV.U32 R5, RZ, RZ, R3 ;  /* 0x000000ffff057224 */ /* 0x004fe200078e0003 */
[----:B----4-:R0:W-:Y:S04]  /*116a80*/  STL.64 [R1+0xa2c8], R20 ;  /* 0x00a2c81401007387 */ /* 0x0101e80000100a00 */
[----:B0-----:R-:W2:Y:S04]  /*116a90*/  LDL.LU R20, [R1+0x7f0] ;  /* 0x0007f00001147983 */ /* 0x001ea80000300800 */
[----:B------:R-:W2:Y:S04]  /*116aa0*/  LDL.LU R21, [R1+0x7f4] ;  /* 0x0007f40001157983 */ /* 0x000ea80000300800 */
[----:B------:R-:W3:Y:S04]  /*116ab0*/  LDL.LU R22, [R1+0x7f8] ;  /* 0x0007f80001167983 */ /* 0x000ee80000300800 */
[----:B------:R-:W3:Y:S04]  /*116ac0*/  LDL.LU R23, [R1+0x7fc] ;  /* 0x0007fc0001177983 */ /* 0x000ee80000300800 */
[----:B------:R-:W4:Y:S04]  /*116ad0*/  LDL.LU R2, [R1+0xa334] ;  /* 0x00a3340001027983 */ /* 0x000f280000300800 */
[----:B------:R-:W2:Y:S04]  /*116ae0*/  LDL.64 R28, [R1+0x98] ;  /* 0x00009800011c7983 */ /* 0x000ea80000100a00 */
[----:B------:R0:W-:Y:S04]  /*116af0*/  STL.64 [R1+0xa2f8], R4 ;  /* 0x00a2f80401007387 */ /* 0x0001e80000100a00 */
[----:B0-----:R-:W2:Y:S04]  /*116b00*/  LDL.LU R4, [R1+0x820] ;  /* 0x0008200001047983 */ /* 0x001ea80000300800 */
[----:B------:R-:W2:Y:S04]  /*116b10*/  LDL.LU R5, [R1+0x824] ;  /* 0x0008240001057983 */ /* 0x000ea80000300800 */
[----:B------:R-:W2:Y:S04]  /*116b20*/  LDL.LU R6, [R1+0x828] ;  /* 0x0008280001067983 */ /* 0x000ea80000300800 */
[----:B------:R-:W2:Y:S04]  /*116b30*/  LDL.LU R7, [R1+0x82c] ;  /* 0x00082c0001077983 */ /* 0x000ea80000300800 */
[----:B------:R-:W3:Y:S04]  /*116b40*/  LDL.LU R3, [R1+0x3ce0] ;  /* 0x003ce00001037983 */ /* 0x000ee80000300800 */
[----:B------:R-:W3:Y:S04]  /*116b50*/  LDL.LU R0, [R1+0x3cdc] ;  /* 0x003cdc0001007983 */ /* 0x000ee80000300800 */
[----:B--2---:R-:W-:Y:S04]  /*116b60*/  STL.64 [R1+0xa310], R6 ;  /* 0x00a3100601007387 */ /* 0x004fe80000100a00 */
[----:B------:R0:W-:Y:S04]  /*116b70*/  STL.64 [R1+0xa308], R4 ;  /* 0x00a3080401007387 */ /* 0x0001e80000100a00 */
[----:B0-----:R-:W2:Y:S04]  /*116b80*/  LDL.LU R4, [R1+0x830] ;  /* 0x0008300001047983 */ /* 0x001ea80000300800 */
[----:B------:R-:W2:Y:S04]  /*116b90*/  LDL.LU R5, [R1+0x834] ;  /* 0x0008340001057983 */ /* 0x000ea80000300800 */
[----:B------:R-:W2:Y:S04]  /*116ba0*/  LDL.LU R6, [R1+0x838] ;  /* 0x0008380001067983 */ /* 0x000ea80000300800 */
[----:B------:R-:W2:Y:S01]  /*116bb0*/  LDL.LU R7, [R1+0x83c] ;  /* 0x00083c0001077983 */ /* 0x000ea20000300800 */
[----:B---3--:R-:W-:-:S03]  /*116bc0*/  IMAD R0, R0, 0x100, R3 ;  /* 0x0000010000007824 */ /* 0x008fc600078e0203 */
        /* <DEDUP_REMOVED lines=26> */
[----:B------:R-:W4:Y:S04]  /*116d70*/  LDL.LU.64 R6, [R1+0xa328] ;  /* 0x00a3280001067983 */ /* 0x000f280000300a00 */
[----:B------:R-:W4:-:S13]  /*116d80*/  LDL.LU.64 R4, [R1+0xa320] ;  /* 0x00a3200001047983 */ /* 0x000f1a0000300a00 */
[----:B------:R0:W-:Y:S04]  /*116d90*/  STL.64 [R1+0x13c0], R12 ;  /* 0x0013c00c01007387 */ /* 0x0001e80000100a00 */
[----:B------:R1:W-:Y:S04]  /*116da0*/  STL.64 [R1+0x13c8], R14 ;  /* 0x0013c80e01007387 */ /* 0x0003e80000100a00 */
[----:B0-----:R-:W2:Y:S04]  /*116db0*/  LDL.LU R13, [R1+0x790] ;  /* 0x00079000010d7983 */ /* 0x001ea80000300800 */
[----:B-1----:R-:W3:Y:S04]  /*116dc0*/  LDL.LU R14, [R1+0x794] ;  /* 0x00079400010e7983 */ /* 0x002ee80000300800 */
[----:B------:R-:W4:Y:S04]  /*116dd0*/  LDL.LU R15, [R1+0x798] ;  /* 0x00079800010f7983 */ /* 0x000f280000300800 */
[----:B------:R0:W-:Y:S04]  /*116de0*/  STL [R1+0xa0d4], R2 ;  /* 0x00a0d40201007387 */ /* 0x0001e80000100800 */
[----:B------:R1:W-:Y:S01]  /*116df0*/  STL [R1+0xa0d0], R3 ;  /* 0x00a0d00301007387 */ /* 0x0003e20000100800 */
[----:B0-----:R-:W-:-:S02]  /*116e00*/  IMAD.MOV.U32 R2, RZ, RZ, R29 ;  /* 0x000000ffff027224 */ /* 0x001fc400078e001d */
[----:B-1----:R-:W-:Y:S01]  /*116e10*/  IMAD.MOV.U32 R3, RZ, RZ, R28 ;  /* 0x000000ffff037224 */ /* 0x002fe200078e001c */
[----:B--2---:R-:W-:Y:S02]  /*116e20*/  F2FP.F16.E4M3.UNPACK_B R12, R13 ;  /* 0x0000000dff0c723e */ /* 0x004fe400020006ff */
[----:B---3--:R-:W-:Y:S02]  /*116e30*/  F2FP.F16.E4M3.UNPACK_B R13, R14 ;  /* 0x0000000eff0d723e */ /* 0x008fe400020006ff */
[----:B----4-:R-:W-:Y:S02]  /*116e40*/  F2FP.F16.E4M3.UNPACK_B R14, R15 ;  /* 0x0000000fff0e723e */ /* 0x010fe400020006ff */
[----:B------:R-:W-:Y:S02]  /*116e50*/  F2FP.F16.E4M3.UNPACK_B R15, R0 ;  /* 0x00000000ff0f723e */ /* 0x000fe400020006ff */
[----:B------:R-:W2:Y:S05]  /*116e60*/  LDL.LU R0, [R1+0xa318] ;  /* 0x00a3180001007983 */ /* 0x000eaa0000300800 */
[----:B------:R-:W-:-:S15]  /*116e70*/  HMMA.16816.F32 R4, R12, R28, R4 ;  /* 0x0000001c0c04723c */ /* 0x000fde0000001804 */
[----:B------:R-:W-:-:S04]  /*116e80*/  NOP ;  /* 0x0000000000007918 */ /* 0x000fc80000000000 */
[----:B------:R-:W-:Y:S04]  /*116e90*/  STL.64 [R1+0x13b0], R4 ;  /* 0x0013b00401007387 */ /* 0x000fe80000100a00 */
[----:B------:R0:W-:Y:S04]  /*116ea0*/  STL.64 [R1+0x13b8], R6 ;  /* 0x0013b80601007387 */ /* 0x0001e80000100a00 */
[----:B0-----:R-:W3:Y:S04]  /*116eb0*/  LDL.LU.64 R6, [R1+0xa310] ;  /* 0x00a3100001067983 */ /* 0x001ee80000300a00 */
[----:B------:R-:W3:Y:S04]  /*116ec0*/  LDL.LU.64 R4, [R1+0xa308] ;  /* 0x00a3080001047983 */ /* 0x000ee80000300a00 */
[----:B------:R-:W4:Y:S04]  /*116ed0*/  LDL.LU.64 R28, [R1+0xa300] ;  /* 0x00a30000011c7983 */ /* 0x000f280000300a00 */
[----:B------:R-:W-:Y:S04]  /*116ee0*/  STL [R1+0xa114], R2 ;  /* 0x00a1140201007387 */ /* 0x000fe80000100800 */
[----:B------:R0:W-:Y:S04]  /*116ef0*/  STL [R1+0xa110], R3 ;  /* 0x00a1100301007387 */ /* 0x0001e80000100800 */
[----:B0-----:R-:W3:Y:S02]  /*116f00*/  LDL.64 R2, [R1+0x90] ;  /* 0x0000900001027983 */ /* 0x001ee40000100a00 */
[----:B---3--:R-:W-:-:S15]  /*116f10*/  HMMA.16816.F32 R4, R12, R2, R4 ;  /* 0x000000020c04723c */ /* 0x008fde0000001804 */
[----:B------:R-:W-:-:S04]  /*116f20*/  NOP ;  /* 0x0000000000007918 */ /* 0x000fc80000000000 */
[----:B------:R0:W-:Y:S04]  /*116f30*/  STL.64 [R1+0x13a0], R4 ;  /* 0x0013a00401007387 */ /* 0x0001e80000100a00 */
[----:B------:R-:W-:Y:S04]  /*116f40*/  STL.64 [R1+0x13a8], R6 ;  /* 0x0013a80601007387 */ /* 0x000fe80000100a00 */
[----:B0-----:R-:W3:Y:S02]  /*116f50*/  LDL.LU.64 R4, [R1+0xa2f8] ;  /* 0x00a2f80001047983 */ /* 0x001ee40000300a00 */
[----:B---3--:R-:W-:-:S15]  /*116f60*/  HMMA.16816.F32 R16, R12, R4, R16 ;  /* 0x000000040c10723c */ /* 0x008fde0000001810 */
[----:B------:R-:W-:-:S04]  /*116f70*/  NOP ;  /* 0x0000000000007918 */ /* 0x000fc80000000000 */
        /* <DEDUP_REMOVED lines=11> */
[----:B------:R-:W-:Y:S02]  /*117030*/  IMAD.MOV.U32 R5, RZ, RZ, R17 ;  /* 0x000000ffff057224 */ /* 0x000fe400078e0011 */
[----:B------:R-:W-:Y:S02]  /*117040*/  IMAD.MOV.U32 R6, RZ, RZ, R2 ;  /* 0x000000ffff067224 */ /* 0x000fe400078e0002 */
[----:B------:R-:W-:-:S05]  /*117050*/  IMAD.MOV.U32 R7, RZ, RZ, R3 ;  /* 0x000000ffff077224 */ /* 0x000fca00078e0003 */
[----:B------:R0:W-:Y:S04]  /*117060*/  STL.64 [R1+0xa130], R6 ;  /* 0x00a1300601007387 */ /* 0x0001e80000100a00 */
[----:B0-----:R-:W2:Y:S04]  /*117070*/  LDL R6, [R1+0x60] ;  /* 0x0000600001067983 */ /* 0x001ea80000100800 */
[----:B------:R-:W2:Y:S04]  /*117080*/  LDL R7, [R1+0x64] ;  /* 0x0000640001077983 */ /* 0x000ea80000100800 */
[----:B------:R-:W-:Y:S01]  /*117090*/  STL.64 [R1+0xa128], R4 ;  /* 0x00a1280401007387 */ /* 0x000fe20000100a00 */
[----:B---3--:R-:W-:Y:S03]  /*1170a0*/  HMMA.16816.F32 R16, R12, R18, R20 ;  /* 0x000000120c10723c */ /* 0x008fe60000001814 */
[----:B------:R-:W3:Y:S04]  /*1170b0*/  LDL.LU.64 R22, [R1+0xa2d0] ;  /* 0x00a2d00001167983 */ /* 0x000ee80000300a00 */
        /* <DEDUP_REMOVED lines=13> */
[----:B---3--:R-:W-:Y:S01]  /*117190*/  HMMA.16816.F32 R20, R12, R22, R8 ;  /* 0x000000160c14723c */ /* 0x008fe20000001808 */
[----:B------:R-:W3:Y:S04]  /*1171a0*/  LDL.LU.64 R10, [R1+0xa2a0] ;  /* 0x00a2a000010a7983 */ /* 0x000ee80000300a00 */
[----:B------:R-:W3:-:S14]  /*1171b0*/  LDL.LU.64 R8, [R1+0xa298] ;  /* 0x00a2980001087983 */ /* 0x000edc0000300a00 */
[----:B------:R-:W-:Y:S04]  /*1171c0*/  STL.64 [R1+0x1340], R20 ;  /* 0x0013401401007387 */ /* 0x000fe80000100a00 */
[----:B------:R0:W-:Y:S04]  /*1171d0*/  STL.64 [R1+0x1348], R22 ;  /* 0x0013481601007387 */ /* 0x0001e80000100a00 */
[----:B0-----:R-:W3:Y:S04]  /*1171e0*/  LDL.LU.64 R22, [R1+0xa290] ;  /* 0x00a2900001167983 */ /* 0x001ee80000300a00 */
[----:B------:R-:W3:Y:S01]  /*1171f0*/  LDL.LU.64 R20, [R1+0xa288] ;  /* 0x00a2880001147983 */ /* 0x000ee20000300a00 */
[----:B--2---:R-:W-:Y:S03]  /*117200*/  HMMA.16816.F32 R4, R12, R6, R16 ;  /* 0x000000060c04723c */ /* 0x004fe60000001810 */
[----:B------:R-:W2:Y:S04]  /*117210*/  LDL.LU.64 R18, [R1+0xa280] ;  /* 0x00a2800001127983 */ /* 0x000ea80000300a00 */
[----:B------:R-:W2:-:S12]  /*117220*/  LDL.LU.64 R16, [R1+0xa278] ;  /* 0x00a2780001107983 */ /* 0x000e980000300a00 */
[----:B------:R-:W-:Y:S04]  /*117230*/  STL.64 [R1+0x1330], R4 ;  /* 0x0013300401007387 */ /* 0x000fe80000100a00 */
[----:B------:R3:W-:Y:S02]  /*117240*/  STL.64 [R1+0x1338], R6 ;  /* 0x0013380601007387 */ /* 0x0007e40000100a00 */
[----:B---3--:R-:W-:-:S15]  /*117250*/  HMMA.16816.F32 R4, R12, R20, R8 ;  /* 0x000000140c04723c */ /* 0x008fde0000001808 */
[----:B------:R-:W-:-:S04]  /*117260*/  NOP ;  /* 0x0000000000007918 */ /* 0x000fc80000000000 */
[----:B------:R-:W-:Y:S04]  /*117270*/  STL.64 [R1+0x1320], R4 ;  /* 0x0013200401007387 */ /* 0x000fe80000100a00 */
[----:B------:R4:W-:Y:S04]  /*117280*/  STL.64 [R1+0x1328], R6 ;  /* 0x0013280601007387 */ /* 0x0009e80000100a00 */
[----:B------:R-:W3:Y:S01]  /*117290*/  LDL.LU R20, [R1+0x6a0] ;  /* 0x0006a00001147983 */ /* 0x000ee20000300800 */
[C---:B----4-:R-:W-:Y:S08]  /*1172a0*/  HMMA.16816.F32 R4, R12.reuse, R28, R24 ;  /* 0x0000001c0c04723c */ /* 0x050ff00000001818 */
[----:B--2---:R-:W-:-:S15]  /*1172b0*/  HMMA.16816.F32 R8, R12, R22, R16 ;  /* 0x000000160c08723c */ /* 0x004fde0000001810 */
[----:B------:R-:W-:-:S04]  /*1172c0*/  NOP ;  /* 0x0000000000007918 */ /* 0x000fc80000000000 */
[----:B------:R-:W-:Y:S04]  /*1172d0*/  STL.64 [R1+0x1310], R8 ;  /* 0x0013100801007387 */ /* 0x000fe80000100a00 */
[----:B------:R-:W-:Y:S04]  /*1172e0*/  STL.64 [R1+0x1318], R10 ;  /* 0x0013180a01007387 */ /* 0x000fe80000100a00 */
        /* <DEDUP_REMOVED lines=15> */
[----:B----4-:R0:W-:Y:S04]  /*1173e0*/  STL.64 [R1+0xa1a8], R26 ;  /* 0x00a1a81a01007387 */ /* 0x0101e80000100a00 */
[----:B0-----:R-:W4:Y:S04]  /*1173f0*/  LDL R26, [R1+0x8] ;  /* 0x00000800011a7983 */ /* 0x001f280000100800 */
[----:B------:R-:W4:Y:S04]  /*117400*/  LDL R27, [R1+0xc] ;  /* 0x00000c00011b7983 */ /* 0x000f280000100800 */
[----:B--2---:R0:W-:Y:S02]  /*117410*/  STL.64 [R1+0xa1a0], R24 ;  /* 0x00a1a01801007387 */ /* 0x0041e40000100a00 */
[----:B0-----:R-:W-:-:S02]  /*117420*/  IMAD.MOV.U32 R25, RZ, RZ, R0 ;  /* 0x000000ffff197224 */ /* 0x001fc400078e0000 */
[----:B----4-:R-:W-:Y:S04]  /*117430*/  STL.64 [R1+0xa1c0], R26 ;  /* 0x00a1c01a01007387 */ /* 0x010fe80000100a00 */
[----:B------:R-:W2:Y:S04]  /*117440*/  LDL.64 R28, [R1] ;  /* 0x00000000011c7983 */ /* 0x000ea80000100a00 */
[----:B------:R-:W-:Y:S04]  /*117450*/  STL.64 [R1+0xa170], R22 ;  /* 0x00a1701601007387 */ /* 0x000fe80000100a00 */
[----:B---3--:R0:W-:Y:S04]  /*117460*/  STL.64 [R1+0xa168], R20 ;  /* 0x00a1681401007387 */ /* 0x0081e80000100a00 */
[----:B0-----:R-:W3:Y:S04]  /*117470*/  LDL.LU R20, [R1+0x6b0] ;  /* 0x0006b00001147983 */ /* 0x001ee80000300800 */
[----:B------:R-:W3:Y:S04]  /*117480*/  LDL.LU R21, [R1+0x6b4] ;  /* 0x0006b40001157983 */ /* 0x000ee80000300800 */
[----:B------:R-:W4:Y:S04]  /*117490*/  LDL.LU R22, [R1+0x6b8] ;  /* 0x0006b80001167983 */ /* 0x000f280000300800 */
[----:B------:R-:W4:Y:S04]  /*1174a0*/  LDL.LU R23, [R1+0x6bc] ;  /* 0x0006bc0001177983 */ /* 0x000f280000300800 */
[----:B------:R-:W2:Y:S04]  /*1174b0*/  LDL R24, [R1+0x10] ;  /* 0x0000100001187983 */ /* 0x000ea80000100800 */
[----:B------:R-:W3:Y:S04]  /*1174c0*/  LDL.LU R0, [R1+0xa270] ;  /* 0x00a2700001007983 */ /* 0x000ee80000300800 */
        /* <DEDUP_REMOVED lines=143> */
[----:B------:R-:W-:Y:S01]  /*117dc0*/  STL [R1+0xa0d8], R0 ;  /* 0x00a0d80001007387 */ /* 0x000fe20000100800 */
[----:B--2---:R-:W-:-:S15]  /*117dd0*/  HMMA.16816.F32 R24, R12, R28, R24 ;  /* 0x0000001c0c18723c */ /* 0x004fde0000001818 */
[----:B------:R-:W-:-:S04]  /*117de0*/  NOP ;  /* 0x0000000000007918 */ /* 0x000fc80000000000 */
[----:B------:R-:W-:Y:S04]  /*117df0*/  STL.64 [R1+0x1250], R24 ;  /* 0x0012501801007387 */ /* 0x000fe80000100a00 */
[----:B------:R0:W-:Y:S04]  /*117e00*/  STL.64 [R1+0x1258], R26 ;  /* 0x0012581a01007387 */ /* 0x0001e80000100a00 */
[----:B0-----:R-:W2:Y:S04]  /*117e10*/  LDL.LU.64 R26, [R1+0xa180] ;  /* 0x00a18000011a7983 */ /* 0x001ea80000300a00 */
[----:B------:R-:W3:Y:S04]  /*117e20*/  LDL.LU.64 R24, [R1+0xa178] ;  /* 0x00a1780001187983 */ /* 0x000ee80000300a00 */
[----:B------:R-:W-:Y:S01]  /*117e30*/  STL [R1+0xa0dc], R29 ;  /* 0x00a0dc1d01007387 */ /* 0x000fe20000100800 */
        /* <DEDUP_REMOVED lines=47> */
[----:B------:R2:W-:Y:S01]  /*118130*/  STL.64 [R1+0x9f18], R16 ;  /* 0x009f181001007387 */ /* 0x0005e20000100a00 */
[C---:B---3--:R-:W-:Y:S08]  /*118140*/  HMMA.16816.F32 R20, R12.reuse, R10, R20 ;  /* 0x0000000a0c14723c */ /* 0x048ff00000001814 */
[----:B--2---:R-:W-:Y:S11]  /*118150*/  HMMA.16816.F32 R16, R12, R8, R24 ;  /* 0x000000080c10723c */ /* 0x004ff60000001818 */
[----:B------:R0:W-:Y:S04]  /*118160*/  STL.64 [R1+0x11d0], R20 ;  /* 0x0011d01401007387 */ /* 0x0001e80000100a00 */
[----:B------:R1:W-:Y:S04]  /*118170*/  STL.64 [R1+0x11d8], R22 ;  /* 0x0011d81601007387 */ /* 0x0003e80000100a00 */
[----:B0-----:R-:W2:Y:S04]  /*118180*/  LDL.LU R20, [R1+0x5b0] ;  /* 0x0005b00001147983 */ /* 0x001ea80000300800 */
[----:B------:R0:W-:Y:S04]  /*118190*/  STL.64 [R1+0x11c0], R16 ;  /* 0x0011c01001007387 */ /* 0x0001e80000100a00 */
[----:B------:R3:W-:Y:S04]  /*1181a0*/  STL.64 [R1+0x11c8], R18 ;  /* 0x0011c81201007387 */ /* 0x0007e80000100a00 */
[----:B------:R-:W2:Y:S04]  /*1181b0*/  LDL.LU R21, [R1+0x5b4] ;  /* 0x0005b40001157983 */ /* 0x000ea80000300800 */
[----:B-1----:R-:W2:Y:S04]  /*1181c0*/  LDL.LU R22, [R1+0x5b8] ;  /* 0x0005b80001167983 */ /* 0x002ea80000300800 */
[----:B------:R-:W2:Y:S01]  /*1181d0*/  LDL.LU R23, [R1+0x5bc] ;  /* 0x0005bc0001177983 */ /* 0x000ea20000300800 */
[----:B------:R-:W-:-:S02]  /*1181e0*/  IMAD.MOV.U32 R24, RZ, RZ, R2 ;  /* 0x000000ffff187224 */ /* 0x000fc400078e0002 */
[----:B------:R-:W-:Y:S01]  /*1181f0*/  IMAD.MOV.U32 R25, RZ, RZ, R3 ;  /* 0x000000ffff197224 */ /* 0x000fe200078e0003 */
[----:B--2---:R-:W-:Y:S04]  /*118200*/  STL.64 [R1+0xa060], R22 ;  /* 0x00a0601601007387 */ /* 0x004fe80000100a00 */
[----:B------:R1:W-:Y:S04]  /*118210*/  STL.64 [R1+0xa058], R20 ;  /* 0x00a0581401007387 */ /* 0x0003e80000100a00 */
[----:B------:R-:W2:Y:S04]  /*118220*/  LDL.LU R2, [R1+0xa114] ;  /* 0x00a1140001027983 */ /* 0x000ea80000300800 */
[----:B------:R-:W2:Y:S04]  /*118230*/  LDL.LU R3, [R1+0xa110] ;  /* 0x00a1100001037983 */ /* 0x000ea80000300800 */
[----:B0-----:R-:W2:Y:S04]  /*118240*/  LDL.LU R16, [R1+0x5c0] ;  /* 0x0005c00001107983 */ /* 0x001ea80000300800 */
[----:B------:R-:W2:Y:S04]  /*118250*/  LDL.LU R17, [R1+0x5c4] ;  /* 0x0005c40001117983 */ /* 0x000ea80000300800 */
[----:B---3--:R-:W3:Y:S04]  /*118260*/  LDL.LU R18, [R1+0x5c8] ;  /* 0x0005c80001127983 */ /* 0x008ee80000300800 */
[----:B------:R-:W3:Y:S04]  /*118270*/  LDL.LU R19, [R1+0x5cc] ;  /* 0x0005cc0001137983 */ /* 0x000ee80000300800 */
[----:B-1----:R-:W2:Y:S01]  /*118280*/  LDL.64 R20, [R1+0x88] ;  /* 0x0000880001147983 */ /* 0x002ea20000100a00 */
[----:B----4-:R-:W-:-:S02]  /*118290*/  IMAD.MOV.U32 R22, RZ, RZ, R4 ;  /* 0x000000ffff167224 */ /* 0x010fc400078e0004 */
[----:B------:R-:W-:Y:S01]  /*1182a0*/  IMAD.MOV.U32 R23, RZ, RZ, R5 ;  /* 0x000000ffff177224 */ /* 0x000fe200078e0005 */
[----:B---3--:R-:W-:Y:S04]  /*1182b0*/  STL.64 [R1+0xa070], R18 ;  /* 0x00a0701201007387 */ /* 0x008fe80000100a00 */
[----:B--2---:R0:W-:Y:S04]  /*1182c0*/  STL.64 [R1+0xa068], R16 ;  /* 0x00a0681001007387 */ /* 0x0041e80000100a00 */
[----:B------:R-:W2:Y:S04]  /*1182d0*/  LDL.LU R4, [R1+0xa10c] ;  /* 0x00a10c0001047983 */ /* 0x000ea80000300800 */
[----:B------:R-:W2:Y:S04]  /*1182e0*/  LDL.LU R5, [R1+0xa108] ;  /* 0x00a1080001057983 */ /* 0x000ea80000300800 */
[----:B------:R1:W-:Y:S04]  /*1182f0*/  STL.64 [R1+0xa090], R22 ;  /* 0x00a0901601007387 */ /* 0x0003e80000100a00 */
[----:B------:R-:W-:Y:S04]  /*118300*/  STL.64 [R1+0xa088], R20 ;  /* 0x00a0881401007387 */ /* 0x000fe80000100a00 */
[----:B0-----:R-:W3:Y:S04]  /*118310*/  LDL.LU R16, [R1+0x5e0] ;  /* 0x0005e00001107983 */ /* 0x001ee80000300800 */
[----:B------:R-:W3:Y:S04]  /*118320*/  LDL.LU R17, [R1+0x5e4] ;  /* 0x0005e40001117983 */ /* 0x000ee80000300800 */
[----:B------:R-:W4:Y:S04]  /*118330*/  LDL.LU R18, [R1+0x5e8] ;  /* 0x0005e80001127983 */ /* 0x000f280000300800 */
[----:B------:R-:W4:Y:S01]  /*118340*/  LDL.LU R19, [R1+0x5ec] ;  /* 0x0005ec0001137983 */ /* 0x000f220000300800 */
[----:B-1----:R-:W-:-:S02]  /*118350*/  IMAD.MOV.U32 R22, RZ, RZ, R6 ;  /* 0x000000ffff167224 */ /* 0x002fc400078e0006 */
[----:B------:R-:W-:Y:S01]  /*118360*/  IMAD.MOV.U32 R23, RZ, RZ, R7 ;  /* 0x000000ffff177224 */ /* 0x000fe200078e0007 */
[----:B------:R-:W2:Y:S04]  /*118370*/  LDL.LU R6, [R1+0xa104] ;  /* 0x00a1040001067983 */ /* 0x000ea80000300800 */
[----:B------:R-:W2:Y:S04]  /*118380*/  LDL.LU R7, [R1+0xa100] ;  /* 0x00a1000001077983 */ /* 0x000ea80000300800 */
[----:B------:R-:W-:Y:S04]  /*118390*/  STL.64 [R1+0xa0a8], R22 ;  /* 0x00a0a81601007387 */ /* 0x000fe80000100a00 */
[----:B----4-:R-:W-:Y:S04]  /*1183a0*/  STL.64 [R1+0xa080], R18 ;  /* 0x00a0801201007387 */ /* 0x010fe80000100a00 */
[----:B---3--:R0:W-:Y:S04]  /*1183b0*/  STL.64 [R1+0xa078], R16 ;  /* 0x00a0781001007387 */ /* 0x0081e80000100a00 */
[----:B0-----:R-:W3:Y:S04]  /*1183c0*/  LDL.LU R16, [R1+0x5f0] ;  /* 0x0005f00001107983 */ /* 0x001ee80000300800 */
[----:B------:R-:W3:Y:S04]  /*1183d0*/  LDL.LU R17, [R1+0x5f4] ;  /* 0x0005f40001117983 */ /* 0x000ee80000300800 */
[----:B------:R-:W4:Y:S04]  /*1183e0*/  LDL.LU R18, [R1+0x5f8] ;  /* 0x0005f80001127983 */ /* 0x000f280000300800 */
[----:B------:R-:W4:Y:S04]  /*1183f0*/  LDL.LU R19, [R1+0x5fc] ;  /* 0x0005fc0001137983 */ /* 0x000f280000300800 */
[----:B------:R-:W2:Y:S04]  /*118400*/  LDL.LU R29, [R1+0x3ce8] ;  /* 0x003ce800011d7983 */ /* 0x000ea80000300800 */
[----:B------:R-:W2:Y:S04]  /*118410*/  LDL.LU R23, [R1+0x3ce4] ;  /* 0x003ce40001177983 */ /* 0x000ea80000300800 */
[----:B------:R-:W2:Y:S04]  /*118420*/  LDL.LU R0, [R1+0x3cf0] ;  /* 0x003cf00001007983 */ /* 0x000ea80000300800 */
[----:B------:R-:W2:Y:S01]  /*118430*/  LDL.LU R22, [R1+0x3cec] ;  /* 0x003cec0001167983 */ /* 0x000ea20000300800 */
[----:B------:R-:W-:-:S02]  /*118440*/  IMAD.MOV.U32 R20, RZ, RZ, R3 ;  /* 0x000000ffff147224 */ /* 0x000fc400078e0003 */
[----:B------:R-:W-:Y:S01]  /*118450*/  IMAD.MOV.U32 R21, RZ, RZ, R2 ;  /* 0x000000ffff157224 */ /* 0x000fe200078e0002 */
        /* <DEDUP_REMOVED lines=26> */
[C---:B--2---:R-:W-:Y:S03]  /*118600*/  HMMA.16816.F32 R20, R12.reuse, R6, R20 ;  /* 0x000000060c14723c */ /* 0x044fe60000001814 */
[----:B----4-:R-:W-:Y:S04]  /*118610*/  STL.64 [R1+0xa0c8], R18 ;  /* 0x00a0c81201007387 */ /* 0x010fe80000100a00 */
[----:B---3--:R0:W-:Y:S04]  /*118620*/  STL.64 [R1+0xa0c0], R16 ;  /* 0x00a0c01001007387 */ /* 0x0081e80000100a00 */
[----:B0-----:R-:W2:Y:S04]  /*118630*/  LDL.LU R16, [R1+0xc0] ;  /* 0x0000c00001107983 */ /* 0x001ea80000300800 */
[----:B------:R-:W2:Y:S04]  /*118640*/  LDL.LU R17, [R1+0xc4] ;  /* 0x0000c40001117983 */ /* 0x000ea80000300800 */
[----:B------:R-:W2:Y:S04]  /*118650*/  LDL.LU R18, [R1+0xc8] ;  /* 0x0000c80001127983 */ /* 0x000ea80000300800 */
[----:B------:R-:W2:Y:S04]  /*118660*/  LDL.LU R19, [R1+0xcc] ;  /* 0x0000cc0001137983 */ /* 0x000ea80000300800 */
[----:B------:R-:W3:Y:S04]  /*118670*/  LDL.64 R26, [R1+0x68] ;  /* 0x00006800011a7983 */ /* 0x000ee80000100a00 */
[----:B------:R0:W-:Y:S04]  /*118680*/  STL.64 [R1+0x9f00], R10 ;  /* 0x009f000a01007387 */ /* 0x0001e80000100a00 */
[----:B0-----:R-:W4:Y:S04]  /*118690*/  LDL.64 R10, [R1+0x78] ;  /* 0x00007800010a7983 */ /* 0x001f280000100a00 */
        /* <DEDUP_REMOVED lines=16> */
[----:B------:R-:W-:Y:S01]  /*1187a0*/  IMAD R8, R8, 0x100, R3 ;  /* 0x0000010008087824 */ /* 0x000fe200078e0203 */
[----:B0-----:R-:W4:Y:S04]  /*1187b0*/  LDL.LU R4, [R1+0x5d0] ;  /* 0x0005d00001047983 */ /* 0x001f280000300800 */
[----:B------:R-:W4:Y:S04]  /*1187c0*/  LDL.LU R5, [R1+0x5d4] ;  /* 0x0005d40001057983 */ /* 0x000f280000300800 */
[----:B------:R-:W4:Y:S04]  /*1187d0*/  LDL.LU R6, [R1+0x5d8] ;  /* 0x0005d80001067983 */ /* 0x000f280000300800 */
[----:B------:R-:W4:Y:S01]  /*1187e0*/  LDL.LU R7, [R1+0x5dc] ;  /* 0x0005dc0001077983 */ /* 0x000f220000300800 */
[----:B--2---:R-:W-:-:S02]  /*1187f0*/  IMAD R23, R23, 0x100, R29 ;  /* 0x0000010017177824 */ /* 0x004fc400078e021d */
[----:B------:R-:W-:Y:S01]  /*118800*/  IMAD R22, R22, 0x100, R0 ;  /* 0x0000010016167824 */ /* 0x000fe200078e0200 */
[----:B------:R-:W2:Y:S04]  /*118810*/  LDL.LU R29, [R1+0xa0dc] ;  /* 0x00a0dc00011d7983 */ /* 0x000ea80000300800 */
[----:B------:R-:W2:Y:S04]  /*118820*/  LDL.LU R0, [R1+0xa0d8] ;  /* 0x00a0d80001007983 */ /* 0x000ea80000300800 */
[----:B------:R-:W2:Y:S04]  /*118830*/  LDL.LU R2, [R1+0xa0d4] ;  /* 0x00a0d40001027983 */ /* 0x000ea80000300800 */
[----:B------:R-:W2:Y:S02]  /*118840*/  LDL.LU R3, [R1+0xa0d0] ;  /* 0x00a0d00001037983 */ /* 0x000ea40000300800 */
[----:B--2---:R-:W-:Y:S02]  /*118850*/  HMMA.16816.F32 R12, R12, R2, R16 ;  /* 0x000000020c0c723c */ /* 0x004fe40000001810 */
[----:B------:R-:W3:Y:S04]  /*118860*/  LDL.LU.64 R18, [R1+0xa0c8] ;  /* 0x00a0c80001127983 */ /* 0x000ee80000300a00 */
[----:B------:R-:W3:Y:S04]  /*118870*/  LDL.LU.64 R16, [R1+0xa0c0] ;  /* 0x00a0c00001107983 */ /* 0x000ee80000300a00 */
        /* <DEDUP_REMOVED lines=37> */
[----:B------:R-:W3:Y:S01]  /*118ad0*/  LDL.LU.64 R20, [R1+0xa058] ;  /* 0x00a0580001147983 */ /* 0x000ee20000300a00 */
[----:B----4-:R-:W-:Y:S01]  /*118ae0*/  HMMA.16816.F32 R4, R12, R10, R4 ;  /* 0x0000000a0c04723c */ /* 0x010fe20000001804 */
[----:B------:R-:W-:-:S02]  /*118af0*/  IMAD.MOV.U32 R3, RZ, RZ, R10 ;  /* 0x000000ffff037224 */ /* 0x000fc400078e000a */
[----:B------:R-:W-:-:S15]  /*118b00*/  IMAD.MOV.U32 R2, RZ, RZ, R11 ;  /* 0x000000ffff027224 */ /* 0x000fde00078e000b */
[----:B------:R-:W-:Y:S01]  /*118b10*/  NOP ;  /* 0x0000000000007918 */ /* 0x000fe20000000000 */
[----:B------:R-:W-:Y:S04]  /*118b20*/  STL.64 [R1+0x1130], R4 ;  /* 0x0011300401007387 */ /* 0x000fe80000100a00 */
[----:B------:R-:W-:Y:S04]  /*118b30*/  STL.64 [R1+0x1138], R6 ;  /* 0x0011380601007387 */ /* 0x000fe80000100a00 */
[----:B------:R0:W-:Y:S04]  /*118b40*/  STL [R1+0x9ea4], R2 ;  /* 0x009ea40201007387 */ /* 0x0001e80000100800 */
[----:B------:R1:W-:Y:S01]  /*118b50*/  STL [R1+0x9ea0], R3 ;  /* 0x009ea00301007387 */ /* 0x0003e20000100800 */
[----:B0-----:R-:W-:-:S02]  /*118b60*/  IMAD.MOV.U32 R2, RZ, RZ, R26 ;  /* 0x000000ffff027224 */ /* 0x001fc400078e001a */
[----:B-1----:R-:W-:Y:S01]  /*118b70*/  IMAD.MOV.U32 R3, RZ, RZ, R27 ;  /* 0x000000ffff037224 */ /* 0x002fe200078e001b */
[C---:B--2---:R-:W-:Y:S08]  /*118b80*/  HMMA.16816.F32 R8, R12.reuse, R24, R16 ;  /* 0x000000180c08723c */ /* 0x044ff00000001810 */
[C---:B---3--:R-:W-:Y:S11]  /*118b90*/  HMMA.16816.F32 R4, R12.reuse, R26, R20 ;  /* 0x0000001a0c04723c */ /* 0x048ff60000001814 */
[----:B------:R-:W-:Y:S04]  /*118ba0*/  STL.64 [R1+0x1120], R8 ;  /* 0x0011200801007387 */ /* 0x000fe80000100a00 */
[----:B------:R0:W-:Y:S04]  /*118bb0*/  STL.64 [R1+0x1128], R10 ;  /* 0x0011280a01007387 */ /* 0x0001e80000100a00 */
[----:B------:R-:W-:Y:S04]  /*118bc0*/  STL.64 [R1+0x1110], R4 ;  /* 0x0011100401007387 */ /* 0x000fe80000100a00 */
[----:B------:R-:W-:Y:S04]  /*118bd0*/  STL.64 [R1+0x1118], R6 ;  /* 0x0011180601007387 */ /* 0x000fe80000100a00 */
[----:B------:R-:W2:Y:S04]  /*118be0*/  LDL R26, [R1+0x10] ;  /* 0x00001000011a7983 */ /* 0x000ea80000100800 */
[----:B------:R-:W2:Y:S04]  /*118bf0*/  LDL R27, [R1+0x14] ;  /* 0x00001400011b7983 */ /* 0x000ea80000100800 */
[----:B------:R-:W3:Y:S04]  /*118c00*/  LDL.LU R16, [R1+0x510] ;  /* 0x0005100001107983 */ /* 0x000ee80000300800 */
[----:B------:R-:W3:Y:S04]  /*118c10*/  LDL.LU R17, [R1+0x514] ;  /* 0x0005140001117983 */ /* 0x000ee80000300800 */
[----:B------:R-:W4:Y:S04]  /*118c20*/  LDL.LU R18, [R1+0x518] ;  /* 0x0005180001127983 */ /* 0x000f280000300800 */
[----:B------:R-:W4:Y:S04]  /*118c30*/  LDL.LU R19, [R1+0x51c] ;  /* 0x00051c0001137983 */ /* 0x000f280000300800 */
[----:B----4-:R-:W-:Y:S04]  /*118c40*/  STL.64 [R1+0x9fa0], R18 ;  /* 0x009fa01201007387 */ /* 0x010fe80000100a00 */
[----:B---3--:R1:W-:Y:S04]  /*118c50*/  STL.64 [R1+0x9f98], R16 ;  /* 0x009f981001007387 */ /* 0x0083e80000100a00 */
[----:B0-----:R-:W3:Y:S04]  /*118c60*/  LDL R10, [R1+0x20] ;  /* 0x00002000010a7983 */ /* 0x001ee80000100800 */
[----:B------:R-:W3:Y:S04]  /*118c70*/  LDL R11, [R1+0x24] ;  /* 0x00002400010b7983 */ /* 0x000ee80000100800 */
        /* <DEDUP_REMOVED lines=9> */
[----:B--2---:R0:W-:Y:S04]  /*118d10*/  STL.64 [R1+0x9fe0], R18 ;  /* 0x009fe01201007387 */ /* 0x0041e80000100a00 */
[----:B0-----:R-:W2:Y:S04]  /*118d20*/  LDL R18, [R1+0x40] ;  /* 0x0000400001127983 */ /* 0x001ea80000100800 */
[----:B------:R-:W2:Y:S04]  /*118d30*/  LDL R19, [R1+0x44] ;  /* 0x0000440001137983 */ /* 0x000ea80000100800 */
[----:B----4-:R-:W-:Y:S04]  /*118d40*/  STL.64 [R1+0x9fd8], R16 ;  /* 0x009fd81001007387 */ /* 0x010fe80000100a00 */
[----:B------:R-:W4:Y:S04]  /*118d50*/  LDL.64 R8, [R1+0x28] ;  /* 0x0000280001087983 */ /* 0x000f280000100a00 */
[----:B---3--:R-:W-:Y:S04]  /*118d60*/  STL.64 [R1+0x9fc0], R10 ;  /* 0x009fc00a01007387 */ /* 0x008fe80000100a00 */
[----:B----4-:R0:W-:Y:S04]  /*118d70*/  STL.64 [R1+0x9fb8], R8 ;  /* 0x009fb80801007387 */ /* 0x0101e80000100a00 */
[----:B0-----:R-:W3:Y:S04]  /*118d80*/  LDL.LU R8, [R1+0x540] ;  /* 0x0005400001087983 */ /* 0x001ee80000300800 */
[----:B------:R-:W3:Y:S04]  /*118d90*/  LDL.LU R9, [R1+0x544] ;  /* 0x0005440001097983 */ /* 0x000ee80000300800 */
[----:B------:R-:W4:Y:S04]  /*118da0*/  LDL.LU R10, [R1+0x548] ;  /* 0x00054800010a7983 */ /* 0x000f280000300800 */
[----:B------:R-:W4:Y:S04]  /*118db0*/  LDL.LU R11, [R1+0x54c] ;  /* 0x00054c00010b7983 */ /* 0x000f280000300800 */
[----:B------:R-:W3:Y:S04]  /*118dc0*/  LDL.64 R16, [R1+0x48] ;  /* 0x0000480001107983 */ /* 0x000ee80000100a00 */
[----:B--2---:R0:W-:Y:S04]  /*118dd0*/  STL.64 [R1+0xa010], R18 ;  /* 0x00a0101201007387 */ /* 0x0041e80000100a00 */
[----:B0-----:R-:W2:Y:S04]  /*118de0*/  LDL R18, [R1+0x50] ;  /* 0x0000500001127983 */ /* 0x001ea80000100800 */
[----:B------:R-:W2:Y:S04]  /*118df0*/  LDL R19, [R1+0x54] ;  /* 0x0000540001137983 */ /* 0x000ea80000100800 */
[----:B---3--:R-:W-:Y:S04]  /*118e00*/  STL.64 [R1+0xa008], R16 ;  /* 0x00a0081001007387 */ /* 0x008fe80000100a00 */
[----:B----4-:R-:W-:Y:S04]  /*118e10*/  STL.64 [R1+0x9fd0], R10 ;  /* 0x009fd00a01007387 */ /* 0x010fe80000100a00 */
[----:B------:R0:W-:Y:S04]  /*118e20*/  STL.64 [R1+0x9fc8], R8 ;  /* 0x009fc80801007387 */ /* 0x0001e80000100a00 */
        /* <DEDUP_REMOVED lines=43> */
[----:B------:R-:W4:Y:S04]  /*1190e0*/  LDL.64 R24, [R1+0x18] ;  /* 0x0000180001187983 */ /* 0x000f280000100a00 */
[----:B------:R-:W3:Y:S04]  /*1190f0*/  LDL.LU R20, [R1+0x500] ;  /* 0x0005000001147983 */ /* 0x000ee80000300800 */
[----:B------:R-:W3:Y:S04]  /*119100*/  LDL.LU R21, [R1+0x504] ;  /* 0x0005040001157983 */ /* 0x000ee80000300800 */
[----:B------:R-:W3:Y:S04]  /*119110*/  LDL.LU R22, [R1+0x508] ;  /* 0x0005080001167983 */ /* 0x000ee80000300800 */
[----:B------:R-:W3:Y:S04]  /*119120*/  LDL.LU R23, [R1+0x50c] ;  /* 0x00050c0001177983 */ /* 0x000ee80000300800 */
        /* <DEDUP_REMOVED lines=68> */
[----:B---3--:R-:W-:Y:S03]  /*119570*/  HMMA.16816.F32 R8, R12, R10, R4 ;  /* 0x0000000a0c08723c */ /* 0x008fe60000001804 */
[----:B------:R-:W-:Y:S04]  /*119580*/  STL [R1+0x9ecc], R3 ;  /* 0x009ecc0301007387 */ /* 0x000fe80000100800 */
[----:B------:R4:W-:-:S12]  /*119590*/  STL [R1+0x9ec8], R2 ;  /* 0x009ec80201007387 */ /* 0x0009d80000100800 */
[----:B------:R-:W-:Y:S04]  /*1195a0*/  STL.64 [R1+0x1080], R8 ;  /* 0x0010800801007387 */ /* 0x000fe80000100a00 */
[----:B------:R0:W-:Y:S01]  /*1195b0*/  STL.64 [R1+0x1088], R10 ;  /* 0x0010880a01007387 */ /* 0x0001e20000100a00 */
[----:B----4-:R-:W-:Y:S01]  /*1195c0*/  IMAD.MOV.U32 R2, RZ, RZ, R25 ;  /* 0x000000ffff027224 */ /* 0x010fe200078e0019 */
[----:B0-----:R-:W-:Y:S01]  /*1195d0*/  HMMA.16816.F32 R8, R12, R26, R20 ;  /* 0x0000001a0c08723c */ /* 0x001fe20000001814 */
[----:B------:R-:W-:-:S07]  /*1195e0*/  IMAD.MOV.U32 R3, RZ, RZ, R24 ;  /* 0x000000ffff037224 */ /* 0x000fce00078e0018 */
[----:B--2---:R-:W-:-:S15]  /*1195f0*/  HMMA.16816.F32 R4, R12, R24, R16 ;  /* 0x000000180c04723c */ /* 0x004fde0000001810 */
[----:B------:R-:W-:-:S04]  /*119600*/  NOP ;  /* 0x0000000000007918 */ /* 0x000fc80000000000 */
[----:B------:R0:W-:Y:S04]  /*119610*/  STL.64 [R1+0x1070], R4 ;  /* 0x0010700401007387 */ /* 0x0001e80000100a00 */
[----:B------:R1:W-:Y:S04]  /*119620*/  STL.64 [R1+0x1078], R6 ;  /* 0x0010780601007387 */ /* 0x0003e80000100a00 */
[----:B------:R-:W-:Y:S04]  /*119630*/  STL [R1+0x9ed4], R2 ;  /* 0x009ed40201007387 */ /* 0x000fe80000100800 */
[----:B------:R-:W-:Y:S04]  /*119640*/  STL [R1+0x9ed0], R3 ;  /* 0x009ed00301007387 */ /* 0x000fe80000100800 */
[----:B0-----:R-:W2:Y:S04]  /*119650*/  LDL.LU R4, [R1+0x450] ;  /* 0x0004500001047983 */ /* 0x001ea80000300800 */
[----:B------:R0:W-:Y:S04]  /*119660*/  STL.64 [R1+0x1060], R8 ;  /* 0x0010600801007387 */ /* 0x0001e80000100a00 */
[----:B------:R3:W-:Y:S04]  /*119670*/  STL.64 [R1+0x1068], R10 ;  /* 0x0010680a01007387 */ /* 0x0007e80000100a00 */
[----:B------:R-:W2:Y:S04]  /*119680*/  LDL.LU R5, [R1+0x454] ;  /* 0x0004540001057983 */ /* 0x000ea80000300800 */
[----:B-1----:R-:W4:Y:S04]  /*119690*/  LDL.LU R6, [R1+0x458] ;  /* 0x0004580001067983 */ /* 0x002f280000300800 */
[----:B------:R-:W4:Y:S04]  /*1196a0*/  LDL.LU R7, [R1+0x45c] ;  /* 0x00045c0001077983 */ /* 0x000f280000300800 */
[----:B0-----:R-:W2:Y:S04]  /*1196b0*/  LDL.LU R8, [R1+0x470] ;  /* 0x0004700001087983 */ /* 0x001ea80000300800 */
[----:B------:R-:W2:Y:S04]  /*1196c0*/  LDL.LU R9, [R1+0x474] ;  /* 0x0004740001097983 */ /* 0x000ea80000300800 */
[----:B---3--:R-:W3:Y:S04]  /*1196d0*/  LDL.LU R10, [R1+0x478] ;  /* 0x00047800010a7983 */ /* 0x008ee80000300800 */
        /* <DEDUP_REMOVED lines=11> */
[----:B------:R0:W-:Y:S04]  /*119790*/  STL.64 [R1+0x9f68], R24 ;  /* 0x009f681801007387 */ /* 0x0001e80000100a00 */
[----:B0-----:R-:W2:Y:S04]  /*1197a0*/  LDL.64 R24, [R1+0x8] ;  /* 0x0000080001187983 */ /* 0x001ea80000100a00 */
        /* <DEDUP_REMOVED lines=23> */
[----:B--2---:R-:W-:Y:S02]  /*119920*/  HMMA.16816.F32 R20, R12, R24, R20 ;  /* 0x000000180c14723c */ /* 0x004fe40000001814 */
        /* <DEDUP_REMOVED lines=89> */
[----:B0-----:R-:W3:Y:S04]  /*119ec0*/  LDL.LU R16, [R1+0x430] ;  /* 0x0004300001107983 */ /* 0x001ee80000300800 */
[----:B------:R-:W3:Y:S04]  /*119ed0*/  LDL.LU R17, [R1+0x434] ;  /* 0x0004340001117983 */ /* 0x000ee80000300800 */
[----:B------:R-:W3:Y:S04]  /*119ee0*/  LDL.LU R18, [R1+0x438] ;  /* 0x0004380001127983 */ /* 0x000ee80000300800 */
[----:B------:R-:W3:Y:S01]  /*119ef0*/  LDL.LU R19, [R1+0x43c] ;  /* 0x00043c0001137983 */ /* 0x000ee20000300800 */
        /* <DEDUP_REMOVED lines=34> */
[----:B------:R-:W-:Y:S01]  /*11a120*/  IMAD R0, R0, 0x100, R27 ;  /* 0x0000010000007824 */ /* 0x000fe200078e021b */
[----:B---3--:R-:W-:Y:S04]  /*11a130*/  STL.64 [R1+0x9cb8], R10 ;  /* 0x009cb80a01007387 */ /* 0x008fe80000100a00 */
[----:B--2---:R0:W-:Y:S04]  /*11a140*/  STL.64 [R1+0x9cb0], R8 ;  /* 0x009cb00801007387 */ /* 0x0041e80000100a00 */
[----:B------:R-:W2:Y:S04]  /*11a150*/  LDL R26, [R1] ;  /* 0x00000000011a7983 */ /* 0x000ea80000100800 */
[----:B------:R-:W2:Y:S04]  /*11a160*/  LDL R27, [R1+0x4] ;  /* 0x00000400011b7983 */ /* 0x000ea80000100800 */
[----:B------:R-:W3:Y:S04]  /*11a170*/  LDL.LU R20, [R1+0x2f0] ;  /* 0x0002f00001147983 */ /* 0x000ee80000300800 */
[----:B------:R-:W3:Y:S04]  /*11a180*/  LDL.LU R21, [R1+0x2f4] ;  /* 0x0002f40001157983 */ /* 0x000ee80000300800 */
[----:B------:R-:W4:Y:S04]  /*11a190*/  LDL.LU R22, [R1+0x2f8] ;  /* 0x0002f80001167983 */ /* 0x000f280000300800 */
[----:B------:R-:W4:Y:S01]  /*11a1a0*/  LDL.LU R23, [R1+0x2fc] ;  /* 0x0002fc0001177983 */ /* 0x000f220000300800 */
[----:B------:R-:W-:-:S02]  /*11a1b0*/  IMAD R28, R28, 0x100, R25 ;  /* 0x000001001c1c7824 */ /* 0x000fc400078e0219 */
[----:B------:R-:W-:Y:S02]  /*11a1c0*/  IMAD.MOV.U32 R24, RZ, RZ, R2 ;  /* 0x000000ffff187224 */ /* 0x000fe400078e0002 */
[----:B------:R-:W-:Y:S01]  /*11a1d0*/  IMAD.MOV.U32 R25, RZ, RZ, R3 ;  /* 0x000000ffff197224 */ /* 0x000fe200078e0003 */
[----:B----4-:R1:W-:Y:S04]  /*11a1e0*/  STL.64 [R1+0x9cc8], R22 ;  /* 0x009cc81601007387 */ /* 0x0103e80000100a00 */
[----:B---3--:R-:W-:Y:S04]  /*11a1f0*/  STL.64 [R1+0x9cc0], R20 ;  /* 0x009cc01401007387 */ /* 0x008fe80000100a00 */
[----:B------:R-:W3:Y:S04]  /*11a200*/  LDL.LU R2, [R1+0x9ed4] ;  /* 0x009ed40001027983 */ /* 0x000ee80000300800 */
[----:B------:R-:W4:Y:S04]  /*11a210*/  LDL.LU R3, [R1+0x9ed0] ;  /* 0x009ed00001037983 */ /* 0x000f280000300800 */
[----:B--2---:R-:W-:Y:S04]  /*11a220*/  STL.64 [R1+0x9cd8], R26 ;  /* 0x009cd81a01007387 */ /* 0x004fe80000100a00 */
[----:B------:R2:W-:Y:S04]  /*11a230*/  STL.64 [R1+0x9cd0], R24 ;  /* 0x009cd01801007387 */ /* 0x0005e80000100a00 */
[----:B0-----:R-:W2:Y:S04]  /*11a240*/  LDL.LU R8, [R1+0x300] ;  /* 0x0003000001087983 */ /* 0x001ea80000300800 */
[----:B------:R-:W2:Y:S04]  /*11a250*/  LDL.LU R9, [R1+0x304] ;  /* 0x0003040001097983 */ /* 0x000ea80000300800 */
[----:B------:R-:W2:Y:S04]  /*11a260*/  LDL.LU R10, [R1+0x308] ;  /* 0x00030800010a7983 */ /* 0x000ea80000300800 */
[----:B------:R-:W2:Y:S04]  /*11a270*/  LDL.LU R11, [R1+0x30c] ;  /* 0x00030c00010b7983 */ /* 0x000ea80000300800 */
[----:B--2---:R-:W-:Y:S04]  /*11a280*/  STL.64 [R1+0x9ce8], R10 ;  /* 0x009ce80a01007387 */ /* 0x004fe80000100a00 */
[----:B------:R-:W-:Y:S04]  /*11a290*/  STL.64 [R1+0x9ce0], R8 ;  /* 0x009ce00801007387 */ /* 0x000fe80000100a00 */
[----:B-1----:R-:W2:Y:S04]  /*11a2a0*/  LDL R22, [R1+0x10] ;  /* 0x0000100001167983 */ /* 0x002ea80000100800 */
[----:B------:R-:W2:Y:S04]  /*11a2b0*/  LDL R23, [R1+0x14] ;  /* 0x0000140001177983 */ /* 0x000ea80000100800 */
[----:B------:R-:W2:Y:S04]  /*11a2c0*/  LDL.LU R24, [R1+0x310] ;  /* 0x0003100001187983 */ /* 0x000ea80000300800 */
[----:B------:R-:W2:Y:S04]  /*11a2d0*/  LDL.LU R25, [R1+0x314] ;  /* 0x0003140001197983 */ /* 0x000ea80000300800 */
[----:B------:R-:W2:Y:S04]  /*11a2e0*/  LDL.LU R26, [R1+0x318] ;  /* 0x00031800011a7983 */ /* 0x000ea80000300800 */
[----:B------:R-:W2:Y:S01]  /*11a2f0*/  LDL.LU R27, [R1+0x31c] ;  /* 0x00031c00011b7983 */ /* 0x000ea20000300800 */
[----:B----4-:R-:W-:-:S02]  /*11a300*/  IMAD.MOV.U32 R20, RZ, RZ, R3 ;  /* 0x000000ffff147224 */ /* 0x010fc400078e0003 */
[----:B---3--:R-:W-:Y:S01]  /*11a310*/  IMAD.MOV.U32 R21, RZ, RZ, R2 ;  /* 0x000000ffff157224 */ /* 0x008fe200078e0002 */
[----:B--2---:R0:W-:Y:S04]  /*11a320*/  STL.64 [R1+0x9cf8], R26 ;  /* 0x009cf81a01007387 */ /* 0x0041e80000100a00 */
[----:B------:R-:W-:Y:S04]  /*11a330*/  STL.64 [R1+0x9cf0], R24 ;  /* 0x009cf01801007387 */ /* 0x000fe80000100a00 */
[----:B------:R-:W2:Y:S04]  /*11a340*/  LDL.LU R3, [R1+0x9ecc] ;  /* 0x009ecc0001037983 */ /* 0x000ea80000300800 */
[----:B------:R-:W3:Y:S04]  /*11a350*/  LDL.LU R2, [R1+0x9ec8] ;  /* 0x009ec80001027983 */ /* 0x000ee80000300800 */
[----:B------:R-:W-:Y:S04]  /*11a360*/  STL.64 [R1+0x9d08], R22 ;  /* 0x009d081601007387 */ /* 0x000fe80000100a00 */
[----:B------:R1:W-:Y:S04]  /*11a370*/  STL.64 [R1+0x9d00], R20 ;  /* 0x009d001401007387 */ /* 0x0003e80000100a00 */
[----:B0-----:R-:W4:Y:S04]  /*11a380*/  LDL R26, [R1+0x20] ;  /* 0x00002000011a7983 */ /* 0x001f280000100800 */
[----:B------:R-:W4:Y:S04]  /*11a390*/  LDL R27, [R1+0x24] ;  /* 0x00002400011b7983 */ /* 0x000f280000100800 */
[----:B----4-:R-:W-:Y:S04]  /*11a3a0*/  STL.64 [R1+0x9d10], R26 ;  /* 0x009d101a01007387 */ /* 0x010fe80000100a00 */
[----:B-1----:R-:W4:Y:S04]  /*11a3b0*/  LDL.LU R20, [R1+0x330] ;  /* 0x0003300001147983 */ /* 0x002f280000300800 */
        /* <DEDUP_REMOVED lines=121> */
[----:B------:R-:W2:Y:S04]  /*11ab50*/  LDL.64 R26, [R1+0x90] ;  /* 0x00009000011a7983 */ /* 0x000ea80000100a00 */
[----:B--2---:R0:W-:Y:S04]  /*11ab60*/  STL.64 [R1+0x9e60], R26 ;  /* 0x009e601a01007387 */ /* 0x0041e80000100a00 */
[----:B0-----:R-:W2:Y:S04]  /*11ab70*/  LDL R26, [R1+0x98] ;  /* 0x00009800011a7983 */ /* 0x001ea80000100800 */
[----:B------:R-:W2:Y:S04]  /*11ab80*/  LDL R27, [R1+0x9c] ;  /* 0x00009c00011b7983 */ /* 0x000ea80000100800 */
[----:B------:R-:W-:Y:S04]  /*11ab90*/  STL.64 [R1+0x9e58], R24 ;  /* 0x009e581801007387 */ /* 0x000fe80000100a00 */
[----:B---3--:R-:W-:Y:S04]  /*11aba0*/  STL.64 [R1+0x9e28], R22 ;  /* 0x009e281601007387 */ /* 0x008fe80000100a00 */
[----:B------:R0:W-:Y:S04]  /*11abb0*/  STL.64 [R1+0x9e20], R20 ;  /* 0x009e201401007387 */ /* 0x0001e80000100a00 */
[----:B0-----:R-:W3:Y:S04]  /*11abc0*/  LDL.LU R20, [R1+0x3f0] ;  /* 0x0003f00001147983 */ /* 0x001ee80000300800 */
[----:B------:R-:W3:Y:S04]  /*11abd0*/  LDL.LU R21, [R1+0x3f4] ;  /* 0x0003f40001157983 */ /* 0x000ee80000300800 */
[----:B------:R-:W3:Y:S04]  /*11abe0*/  LDL.LU R22, [R1+0x3f8] ;  /* 0x0003f80001167983 */ /* 0x000ee80000300800 */
[----:B------:R-:W3:Y:S04]  /*11abf0*/  LDL.LU R23, [R1+0x3fc] ;  /* 0x0003fc0001177983 */ /* 0x000ee80000300800 */
[----:B------:R-:W3:Y:S04]  /*11ac00*/  LDL.LU R25, [R1+0xc0] ;  /* 0x0000c00001197983 */ /* 0x000ee80000300800 */
[----:B--2---:R-:W-:Y:S04]  /*11ac10*/  STL.64 [R1+0x9e88], R26 ;  /* 0x009e881a01007387 */ /* 0x004fe80000100a00 */
[----:B---3--:R0:W-:Y:S04]  /*11ac20*/  STL [R1+0x9e80], R25 ;  /* 0x009e801901007387 */ /* 0x0081e80000100800 */
[----:B------:R-:W4:Y:S04]  /*11ac30*/  LDL.LU R24, [R1+0xb0] ;  /* 0x0000b00001187983 */ /* 0x000f280000300800 */
[----:B0-----:R-:W4:Y:S04]  /*11ac40*/  LDL.LU R25, [R1+0xb4] ;  /* 0x0000b40001197983 */ /* 0x001f280000300800 */
        /* <DEDUP_REMOVED lines=14> */
[----:B----4-:R-:W-:Y:S03]  /*11ad30*/  HMMA.16816.F32 R12, R12, R2, R24 ;  /* 0x000000020c0c723c */ /* 0x010fe60000001818 */
        /* <DEDUP_REMOVED lines=18> */
[----:B------:R-:W2:Y:S04]  /*11ae60*/  LDL.LU.64 R26, [R1+0x9e88] ;  /* 0x009e8800011a7983 */ /* 0x000ea80000300a00 */
[----:B------:R-:W2:Y:S04]  /*11ae70*/  LDL.LU R25, [R1+0x9e80] ;  /* 0x009e800001197983 */ /* 0x000ea80000300800 */
        /* <DEDUP_REMOVED lines=8> */
[----:B------:R-:W-:Y:S01]  /*11af00*/  HMMA.16816.F32 R24, R12, R26, R20 ;  /* 0x0000001a0c18723c */ /* 0x000fe20000001814 */
[----:B------:R-:W2:Y:S04]  /*11af10*/  LDL.LU.64 R22, [R1+0x9e70] ;  /* 0x009e700001167983 */ /* 0x000ea80000300a00 */
[----:B------:R-:W2:-:S14]  /*11af20*/  LDL.LU.64 R20, [R1+0x9e68] ;  /* 0x009e680001147983 */ /* 0x000e9c0000300a00 */
        /* <DEDUP_REMOVED lines=91> */
[----:B------:R-:W3:-:S13]  /*11b4e0*/  LDL.LU.64 R20, [R1+0x9d00] ;  /* 0x009d000001147983 */ /* 0x000eda0000300a00 */
[----:B------:R-:W-:Y:S04]  /*11b4f0*/  STL.64 [R1+0xac0], R24 ;  /* 0x000ac01801007387 */ /* 0x000fe80000100a00 */
[----:B------:R0:W-:Y:S04]  /*11b500*/  STL.64 [R1+0xac8], R26 ;  /* 0x000ac81a01007387 */ /* 0x0001e80000100a00 */
[----:B0-----:R-:W2:Y:S04]  /*11b510*/  LDL.LU.64 R26, [R1+0x9cf8] ;  /* 0x009cf800011a7983 */ /* 0x001ea80000300a00 */
[----:B------:R-:W2:Y:S01]  /*11b520*/  LDL.LU.64 R24, [R1+0x9cf0] ;  /* 0x009cf00001187983 */ /* 0x000ea20000300a00 */
[----:B---3--:R-:W-:-:S15]  /*11b530*/  HMMA.16816.F32 R8, R12, R20, R8 ;  /* 0x000000140c08723c */ /* 0x008fde0000001808 */
[----:B------:R-:W-:-:S04]  /*11b540*/  NOP ;  /* 0x0000000000007918 */ /* 0x000fc80000000000 */
[----:B------:R-:W-:Y:S01]  /*11b550*/  STL.64 [R1+0xaa0], R8 ;  /* 0x000aa00801007387 */ /* 0x000fe20000100a00 */
[C---:B--2---:R-:W-:Y:S03]  /*11b560*/  HMMA.16816.F32 R20, R12.reuse, R22, R24 ;  /* 0x000000160c14723c */ /* 0x044fe60000001818 */
        /* <DEDUP_REMOVED lines=19> */
[----:B0-----:R-:W2:Y:S04]  /*11b6a0*/  LDL.LU.64 R26, [R1+0x9c98] ;  /* 0x009c9800011a7983 */ /* 0x001ea80000300a00 */
[----:B------:R-:W3:Y:S01]  /*11b6b0*/  LDL.LU.64 R24, [R1+0x9c90] ;  /* 0x009c900001187983 */ /* 0x000ee20000300a00 */
[----:B----4-:R-:W-:Y:S03]  /*11b6c0*/  HMMA.16816.F32 R4, R12, R28, R4 ;  /* 0x0000001c0c04723c */ /* 0x010fe60000001804 */
[----:B------:R0:W-:-:S15]  /*11b6d0*/  STL.64 [R1+0x9b00], R28 ;  /* 0x009b001c01007387 */ /* 0x0001de0000100a00 */
[----:B------:R-:W-:Y:S01]  /*11b6e0*/  NOP ;  /* 0x0000000000007918 */ /* 0x000fe20000000000 */
[----:B------:R-:W-:Y:S04]  /*11b6f0*/  STL.64 [R1+0xa30], R4 ;  /* 0x000a300401007387 */ /* 0x000fe80000100a00 */
[----:B------:R2:W-:Y:S04]  /*11b700*/  STL.64 [R1+0xa38], R6 ;  /* 0x000a380601007387 */ /* 0x0005e80000100a00 */
[----:B0-----:R-:W4:Y:S01]  /*11b710*/  LDL.64 R28, [R1+0x98] ;  /* 0x00009800011c7983 */ /* 0x001f220000100a00 */
[C---:B--2---:R-:W-:Y:S08]  /*11b720*/  HMMA.16816.F32 R4, R12.reuse, R26, R8 ;  /* 0x0000001a0c04723c */ /* 0x044ff00000001808 */
[C---:B---3--:R-:W-:Y:S11]  /*11b730*/  HMMA.16816.F32 R8, R12.reuse, R24, R16 ;  /* 0x000000180c08723c */ /* 0x048ff60000001810 */
        /* <DEDUP_REMOVED lines=118> */
[----:B------:R0:W-:Y:S04]  /*11bea0*/  STL.64 [R1+0x9a88], R6 ;  /* 0x009a880601007387 */ /* 0x0001e80000100a00 */
[----:B------:R1:W-:Y:S01]  /*11beb0*/  STL.64 [R1+0x9a80], R4 ;  /* 0x009a800401007387 */ /* 0x0003e20000100a00 */
[----:B------:R-:W-:-:S03]  /*11bec0*/  IMAD R8, R9, 0x100, R8 ;  /* 0x0000010009087824 */ /* 0x000fc600078e0208 */
[----:B------:R-:W-:Y:S04]  /*11bed0*/  STL [R1+0x9a0c], R2 ;  /* 0x009a0c0201007387 */ /* 0x000fe80000100800 */
[----:B------:R-:W-:Y:S01]  /*11bee0*/  STL [R1+0x9a08], R3 ;  /* 0x009a080301007387 */ /* 0x000fe20000100800 */
[----:B0-----:R-:W-:Y:S02]  /*11bef0*/  IMAD R6, R11, 0x100, R10 ;  /* 0x000001000b067824 */ /* 0x001fe400078e020a */
[----:B-1----:R-:W-:Y:S02]  /*11bf00*/  IMAD R5, R17, 0x100, R16 ;  /* 0x0000010011057824 */ /* 0x002fe400078e0210 */
[----:B------:R-:W-:Y:S01]  /*11bf10*/  IMAD R4, R19, 0x100, R18 ;  /* 0x0000010013047824 */ /* 0x000fe200078e0212 */
[----:B------:R0:W-:Y:S04]  /*11bf20*/  STL.64 [R1+0x940], R12 ;  /* 0x0009400c01007387 */ /* 0x0001e80000100a00 */
[----:B------:R1:W-:Y:S01]  /*11bf30*/  STL.64 [R1+0x948], R14 ;  /* 0x0009480e01007387 */ /* 0x0003e20000100a00 */
[----:B0-----:R-:W-:-:S02]  /*11bf40*/  F2FP.F16.E4M3.UNPACK_B R12, R8 ;  /* 0x00000008ff0c723e */ /* 0x001fc400020006ff */
[----:B------:R-:W-:Y:S02]  /*11bf50*/  F2FP.F16.E4M3.UNPACK_B R13, R6 ;  /* 0x00000006ff0d723e */ /* 0x000fe400020006ff */
[----:B-1----:R-:W-:Y:S02]  /*11bf60*/  F2FP.F16.E4M3.UNPACK_B R14, R5 ;  /* 0x00000005ff0e723e */ /* 0x002fe400020006ff */
[----:B------:R-:W-:-:S07]  /*11bf70*/  F2FP.F16.E4M3.UNPACK_B R15, R4 ;  /* 0x00000004ff0f723e */ /* 0x000fce00020006ff */
[----:B----4-:R-:W-:-:S15]  /*11bf80*/  HMMA.16816.F32 R4, R12, R28, R24 ;  /* 0x0000001c0c04723c */ /* 0x010fde0000001818 */
[----:B------:R-:W-:-:S04]  /*11bf90*/  NOP ;  /* 0x0000000000007918 */ /* 0x000fc80000000000 */
[----:B------:R0:W-:Y:S04]  /*11bfa0*/  STL.64 [R1+0x930], R4 ;  /* 0x0009300401007387 */ /* 0x0001e80000100a00 */
[----:B------:R-:W-:Y:S04]  /*11bfb0*/  STL.64 [R1+0x938], R6 ;  /* 0x0009380601007387 */ /* 0x000fe80000100a00 */
[----:B------:R-:W2:Y:S04]  /*11bfc0*/  LDL.LU R16, [R1+0x1b0] ;  /* 0x0001b00001107983 */ /* 0x000ea80000300800 */
[----:B------:R-:W2:Y:S04]  /*11bfd0*/  LDL.LU R17, [R1+0x1b4] ;  /* 0x0001b40001117983 */ /* 0x000ea80000300800 */
[----:B------:R-:W3:Y:S04]  /*11bfe0*/  LDL.LU R18, [R1+0x1b8] ;  /* 0x0001b80001127983 */ /* 0x000ee80000300800 */
[----:B------:R-:W3:Y:S04]  /*11bff0*/  LDL.LU R19, [R1+0x1bc] ;  /* 0x0001bc0001137983 */ /* 0x000ee80000300800 */
[----:B0-----:R-:W4:Y:S04]  /*11c000*/  LDL.64 R4, [R1+0x70] ;  /* 0x0000700001047983 */ /* 0x001f280000100a00 */
        /* <DEDUP_REMOVED lines=26> */
[----:B0-----:R-:W3:Y:S01]  /*11c1b0*/  LDL R18, [R1+0x90] ;  /* 0x0000900001127983 */ /* 0x001ee20000100800 */
[----:B------:R-:W-:-:S03]  /*11c1c0*/  IMAD.MOV.U32 R19, RZ, RZ, R0 ;  /* 0x000000ffff137224 */ /* 0x000fc600078e0000 */
        /* <DEDUP_REMOVED lines=25> */
[----:B------:R-:W-:-:S03]  /*11c360*/  IMAD.MOV.U32 R2, RZ, RZ, R29 ;  /* 0x000000ffff027224 */ /* 0x000fc600078e001d */
[----:B------:R-:W2:Y:S04]  /*11c370*/  LDL.64 R20, [R1+0x60] ;  /* 0x0000600001147983 */ /* 0x000ea80000100a00 */
[----:B------:R-:W4:Y:S01]  /*11c380*/  LDL.64 R22, [R1+0x58] ;  /* 0x0000580001167983 */ /* 0x000f220000100a00 */
[----:B------:R-:W-:-:S03]  /*11c390*/  IMAD.MOV.U32 R3, RZ, RZ, R28 ;  /* 0x000000ffff037224 */ /* 0x000fc600078e001c */
[----:B------:R-:W2:Y:S04]  /*11c3a0*/  LDL.LU R24, [R1+0x1a0] ;  /* 0x0001a00001187983 */ /* 0x000ea80000300800 */
[----:B------:R-:W2:Y:S04]  /*11c3b0*/  LDL.LU R25, [R1+0x1a4] ;  /* 0x0001a40001197983 */ /* 0x000ea80000300800 */
[----:B------:R-:W2:Y:S04]  /*11c3c0*/  LDL.LU R26, [R1+0x1a8] ;  /* 0x0001a800011a7983 */ /* 0x000ea80000300800 */
[----:B------:R-:W2:Y:S04]  /*11c3d0*/  LDL.64 R28, [R1+0x50] ;  /* 0x00005000011c7983 */ /* 0x000ea80000100a00 */
        /* <DEDUP_REMOVED lines=17> */
[----:B------:R-:W-:-:S03]  /*11c4f0*/  IMAD.MOV.U32 R27, RZ, RZ, R0 ;  /* 0x000000ffff1b7224 */ /* 0x000fc600078e0000 */
[----:B------:R-:W-:Y:S04]  /*11c500*/  STL [R1+0x9a24], R3 ;  /* 0x009a240301007387 */ /* 0x000fe80000100800 */
[----:B------:R-:W-:Y:S01]  /*11c510*/  STL [R1+0x9a20], R2 ;  /* 0x009a200201007387 */ /* 0x000fe20000100800 */
[----:B--2---:R-:W-:Y:S03]  /*11c520*/  HMMA.16816.F32 R16, R12, R18, R4 ;  /* 0x000000120c10723c */ /* 0x004fe60000001804 */
[----:B------:R-:W2:Y:S04]  /*11c530*/  LDL.LU.64 R6, [R1+0x9bd0] ;  /* 0x009bd00001067983 */ /* 0x000ea80000300a00 */
[----:B------:R-:W3:-:S12]  /*11c540*/  LDL.LU.64 R4, [R1+0x9bc8] ;  /* 0x009bc80001047983 */ /* 0x000ed80000300a00 */
[----:B------:R-:W-:Y:S04]  /*11c550*/  STL.64 [R1+0x900], R16 ;  /* 0x0009001001007387 */ /* 0x000fe80000100a00 */
[----:B------:R0:W-:Y:S01]  /*11c560*/  STL [R1+0x908], R18 ;  /* 0x0009081201007387 */ /* 0x0001e20000100800 */
[----:B------:R-:W-:-:S03]  /*11c570*/  IMAD.MOV.U32 R0, RZ, RZ, R19 ;  /* 0x000000ffff007224 */ /* 0x000fc600078e0013 */
[----:B0-----:R-:W2:Y:S04]  /*11c580*/  LDL.LU.64 R18, [R1+0x9bc0] ;  /* 0x009bc00001127983 */ /* 0x001ea80000300a00 */
[----:B------:R-:W2:Y:S04]  /*11c590*/  LDL.LU.64 R16, [R1+0x9bb8] ;  /* 0x009bb80001107983 */ /* 0x000ea80000300a00 */
[----:B------:R0:W-:Y:S01]  /*11c5a0*/  STL [R1+0x76f0], R0 ;  /* 0x0076f00001007387 */ /* 0x0001e20000100800 */
[----:B---3--:R-:W-:Y:S02]  /*11c5b0*/  IMAD.MOV.U32 R2, RZ, RZ, R4 ;  /* 0x000000ffff027224 */ /* 0x008fe400078e0004 */
[----:B0-----:R-:W-:Y:S01]  /*11c5c0*/  IMAD.MOV.U32 R0, RZ, RZ, R5 ;  /* 0x000000ffff007224 */ /* 0x001fe200078e0005 */
        /* <DEDUP_REMOVED lines=32> */
[----:B----4-:R-:W-:-:S02]  /*11c7d0*/  IMAD.MOV.U32 R0, RZ, RZ, R23 ;  /* 0x000000ffff007224 */ /* 0x010fc400078e0017 */
[----:B------:R-:W-:Y:S01]  /*11c7e0*/  IMAD.MOV.U32 R2, RZ, RZ, R22 ;  /* 0x000000ffff027224 */ /* 0x000fe200078e0016 */
[----:B--2---:R-:W-:-:S15]  /*11c7f0*/  HMMA.16816.F32 R4, R12, R22, R16 ;  /* 0x000000160c04723c */ /* 0x004fde0000001810 */
        /* <DEDUP_REMOVED lines=415> */
[----:B------:R-:W-:Y:S04]  /*11e1f0*/  STL.64 [R1+0x9990], R8 ;  /* 0x0099900801007387 */ /* 0x000fe80000100a00 */
[----:B--2---:R-:W-:Y:S04]  /*11e200*/  STL.64 [R1+0x9970], R26 ;  /* 0x0099701a01007387 */ /* 0x004fe80000100a00 */
[----:B------:R0:W-:Y:S04]  /*11e210*/  STL.64 [R1+0x9968], R24 ;  /* 0x0099681801007387 */ /* 0x0001e80000100a00 */
[----:B0-----:R-:W2:Y:S04]  /*11e220*/  LDL.LU R24, [R1+0xaf0] ;  /* 0x000af00001187983 */ /* 0x001ea80000300800 */
[----:B------:R-:W2:Y:S04]  /*11e230*/  LDL.LU R25, [R1+0xaf4] ;  /* 0x000af40001197983 */ /* 0x000ea80000300800 */
[----:B------:R-:W2:Y:S04]  /*11e240*/  LDL.LU R26, [R1+0xaf8] ;  /* 0x000af800011a7983 */ /* 0x000ea80000300800 */
[----:B------:R-:W2:Y:S04]  /*11e250*/  LDL.LU R27, [R1+0xafc] ;  /* 0x000afc00011b7983 */ /* 0x000ea80000300800 */
[----:B------:R-:W2:Y:S04]  /*11e260*/  LDL R10, [R1+0x80] ;  /* 0x00008000010a7983 */ /* 0x000ea80000100800 */
[----:B------:R-:W2:Y:S04]  /*11e270*/  LDL R11, [R1+0x84] ;  /* 0x00008400010b7983 */ /* 0x000ea80000100800 */
[----:B--2---:R-:W-:Y:S04]  /*11e280*/  STL.64 [R1+0x99a8], R10 ;  /* 0x0099a80a01007387 */ /* 0x004fe80000100a00 */
[----:B------:R-:W-:Y:S04]  /*11e290*/  STL.64 [R1+0x9988], R26 ;  /* 0x0099881a01007387 */ /* 0x000fe80000100a00 */
[----:B------:R0:W-:Y:S04]  /*11e2a0*/  STL.64 [R1+0x9980], R24 ;  /* 0x0099801801007387 */ /* 0x0001e80000100a00 */
[----:B0-----:R-:W2:Y:S04]  /*11e2b0*/  LDL.LU R24, [R1+0xad0] ;  /* 0x000ad00001187983 */ /* 0x001ea80000300800 */
[----:B------:R-:W2:Y:S04]  /*11e2c0*/  LDL.LU R25, [R1+0xad4] ;  /* 0x000ad40001197983 */ /* 0x000ea80000300800 */
[----:B------:R-:W2:Y:S04]  /*11e2d0*/  LDL.LU R26, [R1+0xad8] ;  /* 0x000ad800011a7983 */ /* 0x000ea80000300800 */
[----:B------:R-:W2:Y:S01]  /*11e2e0*/  LDL.LU R27, [R1+0xadc] ;  /* 0x000adc00011b7983 */ /* 0x000ea20000300800 */
[----:B----4-:R-:W-:-:S02]  /*11e2f0*/  IMAD.MOV.U32 R8, RZ, RZ, R2 ;  /* 0x000000ffff087224 */ /* 0x010fc400078e0002 */
[----:B---3--:R-:W-:Y:S01]  /*11e300*/  IMAD.MOV.U32 R9, RZ, RZ, R3 ;  /* 0x000000ffff097224 */ /* 0x008fe200078e0003 */
[----:B------:R-:W3:Y:S04]  /*11e310*/  LDL.LU R2, [R1+0x9a1c] ;  /* 0x009a1c0001027983 */ /* 0x000ee80000300800 */
        /* <DEDUP_REMOVED lines=22> */
[----:B------:R-:W3:Y:S01]  /*11e480*/  LDL.LU R2, [R1+0x6d18] ;  /* 0x006d180001027983 */ /* 0x000ee20000300800 */
[----:B----4-:R-:W-:-:S03]  /*11e490*/  IMAD.MOV.U32 R8, RZ, RZ, R3 ;  /* 0x000000ffff087224 */ /* 0x010fc600078e0003 */
        /* <DEDUP_REMOVED lines=300> */
[----:B------:R3:W-:Y:S02]  /*11f760*/  STL.64 [R1+0x9558], R4 ;  /* 0x0095580401007387 */ /* 0x0007e40000100a00 */
[----:B---3--:R-:W-:-:S10]  /*11f770*/  IMAD R4, R20, 0x100, R19 ;  /* 0x0000010014047824 */ /* 0x008fd400078e0213 */
[----:B------:R0:W-:Y:S04]  /*11f780*/  STL.64 [R1+0x510], R8 ;  /* 0x0005100801007387 */ /* 0x0001e80000100a00 */
[----:B------:R-:W-:Y:S04]  /*11f790*/  STL.64 [R1+0x518], R10 ;  /* 0x0005180a01007387 */ /* 0x000fe80000100a00 */
[----:B------:R2:W-:Y:S04]  /*11f7a0*/  STL [R1+0xa0], R4 ;  /* 0x0000a00401007387 */ /* 0x0005e80000100800 */
[----:B0-----:R-:W3:Y:S01]  /*11f7b0*/  LDL.LU R8, [R1+0xea0] ;  /* 0x000ea00001087983 */ /* 0x001ee20000300800 */
[----:B--2---:R-:W-:-:S15]  /*11f7c0*/  HMMA.16816.F32 R4, R12, R2, R24 ;  /* 0x000000020c04723c */ /* 0x004fde0000001818 */
[----:B------:R-:W-:-:S04]  /*11f7d0*/  NOP ;  /* 0x0000000000007918 */ /* 0x000fc80000000000 */
[----:B------:R-:W-:Y:S04]  /*11f7e0*/  STL.64 [R1+0x470], R4 ;  /* 0x0004700401007387 */ /* 0x000fe80000100a00 */
[----:B------:R-:W-:Y:S04]  /*11f7f0*/  STL.64 [R1+0x478], R6 ;  /* 0x0004780601007387 */ /* 0x000fe80000100a00 */
[----:B------:R-:W3:Y:S04]  /*11f800*/  LDL.LU R9, [R1+0xea4] ;  /* 0x000ea40001097983 */ /* 0x000ee80000300800 */
[----:B------:R-:W2:Y:S04]  /*11f810*/  LDL.LU R10, [R1+0xea8] ;  /* 0x000ea800010a7983 */ /* 0x000ea80000300800 */
[----:B------:R-:W2:Y:S01]  /*11f820*/  LDL.LU R11, [R1+0xeac] ;  /* 0x000eac00010b7983 */ /* 0x000ea20000300800 */
[----:B------:R-:W-:-:S02]  /*11f830*/  IMAD R28, R28, 0x100, R21 ;  /* 0x000001001c1c7824 */ /* 0x000fc400078e0215 */
[----:B------:R-:W-:Y:S02]  /*11f840*/  IMAD R29, R29, 0x100, R22 ;  /* 0x000001001d1d7824 */ /* 0x000fe400078e0216 */
[----:B------:R-:W-:Y:S01]  /*11f850*/  IMAD R0, R0, 0x100, R23 ;  /* 0x0000010000007824 */ /* 0x000fe200078e0217 */
[----:B--2---:R0:W-:Y:S04]  /*11f860*/  STL.64 [R1+0x95c0], R10 ;  /* 0x0095c00a01007387 */ /* 0x0041e80000100a00 */
[----:B---3--:R-:W-:Y:S04]  /*11f870*/  STL.64 [R1+0x95b8], R8 ;  /* 0x0095b80801007387 */ /* 0x008fe80000100a00 */
[----:B------:R-:W2:Y:S04]  /*11f880*/  LDL.LU R20, [R1+0xed0] ;  /* 0x000ed00001147983 */ /* 0x000ea80000300800 */
[----:B------:R-:W2:Y:S04]  /*11f890*/  LDL.LU R21, [R1+0xed4] ;  /* 0x000ed40001157983 */ /* 0x000ea80000300800 */
        /* <DEDUP_REMOVED lines=9> */
[----:B--2---:R2:W-:Y:S04]  /*11f930*/  STL.64 [R1+0x95d8], R16 ;  /* 0x0095d81001007387 */ /* 0x0045e80000100a00 */
[----:B0-----:R-:W3:Y:S04]  /*11f940*/  LDL.LU R10, [R1] ;  /* 0x00000000010a7983 */ /* 0x001ee80000300800 */
[----:B------:R-:W3:Y:S04]  /*11f950*/  LDL.LU R11, [R1+0x4] ;  /* 0x00000400010b7983 */ /* 0x000ee80000300800 */
[----:B-1----:R-:W4:Y:S04]  /*11f960*/  LDL.LU R20, [R1+0xf00] ;  /* 0x000f000001147983 */ /* 0x002f280000300800 */
[----:B------:R-:W4:Y:S04]  /*11f970*/  LDL.LU R21, [R1+0xf04] ;  /* 0x000f040001157983 */ /* 0x000f280000300800 */
[----:B------:R-:W2:Y:S04]  /*11f980*/  LDL.LU R22, [R1+0xf08] ;  /* 0x000f080001167983 */ /* 0x000ea80000300800 */
[----:B------:R-:W2:Y:S04]  /*11f990*/  LDL.LU R23, [R1+0xf0c] ;  /* 0x000f0c0001177983 */ /* 0x000ea80000300800 */
[----:B--2---:R0:W-:Y:S04]  /*11f9a0*/  STL.64 [R1+0x95f0], R22 ;  /* 0x0095f01601007387 */ /* 0x0041e80000100a00 */
[----:B----4-:R-:W-:Y:S04]  /*11f9b0*/  STL.64 [R1+0x95e8], R20 ;  /* 0x0095e81401007387 */ /* 0x010fe80000100a00 */
[----:B------:R-:W2:Y:S04]  /*11f9c0*/  LDL.LU R8, [R1+0x8] ;  /* 0x0000080001087983 */ /* 0x000ea80000300800 */
[----:B------:R-:W2:Y:S04]  /*11f9d0*/  LDL.LU R9, [R1+0xc] ;  /* 0x00000c0001097983 */ /* 0x000ea80000300800 */
        /* <DEDUP_REMOVED lines=12> */
[----:B------:R-:W4:Y:S04]  /*11faa0*/  LDL.LU R10, [R1+0xf28] ;  /* 0x000f2800010a7983 */ /* 0x000f280000300800 */
[----:B------:R-:W4:Y:S04]  /*11fab0*/  LDL.LU R11, [R1+0xf2c] ;  /* 0x000f2c00010b7983 */ /* 0x000f280000300800 */
[----:B----4-:R0:W-:Y:S04]  /*11fac0*/  STL.64 [R1+0x9620], R10 ;  /* 0x0096200a01007387 */ /* 0x0101e80000100a00 */
[----:B---3--:R-:W-:Y:S04]  /*11fad0*/  STL.64 [R1+0x9618], R8 ;  /* 0x0096180801007387 */ /* 0x008fe80000100a00 */
[----:B------:R-:W3:Y:S04]  /*11fae0*/  LDL.LU R20, [R1+0x18] ;  /* 0x0000180001147983 */ /* 0x000ee80000300800 */
[----:B------:R-:W3:Y:S04]  /*11faf0*/  LDL.LU R21, [R1+0x1c] ;  /* 0x00001c0001157983 */ /* 0x000ee80000300800 */
[----:B--2---:R-:W-:Y:S04]  /*11fb00*/  STL.64 [R1+0x9630], R22 ;  /* 0x0096301601007387 */ /* 0x004fe80000100a00 */
[----:B---3--:R1:W-:Y:S04]  /*11fb10*/  STL.64 [R1+0x9628], R20 ;  /* 0x0096281401007387 */ /* 0x0083e80000100a00 */
[----:B0-----:R-:W2:Y:S04]  /*11fb20*/  LDL.LU R10, [R1+0x20] ;  /* 0x00002000010a7983 */ /* 0x001ea80000300800 */
[----:B------:R-:W2:Y:S04]  /*11fb30*/  LDL.LU R11, [R1+0x24] ;  /* 0x00002400010b7983 */ /* 0x000ea80000300800 */
[----:B--2---:R-:W-:Y:S04]  /*11fb40*/  STL.64 [R1+0x9638], R10 ;  /* 0x0096380a01007387 */ /* 0x004fe80000100a00 */
[----:B-1----:R-:W2:Y:S04]  /*11fb50*/  LDL.LU R20, [R1+0xf40] ;  /* 0x000f400001147983 */ /* 0x002ea80000300800 */
[----:B------:R-:W2:Y:S04]  /*11fb60*/  LDL.LU R21, [R1+0xf44] ;  /* 0x000f440001157983 */ /* 0x000ea80000300800 */
[----:B------:R-:W3:Y:S04]  /*11fb70*/  LDL.LU R22, [R1+0xf48] ;  /* 0x000f480001167983 */ /* 0x000ee80000300800 */
[----:B------:R-:W3:Y:S04]  /*11fb80*/  LDL.LU R23, [R1+0xf4c] ;  /* 0x000f4c0001177983 */ /* 0x000ee80000300800 */
[----:B---3--:R-:W-:Y:S04]  /*11fb90*/  STL.64 [R1+0x9648], R22 ;  /* 0x0096481601007387 */ /* 0x008fe80000100a00 */
[----:B--2---:R0:W-:Y:S04]  /*11fba0*/  STL.64 [R1+0x9640], R20 ;  /* 0x0096401401007387 */ /* 0x0041e80000100a00 */
[----:B------:R-:W2:Y:S04]  /*11fbb0*/  LDL.LU R8, [R1+0x28] ;  /* 0x0000280001087983 */ /* 0x000ea80000300800 */
[----:B------:R-:W2:Y:S04]  /*11fbc0*/  LDL.LU R9, [R1+0x2c] ;  /* 0x00002c0001097983 */ /* 0x000ea80000300800 */
[----:B--2---:R-:W-:Y:S04]  /*11fbd0*/  STL.64 [R1+0x9650], R8 ;  /* 0x0096500801007387 */ /* 0x004fe80000100a00 */
[----:B0-----:R-:W2:Y:S04]  /*11fbe0*/  LDL.LU R20, [R1+0xf50] ;  /* 0x000f500001147983 */ /* 0x001ea80000300800 */
[----:B------:R-:W2:Y:S04]  /*11fbf0*/  LDL.LU R21, [R1+0xf54] ;  /* 0x000f540001157983 */ /* 0x000ea80000300800 */
[----:B------:R-:W3:Y:S04]  /*11fc00*/  LDL.LU R22, [R1+0xf58] ;  /* 0x000f580001167983 */ /* 0x000ee80000300800 */
[----:B------:R-:W3:Y:S04]  /*11fc10*/  LDL.LU R23, [R1+0xf5c] ;  /* 0x000f5c0001177983 */ /* 0x000ee80000300800 */
[----:B---3--:R-:W-:Y:S04]  /*11fc20*/  STL.64 [R1+0x9660], R22 ;  /* 0x0096601601007387 */ /* 0x008fe80000100a00 */
[----:B--2---:R0:W-:Y:S04]  /*11fc30*/  STL.64 [R1+0x9658], R20 ;  /* 0x0096581401007387 */ /* 0x0041e80000100a00 */
[----:B------:R-:W2:Y:S04]  /*11fc40*/  LDL.LU R10, [R1+0x30] ;  /* 0x00003000010a7983 */ /* 0x000ea80000300800 */
[----:B------:R-:W2:Y:S04]  /*11fc50*/  LDL.LU R11, [R1+0x34] ;  /* 0x00003400010b7983 */ /* 0x000ea80000300800 */
[----:B--2---:R1:W-:Y:S04]  /*11fc60*/  STL.64 [R1+0x9668], R10 ;  /* 0x0096680a01007387 */ /* 0x0043e80000100a00 */
        /* <DEDUP_REMOVED lines=8> */
[----:B-1----:R-:W3:Y:S04]  /*11fcf0*/  LDL.LU R10, [R1+0x40] ;  /* 0x00004000010a7983 */ /* 0x002ee80000300800 */
[----:B------:R-:W3:Y:S04]  /*11fd00*/  LDL.LU R11, [R1+0x44] ;  /* 0x00004400010b7983 */ /* 0x000ee80000300800 */
[----:B--2---:R1:W-:Y:S04]  /*11fd10*/  STL.64 [R1+0x9680], R8 ;  /* 0x0096800801007387 */ /* 0x0043e80000100a00 */
[----:B---3--:R-:W-:Y:S04]  /*11fd20*/  STL.64 [R1+0x9698], R10 ;  /* 0x0096980a01007387 */ /* 0x008fe80000100a00 */
[----:B0-----:R-:W2:Y:S04]  /*11fd30*/  LDL.LU R20, [R1+0xf70] ;  /* 0x000f700001147983 */ /* 0x001ea80000300800 */
[----:B------:R-:W2:Y:S04]  /*11fd40*/  LDL.LU R21, [R1+0xf74] ;  /* 0x000f740001157983 */ /* 0x000ea80000300800 */
[----:B------:R-:W3:Y:S04]  /*11fd50*/  LDL.LU R22, [R1+0xf78] ;  /* 0x000f780001167983 */ /* 0x000ee80000300800 */
[----:B------:R-:W3:Y:S04]  /*11fd60*/  LDL.LU R23, [R1+0xf7c] ;  /* 0x000f7c0001177983 */ /* 0x000ee80000300800 */
[----:B-1----:R-:W4:Y:S04]  /*11fd70*/  LDL.LU R8, [R1+0x48] ;  /* 0x0000480001087983 */ /* 0x002f280000300800 */
        /* <DEDUP_REMOVED lines=98> */
[----:B----4-:R-:W-:-:S02]  /*1203a0*/  F2FP.F16.E4M3.UNPACK_B R12, R15 ;  /* 0x0000000fff0c723e */ /* 0x010fc400020006ff */
[----:B------:R-:W-:Y:S01]  /*1203b0*/  F2FP.F16.E4M3.UNPACK_B R13, R28 ;  /* 0x0000001cff0d723e */ /* 0x000fe200020006ff */
[----:B---3--:R-:W-:Y:S04]  /*1203c0*/  STL.64 [R1+0x9798], R22 ;  /* 0x0097981601007387 */ /* 0x008fe80000100a00 */
        /* <DEDUP_REMOVED lines=19> */
[----:B------:R-:W-:Y:S04]  /*120500*/  STL [R1+0x952c], R2 ;  /* 0x00952c0201007387 */ /* 0x000fe80000100800 */
[----:B------:R-:W-:Y:S04]  /*120510*/  STL [R1+0x9528], R3 ;  /* 0x0095280301007387 */ /* 0x000fe80000100800 */
[----:B------:R-:W4:Y:S04]  /*120520*/  LDL.LU R28, [R1+0x97a4] ;  /* 0x0097a400011c7983 */ /* 0x000f280000300800 */
        /* <DEDUP_REMOVED lines=111> */
[C---:B----4-:R-:W-:Y:S08]  /*120c20*/  HMMA.16816.F32 R24, R12.reuse, R28, R24 ;  /* 0x0000001c0c18723c */ /* 0x050ff00000001818 */
        /* <DEDUP_REMOVED lines=20> */
[----:B0-----:R-:W4:Y:S04]  /*120d70*/  LDL.LU.64 R18, [R1+0x95a0] ;  /* 0x0095a00001127983 */ /* 0x001f280000300a00 */
[----:B------:R-:W2:Y:S04]  /*120d80*/  LDL.LU.64 R16, [R1+0x9598] ;  /* 0x0095980001107983 */ /* 0x000ea80000300a00 */
[----:B------:R-:W3:Y:S04]  /*120d90*/  LDL.LU.64 R22, [R1+0x9590] ;  /* 0x0095900001167983 */ /* 0x000ee80000300a00 */
[----:B------:R-:W2:Y:S04]  /*120da0*/  LDL.LU.64 R20, [R1+0x9588] ;  /* 0x0095880001147983 */ /* 0x000ea80000300a00 */
[----:B------:R0:W-:Y:S04]  /*120db0*/  STL.64 [R1+0x1a0], R24 ;  /* 0x0001a01801007387 */ /* 0x0001e80000100a00 */
[----:B------:R1:W-:Y:S04]  /*120dc0*/  STL.64 [R1+0x1a8], R26 ;  /* 0x0001a81a01007387 */ /* 0x0003e80000100a00 */
[----:B0-----:R-:W3:Y:S04]  /*120dd0*/  LDL.LU R24, [R1+0xec0] ;  /* 0x000ec00001187983 */ /* 0x001ee80000300800 */
[----:B------:R-:W3:Y:S04]  /*120de0*/  LDL.LU R25, [R1+0xec4] ;  /* 0x000ec40001197983 */ /* 0x000ee80000300800 */
[----:B-1----:R-:W3:Y:S04]  /*120df0*/  LDL.LU R26, [R1+0xec8] ;  /* 0x000ec800011a7983 */ /* 0x002ee80000300800 */
[----:B------:R-:W3:Y:S02]  /*120e00*/  LDL.LU R27, [R1+0xecc] ;  /* 0x000ecc00011b7983 */ /* 0x000ee40000300800 */
[----:B---3--:R-:W-:-:S15]  /*120e10*/  HMMA.16816.F32 R24, R12, R22, R24 ;  /* 0x000000160c18723c */ /* 0x008fde0000001818 */
[----:B------:R-:W-:-:S04]  /*120e20*/  NOP ;  /* 0x0000000000007918 */ /* 0x000fc80000000000 */
[----:B------:R-:W-:Y:S04]  /*120e30*/  STL.64 [R1+0x180], R24 ;  /* 0x0001801801007387 */ /* 0x000fe80000100a00 */
[----:B------:R2:W-:Y:S02]  /*120e40*/  STL.64 [R1+0x188], R26 ;  /* 0x0001881a01007387 */ /* 0x0005e40000100a00 */
[C---:B--2---:R-:W-:Y:S08]  /*120e50*/  HMMA.16816.F32 R24, R12.reuse, R20, R4 ;  /* 0x000000140c18723c */ /* 0x044ff00000001804 */
[C---:B----4-:R-:W-:Y:S01]  /*120e60*/  HMMA.16816.F32 R4, R12.reuse, R18, R8 ;  /* 0x000000120c04723c */ /* 0x050fe20000001808 */
        /* <DEDUP_REMOVED lines=15> */
[----:B0-----:R-:W3:Y:S04]  /*120f60*/  LDL.LU R22, [R1+0x3764] ;  /* 0x0037640001167983 */ /* 0x001ee80000300800 */
[----:B------:R-:W3:Y:S04]  /*120f70*/  LDL.LU R23, [R1+0x3770] ;  /* 0x0037700001177983 */ /* 0x000ee80000300800 */
[----:B--2---:R0:W-:Y:S04]  /*120f80*/  STL.64 [R1+0x94f8], R20 ;  /* 0x0094f81401007387 */ /* 0x0041e80000100a00 */
[----:B0-----:R-:W2:Y:S04]  /*120f90*/  LDL.LU R21, [R1+0x3760] ;  /* 0x0037600001157983 */ /* 0x001ea80000300800 */
[----:B---3--:R-:W-:Y:S04]  /*120fa0*/  STL.64 [R1+0x9520], R22 ;  /* 0x0095201601007387 */ /* 0x008fe80000100a00 */
[----:B--2---:R0:W-:Y:S04]  /*120fb0*/  STL [R1+0x9518], R21 ;  /* 0x0095181501007387 */ /* 0x0041e80000100800 */
[----:B------:R-:W2:Y:S04]  /*120fc0*/  LDL.LU R20, [R1+0xe10] ;  /* 0x000e100001147983 */ /* 0x000ea80000300800 */
[----:B--2---:R-:W-:Y:S04]  /*120fd0*/  STL [R1+0x9530], R20 ;  /* 0x0095301401007387 */ /* 0x004fe80000100800 */
[----:B0-----:R-:W2:Y:S04]  /*120fe0*/  LDL.LU R21, [R1+0xe14] ;  /* 0x000e140001157983 */ /* 0x001ea80000300800 */
[----:B--2---:R-:W-:Y:S04]  /*120ff0*/  STL [R1+0x9534], R21 ;  /* 0x0095341501007387 */ /* 0x004fe80000100800 */
[----:B------:R-:W2:Y:S04]  /*121000*/  LDL.LU R22, [R1+0xe18] ;  /* 0x000e180001167983 */ /* 0x000ea80000300800 */
[----:B------:R-:W2:Y:S04]  /*121010*/  LDL.LU R23, [R1+0xe1c] ;  /* 0x000e1c0001177983 */ /* 0x000ea80000300800 */
[----:B------:R-:W3:Y:S04]  /*121020*/  LDL.LU R4, [R1+0xe70] ;  /* 0x000e700001047983 */ /* 0x000ee80000300800 */
[----:B------:R-:W3:Y:S04]  /*121030*/  LDL.LU R5, [R1+0xe74] ;  /* 0x000e740001057983 */ /* 0x000ee80000300800 */
[----:B------:R-:W4:Y:S04]  /*121040*/  LDL.LU R6, [R1+0xe78] ;  /* 0x000e780001067983 */ /* 0x000f280000300800 */
[----:B------:R-:W4:Y:S04]  /*121050*/  LDL.LU R7, [R1+0xe7c] ;  /* 0x000e7c0001077983 */ /* 0x000f280000300800 */
        /* <DEDUP_REMOVED lines=68> */
[----:B------:R-:W4:Y:S04]  /*1214a0*/  LDL.LU.64 R20, [R1+0x9548] ;  /* 0x0095480001147983 */ /* 0x000f280000300a00 */
[----:B------:R-:W3:Y:S04]  /*1214b0*/  LDL.LU R6, [R1+0x6d54] ;  /* 0x006d540001067983 */ /* 0x000ee80000300800 */
[----:B------:R-:W2:Y:S01]  /*1214c0*/  LDL.LU R7, [R1+0x6d5c] ;  /* 0x006d5c0001077983 */ /* 0x000ea20000300800 */
[----:B----4-:R-:W-:-:S15]  /*1214d0*/  HMMA.16816.F32 R20, R12, R4, R20 ;  /* 0x000000040c14723c */ /* 0x010fde0000001814 */
[----:B------:R-:W-:-:S04]  /*1214e0*/  NOP ;  /* 0x0000000000007918 */ /* 0x000fc80000000000 */
[----:B------:R-:W-:Y:S04]  /*1214f0*/  STL.64 [R1+0xb0], R20 ;  /* 0x0000b01401007387 */ /* 0x000fe80000100a00 */
[----:B------:R0:W-:Y:S04]  /*121500*/  STL.64 [R1+0xb8], R22 ;  /* 0x0000b81601007387 */ /* 0x0001e80000100a00 */
[----:B0-----:R-:W4:Y:S04]  /*121510*/  LDL.LU.64 R22, [R1+0x9540] ;  /* 0x0095400001167983 */ /* 0x001f280000300a00 */
[----:B------:R-:W4:Y:S04]  /*121520*/  LDL.LU.64 R20, [R1+0x9538] ;  /* 0x0095380001147983 */ /* 0x000f280000300a00 */
[----:B------:R-:W4:Y:S04]  /*121530*/  LDL.LU R4, [R1+0x6d44] ;  /* 0x006d440001047983 */ /* 0x000f280000300800 */
[----:B------:R-:W4:Y:S01]  /*121540*/  LDL.LU R5, [R1+0x6d4c] ;  /* 0x006d4c0001057983 */ /* 0x000f220000300800 */
[----:B---3--:R-:W-:-:S02]  /*121550*/  IMAD R6, R6, 0x100, R2 ;  /* 0x0000010006067824 */ /* 0x008fc400078e0202 */
[----:B--2---:R-:W-:Y:S02]  /*121560*/  IMAD R7, R7, 0x100, R3 ;  /* 0x0000010007077824 */ /* 0x004fe400078e0203 */
[----:B----4-:R-:W-:Y:S02]  /*121570*/  IMAD R4, R4, 0x100, R21 ;  /* 0x0000010004047824 */ /* 0x010fe400078e0215 */
[----:B------:R-:W-:Y:S01]  /*121580*/  IMAD R5, R5, 0x100, R20 ;  /* 0x0000010005057824 */ /* 0x000fe200078e0214 */
[----:B------:R-:W2:Y:S04]  /*121590*/  LDL.LU R21, [R1+0x9534] ;  /* 0x0095340001157983 */ /* 0x000ea80000300800 */
[----:B------:R-:W2:Y:S04]  /*1215a0*/  LDL.LU R20, [R1+0x9530] ;  /* 0x0095300001147983 */ /* 0x000ea80000300800 */
[----:B------:R-:W2:Y:S04]  /*1215b0*/  LDL.LU R2, [R1+0x952c] ;  /* 0x00952c0001027983 */ /* 0x000ea80000300800 */
[----:B------:R-:W2:Y:S02]  /*1215c0*/  LDL.LU R3, [R1+0x9528] ;  /* 0x0095280001037983 */ /* 0x000ea40000300800 */
[----:B--2---:R-:W-:Y:S02]  /*1215d0*/  HMMA.16816.F32 R12, R12, R2, R20 ;  /* 0x000000020c0c723c */ /* 0x004fe40000001814 */
[----:B------:R-:W2:Y:S04]  /*1215e0*/  LDL.LU.64 R22, [R1+0x9520] ;  /* 0x0095200001167983 */ /* 0x000ea80000300a00 */
[----:B------:R-:W3:Y:S04]  /*1215f0*/  LDL.LU R21, [R1+0x9518] ;  /* 0x0095180001157983 */ /* 0x000ee80000300800 */
[----:B------:R-:W4:Y:S09]  /*121600*/  LDL.LU R3, [R1+0x3774] ;  /* 0x0037740001037983 */ /* 0x000f320000300800 */
[----:B------:R0:W-:Y:S04]  /*121610*/  STL.64 [R1+0xa0], R12 ;  /* 0x0000a00c01007387 */ /* 0x0001e80000100a00 */
[----:B------:R1:W-:Y:S01]  /*121620*/  STL.64 [R1+0xa8], R14 ;  /* 0x0000a80e01007387 */ /* 0x0003e20000100a00 */
[----:B0-----:R-:W-:-:S02]  /*121630*/  F2FP.F16.E4M3.UNPACK_B R12, R4 ;  /* 0x00000004ff0c723e */ /* 0x001fc400020006ff */
[----:B------:R-:W-:Y:S02]  /*121640*/  F2FP.F16.E4M3.UNPACK_B R13, R5 ;  /* 0x00000005ff0d723e */ /* 0x000fe400020006ff */
[----:B-1----:R-:W-:Y:S02]  /*121650*/  F2FP.F16.E4M3.UNPACK_B R14, R6 ;  /* 0x00000006ff0e723e */ /* 0x002fe400020006ff */
[----:B------:R-:W-:Y:S02]  /*121660*/  F2FP.F16.E4M3.UNPACK_B R15, R7 ;  /* 0x00000007ff0f723e */ /* 0x000fe400020006ff */
[----:B---3--:R-:W-:Y:S02]  /*121670*/  F2FP.F16.E4M3.UNPACK_B R20, R21.H1 ;  /* 0x00000015ff14723e */ /* 0x008fe400030006ff */
[----:B--2---:R-:W-:Y:S02]  /*121680*/  F2FP.F16.E4M3.UNPACK_B R21, R22.H1 ;  /* 0x00000016ff15723e */ /* 0x004fe400030006ff */
        /* <DEDUP_REMOVED lines=9> */
[----:B----4-:R-:W-:-:S05]  /*121720*/  F2FP.F16.E4M3.UNPACK_B R5, R3.H1 ;  /* 0x00000003ff05723e */ /* 0x010fca00030006ff */
[----:B------:R3:W-:Y:S01]  /*121730*/  STL.64 [R1+0x90], R4 ;  /* 0x0000900401007387 */ /* 0x0007e20000100a00 */
[----:B------:R-:W-:Y:S02]  /*121740*/  F2FP.F16.E4M3.UNPACK_B R2, R16.H1 ;  /* 0x00000010ff02723e */ /* 0x000fe400030006ff */
[----:B------:R-:W-:-:S07]  /*121750*/  F2FP.F16.E4M3.UNPACK_B R3, R17.H1 ;  /* 0x00000011ff03723e */ /* 0x000fce00030006ff */
[C---:B------:R-:W-:Y:S08]  /*121760*/  HMMA.16816.F32 R8, R12.reuse, R2, R8 ;  /* 0x000000020c08723c */ /* 0x040ff00000001808 */
[----:B---3--:R-:W-:Y:S01]  /*121770*/  HMMA.16816.F32 R4, R12, R4, R20 ;  /* 0x000000040c04723c */ /* 0x008fe20000001814 */
[----:B------:R-:W3:Y:S04]  /*121780*/  LDL.LU.64 R22, [R1+0x94f0] ;  /* 0x0094f00001167983 */ /* 0x000ee80000300a00 */
[----:B------:R-:W3:-:S14]  /*121790*/  LDL.LU.64 R20, [R1+0x94e8] ;  /* 0x0094e80001147983 */ /* 0x000edc0000300a00 */
[----:B------:R0:W-:Y:S04]  /*1217a0*/  STL.64 [R1+0xf0], R4 ;  /* 0x0000f00401007387 */ /* 0x0001e80000100a00 */
[----:B------:R-:W-:Y:S04]  /*1217b0*/  STL.64 [R1+0xf8], R6 ;  /* 0x0000f80601007387 */ /* 0x000fe80000100a00 */
[----:B------:R1:W-:Y:S04]  /*1217c0*/  STL.64 [R1+0x88], R2 ;  /* 0x0000880201007387 */ /* 0x0003e80000100a00 */
[----:B------:R-:W-:Y:S04]  /*1217d0*/  STL.64 [R1+0x110], R8 ;  /* 0x0001100801007387 */ /* 0x000fe80000100a00 */
[----:B------:R-:W-:Y:S01]  /*1217e0*/  STL.64 [R1+0x118], R10 ;  /* 0x0001180a01007387 */ /* 0x000fe20000100a00 */
[----:B0-----:R-:W-:-:S02]  /*1217f0*/  F2FP.F16.E4M3.UNPACK_B R4, R18.H1 ;  /* 0x00000012ff04723e */ /* 0x001fc400030006ff */
[----:B------:R-:W-:-:S05]  /*121800*/  F2FP.F16.E4M3.UNPACK_B R5, R19.H1 ;  /* 0x00000013ff05723e */ /* 0x000fca00030006ff */
[----:B------:R3:W-:Y:S01]  /*121810*/  STL.64 [R1+0x80], R4 ;  /* 0x0000800401007387 */ /* 0x0007e20000100a00 */
[----:B-1----:R-:W-:Y:S02]  /*121820*/  F2FP.F16.E4M3.UNPACK_B R2, R28.H1 ;  /* 0x0000001cff02723e */ /* 0x002fe400030006ff */
[----:B------:R-:W-:Y:S02]  /*121830*/  F2FP.F16.E4M3.UNPACK_B R3, R29.H1 ;  /* 0x0000001dff03723e */ /* 0x000fe400030006ff */
[----:B------:R-:W-:Y:S01]  /*121840*/  F2FP.F16.E4M3.UNPACK_B R0, R0.H1 ;  /* 0x00000000ff00723e */ /* 0x000fe200030006ff */
[----:B---3--:R-:W-:-:S15]  /*121850*/  HMMA.16816.F32 R4, R12, R4, R20 ;  /* 0x000000040c04723c */ /* 0x008fde0000001814 */
[----:B------:R-:W-:-:S04]  /*121860*/  NOP ;  /* 0x0000000000007918 */ /* 0x000fc80000000000 */
[----:B------:R-:W-:Y:S04]  /*121870*/  STL.64 [R1+0x130], R4 ;  /* 0x0001300401007387 */ /* 0x000fe80000100a00 */
[----:B------:R2:W-:Y:S02]  /*121880*/  STL.64 [R1+0x138], R6 ;  /* 0x0001380601007387 */ /* 0x0005e40000100a00 */
[----:B--2---:R-:W-:Y:S02]  /*121890*/  HMMA.16816.F32 R4, R12, R2, R24 ;  /* 0x000000020c04723c */ /* 0x004fe40000001818 */
        /* <DEDUP_REMOVED lines=21> */
[----:B--2---:R2:W-:Y:S04]  /*1219f0*/  STL.64 [R1+0x9468], R20 ;  /* 0x0094681401007387 */ /* 0x0045e80000100a00 */
[----:B------:R-:W3:Y:S04]  /*121a00*/  LDL.LU R5, [R1+0x3804] ;  /* 0x0038040001057983 */ /* 0x000ee80000300800 */
[----:B------:R-:W3:Y:S04]  /*121a10*/  LDL.LU R4, [R1+0x3810] ;  /* 0x0038100001047983 */ /* 0x000ee80000300800 */
[----:B-1----:R-:W4:Y:S04]  /*121a20*/  LDL.LU R8, [R1+0x1630] ;  /* 0x0016300001087983 */ /* 0x002f280000300800 */
[----:B------:R-:W4:Y:S04]  /*121a30*/  LDL.LU R9, [R1+0x1634] ;  /* 0x0016340001097983 */ /* 0x000f280000300800 */
[----:B------:R-:W2:Y:S04]  /*121a40*/  LDL.LU R10, [R1+0x1638] ;  /* 0x00163800010a7983 */ /* 0x000ea80000300800 */
[----:B------:R-:W2:Y:S04]  /*121a50*/  LDL.LU R11, [R1+0x163c] ;  /* 0x00163c00010b7983 */ /* 0x000ea80000300800 */
[----:B0-----:R-:W2:Y:S04]  /*121a60*/  LDL.LU R22, [R1+0x37e4] ;  /* 0x0037e40001167983 */ /* 0x001ea80000300800 */
        /* <DEDUP_REMOVED lines=10> */
[----:B------:R-:W2:Y:S04]  /*121b10*/  LDL.LU R7, [R1+0x37f4] ;  /* 0x0037f40001077983 */ /* 0x000ea80000300800 */
[----:B------:R-:W2:Y:S04]  /*121b20*/  LDL.LU R6, [R1+0x3800] ;  /* 0x0038000001067983 */ /* 0x000ea80000300800 */
[----:B--2---:R0:W-:Y:S04]  /*121b30*/  STL.64 [R1+0x9490], R6 ;  /* 0x0094900601007387 */ /* 0x0041e80000100a00 */
[----:B0-----:R-:W2:Y:S04]  /*121b40*/  LDL.LU R7, [R1+0x37d4] ;  /* 0x0037d40001077983 */ /* 0x001ea80000300800 */
[----:B---3--:R0:W-:Y:S04]  /*121b50*/  STL.64 [R1+0x9488], R4 ;  /* 0x0094880401007387 */ /* 0x0081e80000100a00 */
[----:B0-----:R-:W3:Y:S04]  /*121b60*/  LDL.LU R5, [R1+0x37e0] ;  /* 0x0037e00001057983 */ /* 0x001ee80000300800 */
[----:B--2---:R-:W-:Y:S04]  /*121b70*/  STL [R1+0x94d4], R7 ;  /* 0x0094d40701007387 */ /* 0x004fe80000100800 */
[----:B---3--:R-:W-:Y:S04]  /*121b80*/  STL [R1+0x94d0], R5 ;  /* 0x0094d00501007387 */ /* 0x008fe80000100800 */
[----:B------:R-:W-:Y:S04]  /*121b90*/  STL.64 [R1+0x9480], R10 ;  /* 0x0094800a01007387 */ /* 0x000fe80000100a00 */
[----:B----4-:R0:W-:Y:S04]  /*121ba0*/  STL.64 [R1+0x9478], R8 ;  /* 0x0094780801007387 */ /* 0x0101e80000100a00 */
        /* <DEDUP_REMOVED lines=19> */
[----:B----4-:R-:W-:-:S02]  /*121ce0*/  F2FP.F16.E4M3.UNPACK_B R7, R20.H1 ;  /* 0x00000014ff07723e */ /* 0x010fc400030006ff */
        /* <DEDUP_REMOVED lines=53> */
[----:B0-----:R-:W3:Y:S01]  /*122040*/  LDL.LU.64 R6, [R1+0x9490] ;  /* 0x0094900001067983 */ /* 0x001ee20000300a00 */
[----:B------:R-:W-:-:S03]  /*122050*/  F2FP.F16.E4M3.UNPACK_B R20, R23.H1 ;  /* 0x00000017ff14723e */ /* 0x000fc600030006ff */
[----:B------:R-:W2:Y:S01]  /*122060*/  LDL.LU.64 R4, [R1+0x9488] ;  /* 0x0094880001047983 */ /* 0x000ea20000300a00 */
[----:B---3--:R-:W-:-:S05]  /*122070*/  F2FP.F16.E4M3.UNPACK_B R21, R7.H1 ;  /* 0x00000007ff15723e */ /* 0x008fca00030006ff */
        /* <DEDUP_REMOVED lines=8> */
[----:B------:R-:W-:-:S02]  /*122100*/  F2FP.F16.E4M3.UNPACK_B R6, R6.H1 ;  /* 0x00000006ff06723e */ /* 0x000fc400030006ff */
[----:B------:R-:W-:-:S05]  /*122110*/  F2FP.F16.E4M3.UNPACK_B R7, R5.H1 ;  /* 0x00000005ff07723e */ /* 0x000fca00030006ff */
[----:B------:R-:W-:Y:S01]  /*122120*/  STL.64 [R1+0x48], R6 ;  /* 0x0000480601007387 */ /* 0x000fe20000100a00 */
[----:B------:R-:W-:Y:S02]  /*122130*/  F2FP.F16.E4M3.UNPACK_B R4, R4.H1 ;  /* 0x00000004ff04723e */ /* 0x000fe400030006ff */
[----:B------:R-:W-:Y:S01]  /*122140*/  F2FP.F16.E4M3.UNPACK_B R5, R2.H1 ;  /* 0x00000002ff05723e */ /* 0x000fe200030006ff */
[----:B--2---:R-:W-:-:S15]  /*122150*/  HMMA.16816.F32 R8, R12, R6, R8 ;  /* 0x000000060c08723c */ /* 0x004fde0000001808 */
[----:B------:R-:W-:-:S04]  /*122160*/  NOP ;  /* 0x0000000000007918 */ /* 0x000fc80000000000 */
[----:B------:R-:W-:Y:S04]  /*122170*/  STL.64 [R1+0x210], R8 ;  /* 0x0002100801007387 */ /* 0x000fe80000100a00 */
[----:B------:R0:W-:Y:S04]  /*122180*/  STL.64 [R1+0x218], R10 ;  /* 0x0002180a01007387 */ /* 0x0001e80000100a00 */
[----:B0-----:R-:W2:Y:S04]  /*122190*/  LDL.LU.64 R10, [R1+0x9460] ;  /* 0x00946000010a7983 */ /* 0x001ea80000300a00 */
[----:B------:R-:W2:Y:S04]  /*1221a0*/  LDL.LU.64 R8, [R1+0x9458] ;  /* 0x0094580001087983 */ /* 0x000ea80000300a00 */
[----:B------:R3:W-:Y:S02]  /*1221b0*/  STL.64 [R1+0x40], R4 ;  /* 0x0000400401007387 */ /* 0x0007e40000100a00 */
[----:B---3--:R-:W-:Y:S02]  /*1221c0*/  HMMA.16816.F32 R4, R12, R4, R20 ;  /* 0x000000040c04723c */ /* 0x008fe40000001814 */
[----:B------:R-:W3:Y:S04]  /*1221d0*/  LDL.LU.64 R22, [R1+0x9450] ;  /* 0x0094500001167983 */ /* 0x000ee80000300a00 */
[----:B------:R-:W3:Y:S01]  /*1221e0*/  LDL.LU.64 R20, [R1+0x9448] ;  /* 0x0094480001147983 */ /* 0x000ee20000300a00 */
[----:B----4-:R-:W-:-:S02]  /*1221f0*/  F2FP.F16.E4M3.UNPACK_B R2, R3.H1 ;  /* 0x00000003ff02723e */ /* 0x010fc400030006ff */
        /* <DEDUP_REMOVED lines=9> */
[----:B------:R-:W-:-:S07]  /*122290*/  F2FP.F16.E4M3.UNPACK_B R3, R28.H1 ;  /* 0x0000001cff03723e */ /* 0x000fce00030006ff */
[C---:B------:R-:W-:Y:S09]  /*1222a0*/  HMMA.16816.F32 R16, R12.reuse, R2, R24 ;  /* 0x000000020c10723c */ /* 0x040ff20000001818 */
[----:B------:R-:W-:Y:S04]  /*1222b0*/  STL.64 [R1+0x250], R8 ;  /* 0x0002500801007387 */ /* 0x000fe80000100a00 */
[----:B------:R3:W-:Y:S02]  /*1222c0*/  STL.64 [R1+0x258], R10 ;  /* 0x0002580a01007387 */ /* 0x0007e40000100a00 */
[----:B---3--:R-:W-:Y:S02]  /*1222d0*/  HMMA.16816.F32 R8, R12, R4, R20 ;  /* 0x000000040c08723c */ /* 0x008fe40000001814 */
[----:B------:R0:W-:Y:S02]  /*1222e0*/  STL.64 [R1+0x30], R4 ;  /* 0x0000300401007387 */ /* 0x0001e40000100a00 */
[----:B0-----:R-:W-:-:S15]  /*1222f0*/  F2FP.F16.E4M3.UNPACK_B R4, R29.H1 ;  /* 0x0000001dff04723e */ /* 0x001fde00030006ff */
[----:B------:R0:W-:Y:S04]  /*122300*/  STL.64 [R1+0x270], R8 ;  /* 0x0002700801007387 */ /* 0x0001e80000100a00 */
[----:B------:R1:W-:Y:S04]  /*122310*/  STL.64 [R1+0x278], R10 ;  /* 0x0002780a01007387 */ /* 0x0003e80000100a00 */
[----:B------:R-:W-:Y:S04]  /*122320*/  STL.64 [R1+0x28], R2 ;  /* 0x0000280201007387 */ /* 0x000fe80000100a00 */
[----:B0-----:R-:W2:Y:S04]  /*122330*/  LDL.LU R8, [R1+0x1900] ;  /* 0x0019000001087983 */ /* 0x001ea80000300800 */
[----:B------:R-:W-:Y:S04]  /*122340*/  STL.64 [R1+0x290], R16 ;  /* 0x0002901001007387 */ /* 0x000fe80000100a00 */
[----:B------:R-:W-:Y:S04]  /*122350*/  STL.64 [R1+0x298], R18 ;  /* 0x0002981201007387 */ /* 0x000fe80000100a00 */
[----:B------:R-:W-:Y:S04]  /*122360*/  STL [R1+0x20], R4 ;  /* 0x0000200401007387 */ /* 0x000fe80000100800 */
[----:B------:R-:W2:Y:S04]  /*122370*/  LDL.LU R9, [R1+0x1904] ;  /* 0x0019040001097983 */ /* 0x000ea80000300800 */
[----:B-1----:R-:W3:Y:S04]  /*122380*/  LDL.LU R10, [R1+0x1908] ;  /* 0x00190800010a7983 */ /* 0x002ee80000300800 */
[----:B------:R-:W-:Y:S04]  /*122390*/  STL [R1+0x24], R0 ;  /* 0x0000240001007387 */ /* 0x000fe80000100800 */
        /* <DEDUP_REMOVED lines=17> */
[----:B---3--:R0:W-:Y:S04]  /*1224b0*/  STL.64 [R1+0x93e8], R10 ;  /* 0x0093e80a01007387 */ /* 0x0081e80000100a00 */
[----:B0-----:R-:W3:Y:S04]  /*1224c0*/  LDL.LU R10, [R1+0x3874] ;  /* 0x00387400010a7983 */ /* 0x001ee80000300800 */
[----:B------:R-:W3:Y:S04]  /*1224d0*/  LDL.LU R11, [R1+0x3880] ;  /* 0x00388000010b7983 */ /* 0x000ee80000300800 */
[----:B--2---:R0:W-:Y:S04]  /*1224e0*/  STL.64 [R1+0x93e0], R8 ;  /* 0x0093e00801007387 */ /* 0x0041e80000100a00 */
[----:B---3--:R1:W-:Y:S04]  /*1224f0*/  STL.64 [R1+0x9420], R10 ;  /* 0x0094200a01007387 */ /* 0x0083e80000100a00 */
[----:B0-----:R-:W2:Y:S04]  /*122500*/  LDL.LU R8, [R1+0x17e0] ;  /* 0x0017e00001087983 */ /* 0x001ea80000300800 */
[----:B------:R-:W2:Y:S04]  /*122510*/  LDL.LU R9, [R1+0x17e4] ;  /* 0x0017e40001097983 */ /* 0x000ea80000300800 */
[----:B-1----:R-:W3:Y:S04]  /*122520*/  LDL.LU R10, [R1+0x17e8] ;  /* 0x0017e800010a7983 */ /* 0x002ee80000300800 */
[----:B------:R-:W3:Y:S04]  /*122530*/  LDL.LU R11, [R1+0x17ec] ;  /* 0x0017ec00010b7983 */ /* 0x000ee80000300800 */
[----:B---3--:R0:W-:Y:S04]  /*122540*/  STL.64 [R1+0x9430], R10 ;  /* 0x0094300a01007387 */ /* 0x0081e80000100a00 */
[----:B--2---:R1:W-:Y:S04]  /*122550*/  STL.64 [R1+0x9428], R8 ;  /* 0x0094280801007387 */ /* 0x0043e80000100a00 */
[----:B------:R-:W2:Y:S04]  /*122560*/  LDL.LU R29, [R1+0x38a4] ;  /* 0x0038a400011d7983 */ /* 0x000ea80000300800 */
[----:B------:R-:W3:Y:S04]  /*122570*/  LDL.LU R26, [R1+0x38b0] ;  /* 0x0038b000011a7983 */ /* 0x000ee80000300800 */
[----:B------:R-:W3:Y:S04]  /*122580*/  LDL.LU R27, [R1+0x38b4] ;  /* 0x0038b400011b7983 */ /* 0x000ee80000300800 */
[----:B------:R-:W2:Y:S01]  /*122590*/  LDL.LU R24, [R1+0x38c0] ;  /* 0x0038c00001187983 */ /* 0x000ea20000300800 */
[----:B0-----:R-:W-:-:S03]  /*1225a0*/  IMAD.MOV.U32 R10, RZ, RZ, R4 ;  /* 0x000000ffff0a7224 */ /* 0x001fc600078e0004 */
[----:B------:R-:W2:Y:S04]  /*1225b0*/  LDL.LU R4, [R1+0x18e0] ;  /* 0x0018e00001047983 */ /* 0x000ea80000300800 */
[----:B------:R-:W2:Y:S04]  /*1225c0*/  LDL.LU R5, [R1+0x18e4] ;  /* 0x0018e40001057983 */ /* 0x000ea80000300800 */
[----:B------:R-:W2:Y:S04]  /*1225d0*/  LDL.LU R6, [R1+0x18e8] ;  /* 0x0018e80001067983 */ /* 0x000ea80000300800 */
[----:B------:R-:W2:Y:S04]  /*1225e0*/  LDL.LU R7, [R1+0x18ec] ;  /* 0x0018ec0001077983 */ /* 0x000ea80000300800 */
[----:B-1----:R-:W3:Y:S04]  /*1225f0*/  LDL.LU R9, [R1+0x3860] ;  /* 0x0038600001097983 */ /* 0x002ee80000300800 */
[----:B--2---:R-:W-:Y:S04]  /*122600*/  STL.64 [R1+0x93f8], R6 ;  /* 0x0093f80601007387 */ /* 0x004fe80000100a00 */
[----:B------:R0:W-:Y:S04]  /*122610*/  STL.64 [R1+0x93f0], R4 ;  /* 0x0093f00401007387 */ /* 0x0001e80000100a00 */
[----:B0-----:R-:W2:Y:S04]  /*122620*/  LDL.LU R4, [R1+0x1840] ;  /* 0x0018400001047983 */ /* 0x001ea80000300800 */
[----:B------:R-:W2:Y:S04]  /*122630*/  LDL.LU R5, [R1+0x1844] ;  /* 0x0018440001057983 */ /* 0x000ea80000300800 */
[----:B------:R-:W2:Y:S04]  /*122640*/  LDL.LU R6, [R1+0x1848] ;  /* 0x0018480001067983 */ /* 0x000ea80000300800 */
[----:B------:R-:W2:Y:S04]  /*122650*/  LDL.LU R7, [R1+0x184c] ;  /* 0x00184c0001077983 */ /* 0x000ea80000300800 */
[----:B--2---:R0:W-:Y:S04]  /*122660*/  STL.64 [R1+0x9408], R6 ;  /* 0x0094080601007387 */ /* 0x0041e80000100a00 */
[----:B0-----:R-:W2:Y:S04]  /*122670*/  LDL.LU R7, [R1+0x3864] ;  /* 0x0038640001077983 */ /* 0x001ea80000300800 */
[----:B------:R0:W-:Y:S04]  /*122680*/  STL.64 [R1+0x9400], R4 ;  /* 0x0094000401007387 */ /* 0x0001e80000100a00 */
[----:B0-----:R-:W2:Y:S04]  /*122690*/  LDL.LU R5, [R1+0x3870] ;  /* 0x0038700001057983 */ /* 0x001ea80000300800 */
[----:B------:R-:W2:Y:S04]  /*1226a0*/  LDL.LU R25, [R1+0x38c4] ;  /* 0x0038c40001197983 */ /* 0x000ea80000300800 */
        /* <DEDUP_REMOVED lines=12> */
[----:B------:R-:W2:Y:S01]  /*122770*/  LDL.LU R27, [R1+0x17bc] ;  /* 0x0017bc00011b7983 */ /* 0x000ea20000300800 */
[----:B------:R-:W-:-:S03]  /*122780*/  F2FP.F16.E4M3.UNPACK_B R6, R9.H1 ;  /* 0x00000009ff06723e */ /* 0x000fc600030006ff */
        /* <DEDUP_REMOVED lines=8> */
[----:B--2---:R-:W-:Y:S03]  /*122810*/  HMMA.16816.F32 R8, R12, R10, R24 ;  /* 0x0000000a0c08723c */ /* 0x004fe60000001818 */
[----:B------:R-:W2:Y:S04]  /*122820*/  LDL.LU.64 R26, [R1+0x9440] ;  /* 0x00944000011a7983 */ /* 0x000ea80000300a00 */
[----:B------:R-:W2:-:S12]  /*122830*/  LDL.LU.64 R24, [R1+0x9438] ;  /* 0x0094380001187983 */ /* 0x000e980000300a00 */
[----:B------:R-:W-:Y:S04]  /*122840*/  STL.64 [R1+0x2b0], R8 ;  /* 0x0002b00801007387 */ /* 0x000fe80000100a00 */
[----:B------:R0:W-:Y:S04]  /*122850*/  STL.64 [R1+0x2b8], R10 ;  /* 0x0002b80a01007387 */ /* 0x0001e80000100a00 */
[----:B0-----:R-:W2:Y:S04]  /*122860*/  LDL.LU.64 R10, [R1+0x9430] ;  /* 0x00943000010a7983 */ /* 0x001ea80000300a00 */
[----:B------:R-:W2:Y:S01]  /*122870*/  LDL.LU.64 R8, [R1+0x9428] ;  /* 0x0094280001087983 */ /* 0x000ea20000300a00 */
[----:B------:R-:W-:-:S05]  /*122880*/  F2FP.F16.E4M3.UNPACK_B R7, R7.H1 ;  /* 0x00000007ff07723e */ /* 0x000fca00030006ff */
        /* <DEDUP_REMOVED lines=27> */
[----:B----4-:R-:W-:-:S05]  /*122a40*/  F2FP.F16.E4M3.UNPACK_B R3, R20.H1 ;  /* 0x00000014ff03723e */ /* 0x010fca00030006ff */
[----:B------:R-:W-:Y:S02]  /*122a50*/  STL.64 [R1], R2 ;  /* 0x0000000201007387 */ /* 0x000fe40000100a00 */
        /* <DEDUP_REMOVED lines=9> */
[----:B------:R-:W-:-:S03]  /*122af0*/  F2FP.F16.E4M3.UNPACK_B R27, R27.H1 ;  /* 0x0000001bff1b723e */ /* 0x000fc600030006ff */
[----:B--2---:R-:W-:-:S15]  /*122b00*/  HMMA.16816.F32 R8, R12, R28, R8 ;  /* 0x0000001c0c08723c */ /* 0x004fde0000001808 */
[----:B------:R-:W-:-:S04]  /*122b10*/  NOP ;  /* 0x0000000000007918 */ /* 0x000fc80000000000 */
[----:B------:R-:W-:Y:S04]  /*122b20*/  STL.64 [R1+0x350], R8 ;  /* 0x0003500801007387 */ /* 0x000fe80000100a00 */
[----:B------:R0:W-:Y:S04]  /*122b30*/  STL.64 [R1+0x358], R10 ;  /* 0x0003580a01007387 */ /* 0x0001e80000100a00 */
[----:B0-----:R-:W2:Y:S04]  /*122b40*/  LDL.LU.64 R10, [R1+0x93c8] ;  /* 0x0093c800010a7983 */ /* 0x001ea80000300a00 */
[----:B------:R-:W2:Y:S01]  /*122b50*/  LDL.LU.64 R8, [R1+0x93c0] ;  /* 0x0093c00001087983 */ /* 0x000ea20000300a00 */
[----:B------:R-:W-:Y:S01]  /*122b60*/  HMMA.16816.F32 R4, R12, R26, R4 ;  /* 0x0000001a0c04723c */ /* 0x000fe20000001804 */
[----:B------:R-:W-:-:S02]  /*122b70*/  F2FP.F16.E4M3.UNPACK_B R24, R24.H1 ;  /* 0x00000018ff18723e */ /* 0x000fc400030006ff */
[----:B------:R-:W-:Y:S01]  /*122b80*/  F2FP.F16.E4M3.UNPACK_B R25, R25.H1 ;  /* 0x00000019ff19723e */ /* 0x000fe200030006ff */
[----:B------:R-:W-:Y:S04]  /*122b90*/  STL [R1+0x934c], R28 ;  /* 0x00934c1c01007387 */ /* 0x000fe80000100800 */
[----:B------:R-:W-:Y:S11]  /*122ba0*/  STL [R1+0x9348], R29 ;  /* 0x0093481d01007387 */ /* 0x000ff60000100800 */
[----:B------:R-:W-:Y:S04]  /*122bb0*/  STL.64 [R1+0x370], R4 ;  /* 0x0003700401007387 */ /* 0x000fe80000100a00 */
[----:B------:R2:W-:Y:S01]  /*122bc0*/  STL.64 [R1+0x378], R6 ;  /* 0x0003780601007387 */ /* 0x0005e20000100a00 */
[----:B---3--:R-:W-:-:S02]  /*122bd0*/  F2FP.F16.E4M3.UNPACK_B R22, R22.H1 ;  /* 0x00000016ff16723e */ /* 0x008fc400030006ff */
[----:B------:R-:W-:Y:S01]  /*122be0*/  F2FP.F16.E4M3.UNPACK_B R23, R23.H1 ;  /* 0x00000017ff17723e */ /* 0x000fe200030006ff */
[----:B------:R-:W-:Y:S04]  /*122bf0*/  STL.64 [R1+0x9168], R26 ;  /* 0x0091681a01007387 */ /* 0x000fe80000100a00 */
[----:B------:R0:W-:Y:S01]  /*122c00*/  STL.64 [R1+0x9160], R24 ;  /* 0x0091601801007387 */ /* 0x0001e20000100a00 */
[----:B--2---:R-:W-:-:S15]  /*122c10*/  HMMA.16816.F32 R4, R12, R24, R8 ;  /* 0x000000180c04723c */ /* 0x004fde0000001808 */
[----:B------:R-:W-:-:S04]  /*122c20*/  NOP ;  /* 0x0000000000007918 */ /* 0x000fc80000000000 */
[----:B------:R-:W-:Y:S04]  /*122c30*/  STL.64 [R1+0x390], R4 ;  /* 0x0003900401007387 */ /* 0x000fe80000100a00 */
[----:B------:R1:W-:Y:S04]  /*122c40*/  STL.64 [R1+0x398], R6 ;  /* 0x0003980601007387 */ /* 0x0003e80000100a00 */
[----:B0-----:R-:W2:Y:S01]  /*122c50*/  LDL.LU R24, [R1+0x2530] ;  /* 0x0025300001187983 */ /* 0x001ea20000300800 */
[----:B-1----:R-:W-:-:S15]  /*122c60*/  HMMA.16816.F32 R4, R12, R22, R16 ;  /* 0x000000160c04723c */ /* 0x002fde0000001810 */
        /* <DEDUP_REMOVED lines=28> */
[----:B------:R-:W4:Y:S04]  /*122e30*/  LDL.LU R16, [R1+0x3900] ;  /* 0x0039000001107983 */ /* 0x000f280000300800 */
[----:B------:R-:W4:Y:S04]  /*122e40*/  LDL.LU R17, [R1+0x3904] ;  /* 0x0039040001117983 */ /* 0x000f280000300800 */
        /* <DEDUP_REMOVED lines=21> */
[----:B------:R-:W-:-:S02]  /*122fa0*/  F2FP.F16.E4M3.UNPACK_B R20, R21.H1 ;  /* 0x00000015ff14723e */ /* 0x000fc400030006ff */
[----:B------:R-:W-:Y:S01]  /*122fb0*/  F2FP.F16.E4M3.UNPACK_B R21, R0.H1 ;  /* 0x00000000ff15723e */ /* 0x000fe200030006ff */
        /* <DEDUP_REMOVED lines=20> */
[----:B------:R-:W-:-:S02]  /*123100*/  F2FP.F16.E4M3.UNPACK_B R18, R18.H1 ;  /* 0x00000012ff12723e */ /* 0x000fc400030006ff */
[----:B----4-:R-:W-:Y:S01]  /*123110*/  F2FP.F16.E4M3.UNPACK_B R19, R19.H1 ;  /* 0x00000013ff13723e */ /* 0x010fe200030006ff */
[----:B------:R0:W-:Y:S04]  /*123120*/  STL.64 [R1+0x9178], R22 ;  /* 0x0091781601007387 */ /* 0x0001e80000100a00 */
[----:B0-----:R-:W4:Y:S04]  /*123130*/  LDL.LU R22, [R1+0x6d78] ;  /* 0x006d780001167983 */ /* 0x001f280000300800 */
        /* <DEDUP_REMOVED lines=20> */
[----:B------:R0:W-:Y:S04]  /*123280*/  STL.64 [R1+0x9148], R18 ;  /* 0x0091481201007387 */ /* 0x0001e80000100a00 */
[----:B0-----:R-:W3:Y:S04]  /*123290*/  LDL.LU R19, [R1+0x6d68] ;  /* 0x006d680001137983 */ /* 0x001ee80000300800 */
[----:B------:R-:W-:Y:S01]  /*1232a0*/  STL.64 [R1+0x9140], R16 ;  /* 0x0091401001007387 */ /* 0x000fe20000100a00 */
        /* <DEDUP_REMOVED lines=15> */
[----:B---3--:R-:W-:-:S07]  /*1233a0*/  F2FP.F16.E4M3.UNPACK_B R5, R5.H1 ;  /* 0x00000005ff05723e */ /* 0x008fce00030006ff */
        /* <DEDUP_REMOVED lines=17> */
[----:B------:R-:W-:Y:S04]  /*1234c0*/  STL.64 [R1+0x9100], R4 ;  /* 0x0091000401007387 */ /* 0x000fe80000100a00 */
[----:B------:R-:W-:Y:S04]  /*1234d0*/  STL.64 [R1+0x9128], R10 ;  /* 0x0091280a01007387 */ /* 0x000fe80000100a00 */
[----:B------:R0:W-:Y:S01]  /*1234e0*/  STL.64 [R1+0x9120], R8 ;  /* 0x0091200801007387 */ /* 0x0001e20000100a00 */
[----:B--2---:R-:W-:-:S15]  /*1234f0*/  HMMA.16816.F32 R12, R12, R8, R24 ;  /* 0x000000080c0c723c */ /* 0x004fde0000001818 */
[----:B------:R-:W-:-:S04]  /*123500*/  NOP ;  /* 0x0000000000007918 */ /* 0x000fc80000000000 */
[----:B------:R-:W-:Y:S04]  /*123510*/  STL.64 [R1+0x4f0], R12 ;  /* 0x0004f00c01007387 */ /* 0x000fe80000100a00 */
[----:B------:R-:W-:Y:S04]  /*123520*/  STL.64 [R1+0x4f8], R14 ;  /* 0x0004f80e01007387 */ /* 0x000fe80000100a00 */
[----:B0-----:R-:W2:Y:S04]  /*123530*/  LDL.LU R8, [R1+0x2710] ;  /* 0x0027100001087983 */ /* 0x001ea80000300800 */
[----:B------:R-:W2:Y:S04]  /*123540*/  LDL.LU R9, [R1+0x2714] ;  /* 0x0027140001097983 */ /* 0x000ea80000300800 */
[----:B------:R-:W3:Y:S04]  /*123550*/  LDL.LU R10, [R1+0x2718] ;  /* 0x00271800010a7983 */ /* 0x000ee80000300800 */
[----:B------:R-:W3:Y:S01]  /*123560*/  LDL.LU R11, [R1+0x271c] ;  /* 0x00271c00010b7983 */ /* 0x000ee20000300800 */
[----:B------:R-:W-:-:S02]  /*123570*/  IMAD R4, R20, 0x100, R19 ;  /* 0x0000010014047824 */ /* 0x000fc400078e0213 */
[----:B------:R-:W-:Y:S02]  /*123580*/  IMAD R28, R28, 0x100, R21 ;  /* 0x000001001c1c7824 */ /* 0x000fe400078e0215 */
[----:B----4-:R-:W-:Y:S02]  /*123590*/  IMAD R29, R29, 0x100, R22 ;  /* 0x000001001d1d7824 */ /* 0x010fe400078e0216 */
[----:B------:R-:W-:Y:S01]  /*1235a0*/  IMAD R0, R0, 0x100, R23 ;  /* 0x0000010000007824 */ /* 0x000fe200078e0217 */
[----:B---3--:R-:W-:Y:S04]  /*1235b0*/  STL.64 [R1+0x9188], R10 ;  /* 0x0091880a01007387 */ /* 0x008fe80000100a00 */
[----:B--2---:R-:W-:Y:S04]  /*1235c0*/  STL.64 [R1+0x9180], R8 ;  /* 0x0091800801007387 */ /* 0x004fe80000100a00 */
[----:B------:R-:W2:Y:S04]  /*1235d0*/  LDL R26, [R1] ;  /* 0x00000000011a7983 */ /* 0x000ea80000100800 */
[----:B------:R-:W2:Y:S04]  /*1235e0*/  LDL R27, [R1+0x4] ;  /* 0x00000400011b7983 */ /* 0x000ea80000100800 */
[----:B------:R-:W3:Y:S04]  /*1235f0*/  LDL.LU R20, [R1+0x2720] ;  /* 0x0027200001147983 */ /* 0x000ee80000300800 */
[----:B------:R-:W3:Y:S04]  /*123600*/  LDL.LU R21, [R1+0x2724] ;  /* 0x0027240001157983 */ /* 0x000ee80000300800 */
[----:B------:R-:W4:Y:S04]  /*123610*/  LDL.LU R22, [R1+0x2728] ;  /* 0x0027280001167983 */ /* 0x000f280000300800 */
[----:B------:R-:W4:Y:S04]  /*123620*/  LDL.LU R23, [R1+0x272c] ;  /* 0x00272c0001177983 */ /* 0x000f280000300800 */
[----:B----4-:R0:W-:Y:S04]  /*123630*/  STL.64 [R1+0x9198], R22 ;  /* 0x0091981601007387 */ /* 0x0101e80000100a00 */
[----:B---3--:R-:W-:Y:S04]  /*123640*/  STL.64 [R1+0x9190], R20 ;  /* 0x0091901401007387 */ /* 0x008fe80000100a00 */
[----:B------:R-:W3:Y:S04]  /*123650*/  LDL R24, [R1+0x8] ;  /* 0x0000080001187983 */ /* 0x000ee80000100800 */
[----:B------:R-:W3:Y:S04]  /*123660*/  LDL R25, [R1+0xc] ;  /* 0x00000c0001197983 */ /* 0x000ee80000100800 */
[----:B--2---:R-:W-:Y:S04]  /*123670*/  STL.64 [R1+0x91a8], R26 ;  /* 0x0091a81a01007387 */ /* 0x004fe80000100a00 */
[----:B---3--:R1:W-:Y:S04]  /*123680*/  STL.64 [R1+0x91a0], R24 ;  /* 0x0091a01801007387 */ /* 0x0083e80000100a00 */
        /* <DEDUP_REMOVED lines=157> */
[----:B0-----:R-:W4:Y:S04]  /*124060*/  LDL.LU R24, [R1+0x2870] ;  /* 0x0028700001187983 */ /* 0x001f280000300800 */
[----:B------:R-:W4:Y:S04]  /*124070*/  LDL.LU R25, [R1+0x2874] ;  /* 0x0028740001197983 */ /* 0x000f280000300800 */
[----:B------:R-:W4:Y:S04]  /*124080*/  LDL.LU R26, [R1+0x2878] ;  /* 0x00287800011a7983 */ /* 0x000f280000300800 */
[----:B------:R-:W4:Y:S01]  /*124090*/  LDL.LU R27, [R1+0x287c] ;  /* 0x00287c00011b7983 */ /* 0x000f220000300800 */
[----:B------:R-:W-:-:S02]  /*1240a0*/  F2FP.F16.E4M3.UNPACK_B R14, R29 ;  /* 0x0000001dff0e723e */ /* 0x000fc400020006ff */
        /* <DEDUP_REMOVED lines=119> */
[----:B------:R-:W2:-:S13]  /*124820*/  LDL.LU.64 R24, [R1+0x91a0] ;  /* 0x0091a00001187983 */ /* 0x000e9a0000300a00 */
[----:B------:R-:W-:Y:S04]  /*124830*/  STL.64 [R1+0x1e10], R20 ;  /* 0x001e101401007387 */ /* 0x000fe80000100a00 */
[----:B------:R0:W-:Y:S04]  /*124840*/  STL.64 [R1+0x1e18], R22 ;  /* 0x001e181601007387 */ /* 0x0001e80000100a00 */
[----:B0-----:R-:W4:Y:S04]  /*124850*/  LDL.LU.64 R22, [R1+0x9198] ;  /* 0x0091980001167983 */ /* 0x001f280000300a00 */
[----:B------:R-:W4:Y:S04]  /*124860*/  LDL.LU.64 R20, [R1+0x9190] ;  /* 0x0091900001147983 */ /* 0x000f280000300a00 */
[----:B------:R-:W3:Y:S01]  /*124870*/  LDL.LU R0, [R1+0x6d9c] ;  /* 0x006d9c0001007983 */ /* 0x000ee20000300800 */
[----:B--2---:R-:W-:-:S15]  /*124880*/  HMMA.16816.F32 R8, R12, R24, R8 ;  /* 0x000000180c08723c */ /* 0x004fde0000001808 */
[----:B------:R-:W-:-:S04]  /*124890*/  NOP ;  /* 0x0000000000007918 */ /* 0x000fc80000000000 */
[----:B------:R-:W-:Y:S04]  /*1248a0*/  STL.64 [R1+0x3670], R8 ;  /* 0x0036700801007387 */ /* 0x000fe80000100a00 */
[----:B------:R0:W-:Y:S01]  /*1248b0*/  STL.64 [R1+0x3678], R10 ;  /* 0x0036780a01007387 */ /* 0x0001e20000100a00 */
[C---:B----4-:R-:W-:Y:S03]  /*1248c0*/  HMMA.16816.F32 R24, R12.reuse, R26, R20 ;  /* 0x0000001a0c18723c */ /* 0x050fe60000001814 */
[----:B0-----:R-:W2:Y:S04]  /*1248d0*/  LDL.LU.64 R10, [R1+0x9188] ;  /* 0x00918800010a7983 */ /* 0x001ea80000300a00 */
[----:B------:R-:W2:Y:S04]  /*1248e0*/  LDL.LU.64 R8, [R1+0x9180] ;  /* 0x0091800001087983 */ /* 0x000ea80000300a00 */
[----:B------:R-:W4:Y:S04]  /*1248f0*/  LDL.LU.64 R22, [R1+0x9178] ;  /* 0x0091780001167983 */ /* 0x000f280000300a00 */
[----:B------:R-:W3:Y:S04]  /*124900*/  LDL.LU.64 R20, [R1+0x9170] ;  /* 0x0091700001147983 */ /* 0x000ee80000300a00 */
[----:B------:R-:W-:Y:S04]  /*124910*/  STL.64 [R1+0x3660], R24 ;  /* 0x0036601801007387 */ /* 0x000fe80000100a00 */
[----:B------:R0:W-:Y:S04]  /*124920*/  STL.64 [R1+0x3668], R26 ;  /* 0x0036681a01007387 */ /* 0x0001e80000100a00 */
[----:B0-----:R-:W3:Y:S04]  /*124930*/  LDL.LU.64 R26, [R1+0x9168] ;  /* 0x00916800011a7983 */ /* 0x001ee80000300a00 */
[----:B------:R-:W4:Y:S04]  /*124940*/  LDL.LU.64 R24, [R1+0x9160] ;  /* 0x0091600001187983 */ /* 0x000f280000300a00 */
[----:B------:R0:W-:Y:S01]  /*124950*/  STL [R1+0x90dc], R28 ;  /* 0x0090dc1c01007387 */ /* 0x0001e20000100800 */
[----:B--2---:R-:W-:Y:S03]  /*124960*/  HMMA.16816.F32 R8, R12, R28, R8 ;  /* 0x0000001c0c08723c */ /* 0x004fe60000001808 */
[----:B0-----:R-:W2:-:S15]  /*124970*/  LDL.LU R28, [R1+0x6d8c] ;  /* 0x006d8c00011c7983 */ /* 0x001e9e0000300800 */
[----:B------:R-:W-:Y:S01]  /*124980*/  NOP ;  /* 0x0000000000007918 */ /* 0x000fe20000000000 */
[----:B------:R-:W-:Y:S04]  /*124990*/  STL.64 [R1+0x3650], R8 ;  /* 0x0036500801007387 */ /* 0x000fe80000100a00 */
[----:B------:R4:W-:Y:S01]  /*1249a0*/  STL.64 [R1+0x3658], R10 ;  /* 0x0036580a01007387 */ /* 0x0009e20000100a00 */
[C---:B---3--:R-:W-:Y:S08]  /*1249b0*/  HMMA.16816.F32 R4, R12.reuse, R26, R4 ;  /* 0x0000001a0c04723c */ /* 0x048ff00000001804 */
[C---:B----4-:R-:W-:Y:S01]  /*1249c0*/  HMMA.16816.F32 R8, R12.reuse, R24, R16 ;  /* 0x000000180c08723c */ /* 0x050fe20000001810 */
[----:B------:R0:W-:Y:S04]  /*1249d0*/  STL [R1+0x90d8], R29 ;  /* 0x0090d81d01007387 */ /* 0x0001e80000100800 */
[----:B0-----:R-:W3:Y:S06]  /*1249e0*/  LDL.LU R29, [R1+0x6d94] ;  /* 0x006d9400011d7983 */ /* 0x001eec0000300800 */
[----:B------:R0:W-:Y:S04]  /*1249f0*/  STL.64 [R1+0x3640], R4 ;  /* 0x0036400401007387 */ /* 0x0001e80000100a00 */
[----:B------:R1:W-:Y:S04]  /*124a00*/  STL.64 [R1+0x3648], R6 ;  /* 0x0036480601007387 */ /* 0x0003e80000100a00 */
[----:B0-----:R-:W4:Y:S04]  /*124a10*/  LDL.LU R4, [R1+0x2690] ;  /* 0x0026900001047983 */ /* 0x001f280000300800 */
[----:B------:R0:W-:Y:S04]  /*124a20*/  STL.64 [R1+0x3630], R8 ;  /* 0x0036300801007387 */ /* 0x0001e80000100a00 */
[----:B------:R0:W-:Y:S04]  /*124a30*/  STL.64 [R1+0x3638], R10 ;  /* 0x0036380a01007387 */ /* 0x0001e80000100a00 */
[----:B------:R-:W4:Y:S04]  /*124a40*/  LDL.LU R5, [R1+0x2694] ;  /* 0x0026940001057983 */ /* 0x000f280000300800 */
        /* <DEDUP_REMOVED lines=101> */
[----:B------:R-:W2:Y:S04]  /*1250a0*/  LDL.LU.64 R24, [R1+0x90e0] ;  /* 0x0090e00001187983 */ /* 0x000ea80000300a00 */
[----:B------:R-:W-:Y:S04]  /*1250b0*/  STL.64 [R1+0x8e98], R6 ;  /* 0x008e980601007387 */ /* 0x000fe80000100a00 */
[----:B------:R2:W-:Y:S04]  /*1250c0*/  STL.64 [R1+0x8e90], R4 ;  /* 0x008e900401007387 */ /* 0x0005e80000100a00 */
        /* <DEDUP_REMOVED lines=4032> */
[----:B------:R-:W-:Y:S04]  /*134cd0*/  STL [R1+0x7878], R9 ;  /* 0x0078780901007387 */ /* 0x000fe80000100800 */
[----:B------:R-:W-:Y:S01]  /*134ce0*/  STL.64 [R1+0x78c8], R10 ;  /* 0x0078c80a01007387 */ /* 0x000fe20000100a00 */
[----:B--2---:R-:W-:-:S15]  /*134cf0*/  HMMA.16816.F32 R4, R12, R8, R24 ;  /* 0x000000080c04723c */ /* 0x004fde0000001818 */
[----:B------:R-:W-:-:S04]  /*134d00*/  NOP ;  /* 0x0000000000007918 */ /* 0x000fc80000000000 */
[----:B------:R-:W-:Y:S04]  /*134d10*/  STL.64 [R1+0x850], R4 ;  /* 0x0008500401007387 */ /* 0x000fe80000100a00 */
[----:B------:R-:W-:Y:S04]  /*134d20*/  STL.64 [R1+0x858], R6 ;  /* 0x0008580601007387 */ /* 0x000fe80000100a00 */
[----:B------:R0:W-:Y:S04]  /*134d30*/  STL [R1+0x78c0], R8 ;  /* 0x0078c00801007387 */ /* 0x0001e80000100800 */
[----:B0-----:R-:W2:Y:S04]  /*134d40*/  LDL.LU R8, [R1+0xdc0] ;  /* 0x000dc00001087983 */ /* 0x001ea80000300800 */
[----:B------:R-:W2:Y:S04]  /*134d50*/  LDL.LU R9, [R1+0xdc4] ;  /* 0x000dc40001097983 */ /* 0x000ea80000300800 */
[----:B------:R-:W4:Y:S04]  /*134d60*/  LDL.LU R10, [R1+0xdc8] ;  /* 0x000dc800010a7983 */ /* 0x000f280000300800 */
[----:B------:R-:W4:Y:S01]  /*134d70*/  LDL.LU R11, [R1+0xdcc] ;  /* 0x000dcc00010b7983 */ /* 0x000f220000300800 */
[----:B---3--:R-:W-:-:S05]  /*134d80*/  IMAD R16, R20, 0x100, R19 ;  /* 0x0000010014107824 */ /* 0x008fca00078e0213 */
[----:B------:R-:W-:Y:S01]  /*134d90*/  F2FP.F16.E4M3.UNPACK_B R12, R16 ;  /* 0x00000010ff0c723e */ /* 0x000fe200020006ff */
[----:B----4-:R0:W-:Y:S04]  /*134da0*/  STL.64 [R1+0x7908], R10 ;  /* 0x0079080a01007387 */ /* 0x0101e80000100a00 */
        /* <DEDUP_REMOVED lines=344> */
[----:B------:R4:W-:Y:S02]  /*136330*/  STL.64 [R1+0x77e8], R24 ;  /* 0x0077e81801007387 */ /* 0x0009e40000100a00 */
[C---:B----4-:R-:W-:Y:S08]  /*136340*/  HMMA.16816.F32 R24, R12.reuse, R22, R8 ;  /* 0x000000160c18723c */ /* 0x050ff00000001808 */
[C---:B--2---:R-:W-:Y:S01]  /*136350*/  HMMA.16816.F32 R4, R12.reuse, R20, R4 ;  /* 0x000000140c04723c */ /* 0x044fe20000001804 */
[----:B------:R-:W2:Y:S10]  /*136360*/  LDL.LU R8, [R1+0xd80] ;  /* 0x000d800001087983 */ /* 0x000eb40000300800 */
[----:B------:R0:W-:Y:S04]  /*136370*/  STL.64 [R1+0x9c0], R24 ;  /* 0x0009c01801007387 */ /* 0x0001e80000100a00 */
[----:B------:R1:W-:Y:S04]  /*136380*/  STL.64 [R1+0x9c8], R26 ;  /* 0x0009c81a01007387 */ /* 0x0003e80000100a00 */
[----:B------:R-:W-:Y:S04]  /*136390*/  STL.64 [R1+0x9b0], R4 ;  /* 0x0009b00401007387 */ /* 0x000fe80000100a00 */
[----:B------:R-:W-:Y:S04]  /*1363a0*/  STL.64 [R1+0x9b8], R6 ;  /* 0x0009b80601007387 */ /* 0x000fe80000100a00 */
[----:B------:R-:W2:Y:S04]  /*1363b0*/  LDL.LU R9, [R1+0xd84] ;  /* 0x000d840001097983 */ /* 0x000ea80000300800 */
[----:B------:R-:W2:Y:S04]  /*1363c0*/  LDL.LU R10, [R1+0xd88] ;  /* 0x000d8800010a7983 */ /* 0x000ea80000300800 */
[----:B------:R-:W2:Y:S04]  /*1363d0*/  LDL.LU R11, [R1+0xd8c] ;  /* 0x000d8c00010b7983 */ /* 0x000ea80000300800 */
[----:B0-----:R-:W4:Y:S04]  /*1363e0*/  LDL.LU R24, [R1+0xd40] ;  /* 0x000d400001187983 */ /* 0x001f280000300800 */
[----:B------:R-:W4:Y:S04]  /*1363f0*/  LDL.LU R25, [R1+0xd44] ;  /* 0x000d440001197983 */ /* 0x000f280000300800 */
[----:B-1----:R-:W2:Y:S04]  /*136400*/  LDL.LU R26, [R1+0xd48] ;  /* 0x000d4800011a7983 */ /* 0x002ea80000300800 */
[----:B------:R-:W2:Y:S04]  /*136410*/  LDL.LU R27, [R1+0xd4c] ;  /* 0x000d4c00011b7983 */ /* 0x000ea80000300800 */
[----:B--2---:R-:W-:Y:S04]  /*136420*/  STL.64 [R1+0x78b8], R26 ;  /* 0x0078b81a01007387 */ /* 0x004fe80000100a00 */
[----:B----4-:R0:W-:Y:S04]  /*136430*/  STL.64 [R1+0x78b0], R24 ;  /* 0x0078b01801007387 */ /* 0x0101e80000100a00 */
        /* <DEDUP_REMOVED lines=10> */
[----:B------:R-:W2:Y:S04]  /*1364e0*/  LDL.LU R23, [R1+0xcbc] ;  /* 0x000cbc0001177983 */ /* 0x000ea80000300800 */
[----:B------:R-:W3:Y:S04]  /*1364f0*/  LDL.LU R4, [R1+0xd20] ;  /* 0x000d200001047983 */ /* 0x000ee80000300800 */
[----:B------:R-:W3:Y:S04]  /*136500*/  LDL.LU R5, [R1+0xd24] ;  /* 0x000d240001057983 */ /* 0x000ee80000300800 */
[----:B------:R-:W3:Y:S04]  /*136510*/  LDL.LU R6, [R1+0xd28] ;  /* 0x000d280001067983 */ /* 0x000ee80000300800 */
[----:B------:R-:W3:Y:S01]  /*136520*/  LDL.LU R7, [R1+0xd2c] ;  /* 0x000d2c0001077983 */ /* 0x000ee20000300800 */
[C---:B------:R-:W-:Y:S03]  /*136530*/  HMMA.16816.F32 R8, R12.reuse, R18, R8 ;  /* 0x000000120c08723c */ /* 0x040fe60000001808 */
[----:B--2---:R-:W-:Y:S04]  /*136540*/  STL.64 [R1+0x7888], R22 ;  /* 0x0078881601007387 */ /* 0x004fe80000100a00 */
[----:B----4-:R0:W-:Y:S04]  /*136550*/  STL.64 [R1+0x7880], R20 ;  /* 0x0078801401007387 */ /* 0x0101e80000100a00 */
[----:B0-----:R-:W2:Y:S04]  /*136560*/  LDL.LU R20, [R1+0xce0] ;  /* 0x000ce00001147983 */ /* 0x001ea80000300800 */
[----:B------:R-:W2:Y:S04]  /*136570*/  LDL.LU R21, [R1+0xce4] ;  /* 0x000ce40001157983 */ /* 0x000ea80000300800 */
[----:B------:R-:W4:Y:S04]  /*136580*/  LDL.LU R22, [R1+0xce8] ;  /* 0x000ce80001167983 */ /* 0x000f280000300800 */
[----:B------:R-:W4:Y:S01]  /*136590*/  LDL.LU R23, [R1+0xcec] ;  /* 0x000cec0001177983 */ /* 0x000f220000300800 */
[C---:B---3--:R-:W-:Y:S03]  /*1365a0*/  HMMA.16816.F32 R24, R12.reuse, R16, R24 ;  /* 0x000000100c18723c */ /* 0x048fe60000001818 */
        /* <DEDUP_REMOVED lines=8> */
[----:B0-----:R-:W3:Y:S04]  /*136630*/  LDL.LU.64 R10, [R1+0x78c8] ;  /* 0x0078c800010a7983 */ /* 0x001ee80000300a00 */
[----:B------:R-:W4:Y:S04]  /*136640*/  LDL.LU R8, [R1+0x78c0] ;  /* 0x0078c00001087983 */ /* 0x000f280000300800 */
[----:B------:R-:W2:Y:S04]  /*136650*/  LDL.LU R9, [R1+0x6ec8] ;  /* 0x006ec80001097983 */ /* 0x000ea80000300800 */
[----:B------:R-:W-:Y:S04]  /*136660*/  STL.64 [R1+0x990], R24 ;  /* 0x0009901801007387 */ /* 0x000fe80000100a00 */
[----:B------:R0:W-:Y:S04]  /*136670*/  STL.64 [R1+0x998], R26 ;  /* 0x0009981a01007387 */ /* 0x0001e80000100a00 */
[----:B0-----:R-:W2:Y:S04]  /*136680*/  LDL.LU.64 R26, [R1+0x78b8] ;  /* 0x0078b800011a7983 */ /* 0x001ea80000300a00 */
[----:B------:R-:W2:Y:S01]  /*136690*/  LDL.LU.64 R24, [R1+0x78b0] ;  /* 0x0078b00001187983 */ /* 0x000ea20000300a00 */
[C---:B------:R-:W-:Y:S03]  /*1366a0*/  HMMA.16816.F32 R4, R12.reuse, R2, R4 ;  /* 0x000000020c04723c */ /* 0x040fe60000001804 */
[----:B------:R0:W-:Y:S04]  /*1366b0*/  STL.64 [R1+0x77b0], R18 ;  /* 0x0077b01201007387 */ /* 0x0001e80000100a00 */
[----:B0-----:R-:W4:Y:S04]  /*1366c0*/  LDL.LU R18, [R1+0x6ed4] ;  /* 0x006ed40001127983 */ /* 0x001f280000300800 */
[----:B------:R-:W4:Y:S04]  /*1366d0*/  LDL.LU R19, [R1+0x6ee0] ;  /* 0x006ee00001137983 */ /* 0x000f280000300800 */
[----:B------:R0:W-:Y:S04]  /*1366e0*/  STL.64 [R1+0x77a8], R16 ;  /* 0x0077a81001007387 */ /* 0x0001e80000100a00 */
[----:B0-----:R-:W4:Y:S04]  /*1366f0*/  LDL.LU R16, [R1+0x6ec4] ;  /* 0x006ec40001107983 */ /* 0x001f280000300800 */
[----:B------:R-:W4:Y:S04]  /*136700*/  LDL.LU R17, [R1+0x6ed8] ;  /* 0x006ed80001117983 */ /* 0x000f280000300800 */
[----:B---3--:R0:W-:Y:S01]  /*136710*/  STL [R1+0x7874], R10 ;  /* 0x0078740a01007387 */ /* 0x0081e20000100800 */
[----:B--2---:R-:W-:Y:S03]  /*136720*/  HMMA.16816.F32 R24, R12, R10, R24 ;  /* 0x0000000a0c18723c */ /* 0x004fe60000001818 */
[----:B0-----:R-:W2:-:S15]  /*136730*/  LDL.LU R10, [R1+0x6ecc] ;  /* 0x006ecc00010a7983 */ /* 0x001e9e0000300800 */
[----:B------:R-:W-:Y:S01]  /*136740*/  NOP ;  /* 0x0000000000007918 */ /* 0x000fe20000000000 */
[----:B------:R-:W-:Y:S04]  /*136750*/  STL.64 [R1+0x2860], R24 ;  /* 0x0028601801007387 */ /* 0x000fe80000100a00 */
[----:B------:R-:W-:Y:S04]  /*136760*/  STL.64 [R1+0x2868], R26 ;  /* 0x0028681a01007387 */ /* 0x000fe80000100a00 */
[----:B------:R0:W-:Y:S04]  /*136770*/  STL [R1+0x7870], R11 ;  /* 0x0078700b01007387 */ /* 0x0001e80000100800 */
[----:B0-----:R-:W2:Y:S04]  /*136780*/  LDL.LU R11, [R1+0x6ed0] ;  /* 0x006ed000010b7983 */ /* 0x001ea80000300800 */
[----:B------:R-:W3:Y:S04]  /*136790*/  LDL.LU R24, [R1+0xc80] ;  /* 0x000c800001187983 */ /* 0x000ee80000300800 */
[----:B------:R-:W3:Y:S04]  /*1367a0*/  LDL.LU R25, [R1+0xc84] ;  /* 0x000c840001197983 */ /* 0x000ee80000300800 */
[----:B------:R-:W3:Y:S04]  /*1367b0*/  LDL.LU R26, [R1+0xc88] ;  /* 0x000c8800011a7983 */ /* 0x000ee80000300800 */
[----:B------:R-:W3:Y:S04]  /*1367c0*/  LDL.LU R27, [R1+0xc8c] ;  /* 0x000c8c00011b7983 */ /* 0x000ee80000300800 */
[----:B------:R-:W3:Y:S04]  /*1367d0*/  LDL.64 R28, [R1+0x90] ;  /* 0x00009000011c7983 */ /* 0x000ee80000100a00 */
[----:B------:R-:W-:Y:S04]  /*1367e0*/  STL.64 [R1+0x2850], R4 ;  /* 0x0028500401007387 */ /* 0x000fe80000100a00 */
[----:B------:R0:W-:Y:S04]  /*1367f0*/  STL.64 [R1+0x2858], R6 ;  /* 0x0028580601007387 */ /* 0x0001e80000100a00 */
[----:B0-----:R-:W2:Y:S04]  /*136800*/  LDL.LU.64 R6, [R1+0x78a8] ;  /* 0x0078a80001067983 */ /* 0x001ea80000300a00 */
[----:B------:R-:W2:Y:S04]  /*136810*/  LDL.LU.64 R4, [R1+0x78a0] ;  /* 0x0078a00001047983 */ /* 0x000ea80000300a00 */
[----:B------:R0:W-:Y:S04]  /*136820*/  STL.64 [R1+0x7838], R2 ;  /* 0x0078380201007387 */ /* 0x0001e80000100a00 */
[----:B0-----:R-:W3:Y:S01]  /*136830*/  LDL.64 R2, [R1+0x98] ;  /* 0x0000980001027983 */ /* 0x001ee20000100a00 */
[----:B--2---:R-:W-:-:S15]  /*136840*/  HMMA.16816.F32 R20, R12, R4, R20 ;  /* 0x000000040c14723c */ /* 0x004fde0000001814 */
[----:B------:R-:W-:-:S04]  /*136850*/  NOP ;  /* 0x0000000000007918 */ /* 0x000fc80000000000 */
[----:B------:R-:W-:Y:S04]  /*136860*/  STL.64 [R1+0x2840], R20 ;  /* 0x0028401401007387 */ /* 0x000fe80000100a00 */
[----:B------:R0:W-:Y:S04]  /*136870*/  STL.64 [R1+0x2848], R22 ;  /* 0x0028481601007387 */ /* 0x0001e80000100a00 */
[----:B0-----:R-:W2:Y:S04]  /*136880*/  LDL.LU.64 R22, [R1+0x7898] ;  /* 0x0078980001167983 */ /* 0x001ea80000300a00 */
[----:B------:R-:W2:Y:S04]  /*136890*/  LDL.LU.64 R20, [R1+0x7890] ;  /* 0x0078900001147983 */ /* 0x000ea80000300a00 */
[----:B------:R-:W-:Y:S04]  /*1368a0*/  STL [R1+0x76f8], R4 ;  /* 0x0076f80401007387 */ /* 0x000fe80000100800 */
[----:B------:R-:W-:Y:S01]  /*1368b0*/  STL [R1+0x76f4], R5 ;  /* 0x0076f40501007387 */ /* 0x000fe20000100800 */
[----:B----4-:R-:W-:Y:S01]  /*1368c0*/  IMAD R16, R16, 0x100, R9 ;  /* 0x0000010010107824 */ /* 0x010fe200078e0209 */
[----:B--2---:R-:W-:-:S15]  /*1368d0*/  HMMA.16816.F32 R20, R12, R6, R20 ;  /* 0x000000060c14723c */ /* 0x004fde0000001814 */
[----:B------:R-:W-:-:S04]  /*1368e0*/  NOP ;  /* 0x0000000000007918 */ /* 0x000fc80000000000 */
[----:B------:R-:W-:Y:S04]  /*1368f0*/  STL.64 [R1+0x950], R20 ;  /* 0x0009501401007387 */ /* 0x000fe80000100a00 */
[----:B------:R0:W-:Y:S04]  /*136900*/  STL.64 [R1+0x958], R22 ;  /* 0x0009581601007387 */ /* 0x0001e80000100a00 */
[----:B0-----:R-:W2:Y:S04]  /*136910*/  LDL.LU.64 R22, [R1+0x7888] ;  /* 0x0078880001167983 */ /* 0x001ea80000300a00 */
[----:B------:R-:W2:Y:S04]  /*136920*/  LDL.LU.64 R20, [R1+0x7880] ;  /* 0x0078800001147983 */ /* 0x000ea80000300a00 */
[----:B------:R0:W-:Y:S04]  /*136930*/  STL [R1+0x7700], R6 ;  /* 0x0077000601007387 */ /* 0x0001e80000100800 */
[----:B------:R1:W-:Y:S04]  /*136940*/  STL [R1+0x76fc], R7 ;  /* 0x0076fc0701007387 */ /* 0x0003e80000100800 */
[----:B------:R-:W3:Y:S04]  /*136950*/  LDL.LU R4, [R1+0xca0] ;  /* 0x000ca00001047983 */ /* 0x000ee80000300800 */
[----:B------:R-:W3:Y:S04]  /*136960*/  LDL.LU R5, [R1+0xca4] ;  /* 0x000ca40001057983 */ /* 0x000ee80000300800 */
[----:B0-----:R-:W3:Y:S04]  /*136970*/  LDL.LU R6, [R1+0xca8] ;  /* 0x000ca80001067983 */ /* 0x001ee80000300800 */
[----:B-1----:R-:W3:Y:S04]  /*136980*/  LDL.LU R7, [R1+0xcac] ;  /* 0x000cac0001077983 */ /* 0x002ee80000300800 */
[----:B------:R-:W2:Y:S01]  /*136990*/  LDL.LU R9, [R1+0x7878] ;  /* 0x0078780001097983 */ /* 0x000ea20000300800 */
[----:B------:R-:W-:-:S02]  /*1369a0*/  IMAD R10, R10, 0x100, R11 ;  /* 0x000001000a0a7824 */ /* 0x000fc400078e020b */
[----:B------:R-:W-:Y:S02]  /*1369b0*/  IMAD R11, R18, 0x100, R17 ;  /* 0x00000100120b7824 */ /* 0x000fe400078e0211 */
[----:B------:R-:W-:Y:S01]  /*1369c0*/  IMAD R0, R0, 0x100, R19 ;  /* 0x0000010000007824 */ /* 0x000fe200078e0213 */
[----:B--2---:R-:W-:Y:S01]  /*1369d0*/  HMMA.16816.F32 R12, R12, R8, R20 ;  /* 0x000000080c0c723c */ /* 0x004fe20000001814 */
[----:B------:R-:W2:Y:S04]  /*1369e0*/  LDL.64 R20, [R1+0x88] ;  /* 0x0000880001147983 */ /* 0x000ea80000100a00 */
[----:B------:R-:W-:-:S14]  /*1369f0*/  STL [R1+0x76c4], R8 ;  /* 0x0076c40801007387 */ /* 0x000fdc0000100800 */
[----:B------:R0:W-:Y:S04]  /*136a00*/  STL.64 [R1+0x7a0], R12 ;  /* 0x0007a00c01007387 */ /* 0x0001e80000100a00 */
[----:B------:R1:W-:Y:S01]  /*136a10*/  STL.64 [R1+0x7a8], R14 ;  /* 0x0007a80e01007387 */ /* 0x0003e20000100a00 */
[----:B0-----:R-:W-:Y:S02]  /*136a20*/  F2FP.F16.E4M3.UNPACK_B R12, R16 ;  /* 0x00000010ff0c723e */ /* 0x001fe400020006ff */
[----:B------:R-:W-:Y:S02]  /*136a30*/  F2FP.F16.E4M3.UNPACK_B R13, R10 ;  /* 0x0000000aff0d723e */ /* 0x000fe400020006ff */
[----:B-1----:R-:W-:Y:S02]  /*136a40*/  F2FP.F16.E4M3.UNPACK_B R14, R11 ;  /* 0x0000000bff0e723e */ /* 0x002fe400020006ff */
[----:B------:R-:W-:-:S07]  /*136a50*/  F2FP.F16.E4M3.UNPACK_B R15, R0 ;  /* 0x00000000ff0f723e */ /* 0x000fce00020006ff */
[C---:B---3--:R-:W-:Y:S08]  /*136a60*/  HMMA.16816.F32 R4, R12.reuse, R2, R4 ;  /* 0x000000020c04723c */ /* 0x048ff00000001804 */
[----:B------:R-:W-:Y:S01]  /*136a70*/  HMMA.16816.F32 R24, R12, R28, R24 ;  /* 0x0000001c0c18723c */ /* 0x000fe20000001818 */
[----:B------:R0:W-:Y:S04]  /*136a80*/  STL [R1+0x76c0], R9 ;  /* 0x0076c00901007387 */ /* 0x0001e80000100800 */
[----:B------:R-:W3:Y:S04]  /*136a90*/  LDL.LU R16, [R1+0xc40] ;  /* 0x000c400001107983 */ /* 0x000ee80000300800 */
[----:B------:R-:W3:Y:S04]  /*136aa0*/  LDL.LU R17, [R1+0xc44] ;  /* 0x000c440001117983 */ /* 0x000ee80000300800 */
[----:B------:R-:W3:Y:S04]  /*136ab0*/  LDL.LU R18, [R1+0xc48] ;  /* 0x000c480001127983 */ /* 0x000ee80000300800 */
[----:B------:R-:W3:Y:S04]  /*136ac0*/  LDL.LU R19, [R1+0xc4c] ;  /* 0x000c4c0001137983 */ /* 0x000ee80000300800 */
[----:B------:R-:W3:Y:S01]  /*136ad0*/  LDL.64 R22, [R1+0x80] ;  /* 0x0000800001167983 */ /* 0x000ee20000100a00 */
[----:B------:R-:W-:-:S03]  /*136ae0*/  IMAD.MOV.U32 R8, RZ, RZ, R3 ;  /* 0x000000ffff087224 */ /* 0x000fc600078e0003 */
[----:B------:R-:W4:Y:S01]  /*136af0*/  LDL.LU R10, [R1+0x7874] ;  /* 0x00787400010a7983 */ /* 0x000f220000300800 */
[----:B0-----:R-:W-:-:S03]  /*136b00*/  IMAD.MOV.U32 R9, RZ, RZ, R2 ;  /* 0x000000ffff097224 */ /* 0x001fc600078e0002 */
[----:B------:R-:W4:Y:S04]  /*136b10*/  LDL.LU R11, [R1+0x7870] ;  /* 0x00787000010b7983 */ /* 0x000f280000300800 */
[----:B------:R-:W-:Y:S04]  /*136b20*/  STL.64 [R1+0x2830], R4 ;  /* 0x0028300401007387 */ /* 0x000fe80000100a00 */
[----:B------:R-:W-:Y:S04]  /*136b30*/  STL.64 [R1+0x2838], R6 ;  /* 0x0028380601007387 */ /* 0x000fe80000100a00 */
[----:B------:R-:W-:Y:S04]  /*136b40*/  STL [R1+0x7708], R8 ;  /* 0x0077080801007387 */ /* 0x000fe80000100800 */
[----:B------:R-:W-:Y:S04]  /*136b50*/  STL [R1+0x7704], R9 ;  /* 0x0077040901007387 */ /* 0x000fe80000100800 */
[----:B------:R0:W-:Y:S04]  /*136b60*/  STL.64 [R1+0x2820], R24 ;  /* 0x0028201801007387 */ /* 0x0001e80000100a00 */
[----:B------:R1:W-:Y:S04]  /*136b70*/  STL.64 [R1+0x2828], R26 ;  /* 0x0028281a01007387 */ /* 0x0003e80000100a00 */
[----:B0-----:R-:W2:Y:S04]  /*136b80*/  LDL.LU R24, [R1+0xc00] ;  /* 0x000c000001187983 */ /* 0x001ea80000300800 */
[----:B------:R-:W2:Y:S04]  /*136b90*/  LDL.LU R25, [R1+0xc04] ;  /* 0x000c040001197983 */ /* 0x000ea80000300800 */
[----:B-1----:R-:W2:Y:S04]  /*136ba0*/  LDL.LU R26, [R1+0xc08] ;  /* 0x000c0800011a7983 */ /* 0x002ea80000300800 */
        /* <DEDUP_REMOVED lines=9> */
[----:B------:R-:W2:Y:S04]  /*136c40*/  LDL.64 R28, [R1+0x70] ;  /* 0x00007000011c7983 */ /* 0x000ea80000100a00 */
[----:B------:R-:W-:Y:S04]  /*136c50*/  STL [R1+0x7710], R0 ;  /* 0x0077100001007387 */ /* 0x000fe80000100800 */
[----:B------:R0:W-:Y:S04]  /*136c60*/  STL [R1+0x770c], R5 ;  /* 0x00770c0501007387 */ /* 0x0001e80000100800 */
[----:B------:R-:W2:Y:S04]  /*136c70*/  LDL.LU R4, [R1+0xc60] ;  /* 0x000c600001047983 */ /* 0x000ea80000300800 */
[----:B0-----:R-:W2:Y:S04]  /*136c80*/  LDL.LU R5, [R1+0xc64] ;  /* 0x000c640001057983 */ /* 0x001ea80000300800 */
[----:B------:R-:W2:Y:S04]  /*136c90*/  LDL.LU R6, [R1+0xc68] ;  /* 0x000c680001067983 */ /* 0x000ea80000300800 */
[----:B------:R-:W2:Y:S01]  /*136ca0*/  LDL.LU R7, [R1+0xc6c] ;  /* 0x000c6c0001077983 */ /* 0x000ea20000300800 */
[C---:B---3--:R-:W-:Y:S08]  /*136cb0*/  HMMA.16816.F32 R16, R12.reuse, R22, R16 ;  /* 0x000000160c10723c */ /* 0x048ff00000001810 */
[----:B--2---:R-:W-:-:S15]  /*136cc0*/  HMMA.16816.F32 R4, R12, R20, R4 ;  /* 0x000000140c04723c */ /* 0x004fde0000001804 */
[----:B------:R-:W-:-:S04]  /*136cd0*/  NOP ;  /* 0x0000000000007918 */ /* 0x000fc80000000000 */
[----:B------:R0:W-:Y:S04]  /*136ce0*/  STL.64 [R1+0x2810], R4 ;  /* 0x0028100401007387 */ /* 0x0001e80000100a00 */
[----:B------:R1:W-:Y:S04]  /*136cf0*/  STL.64 [R1+0x2818], R6 ;  /* 0x0028180601007387 */ /* 0x0003e80000100a00 */
[----:B------:R-:W2:Y:S01]  /*136d00*/  LDL.64 R2, [R1+0x60] ;  /* 0x0000600001027983 */ /* 0x000ea20000100a00 */
[----:B0-----:R-:W-:Y:S02]  /*136d10*/  IMAD.MOV.U32 R4, RZ, RZ, R21 ;  /* 0x000000ffff047224 */ /* 0x001fe400078e0015 */
[----:B-1----:R-:W-:-:S03]  /*136d20*/  IMAD.MOV.U32 R7, RZ, RZ, R20 ;  /* 0x000000ffff077224 */ /* 0x002fc600078e0014 */
[----:B------:R-:W-:Y:S04]  /*136d30*/  STL [R1+0x7718], R4 ;  /* 0x0077180401007387 */ /* 0x000fe80000100800 */
[----:B------:R-:W-:Y:S04]  /*136d40*/  STL [R1+0x7714], R7 ;  /* 0x0077140701007387 */ /* 0x000fe80000100800 */
[----:B------:R0:W-:Y:S04]  /*136d50*/  STL.64 [R1+0x2800], R16 ;  /* 0x0028001001007387 */ /* 0x0001e80000100a00 */
[----:B------:R1:W-:Y:S04]  /*136d60*/  STL.64 [R1+0x2808], R18 ;  /* 0x0028081201007387 */ /* 0x0003e80000100a00 */
[----:B------:R-:W3:Y:S04]  /*136d70*/  LDL.64 R20, [R1+0x58] ;  /* 0x0000580001147983 */ /* 0x000ee80000100a00 */
        /* <DEDUP_REMOVED lines=13> */
[----:B------:R0:W-:Y:S04]  /*136e50*/  STL [R1+0x7720], R6 ;  /* 0x0077200601007387 */ /* 0x0001e80000100800 */
[----:B0-----:R-:W2:Y:S04]  /*136e60*/  LDL.64 R6, [R1+0x78] ;  /* 0x0000780001067983 */ /* 0x001ea80000100a00 */
[----:B------:R-:W-:Y:S01]  /*136e70*/  STL [R1+0x771c], R9 ;  /* 0x00771c0901007387 */ /* 0x000fe20000100800 */
        /* <DEDUP_REMOVED lines=8> */
[----:B------:R-:W-:Y:S04]  /*136f00*/  STL [R1+0x7728], R8 ;  /* 0x0077280801007387 */ /* 0x000fe80000100800 */
[----:B------:R0:W-:Y:S04]  /*136f10*/  STL [R1+0x7724], R5 ;  /* 0x0077240501007387 */ /* 0x0001e80000100800 */
[----:B0-----:R-:W3:Y:S01]  /*136f20*/  LDL.64 R4, [R1+0x68] ;  /* 0x0000680001047983 */ /* 0x001ee20000100a00 */
[----:B------:R-:W-:-:S02]  /*136f30*/  IMAD.MOV.U32 R0, RZ, RZ, R29 ;  /* 0x000000ffff007224 */ /* 0x000fc400078e001d */
[----:B------:R-:W-:Y:S01]  /*136f40*/  IMAD.MOV.U32 R7, RZ, RZ, R28 ;  /* 0x000000ffff077224 */ /* 0x000fe200078e001c */
[C---:B--2---:R-:W-:Y:S08]  /*136f50*/  HMMA.16816.F32 R24, R12.reuse, R28, R24 ;  /* 0x0000001c0c18723c */ /* 0x044ff00000001818 */
[----:B---3--:R-:W-:Y:S11]  /*136f60*/  HMMA.16816.F32 R16, R12, R4, R16 ;  /* 0x000000040c10723c */ /* 0x008ff60000001810 */
[----:B------:R0:W-:Y:S04]  /*136f70*/  STL.64 [R1+0x27e0], R24 ;  /* 0x0027e01801007387 */ /* 0x0001e80000100a00 */
[----:B------:R1:W-:Y:S01]  /*136f80*/  STL.64 [R1+0x27e8], R26 ;  /* 0x0027e81a01007387 */ /* 0x0003e20000100a00 */
[----:B------:R-:W-:-:S02]  /*136f90*/  IMAD.MOV.U32 R9, RZ, RZ, R4 ;  /* 0x000000ffff097224 */ /* 0x000fc400078e0004 */
[----:B------:R-:W-:Y:S01]  /*136fa0*/  IMAD.MOV.U32 R4, RZ, RZ, R5 ;  /* 0x000000ffff047224 */ /* 0x000fe200078e0005 */
[----:B0-----:R-:W2:Y:S04]  /*136fb0*/  LDL.LU R24, [R1+0xb60] ;  /* 0x000b600001187983 */ /* 0x001ea80000300800 */
[----:B------:R-:W2:Y:S04]  /*136fc0*/  LDL.LU R25, [R1+0xb64] ;  /* 0x000b640001197983 */ /* 0x000ea80000300800 */
[----:B-1----:R-:W2:Y:S04]  /*136fd0*/  LDL.LU R26, [R1+0xb68] ;  /* 0x000b6800011a7983 */ /* 0x002ea80000300800 */
[----:B------:R-:W2:Y:S04]  /*136fe0*/  LDL.LU R27, [R1+0xb6c] ;  /* 0x000b6c00011b7983 */ /* 0x000ea80000300800 */
[----:B------:R-:W2:Y:S04]  /*136ff0*/  LDL.64 R28, [R1+0x48] ;  /* 0x00004800011c7983 */ /* 0x000ea80000100a00 */
[----:B------:R-:W-:Y:S04]  /*137000*/  STL [R1+0x7730], R0 ;  /* 0x0077300001007387 */ /* 0x000fe80000100800 */
[----:B------:R-:W-:Y:S04]  /*137010*/  STL [R1+0x772c], R7 ;  /* 0x00772c0701007387 */ /* 0x000fe80000100800 */
[----:B------:R-:W-:Y:S04]  /*137020*/  STL.64 [R1+0x27d0], R16 ;  /* 0x0027d01001007387 */ /* 0x000fe80000100a00 */
[----:B------:R0:W-:Y:S04]  /*137030*/  STL.64 [R1+0x27d8], R18 ;  /* 0x0027d81201007387 */ /* 0x0001e80000100a00 */
[----:B0-----:R-:W3:Y:S04]  /*137040*/  LDL.LU.64 R18, [R1+0x7858] ;  /* 0x0078580001127983 */ /* 0x001ee80000300a00 */
[----:B------:R-:W3:Y:S04]  /*137050*/  LDL.LU.64 R16, [R1+0x7850] ;  /* 0x0078500001107983 */ /* 0x000ee80000300a00 */
[----:B------:R0:W-:Y:S04]  /*137060*/  STL [R1+0x7738], R4 ;  /* 0x0077380401007387 */ /* 0x0001e80000100800 */
[----:B0-----:R-:W2:Y:S04]  /*137070*/  LDL.LU R4, [R1+0xbc0] ;  /* 0x000bc00001047983 */ /* 0x001ea80000300800 */
[----:B------:R-:W2:Y:S04]  /*137080*/  LDL.LU R5, [R1+0xbc4] ;  /* 0x000bc40001057983 */ /* 0x000ea80000300800 */
[----:B------:R-:W2:Y:S04]  /*137090*/  LDL.LU R6, [R1+0xbc8] ;  /* 0x000bc80001067983 */ /* 0x000ea80000300800 */
[----:B------:R-:W2:Y:S04]  /*1370a0*/  LDL.LU R7, [R1+0xbcc] ;  /* 0x000bcc0001077983 */ /* 0x000ea80000300800 */
[----:B------:R-:W-:Y:S01]  /*1370b0*/  STL [R1+0x7734], R9 ;  /* 0x0077340901007387 */ /* 0x000fe20000100800 */
[----:B--2---:R-:W-:-:S15]  /*1370c0*/  HMMA.16816.F32 R4, R12, R2, R4 ;  /* 0x000000020c04723c */ /* 0x004fde0000001804 */
[----:B------:R-:W-:-:S04]  /*1370d0*/  NOP ;  /* 0x0000000000007918 */ /* 0x000fc80000000000 */
[----:B------:R0:W-:Y:S04]  /*1370e0*/  STL.64 [R1+0x27c0], R4 ;  /* 0x0027c00401007387 */ /* 0x0001e80000100a00 */
[----:B------:R1:W-:Y:S01]  /*1370f0*/  STL.64 [R1+0x27c8], R6 ;  /* 0x0027c80601007387 */ /* 0x0003e20000100a00 */
[----:B0-----:R-:W-:Y:S02]  /*137100*/  IMAD.MOV.U32 R5, RZ, RZ, R2 ;  /* 0x000000ffff057224 */ /* 0x001fe400078e0002 */
[----:B-1----:R-:W-:-:S05]  /*137110*/  IMAD.MOV.U32 R6, RZ, RZ, R3 ;  /* 0x000000ffff067224 */ /* 0x002fca00078e0003 */
[----:B------:R-:W-:Y:S04]  /*137120*/  STL [R1+0x7740], R6 ;  /* 0x0077400601007387 */ /* 0x000fe80000100800 */
[----:B------:R0:W-:Y:S04]  /*137130*/  STL [R1+0x773c], R5 ;  /* 0x00773c0501007387 */ /* 0x0001e80000100800 */
[----:B------:R-:W2:Y:S04]  /*137140*/  LDL.LU R4, [R1+0xba0] ;  /* 0x000ba00001047983 */ /* 0x000ea80000300800 */
[----:B0-----:R-:W2:Y:S04]  /*137150*/  LDL.LU R5, [R1+0xba4] ;  /* 0x000ba40001057983 */ /* 0x001ea80000300800 */
[----:B------:R-:W2:Y:S04]  /*137160*/  LDL.LU R6, [R1+0xba8] ;  /* 0x000ba80001067983 */ /* 0x000ea80000300800 */
[----:B------:R-:W2:Y:S01]  /*137170*/  LDL.LU R7, [R1+0xbac] ;  /* 0x000bac0001077983 */ /* 0x000ea20000300800 */
[----:B------:R-:W-:-:S02]  /*137180*/  IMAD.MOV.U32 R8, RZ, RZ, R21 ;  /* 0x000000ffff087224 */ /* 0x000fc400078e0015 */
[----:B------:R-:W-:Y:S02]  /*137190*/  IMAD.MOV.U32 R0, RZ, RZ, R23 ;  /* 0x000000ffff007224 */ /* 0x000fe400078e0017 */
[----:B------:R-:W-:Y:S01]  /*1371a0*/  IMAD.MOV.U32 R9, RZ, RZ, R22 ;  /* 0x000000ffff097224 */ /* 0x000fe200078e0016 */
[----:B--2---:R-:W-:-:S15]  /*1371b0*/  HMMA.16816.F32 R4, R12, R20, R4 ;  /* 0x000000140c04723c */ /* 0x004fde0000001804 */
[----:B------:R-:W-:-:S04]  /*1371c0*/  NOP ;  /* 0x0000000000007918 */ /* 0x000fc80000000000 */
[----:B------:R-:W-:Y:S04]  /*1371d0*/  STL.64 [R1+0x27b0], R4 ;  /* 0x0027b00401007387 */ /* 0x000fe80000100a00 */
[----:B------:R0:W-:Y:S04]  /*1371e0*/  STL.64 [R1+0x27b8], R6 ;  /* 0x0027b80601007387 */ /* 0x0001e80000100a00 */
[----:B------:R-:W-:Y:S01]  /*1371f0*/  STL [R1+0x7748], R8 ;  /* 0x0077480801007387 */ /* 0x000fe20000100800 */
[----:B0-----:R-:W-:-:S05]  /*137200*/  IMAD.MOV.U32 R7, RZ, RZ, R20 ;  /* 0x000000ffff077224 */ /* 0x001fca00078e0014 */
[----:B------:R3:W-:Y:S02]  /*137210*/  STL [R1+0x7744], R7 ;  /* 0x0077440701007387 */ /* 0x0007e40000100800 */
[----:B---3--:R-:W-:-:S15]  /*137220*/  HMMA.16816.F32 R4, R12, R22, R16 ;  /* 0x000000160c04723c */ /* 0x008fde0000001810 */
[----:B------:R-:W-:-:S04]  /*137230*/  NOP ;  /* 0x0000000000007918 */ /* 0x000fc80000000000 */
[----:B------:R-:W-:Y:S04]  /*137240*/  STL.64 [R1+0x27a0], R4 ;  /* 0x0027a00401007387 */ /* 0x000fe80000100a00 */
[----:B------:R-:W-:Y:S04]  /*137250*/  STL.64 [R1+0x27a8], R6 ;  /* 0x0027a80601007387 */ /* 0x000fe80000100a00 */
[----:B------:R-:W2:Y:S04]  /*137260*/  LDL.64 R2, [R1+0x40] ;  /* 0x0000400001027983 */ /* 0x000ea80000100a00 */
[----:B------:R-:W-:Y:S04]  /*137270*/  STL [R1+0x7750], R0 ;  /* 0x0077500001007387 */ /* 0x000fe80000100800 */
[----:B------:R0:W-:Y:S04]  /*137280*/  STL [R1+0x774c], R9 ;  /* 0x00774c0901007387 */ /* 0x0001e80000100800 */
[----:B----4-:R1:W-:Y:S04]  /*137290*/  STL.64 [R1+0x7830], R10 ;  /* 0x0078300a01007387 */ /* 0x0103e80000100a00 */
[----:B------:R-:W3:Y:S04]  /*1372a0*/  LDL.LU R8, [R1+0xb20] ;  /* 0x000b200001087983 */ /* 0x000ee80000300800 */
[----:B0-----:R-:W3:Y:S04]  /*1372b0*/  LDL.LU R9, [R1+0xb24] ;  /* 0x000b240001097983 */ /* 0x001ee80000300800 */
[----:B-1----:R-:W4:Y:S04]  /*1372c0*/  LDL.LU R10, [R1+0xb28] ;  /* 0x000b2800010a7983 */ /* 0x002f280000300800 */
        /* <DEDUP_REMOVED lines=8> */
[----:B------:R0:W-:Y:S04]  /*137350*/  STL.64 [R1+0x2790], R16 ;  /* 0x0027901001007387 */ /* 0x0001e80000100a00 */
[----:B------:R1:W-:Y:S04]  /*137360*/  STL.64 [R1+0x2798], R18 ;  /* 0x0027981201007387 */ /* 0x0003e80000100a00 */
[----:B------:R-:W4:Y:S04]  /*137370*/  LDL.64 R20, [R1+0x20] ;  /* 0x0000200001147983 */ /* 0x000f280000100a00 */
[----:B0-----:R-:W4:Y:S04]  /*137380*/  LDL.LU R16, [R1+0xaa0] ;  /* 0x000aa00001107983 */ /* 0x001f280000300800 */
[----:B------:R-:W4:Y:S04]  /*137390*/  LDL.LU R17, [R1+0xaa4] ;  /* 0x000aa40001117983 */ /* 0x000f280000300800 */
[----:B-1----:R-:W4:Y:S04]  /*1373a0*/  LDL.LU R18, [R1+0xaa8] ;  /* 0x000aa80001127983 */ /* 0x002f280000300800 */
[----:B------:R-:W4:Y:S01]  /*1373b0*/  LDL.LU R19, [R1+0xaac] ;  /* 0x000aac0001137983 */ /* 0x000f220000300800 */
[----:B------:R-:W-:-:S02]  /*1373c0*/  IMAD.MOV.U32 R4, RZ, RZ, R29 ;  /* 0x000000ffff047224 */ /* 0x000fc400078e001d */
[----:B------:R-:W-:Y:S02]  /*1373d0*/  IMAD.MOV.U32 R5, RZ, RZ, R28 ;  /* 0x000000ffff057224 */ /* 0x000fe400078e001c */
[----:B--2---:R-:W-:Y:S02]  /*1373e0*/  IMAD.MOV.U32 R6, RZ, RZ, R3 ;  /* 0x000000ffff067224 */ /* 0x004fe400078e0003 */
[----:B------:R-:W-:Y:S01]  /*1373f0*/  IMAD.MOV.U32 R7, RZ, RZ, R2 ;  /* 0x000000ffff077224 */ /* 0x000fe200078e0002 */
[C---:B---3--:R-:W-:Y:S01]  /*137400*/  HMMA.16816.F32 R8, R12.reuse, R2, R8 ;  /* 0x000000020c08723c */ /* 0x048fe20000001808 */
[----:B----4-:R-:W-:Y:S04]  /*137410*/  STL.64 [R1+0x7828], R18 ;  /* 0x0078281201007387 */ /* 0x010fe80000100a00 */
[----:B------:R0:W-:Y:S04]  /*137420*/  STL.64 [R1+0x7820], R16 ;  /* 0x0078201001007387 */ /* 0x0001e80000100a00 */
        /* <DEDUP_REMOVED lines=9> */
[----:B------:R-:W4:Y:S04]  /*1374c0*/  LDL.64 R28, [R1+0x10] ;  /* 0x00001000011c7983 */ /* 0x000f280000100a00 */
[----:B------:R-:W-:Y:S04]  /*1374d0*/  STL [R1+0x7758], R4 ;  /* 0x0077580401007387 */ /* 0x000fe80000100800 */
[----:B------:R0:W-:Y:S04]  /*1374e0*/  STL [R1+0x7754], R5 ;  /* 0x0077540501007387 */ /* 0x0001e80000100800 */
[----:B0-----:R-:W2:Y:S04]  /*1374f0*/  LDL.64 R4, [R1+0x38] ;  /* 0x0000380001047983 */ /* 0x001ea80000100a00 */
[----:B------:R-:W-:Y:S04]  /*137500*/  STL.64 [R1+0x2780], R8 ;  /* 0x0027800801007387 */ /* 0x000fe80000100a00 */
[----:B------:R0:W-:Y:S04]  /*137510*/  STL.64 [R1+0x2788], R10 ;  /* 0x0027880a01007387 */ /* 0x0001e80000100a00 */
[----:B0-----:R-:W2:Y:S04]  /*137520*/  LDL.LU.64 R10, [R1+0x7848] ;  /* 0x00784800010a7983 */ /* 0x001ea80000300a00 */
[----:B------:R-:W2:Y:S04]  /*137530*/  LDL.LU.64 R8, [R1+0x7840] ;  /* 0x0078400001087983 */ /* 0x000ea80000300a00 */
[----:B------:R-:W3:Y:S04]  /*137540*/  LDL.LU.64 R2, [R1+0x7838] ;  /* 0x0078380001027983 */ /* 0x000ee80000300a00 */
[----:B------:R-:W-:Y:S04]  /*137550*/  STL [R1+0x7760], R6 ;  /* 0x0077600601007387 */ /* 0x000fe80000100800 */
[----:B------:R0:W-:Y:S04]  /*137560*/  STL [R1+0x775c], R7 ;  /* 0x00775c0701007387 */ /* 0x0001e80000100800 */
[----:B0-----:R-:W3:Y:S01]  /*137570*/  LDL.64 R6, [R1+0x30] ;  /* 0x0000300001067983 */ /* 0x001ee20000100a00 */
[C---:B--2---:R-:W-:Y:S08]  /*137580*/  HMMA.16816.F32 R8, R12.reuse, R4, R8 ;  /* 0x000000040c08723c */ /* 0x044ff00000001808 */
[----:B---3--:R-:W-:Y:S11]  /*137590*/  HMMA.16816.F32 R16, R12, R6, R16 ;  /* 0x000000060c10723c */ /* 0x008ff60000001810 */
[----:B------:R0:W-:Y:S04]  /*1375a0*/  STL.64 [R1+0x2770], R8 ;  /* 0x0027700801007387 */ /* 0x0001e80000100a00 */
[----:B------:R1:W-:Y:S01]  /*1375b0*/  STL.64 [R1+0x2778], R10 ;  /* 0x0027780a01007387 */ /* 0x0003e20000100a00 */
[----:B------:R-:W-:-:S02]  /*1375c0*/  IMAD.MOV.U32 R0, RZ, RZ, R7 ;  /* 0x000000ffff007224 */ /* 0x000fc400078e0007 */
[----:B0-----:R-:W-:Y:S02]  /*1375d0*/  IMAD.MOV.U32 R8, RZ, RZ, R5 ;  /* 0x000000ffff087224 */ /* 0x001fe400078e0005 */
[----:B------:R-:W-:Y:S01]  /*1375e0*/  IMAD.MOV.U32 R9, RZ, RZ, R4 ;  /* 0x000000ffff097224 */ /* 0x000fe200078e0004 */
[----:B-1----:R-:W2:Y:S04]  /*1375f0*/  LDL.LU.64 R10, [R1+0x7830] ;  /* 0x00783000010a7983 */ /* 0x002ea80000300a00 */
[----:B------:R-:W-:Y:S01]  /*137600*/  STL [R1+0x7768], R8 ;  /* 0x0077680801007387 */ /* 0x000fe20000100800 */
[----:B------:R-:W-:-:S03]  /*137610*/  IMAD.MOV.U32 R5, RZ, RZ, R6 ;  /* 0x000000ffff057224 */ /* 0x000fc600078e0006 */
[----:B------:R0:W-:Y:S04]  /*137620*/  STL [R1+0x7764], R9 ;  /* 0x0077640901007387 */ /* 0x0001e80000100800 */
[----:B0-----:R-:W3:Y:S04]  /*137630*/  LDL.64 R8, [R1+0x28] ;  /* 0x0000280001087983 */ /* 0x001ee80000100a00 */
[----:B------:R-:W-:Y:S04]  /*137640*/  STL.64 [R1+0x2760], R16 ;  /* 0x0027601001007387 */ /* 0x000fe80000100a00 */
[----:B------:R0:W-:Y:S04]  /*137650*/  STL.64 [R1+0x2768], R18 ;  /* 0x0027681201007387 */ /* 0x0001e80000100a00 */
[----:B0-----:R-:W2:Y:S04]  /*137660*/  LDL.LU.64 R18, [R1+0x7828] ;  /* 0x0078280001127983 */ /* 0x001ea80000300a00 */
[----:B------:R-:W2:Y:S04]  /*137670*/  LDL.LU.64 R16, [R1+0x7820] ;  /* 0x0078200001107983 */ /* 0x000ea80000300a00 */
[----:B------:R-:W-:Y:S04]  /*137680*/  STL [R1+0x7770], R0 ;  /* 0x0077700001007387 */ /* 0x000fe80000100800 */
[----:B------:R0:W-:Y:S04]  /*137690*/  STL [R1+0x776c], R5 ;  /* 0x00776c0501007387 */ /* 0x0001e80000100800 */
[----:B------:R-:W3:Y:S04]  /*1376a0*/  LDL.LU R4, [R1+0xae0] ;  /* 0x000ae00001047983 */ /* 0x000ee80000300800 */
[----:B0-----:R-:W3:Y:S04]  /*1376b0*/  LDL.LU R5, [R1+0xae4] ;  /* 0x000ae40001057983 */ /* 0x001ee80000300800 */
[----:B------:R-:W3:Y:S04]  /*1376c0*/  LDL.LU R6, [R1+0xae8] ;  /* 0x000ae80001067983 */ /* 0x000ee80000300800 */
[----:B------:R-:W3:Y:S02]  /*1376d0*/  LDL.LU R7, [R1+0xaec] ;  /* 0x000aec0001077983 */ /* 0x000ee40000300800 */
[----:B---3--:R-:W-:-:S15]  /*1376e0*/  HMMA.16816.F32 R4, R12, R8, R4 ;  /* 0x000000080c04723c */ /* 0x008fde0000001804 */
[----:B------:R-:W-:-:S04]  /*1376f0*/  NOP ;  /* 0x0000000000007918 */ /* 0x000fc80000000000 */
[----:B------:R0:W-:Y:S04]  /*137700*/  STL.64 [R1+0x2750], R4 ;  /* 0x0027500401007387 */ /* 0x0001e80000100a00 */
[----:B------:R1:W-:Y:S01]  /*137710*/  STL.64 [R1+0x2758], R6 ;  /* 0x0027580601007387 */ /* 0x0003e20000100a00 */
[----:B0-----:R-:W-:Y:S02]  /*137720*/  IMAD.MOV.U32 R4, RZ, RZ, R9 ;  /* 0x000000ffff047224 */ /* 0x001fe400078e0009 */
[----:B-1----:R-:W-:-:S03]  /*137730*/  IMAD.MOV.U32 R7, RZ, RZ, R8 ;  /* 0x000000ffff077224 */ /* 0x002fc600078e0008 */
[----:B------:R0:W-:Y:S04]  /*137740*/  STL [R1+0x7778], R4 ;  /* 0x0077780401007387 */ /* 0x0001e80000100800 */
[----:B------:R1:W-:Y:S04]  /*137750*/  STL [R1+0x7774], R7 ;  /* 0x0077740701007387 */ /* 0x0003e80000100800 */
[----:B0-----:R-:W3:Y:S04]  /*137760*/  LDL.LU R4, [R1+0xac0] ;  /* 0x000ac00001047983 */ /* 0x001ee80000300800 */
[----:B------:R-:W3:Y:S04]  /*137770*/  LDL.LU R5, [R1+0xac4] ;  /* 0x000ac40001057983 */ /* 0x000ee80000300800 */
[----:B------:R-:W3:Y:S04]  /*137780*/  LDL.LU R6, [R1+0xac8] ;  /* 0x000ac80001067983 */ /* 0x000ee80000300800 */
[----:B-1----:R-:W3:Y:S01]  /*137790*/  LDL.LU R7, [R1+0xacc] ;  /* 0x000acc0001077983 */ /* 0x002ee20000300800 */
[----:B--2---:R-:W-:Y:S01]  /*1377a0*/  HMMA.16816.F32 R16, R12, R22, R16 ;  /* 0x000000160c10723c */ /* 0x004fe20000001810 */
[----:B------:R-:W-:-:S02]  /*1377b0*/  IMAD.MOV.U32 R9, RZ, RZ, R20 ;  /* 0x000000ffff097224 */ /* 0x000fc400078e0014 */
[----:B------:R-:W-:-:S05]  /*1377c0*/  IMAD.MOV.U32 R8, RZ, RZ, R23 ;  /* 0x000000ffff087224 */ /* 0x000fca00078e0017 */
[----:B---3--:R-:W-:-:S15]  /*1377d0*/  HMMA.16816.F32 R4, R12, R20, R4 ;  /* 0x000000140c04723c */ /* 0x008fde0000001804 */
[----:B------:R-:W-:-:S04]  /*1377e0*/  NOP ;  /* 0x0000000000007918 */ /* 0x000fc80000000000 */
[----:B------:R-:W-:Y:S04]  /*1377f0*/  STL.64 [R1+0x2740], R4 ;  /* 0x0027400401007387 */ /* 0x000fe80000100a00 */
[----:B------:R0:W-:Y:S02]  /*137800*/  STL.64 [R1+0x2748], R6 ;  /* 0x0027480601007387 */ /* 0x0001e40000100a00 */
[----:B0-----:R-:W-:-:S05]  /*137810*/  IMAD.MOV.U32 R6, RZ, RZ, R21 ;  /* 0x000000ffff067224 */ /* 0x001fca00078e0015 */
[----:B------:R-:W-:Y:S04]  /*137820*/  STL [R1+0x7780], R6 ;  /* 0x0077800601007387 */ /* 0x000fe80000100800 */
[----:B------:R-:W-:Y:S04]  /*137830*/  STL [R1+0x777c], R9 ;  /* 0x00777c0901007387 */ /* 0x000fe80000100800 */
[----:B------:R-:W-:Y:S04]  /*137840*/  STL.64 [R1+0x2730], R16 ;  /* 0x0027301001007387 */ /* 0x000fe80000100a00 */
[----:B------:R-:W-:Y:S04]  /*137850*/  STL.64 [R1+0x2738], R18 ;  /* 0x0027381201007387 */ /* 0x000fe80000100a00 */
[----:B------:R-:W-:Y:S04]  /*137860*/  STL.64 [R1+0x7818], R10 ;  /* 0x0078180a01007387 */ /* 0x000fe80000100a00 */
[----:B------:R4:W-:Y:S02]  /*137870*/  STL [R1+0x7810], R8 ;  /* 0x0078100801007387 */ /* 0x0009e40000100800 */
[----:B----4-:R-:W-:Y:S01]  /*137880*/  HMMA.16816.F32 R8, R12, R28, R24 ;  /* 0x0000001c0c08723c */ /* 0x010fe20000001818 */
[----:B------:R-:W-:-:S05]  /*137890*/  IMAD.MOV.U32 R5, RZ, RZ, R22 ;  /* 0x000000ffff057224 */ /* 0x000fca00078e0016 */
[----:B------:R-:W-:-:S13]  /*1378a0*/  STL [R1+0x7784], R5 ;  /* 0x0077840501007387 */ /* 0x000fda0000100800 */
[----:B------:R0:W-:Y:S04]  /*1378b0*/  STL.64 [R1+0x2720], R8 ;  /* 0x0027200801007387 */ /* 0x0001e80000100a00 */
[----:B------:R1:W-:Y:S04]  /*1378c0*/  STL.64 [R1+0x2728], R10 ;  /* 0x0027280a01007387 */ /* 0x0003e80000100a00 */
[----:B0-----:R-:W2:Y:S04]  /*1378d0*/  LDL.LU R8, [R1+0xa60] ;  /* 0x000a600001087983 */ /* 0x001ea80000300800 */
[----:B------:R-:W2:Y:S04]  /*1378e0*/  LDL.LU R9, [R1+0xa64] ;  /* 0x000a640001097983 */ /* 0x000ea80000300800 */
[----:B-1----:R-:W2:Y:S04]  /*1378f0*/  LDL.LU R10, [R1+0xa68] ;  /* 0x000a6800010a7983 */ /* 0x002ea80000300800 */
[----:B------:R-:W2:Y:S04]  /*137900*/  LDL.LU R11, [R1+0xa6c] ;  /* 0x000a6c00010b7983 */ /* 0x000ea80000300800 */
[----:B------:R-:W2:Y:S04]  /*137910*/  LDL.64 R4, [R1+0x8] ;  /* 0x0000080001047983 */ /* 0x000ea80000100a00 */
[----:B------:R-:W3:Y:S04]  /*137920*/  LDL.LU R20, [R1+0xa10] ;  /* 0x000a100001147983 */ /* 0x000ee80000300800 */
        /* <DEDUP_REMOVED lines=15> */
[----:B------:R-:W2:Y:S04]  /*137a20*/  LDL.64 R28, [R1] ;  /* 0x00000000011c7983 */ /* 0x000ea80000100a00 */
        /* <DEDUP_REMOVED lines=20> */
[----:B------:R-:W2:Y:S01]  /*137b70*/  LDL.LU R8, [R1+0x7810] ;  /* 0x0078100001087983 */ /* 0x000ea20000300800 */
[----:B------:R-:W-:Y:S01]  /*137b80*/  IMAD.MOV.U32 R9, RZ, RZ, R4 ;  /* 0x000000ffff097224 */ /* 0x000fe200078e0004 */
[----:B------:R-:W-:Y:S02]  /*137b90*/  HMMA.16816.F32 R24, R12, R28, R24 ;  /* 0x0000001c0c18723c */ /* 0x000fe40000001818 */
[----:B----4-:R-:W-:Y:S04]  /*137ba0*/  STL.64 [R1+0x7790], R10 ;  /* 0x0077900a01007387 */ /* 0x010fe80000100a00 */
[----:B--2---:R0:W-:Y:S04]  /*137bb0*/  STL.64 [R1+0x7788], R8 ;  /* 0x0077880801007387 */ /* 0x0041e80000100a00 */
[----:B0-----:R-:W2:Y:S04]  /*137bc0*/  LDL.LU R8, [R1+0x9d0] ;  /* 0x0009d00001087983 */ /* 0x001ea80000300800 */
[----:B------:R-:W2:Y:S04]  /*137bd0*/  LDL.LU R9, [R1+0x9d4] ;  /* 0x0009d40001097983 */ /* 0x000ea80000300800 */
[----:B------:R-:W4:Y:S04]  /*137be0*/  LDL.LU R10, [R1+0x9d8] ;  /* 0x0009d800010a7983 */ /* 0x000f280000300800 */
[----:B------:R-:W4:Y:S01]  /*137bf0*/  LDL.LU R11, [R1+0x9dc] ;  /* 0x0009dc00010b7983 */ /* 0x000f220000300800 */
[----:B------:R-:W-:-:S02]  /*137c00*/  IMAD.MOV.U32 R4, RZ, RZ, R5 ;  /* 0x000000ffff047224 */ /* 0x000fc400078e0005 */
[----:B------:R-:W-:Y:S02]  /*137c10*/  IMAD.MOV.U32 R5, RZ, RZ, R28 ;  /* 0x000000ffff057224 */ /* 0x000fe400078e001c */
[----:B------:R-:W-:Y:S01]  /*137c20*/  IMAD.MOV.U32 R6, RZ, RZ, R29 ;  /* 0x000000ffff067224 */ /* 0x000fe200078e001d */
        /* <DEDUP_REMOVED lines=9> */
[----:B------:R-:W4:Y:S04]  /*137cc0*/  LDL.LU.64 R24, [R1+0x7800] ;  /* 0x0078000001187983 */ /* 0x000f280000300a00 */
[----:B------:R-:W4:Y:S02]  /*137cd0*/  LDL.LU.64 R28, [R1+0x77f8] ;  /* 0x0077f800011c7983 */ /* 0x000f240000300a00 */
[----:B----4-:R-:W-:-:S15]  /*137ce0*/  HMMA.16816.F32 R24, R12, R28, R24 ;  /* 0x0000001c0c18723c */ /* 0x010fde0000001818 */
[----:B------:R-:W-:-:S04]  /*137cf0*/  NOP ;  /* 0x0000000000007918 */ /* 0x000fc80000000000 */
[----:B------:R-:W-:Y:S04]  /*137d00*/  STL.64 [R1+0x26f0], R24 ;  /* 0x0026f01801007387 */ /* 0x000fe80000100a00 */
[----:B------:R0:W-:Y:S04]  /*137d10*/  STL.64 [R1+0x26f8], R26 ;  /* 0x0026f81a01007387 */ /* 0x0001e80000100a00 */
[----:B0-----:R-:W3:Y:S04]  /*137d20*/  LDL.LU.64 R26, [R1+0x77f0] ;  /* 0x0077f000011a7983 */ /* 0x001ee80000300a00 */
[----:B------:R-:W4:Y:S04]  /*137d30*/  LDL.LU.64 R24, [R1+0x77e8] ;  /* 0x0077e80001187983 */ /* 0x000f280000300a00 */
[----:B------:R-:W-:Y:S04]  /*137d40*/  STL [R1+0x76c8], R28 ;  /* 0x0076c81c01007387 */ /* 0x000fe80000100800 */
[----:B------:R-:W-:Y:S01]  /*137d50*/  STL [R1+0x76ac], R29 ;  /* 0x0076ac1d01007387 */ /* 0x000fe20000100800 */
        /* <DEDUP_REMOVED lines=49> */
[----:B------:R0:W-:Y:S02]  /*138070*/  STL.64 [R1+0x74e0], R16 ;  /* 0x0074e01001007387 */ /* 0x0001e40000100a00 */
[----:B0-----:R-:W-:Y:S01]  /*138080*/  HMMA.16816.F32 R16, R12, R2, R24 ;  /* 0x000000020c10723c */ /* 0x001fe20000001818 */
[----:B------:R-:W-:-:S02]  /*138090*/  IMAD.MOV.U32 R26, RZ, RZ, R5 ;  /* 0x000000ffff1a7224 */ /* 0x000fc400078e0005 */
[----:B------:R-:W-:Y:S02]  /*1380a0*/  IMAD.MOV.U32 R27, RZ, RZ, R6 ;  /* 0x000000ffff1b7224 */ /* 0x000fe400078e0006 */
[----:B------:R-:W-:-:S03]  /*1380b0*/  IMAD.MOV.U32 R25, RZ, RZ, R4 ;  /* 0x000000ffff197224 */ /* 0x000fc600078e0004 */
[----:B----4-:R-:W-:Y:S01]  /*1380c0*/  HMMA.16816.F32 R20, R12, R10, R20 ;  /* 0x0000000a0c14723c */ /* 0x010fe20000001814 */
[----:B------:R-:W-:Y:S01]  /*1380d0*/  STL [R1+0x76cc], R11 ;  /* 0x0076cc0b01007387 */ /* 0x000fe20000100800 */
[----:B--2---:R-:W-:-:S15]  /*1380e0*/  IMAD.MOV.U32 R24, RZ, RZ, R9 ;  /* 0x000000ffff187224 */ /* 0x004fde00078e0009 */
[----:B------:R-:W-:Y:S02]  /*1380f0*/  NOP ;  /* 0x0000000000007918 */ /* 0x000fe40000000000 */
        /* <DEDUP_REMOVED lines=9> */
[----:B------:R-:W-:Y:S04]  /*138190*/  STL.64 [R1+0x74f0], R24 ;  /* 0x0074f01801007387 */ /* 0x000fe80000100a00 */
        /* <DEDUP_REMOVED lines=10> */
[----:B------:R-:W-:Y:S04]  /*138240*/  STL.64 [R1+0x7510], R26 ;  /* 0x0075101a01007387 */ /* 0x000fe80000100a00 */
[----:B0-----:R-:W2:Y:S04]  /*138250*/  LDL.LU R16, [R1+0x7e0] ;  /* 0x0007e00001107983 */ /* 0x001ea80000300800 */
[----:B------:R-:W2:Y:S04]  /*138260*/  LDL.LU R17, [R1+0x7e4] ;  /* 0x0007e40001117983 */ /* 0x000ea80000300800 */
[----:B------:R-:W2:Y:S04]  /*138270*/  LDL.LU R18, [R1+0x7e8] ;  /* 0x0007e80001127983 */ /* 0x000ea80000300800 */
[----:B------:R-:W2:Y:S01]  /*138280*/  LDL.LU R19, [R1+0x7ec] ;  /* 0x0007ec0001137983 */ /* 0x000ea20000300800 */
[----:B------:R-:W-:-:S02]  /*138290*/  IMAD.MOV.U32 R24, RZ, RZ, R5 ;  /* 0x000000ffff187224 */ /* 0x000fc400078e0005 */
[----:B------:R-:W-:Y:S01]  /*1382a0*/  IMAD.MOV.U32 R25, RZ, RZ, R8 ;  /* 0x000000ffff197224 */ /* 0x000fe200078e0008 */
[----:B--2---:R-:W-:Y:S04]  /*1382b0*/  STL.64 [R1+0x7520], R18 ;  /* 0x0075201201007387 */ /* 0x004fe80000100a00 */
[----:B------:R0:W-:Y:S04]  /*1382c0*/  STL.64 [R1+0x7518], R16 ;  /* 0x0075181001007387 */ /* 0x0001e80000100a00 */
[----:B------:R-:W2:Y:S04]  /*1382d0*/  LDL.LU R5, [R1+0x776c] ;  /* 0x00776c0001057983 */ /* 0x000ea80000300800 */
[----:B------:R-:W2:Y:S04]  /*1382e0*/  LDL.LU R8, [R1+0x7768] ;  /* 0x0077680001087983 */ /* 0x000ea80000300800 */
[----:B------:R1:W-:Y:S04]  /*1382f0*/  STL.64 [R1+0x7528], R24 ;  /* 0x0075281801007387 */ /* 0x0003e80000100a00 */
[----:B0-----:R-:W2:Y:S04]  /*138300*/  LDL.LU R16, [R1+0x7f0] ;  /* 0x0007f00001107983 */ /* 0x001ea80000300800 */
[----:B------:R-:W2:Y:S04]  /*138310*/  LDL.LU R17, [R1+0x7f4] ;  /* 0x0007f40001117983 */ /* 0x000ea80000300800 */
[----:B------:R-:W2:Y:S04]  /*138320*/  LDL.LU R18, [R1+0x7f8] ;  /* 0x0007f80001127983 */ /* 0x000ea80000300800 */
[----:B------:R-:W2:Y:S01]  /*138330*/  LDL.LU R19, [R1+0x7fc] ;  /* 0x0007fc0001137983 */ /* 0x000ea20000300800 */
[----:B----4-:R-:W-:-:S02]  /*138340*/  IMAD.MOV.U32 R26, RZ, RZ, R9 ;  /* 0x000000ffff1a7224 */ /* 0x010fc400078e0009 */
[----:B---3--:R-:W-:Y:S02]  /*138350*/  IMAD.MOV.U32 R27, RZ, RZ, R6 ;  /* 0x000000ffff1b7224 */ /* 0x008fe400078e0006 */
[----:B-1----:R-:W-:Y:S02]  /*138360*/  IMAD.MOV.U32 R24, RZ, RZ, R7 ;  /* 0x000000ffff187224 */ /* 0x002fe400078e0007 */
[----:B------:R-:W-:Y:S01]  /*138370*/  IMAD.MOV.U32 R25, RZ, RZ, R4 ;  /* 0x000000ffff197224 */ /* 0x000fe200078e0004 */
[----:B--2---:R-:W-:Y:S04]  /*138380*/  STL.64 [R1+0x7538], R18 ;  /* 0x0075381201007387 */ /* 0x004fe80000100a00 */
[----:B------:R0:W-:Y:S04]  /*138390*/  STL.64 [R1+0x7530], R16 ;  /* 0x0075301001007387 */ /* 0x0001e80000100a00 */
[----:B------:R-:W2:Y:S04]  /*1383a0*/  LDL.LU R9, [R1+0x7764] ;  /* 0x0077640001097983 */ /* 0x000ea80000300800 */
[----:B------:R-:W3:Y:S04]  /*1383b0*/  LDL.LU R6, [R1+0x7760] ;  /* 0x0077600001067983 */ /* 0x000ee80000300800 */
[----:B------:R-:W4:Y:S04]  /*1383c0*/  LDL.LU R7, [R1+0x775c] ;  /* 0x00775c0001077983 */ /* 0x000f280000300800 */
        /* <DEDUP_REMOVED lines=53> */
[----:B------:R-:W4:Y:S01]  /*138720*/  LDL.LU R9, [R1+0x7734] ;  /* 0x0077340001097983 */ /* 0x000f220000300800 */
[----:B---3--:R-:W-:Y:S02]  /*138730*/  IMAD.MOV.U32 R24, RZ, RZ, R7 ;  /* 0x000000ffff187224 */ /* 0x008fe400078e0007 */
[----:B------:R-:W-:Y:S01]  /*138740*/  IMAD.MOV.U32 R25, RZ, RZ, R8 ;  /* 0x000000ffff197224 */ /* 0x000fe200078e0008 */
[----:B------:R-:W3:Y:S04]  /*138750*/  LDL.LU R0, [R1+0x7730] ;  /* 0x0077300001007983 */ /* 0x000ee80000300800 */
[----:B------:R-:W3:Y:S04]  /*138760*/  LDL.LU R7, [R1+0x772c] ;  /* 0x00772c0001077983 */ /* 0x000ee80000300800 */
[----:B------:R-:W3:Y:S04]  /*138770*/  LDL.LU R8, [R1+0x7728] ;  /* 0x0077280001087983 */ /* 0x000ee80000300800 */
        /* <DEDUP_REMOVED lines=42> */
[----:B------:R-:W-:Y:S01]  /*138a20*/  IMAD.MOV.U32 R25, RZ, RZ, R8 ;  /* 0x000000ffff197224 */ /* 0x000fe200078e0008 */
        /* <DEDUP_REMOVED lines=44> */
[----:B------:R-:W3:Y:S01]  /*138cf0*/  LDL.LU R29, [R1+0x6ee4] ;  /* 0x006ee400011d7983 */ /* 0x000ee20000300800 */
[----:B----4-:R-:W-:-:S03]  /*138d00*/  IMAD.MOV.U32 R19, RZ, RZ, R0 ;  /* 0x000000ffff137224 */ /* 0x010fc600078e0000 */
[----:B------:R-:W4:Y:S04]  /*138d10*/  LDL.LU R28, [R1+0x6ef0] ;  /* 0x006ef000011c7983 */ /* 0x000f280000300800 */
[----:B------:R-:W4:Y:S04]  /*138d20*/  LDL.LU R0, [R1+0x6eec] ;  /* 0x006eec0001007983 */ /* 0x000f280000300800 */
[----:B------:R-:W3:Y:S04]  /*138d30*/  LDL.LU R8, [R1+0x6ef8] ;  /* 0x006ef80001087983 */ /* 0x000ee80000300800 */
        /* <DEDUP_REMOVED lines=54> */
[----:B----4-:R-:W-:-:S02]  /*1390a0*/  IMAD R0, R0, 0x100, R28 ;  /* 0x0000010000007824 */ /* 0x010fc400078e021c */
[----:B--2---:R-:W-:Y:S02]  /*1390b0*/  IMAD R29, R29, 0x100, R11 ;  /* 0x000001001d1d7824 */ /* 0x004fe400078e020b */
[----:B---3--:R-:W-:Y:S01]  /*1390c0*/  IMAD R27, R27, 0x100, R8 ;  /* 0x000001001b1b7824 */ /* 0x008fe200078e0208 */
[----:B------:R-:W2:Y:S04]  /*1390d0*/  LDL.LU R11, [R1+0x76cc] ;  /* 0x0076cc00010b7983 */ /* 0x000ea80000300800 */
[----:B------:R-:W3:Y:S04]  /*1390e0*/  LDL.LU R28, [R1+0x76c8] ;  /* 0x0076c800011c7983 */ /* 0x000ee80000300800 */
[----:B------:R-:W4:Y:S01]  /*1390f0*/  LDL.LU R8, [R1+0x76c4] ;  /* 0x0076c40001087983 */ /* 0x000f220000300800 */
[----:B------:R-:W-:-:S03]  /*139100*/  IMAD R26, R26, 0x100, R9 ;  /* 0x000001001a1a7824 */ /* 0x000fc600078e0209 */
[----:B------:R-:W4:Y:S02]  /*139110*/  LDL.LU R9, [R1+0x76c0] ;  /* 0x0076c00001097983 */ /* 0x000f240000300800 */
[----:B----4-:R-:W-:Y:S02]  /*139120*/  HMMA.16816.F32 R12, R12, R8, R16 ;  /* 0x000000080c0c723c */ /* 0x010fe40000001810 */
[----:B------:R-:W4:Y:S04]  /*139130*/  LDL.LU.64 R18, [R1+0x76b8] ;  /* 0x0076b80001127983 */ /* 0x000f280000300a00 */
[----:B------:R-:W4:-:S13]  /*139140*/  LDL.LU.64 R16, [R1+0x76b0] ;  /* 0x0076b00001107983 */ /* 0x000f1a0000300a00 */
[----:B------:R0:W-:Y:S04]  /*139150*/  STL.64 [R1+0x2260], R12 ;  /* 0x0022600c01007387 */ /* 0x0001e80000100a00 */
[----:B------:R1:W-:Y:S01]  /*139160*/  STL.64 [R1+0x2268], R14 ;  /* 0x0022680e01007387 */ /* 0x0003e20000100a00 */
[----:B0-----:R-:W-:Y:S02]  /*139170*/  F2FP.F16.E4M3.UNPACK_B R12, R29 ;  /* 0x0000001dff0c723e */ /* 0x001fe400020006ff */
[----:B------:R-:W-:Y:S02]  /*139180*/  F2FP.F16.E4M3.UNPACK_B R13, R0 ;  /* 0x00000000ff0d723e */ /* 0x000fe400020006ff */
[----:B-1----:R-:W-:Y:S02]  /*139190*/  F2FP.F16.E4M3.UNPACK_B R14, R27 ;  /* 0x0000001bff0e723e */ /* 0x002fe400020006ff */
[----:B------:R-:W-:Y:S01]  /*1391a0*/  F2FP.F16.E4M3.UNPACK_B R15, R26 ;  /* 0x0000001aff0f723e */ /* 0x000fe200020006ff */
[----:B------:R-:W3:Y:S04]  /*1391b0*/  LDL.LU R29, [R1+0x76ac] ;  /* 0x0076ac00011d7983 */ /* 0x000ee80000300800 */
[----:B------:R-:W2:Y:S02]  /*1391c0*/  LDL.LU R0, [R1+0x76a8] ;  /* 0x0076a80001007983 */ /* 0x000ea40000300800 */
        /* <DEDUP_REMOVED lines=109> */
[C---:B----4-:R-:W-:Y:S08]  /*1398a0*/  HMMA.16816.F32 R16, R12.reuse, R24, R16 ;  /* 0x000000180c10723c */ /* 0x050ff00000001810 */
[C---:B--2---:R-:W-:Y:S11]  /*1398b0*/  HMMA.16816.F32 R24, R12.reuse, R26, R20 ;  /* 0x0000001a0c18723c */ /* 0x044ff60000001814 */
[----:B------:R-:W-:Y:S04]  /*1398c0*/  STL.64 [R1+0x2520], R16 ;  /* 0x0025201001007387 */ /* 0x000fe80000100a00 */
[----:B------:R0:W-:Y:S04]  /*1398d0*/  STL.64 [R1+0x2528], R18 ;  /* 0x0025281201007387 */ /* 0x0001e80000100a00 */
[----:B0-----:R-:W2:Y:S04]  /*1398e0*/  LDL.LU.64 R18, [R1+0x74e8] ;  /* 0x0074e80001127983 */ /* 0x001ea80000300a00 */
[----:B------:R-:W4:Y:S04]  /*1398f0*/  LDL.LU.64 R16, [R1+0x74e0] ;  /* 0x0074e00001107983 */ /* 0x000f280000300a00 */
[----:B------:R-:W3:Y:S04]  /*139900*/  LDL.LU.64 R22, [R1+0x74d8] ;  /* 0x0074d80001167983 */ /* 0x000ee80000300a00 */
[----:B------:R-:W3:Y:S04]  /*139910*/  LDL.LU.64 R20, [R1+0x74d0] ;  /* 0x0074d00001147983 */ /* 0x000ee80000300a00 */
[----:B------:R-:W-:Y:S04]  /*139920*/  STL.64 [R1+0x2510], R24 ;  /* 0x0025101801007387 */ /* 0x000fe80000100a00 */
[----:B------:R0:W-:Y:S04]  /*139930*/  STL.64 [R1+0x2518], R26 ;  /* 0x0025181a01007387 */ /* 0x0001e80000100a00 */
[----:B0-----:R-:W3:Y:S04]  /*139940*/  LDL.LU.64 R26, [R1+0x74c8] ;  /* 0x0074c800011a7983 */ /* 0x001ee80000300a00 */
[----:B------:R-:W3:Y:S04]  /*139950*/  LDL.LU.64 R24, [R1+0x74c0] ;  /* 0x0074c00001187983 */ /* 0x000ee80000300a00 */
        /* <DEDUP_REMOVED lines=17> */
[----:B------:R-:W3:Y:S04]  /*139a70*/  LDL.LU R7, [R1+0x7bc] ;  /* 0x0007bc0001077983 */ /* 0x000ee80000300800 */
[----:B------:R0:W-:Y:S04]  /*139a80*/  STL [R1+0x74bc], R0 ;  /* 0x0074bc0001007387 */ /* 0x0001e80000100800 */
[----:B0-----:R-:W2:Y:S01]  /*139a90*/  LDL.LU R0, [R1+0x6f1c] ;  /* 0x006f1c0001007983 */ /* 0x001ea20000300800 */
[----:B---3--:R-:W-:-:S15]  /*139aa0*/  HMMA.16816.F32 R4, R12, R28, R4 ;  /* 0x0000001c0c04723c */ /* 0x008fde0000001804 */
[----:B------:R-:W-:-:S04]  /*139ab0*/  NOP ;  /* 0x0000000000007918 */ /* 0x000fc80000000000 */
[----:B------:R-:W-:Y:S04]  /*139ac0*/  STL.64 [R1+0x2500], R4 ;  /* 0x0025000401007387 */ /* 0x000fe80000100a00 */
[----:B------:R4:W-:Y:S02]  /*139ad0*/  STL.64 [R1+0x2508], R6 ;  /* 0x0025080601007387 */ /* 0x0009e40000100a00 */
        /* <DEDUP_REMOVED lines=87> */
[----:B0-----:R-:W3:Y:S01]  /*13a050*/  LDL.LU R17, [R1+0x6f08] ;  /* 0x006f080001117983 */ /* 0x001ee20000300800 */
        /* <DEDUP_REMOVED lines=23> */
[----:B------:R-:W2:Y:S01]  /*13a1d0*/  LDL.LU.64 R24, [R1+0xc4d0] ;  /* 0x00c4d00001187983 */ /* 0x000ea20000300a00 */
[----:B---3--:R-:W-:-:S02]  /*13a1e0*/  IMAD R16, R18, 0x100, R17 ;  /* 0x0000010012107824 */ /* 0x008fc400078e0211 */
[----:B------:R-:W-:Y:S01]  /*13a1f0*/  IMAD R0, R0, 0x100, R23 ;  /* 0x0000010000007824 */ /* 0x000fe200078e0217 */
[----:B------:R-:W-:Y:S04]  /*13a200*/  STL.64 [R1+0xc290], R6 ;  /* 0x00c2900601007387 */ /* 0x000fe80000100a00 */
[----:B------:R0:W-:Y:S04]  /*13a210*/  STL.64 [R1+0xc288], R4 ;  /* 0x00c2880401007387 */ /* 0x0001e80000100a00 */
[----:B------:R-:W-:Y:S04]  /*13a220*/  STL.64 [R1+0xc2b0], R10 ;  /* 0x00c2b00a01007387 */ /* 0x000fe80000100a00 */
[----:B------:R1:W-:Y:S01]  /*13a230*/  STL.64 [R1+0xc2a8], R8 ;  /* 0x00c2a80801007387 */ /* 0x0003e20000100a00 */
[----:B0-----:R-:W-:-:S02]  /*13a240*/  IMAD R5, R20, 0x100, R19 ;  /* 0x0000010014057824 */ /* 0x001fc400078e0213 */
[----:B------:R-:W-:Y:S01]  /*13a250*/  IMAD R4, R22, 0x100, R21 ;  /* 0x0000010016047824 */ /* 0x000fe200078e0215 */
[----:B--2---:R-:W-:-:S15]  /*13a260*/  HMMA.16816.F32 R12, R12, R8, R24 ;  /* 0x000000080c0c723c */ /* 0x004fde0000001818 */
[----:B------:R-:W-:-:S04]  /*13a270*/  NOP ;  /* 0x0000000000007918 */ /* 0x000fc80000000000 */
[----:B------:R0:W-:Y:S04]  /*13a280*/  STL.64 [R1+0x480], R12 ;  /* 0x0004800c01007387 */ /* 0x0001e80000100a00 */
[----:B------:R2:W-:Y:S04]  /*13a290*/  STL.64 [R1+0x488], R14 ;  /* 0x0004880e01007387 */ /* 0x0005e80000100a00 */
[----:B-1----:R-:W3:Y:S04]  /*13a2a0*/  LDL.LU R8, [R1+0x5b0] ;  /* 0x0005b00001087983 */ /* 0x002ee80000300800 */
[----:B------:R-:W3:Y:S01]  /*13a2b0*/  LDL.LU R9, [R1+0x5b4] ;  /* 0x0005b40001097983 */ /* 0x000ee20000300800 */
[----:B0-----:R-:W-:-:S02]  /*13a2c0*/  F2FP.F16.E4M3.UNPACK_B R12, R16 ;  /* 0x00000010ff0c723e */ /* 0x001fc400020006ff */
[----:B------:R-:W-:Y:S01]  /*13a2d0*/  F2FP.F16.E4M3.UNPACK_B R13, R5 ;  /* 0x00000005ff0d723e */ /* 0x000fe200020006ff */
[----:B------:R-:W4:Y:S01]  /*13a2e0*/  LDL.LU R10, [R1+0x5b8] ;  /* 0x0005b800010a7983 */ /* 0x000f220000300800 */
[----:B--2---:R-:W-:-:S03]  /*13a2f0*/  F2FP.F16.E4M3.UNPACK_B R14, R4 ;  /* 0x00000004ff0e723e */ /* 0x004fc600020006ff */
[----:B------:R-:W4:Y:S04]  /*13a300*/  LDL.LU R11, [R1+0x5bc] ;  /* 0x0005bc00010b7983 */ /* 0x000f280000300800 */
[----:B----4-:R-:W-:Y:S04]  /*13a310*/  STL.64 [R1+0xc310], R10 ;  /* 0x00c3100a01007387 */ /* 0x010fe80000100a00 */
[----:B---3--:R0:W-:Y:S04]  /*13a320*/  STL.64 [R1+0xc308], R8 ;  /* 0x00c3080801007387 */ /* 0x0081e80000100a00 */
[----:B------:R-:W2:Y:S04]  /*13a330*/  LDL R26, [R1] ;  /* 0x00000000011a7983 */ /* 0x000ea80000100800 */
[----:B------:R-:W2:Y:S04]  /*13a340*/  LDL R27, [R1+0x4] ;  /* 0x00000400011b7983 */ /* 0x000ea80000100800 */
[----:B------:R-:W3:Y:S04]  /*13a350*/  LDL R24, [R1+0x8] ;  /* 0x0000080001187983 */ /* 0x000ee80000100800 */
        /* <DEDUP_REMOVED lines=162> */
[----:B------:R-:W-:-:S03]  /*13ad80*/  F2FP.F16.E4M3.UNPACK_B R15, R0 ;  /* 0x00000000ff0f723e */ /* 0x000fc600020006ff */
        /* <DEDUP_REMOVED lines=57> */
[----:B------:R-:W-:Y:S01]  /*13b120*/  STL.64 [R1+0x23f0], R24 ;  /* 0x0023f01801007387 */ /* 0x000fe20000100a00 */
[----:B------:R-:W-:-:S03]  /*13b130*/  IMAD.MOV.U32 R0, RZ, RZ, R27 ;  /* 0x000000ffff007224 */ /* 0x000fc600078e001b */
[----:B------:R0:W-:Y:S04]  /*13b140*/  STL [R1+0x23f8], R26 ;  /* 0x0023f81a01007387 */ /* 0x0001e80000100800 */
[----:B0-----:R-:W4:Y:S04]  /*13b150*/  LDL.LU.64 R26, [R1+0xc428] ;  /* 0x00c42800011a7983 */ /* 0x001f280000300a00 */
[----:B------:R-:W-:Y:S01]  /*13b160*/  STL [R1+0xa2f8], R0 ;  /* 0x00a2f80001007387 */ /* 0x000fe20000100800 */
        /* <DEDUP_REMOVED lines=72> */
[----:B------:R-:W2:Y:S04]  /*13b5f0*/  LDL.LU.64 R8, [R1+0xc308] ;  /* 0x00c3080001087983 */ /* 0x000ea80000300a00 */
[----:B------:R-:W4:Y:S04]  /*13b600*/  LDL.LU R0, [R1+0x6f3c] ;  /* 0x006f3c0001007983 */ /* 0x000f280000300800 */
[----:B------:R-:W3:Y:S04]  /*13b610*/  LDL.LU.64 R22, [R1+0xc300] ;  /* 0x00c3000001167983 */ /* 0x000ee80000300a00 */
        /* <DEDUP_REMOVED lines=126> */
[----:B------:R-:W4:Y:S01]  /*13be00*/  LDL.LU R16, [R1+0x1a0] ;  /* 0x0001a00001107983 */ /* 0x000f220000300800 */
[----:B---3--:R-:W-:Y:S01]  /*13be10*/  IMAD R3, R20, 0x100, R19 ;  /* 0x0000010014037824 */ /* 0x008fe200078e0213 */
[----:B--2---:R-:W-:-:S15]  /*13be20*/  HMMA.16816.F32 R4, R12, R8, R24 ;  /* 0x000000080c04723c */ /* 0x004fde0000001818 */
[----:B------:R-:W-:-:S04]  /*13be30*/  NOP ;  /* 0x0000000000007918 */ /* 0x000fc80000000000 */
[----:B------:R0:W-:Y:S04]  /*13be40*/  STL.64 [R1+0x2250], R4 ;  /* 0x0022500401007387 */ /* 0x0001e80000100a00 */
[----:B------:R1:W-:Y:S04]  /*13be50*/  STL.64 [R1+0x2258], R6 ;  /* 0x0022580601007387 */ /* 0x0003e80000100a00 */
[----:B------:R-:W4:Y:S04]  /*13be60*/  LDL.LU R17, [R1+0x1a4] ;  /* 0x0001a40001117983 */ /* 0x000f280000300800 */
[----:B------:R-:W2:Y:S04]  /*13be70*/  LDL.LU R18, [R1+0x1a8] ;  /* 0x0001a80001127983 */ /* 0x000ea80000300800 */
[----:B------:R-:W2:Y:S04]  /*13be80*/  LDL.LU R19, [R1+0x1ac] ;  /* 0x0001ac0001137983 */ /* 0x000ea80000300800 */
[----:B--2---:R-:W-:Y:S04]  /*13be90*/  STL.64 [R1+0xc098], R18 ;  /* 0x00c0981201007387 */ /* 0x004fe80000100a00 */
[----:B----4-:R2:W-:Y:S04]  /*13bea0*/  STL.64 [R1+0xc090], R16 ;  /* 0x00c0901001007387 */ /* 0x0105e80000100a00 */
[----:B0-----:R-:W3:Y:S04]  /*13beb0*/  LDL.LU R4, [R1+0x1c0] ;  /* 0x0001c00001047983 */ /* 0x001ee80000300800 */
[----:B------:R-:W3:Y:S04]  /*13bec0*/  LDL.LU R5, [R1+0x1c4] ;  /* 0x0001c40001057983 */ /* 0x000ee80000300800 */
[----:B-1----:R-:W4:Y:S04]  /*13bed0*/  LDL.LU R6, [R1+0x1c8] ;  /* 0x0001c80001067983 */ /* 0x002f280000300800 */
[----:B------:R-:W4:Y:S04]  /*13bee0*/  LDL.LU R7, [R1+0x1cc] ;  /* 0x0001cc0001077983 */ /* 0x000f280000300800 */
[----:B----4-:R0:W-:Y:S04]  /*13bef0*/  STL.64 [R1+0xc0a8], R6 ;  /* 0x00c0a80601007387 */ /* 0x0101e80000100a00 */
[----:B---3--:R-:W-:Y:S04]  /*13bf00*/  STL.64 [R1+0xc0a0], R4 ;  /* 0x00c0a00401007387 */ /* 0x008fe80000100a00 */
[----:B------:R-:W3:Y:S04]  /*13bf10*/  LDL.LU R26, [R1] ;  /* 0x00000000011a7983 */ /* 0x000ee80000300800 */
[----:B------:R-:W3:Y:S04]  /*13bf20*/  LDL.LU R27, [R1+0x4] ;  /* 0x00000400011b7983 */ /* 0x000ee80000300800 */
[----:B------:R-:W4:Y:S04]  /*13bf30*/  LDL.LU R24, [R1+0x8] ;  /* 0x0000080001187983 */ /* 0x000f280000300800 */
[----:B------:R-:W4:Y:S04]  /*13bf40*/  LDL.LU R25, [R1+0xc] ;  /* 0x00000c0001197983 */ /* 0x000f280000300800 */
[----:B---3--:R-:W-:Y:S04]  /*13bf50*/  STL.64 [R1+0xc0b8], R26 ;  /* 0x00c0b81a01007387 */ /* 0x008fe80000100a00 */
[----:B----4-:R1:W-:Y:S04]  /*13bf60*/  STL.64 [R1+0xc0b0], R24 ;  /* 0x00c0b01801007387 */ /* 0x0103e80000100a00 */
[----:B--2---:R-:W2:Y:S04]  /*13bf70*/  LDL.LU R16, [R1+0x220] ;  /* 0x0002200001107983 */ /* 0x004ea80000300800 */
        /* <DEDUP_REMOVED lines=163> */
[----:B------:R-:W2:Y:S01]  /*13c9b0*/  LDL.LU R16, [R1+0x260] ;  /* 0x0002600001107983 */ /* 0x000ea20000300800 */
[----:B------:R-:W-:Y:S02]  /*13c9c0*/  F2FP.F16.E4M3.UNPACK_B R14, R29 ;  /* 0x0000001dff0e723e */ /* 0x000fe400020006ff */
[----:B------:R-:W-:Y:S01]  /*13c9d0*/  F2FP.F16.E4M3.UNPACK_B R15, R0 ;  /* 0x00000000ff0f723e */ /* 0x000fe200020006ff */
[----:B------:R-:W2:Y:S04]  /*13c9e0*/  LDL.LU R17, [R1+0x264] ;  /* 0x0002640001117983 */ /* 0x000ea80000300800 */
[----:B------:R-:W2:Y:S04]  /*13c9f0*/  LDL.LU R18, [R1+0x268] ;  /* 0x0002680001127983 */ /* 0x000ea80000300800 */
[----:B------:R-:W2:Y:S04]  /*13ca00*/  LDL.LU R19, [R1+0x26c] ;  /* 0x00026c0001137983 */ /* 0x000ea80000300800 */
[----:B------:R-:W3:Y:S04]  /*13ca10*/  LDL.LU R20, [R1+0x200] ;  /* 0x0002000001147983 */ /* 0x000ee80000300800 */
        /* <DEDUP_REMOVED lines=113> */
[----:B0-----:R-:W2:Y:S01]  /*13d130*/  LDL.LU.64 R18, [R1+0xc0c8] ;  /* 0x00c0c80001127983 */ /* 0x001ea20000300a00 */
[C---:B----4-:R-:W-:Y:S03]  /*13d140*/  HMMA.16816.F32 R4, R12.reuse, R6, R24 ;  /* 0x000000060c04723c */ /* 0x050fe60000001818 */
[----:B------:R-:W2:Y:S04]  /*13d150*/  LDL.LU.64 R16, [R1+0xc0c0] ;  /* 0x00c0c00001107983 */ /* 0x000ea80000300a00 */
[----:B------:R-:W4:Y:S04]  /*13d160*/  LDL R0, [R1+0x3778] ;  /* 0x0037780001007983 */ /* 0x000f280000100800 */
        /* <DEDUP_REMOVED lines=17> */
[----:B------:R-:W2:Y:S01]  /*13d280*/  LDL.LU.64 R24, [R1+0xc070] ;  /* 0x00c0700001187983 */ /* 0x000ea20000300a00 */
[----:B------:R-:W-:Y:S03]  /*13d290*/  HMMA.16816.F32 R8, R12, R28, R8 ;  /* 0x0000001c0c08723c */ /* 0x000fe60000001808 */
[----:B------:R-:W2:Y:S04]  /*13d2a0*/  LDL R28, [R1+0x376c] ;  /* 0x00376c00011c7983 */ /* 0x000ea80000100800 */
[----:B------:R-:W3:-:S12]  /*13d2b0*/  LDL R29, [R1+0x377c] ;  /* 0x00377c00011d7983 */ /* 0x000ed80000100800 */
[----:B------:R-:W-:Y:S04]  /*13d2c0*/  STL.64 [R1+0x2100], R8 ;  /* 0x0021000801007387 */ /* 0x000fe80000100a00 */
[----:B------:R4:W-:Y:S02]  /*13d2d0*/  STL.64 [R1+0x2108], R10 ;  /* 0x0021080a01007387 */ /* 0x0009e40000100a00 */
        /* <DEDUP_REMOVED lines=20> */
[----:B----4-:R-:W-:Y:S04]  /*13d420*/  STL.64 [R1+0xc048], R10 ;  /* 0x00c0480a01007387 */ /* 0x010fe80000100a00 */
[----:B------:R0:W-:Y:S04]  /*13d430*/  STL.64 [R1+0xc040], R8 ;  /* 0x00c0400801007387 */ /* 0x0001e80000100a00 */
[----:B0-----:R-:W2:Y:S04]  /*13d440*/  LDL.LU R8, [R1+0x140] ;  /* 0x0001400001087983 */ /* 0x001ea80000300800 */
[----:B------:R-:W2:Y:S04]  /*13d450*/  LDL.LU R9, [R1+0x144] ;  /* 0x0001440001097983 */ /* 0x000ea80000300800 */
        /* <DEDUP_REMOVED lines=16> */
[C---:B---3--:R-:W-:Y:S03]  /*13d560*/  HMMA.16816.F32 R16, R12.reuse, R22, R16 ;  /* 0x000000160c10723c */ /* 0x048fe60000001810 */
[----:B--2---:R-:W-:Y:S04]  /*13d570*/  STL.64 [R1+0xbff8], R26 ;  /* 0x00bff81a01007387 */ /* 0x004fe80000100a00 */
[----:B----4-:R0:W-:Y:S04]  /*13d580*/  STL.64 [R1+0xbff0], R24 ;  /* 0x00bff01801007387 */ /* 0x0101e80000100a00 */
        /* <DEDUP_REMOVED lines=14> */
[----:B------:R-:W4:Y:S04]  /*13d670*/  LDL.LU R22, [R1+0x6f5c] ;  /* 0x006f5c0001167983 */ /* 0x000f280000300800 */
[----:B------:R-:W2:Y:S01]  /*13d680*/  LDL R23, [R1+0x3768] ;  /* 0x0037680001177983 */ /* 0x000ea20000100800 */
[----:B---3--:R-:W-:-:S15]  /*13d690*/  HMMA.16816.F32 R16, R12, R20, R16 ;  /* 0x000000140c10723c */ /* 0x008fde0000001810 */
[----:B------:R-:W-:-:S04]  /*13d6a0*/  NOP ;  /* 0x0000000000007918 */ /* 0x000fc80000000000 */
[----:B------:R-:W-:Y:S04]  /*13d6b0*/  STL.64 [R1+0x160], R16 ;  /* 0x0001601001007387 */ /* 0x000fe80000100a00 */
[----:B------:R0:W-:Y:S04]  /*13d6c0*/  STL.64 [R1+0x168], R18 ;  /* 0x0001681201007387 */ /* 0x0001e80000100a00 */
[----:B0-----:R-:W3:Y:S04]  /*13d6d0*/  LDL.LU.64 R18, [R1+0xc058] ;  /* 0x00c0580001127983 */ /* 0x001ee80000300a00 */
[----:B------:R-:W2:Y:S04]  /*13d6e0*/  LDL.LU.64 R16, [R1+0xc050] ;  /* 0x00c0500001107983 */ /* 0x000ea80000300a00 */
[----:B------:R-:W2:Y:S04]  /*13d6f0*/  LDL.LU R20, [R1+0x6f54] ;  /* 0x006f540001147983 */ /* 0x000ea80000300800 */
[----:B------:R-:W4:Y:S01]  /*13d700*/  LDL.LU R21, [R1+0x6f60] ;  /* 0x006f600001157983 */ /* 0x000f220000300800 */
[----:B---3--:R-:W-:-:S15]  /*13d710*/  HMMA.16816.F32 R8, R12, R18, R8 ;  /* 0x000000120c08723c */ /* 0x008fde0000001808 */
[----:B------:R-:W-:-:S04]  /*13d720*/  NOP ;  /* 0x0000000000007918 */ /* 0x000fc80000000000 */
        /* <DEDUP_REMOVED lines=40> */
[----:B0-----:R-:W2:Y:S04]  /*13d9b0*/  LDL.LU.64 R26, [R1+0xbff8] ;  /* 0x00bff800011a7983 */ /* 0x001ea80000300a00 */
[----:B------:R-:W2:Y:S01]  /*13d9c0*/  LDL.LU.64 R24, [R1+0xbff0] ;  /* 0x00bff00001187983 */ /* 0x000ea20000300a00 */
[----:B---3--:R-:W-:-:S02]  /*13d9d0*/  IMAD R3, R10, 0x100, R3 ;  /* 0x000001000a037824 */ /* 0x008fc400078e0203 */
[----:B------:R-:W-:Y:S02]  /*13d9e0*/  IMAD R4, R20, 0x100, R11 ;  /* 0x0000010014047824 */ /* 0x000fe400078e020b */
[----:B------:R-:W-:Y:S01]  /*13d9f0*/  HMMA.16816.F32 R8, R12, R8, R16 ;  /* 0x000000080c08723c */ /* 0x000fe20000001810 */
[----:B------:R-:W-:Y:S02]  /*13da00*/  IMAD R2, R2, 0x100, R5 ;  /* 0x0000010002027824 */ /* 0x000fe400078e0205 */
[----:B----4-:R-:W-:Y:S01]  /*13da10*/  IMAD R5, R22, 0x100, R21 ;  /* 0x0000010016057824 */ /* 0x010fe200078e0215 */
[----:B------:R-:W-:Y:S02]  /*13da20*/  F2FP.F16.E4M3.UNPACK_B R13, R3 ;  /* 0x00000003ff0d723e */ /* 0x000fe400020006ff */
[----:B------:R-:W-:Y:S02]  /*13da30*/  F2FP.F16.E4M3.UNPACK_B R12, R2 ;  /* 0x00000002ff0c723e */ /* 0x000fe400020006ff */
[----:B------:R-:W-:-:S02]  /*13da40*/  F2FP.F16.E4M3.UNPACK_B R14, R4 ;  /* 0x00000004ff0e723e */ /* 0x000fc400020006ff */
[----:B------:R-:W-:Y:S02]  /*13da50*/  F2FP.F16.E4M3.UNPACK_B R15, R5 ;  /* 0x00000005ff0f723e */ /* 0x000fe400020006ff */
[----:B------:R-:W-:Y:S02]  /*13da60*/  F2FP.F16.E4M3.UNPACK_B R6, R23 ;  /* 0x00000017ff06723e */ /* 0x000fe400020006ff */
[----:B------:R-:W-:-:S05]  /*13da70*/  F2FP.F16.E4M3.UNPACK_B R7, R28 ;  /* 0x0000001cff07723e */ /* 0x000fca00020006ff */
[----:B------:R-:W-:Y:S04]  /*13da80*/  STL.64 [R1+0xa0], R8 ;  /* 0x0000a00801007387 */ /* 0x000fe80000100a00 */
[----:B------:R-:W-:Y:S01]  /*13da90*/  STL.64 [R1+0xa8], R10 ;  /* 0x0000a80a01007387 */ /* 0x000fe20000100a00 */
[----:B------:R-:W-:-:S03]  /*13daa0*/  F2FP.F16.E4M3.UNPACK_B R0, R0 ;  /* 0x00000000ff00723e */ /* 0x000fc600020006ff */
[----:B------:R-:W-:Y:S04]  /*13dab0*/  STL.64 [R1+0x98], R6 ;  /* 0x0000980601007387 */ /* 0x000fe80000100a00 */
[----:B------:R0:W-:Y:S02]  /*13dac0*/  STL [R1+0x90], R0 ;  /* 0x0000900001007387 */ /* 0x0001e40000100800 */
[----:B0-----:R-:W-:-:S05]  /*13dad0*/  IMAD.MOV.U32 R0, RZ, RZ, R7 ;  /* 0x000000ffff007224 */ /* 0x001fca00078e0007 */
[----:B------:R0:W-:Y:S02]  /*13dae0*/  STL [R1+0xbe40], R0 ;  /* 0x00be400001007387 */ /* 0x0001e40000100800 */
[----:B0-----:R-:W-:Y:S01]  /*13daf0*/  F2FP.F16.E4M3.UNPACK_B R0, R29 ;  /* 0x0000001dff00723e */ /* 0x001fe200020006ff */
[----:B--2---:R-:W-:-:S15]  /*13db00*/  HMMA.16816.F32 R8, R12, R6, R24 ;  /* 0x000000060c08723c */ /* 0x004fde0000001818 */
[----:B------:R-:W-:-:S04]  /*13db10*/  NOP ;  /* 0x0000000000007918 */ /* 0x000fc80000000000 */
[----:B------:R0:W-:Y:S04]  /*13db20*/  STL.64 [R1+0xc0], R8 ;  /* 0x0000c00801007387 */ /* 0x0001e80000100a00 */
[----:B------:R1:W-:Y:S04]  /*13db30*/  STL.64 [R1+0xc8], R10 ;  /* 0x0000c80a01007387 */ /* 0x0003e80000100a00 */
[----:B0-----:R-:W2:Y:S04]  /*13db40*/  LDL.LU R8, [R1+0x170] ;  /* 0x0001700001087983 */ /* 0x001ea80000300800 */
[----:B------:R-:W-:Y:S04]  /*13db50*/  STL [R1+0x94], R0 ;  /* 0x0000940001007387 */ /* 0x000fe80000100800 */
[----:B------:R-:W2:Y:S04]  /*13db60*/  LDL.LU R9, [R1+0x174] ;  /* 0x0001740001097983 */ /* 0x000ea80000300800 */
[----:B-1----:R-:W3:Y:S04]  /*13db70*/  LDL.LU R10, [R1+0x178] ;  /* 0x00017800010a7983 */ /* 0x002ee80000300800 */
        /* <DEDUP_REMOVED lines=14> */
[----:B----4-:R0:W-:Y:S04]  /*13dc60*/  STL.64 [R1+0xbfd8], R2 ;  /* 0x00bfd80201007387 */ /* 0x0101e80000100a00 */
[----:B------:R-:W4:Y:S04]  /*13dc70*/  LDL R4, [R1+0x37a8] ;  /* 0x0037a80001047983 */ /* 0x000f280000100800 */
        /* <DEDUP_REMOVED lines=19> */
[----:B------:R-:W2:Y:S04]  /*13ddb0*/  LDL R16, [R1+0x37bc] ;  /* 0x0037bc0001107983 */ /* 0x000ea80000100800 */
[----:B------:R-:W3:Y:S04]  /*13ddc0*/  LDL R17, [R1+0x37c8] ;  /* 0x0037c80001117983 */ /* 0x000ee80000100800 */
[----:B------:R-:W2:Y:S04]  /*13ddd0*/  LDL.LU R20, [R1+0x190] ;  /* 0x0001900001147983 */ /* 0x000ea80000300800 */
[----:B------:R-:W2:Y:S04]  /*13dde0*/  LDL.LU R21, [R1+0x194] ;  /* 0x0001940001157983 */ /* 0x000ea80000300800 */
[----:B------:R-:W2:Y:S04]  /*13ddf0*/  LDL.LU R22, [R1+0x198] ;  /* 0x0001980001167983 */ /* 0x000ea80000300800 */
[----:B------:R-:W2:Y:S04]  /*13de00*/  LDL.LU R23, [R1+0x19c] ;  /* 0x00019c0001177983 */ /* 0x000ea80000300800 */
[----:B------:R-:W2:Y:S04]  /*13de10*/  LDL R18, [R1+0x37cc] ;  /* 0x0037cc0001127983 */ /* 0x000ea80000100800 */
[----:B------:R-:W2:Y:S04]  /*13de20*/  LDL R19, [R1+0x37d8] ;  /* 0x0037d80001137983 */ /* 0x000ea80000100800 */
[----:B------:R-:W2:Y:S04]  /*13de30*/  LDL R28, [R1+0x37dc] ;  /* 0x0037dc00011c7983 */ /* 0x000ea80000100800 */
[----:B------:R-:W2:Y:S04]  /*13de40*/  LDL R29, [R1+0x37e8] ;  /* 0x0037e800011d7983 */ /* 0x000ea80000100800 */
        /* <DEDUP_REMOVED lines=10> */
[----:B------:R-:W-:-:S02]  /*13def0*/  F2FP.F16.E4M3.UNPACK_B R6, R0 ;  /* 0x00000000ff06723e */ /* 0x000fc400020006ff */
[----:B------:R-:W-:Y:S01]  /*13df00*/  F2FP.F16.E4M3.UNPACK_B R7, R5 ;  /* 0x00000005ff07723e */ /* 0x000fe200020006ff */
[----:B------:R-:W-:Y:S02]  /*13df10*/  IMAD.MOV.U32 R0, RZ, RZ, R3 ;  /* 0x000000ffff007224 */ /* 0x000fe400078e0003 */
[----:B------:R-:W2:Y:S04]  /*13df20*/  LDL.LU.64 R2, [R1+0xbfd8] ;  /* 0x00bfd80001027983 */ /* 0x000ea80000300a00 */
[----:B------:R-:W-:Y:S04]  /*13df30*/  STL [R1+0xbe44], R0 ;  /* 0x00be440001007387 */ /* 0x000fe80000100800 */
[----:B------:R-:W-:Y:S04]  /*13df40*/  STL [R1+0x88], R6 ;  /* 0x0000880601007387 */ /* 0x000fe80000100800 */
[----:B------:R-:W-:Y:S01]  /*13df50*/  STL [R1+0x8c], R7 ;  /* 0x00008c0701007387 */ /* 0x000fe20000100800 */
[----:B----4-:R-:W-:-:S15]  /*13df60*/  HMMA.16816.F32 R8, R12, R6, R8 ;  /* 0x000000060c08723c */ /* 0x010fde0000001808 */
[----:B------:R-:W-:-:S04]  /*13df70*/  NOP ;  /* 0x0000000000007918 */ /* 0x000fc80000000000 */
[----:B------:R-:W-:Y:S04]  /*13df80*/  STL.64 [R1+0x110], R8 ;  /* 0x0001100801007387 */ /* 0x000fe80000100a00 */
[----:B------:R0:W-:Y:S04]  /*13df90*/  STL.64 [R1+0x118], R10 ;  /* 0x0001180a01007387 */ /* 0x0001e80000100a00 */
[----:B0-----:R-:W4:Y:S04]  /*13dfa0*/  LDL.LU.64 R10, [R1+0xbfd0] ;  /* 0x00bfd000010a7983 */ /* 0x001f280000300a00 */
[----:B------:R-:W4:Y:S01]  /*13dfb0*/  LDL.LU.64 R8, [R1+0xbfc8] ;  /* 0x00bfc80001087983 */ /* 0x000f220000300a00 */
[----:B--2---:R-:W-:-:S02]  /*13dfc0*/  F2FP.F16.E4M3.UNPACK_B R2, R2 ;  /* 0x00000002ff02723e */ /* 0x004fc400020006ff */
        /* <DEDUP_REMOVED lines=12> */
[----:B------:R-:W-:-:S02]  /*13e090*/  F2FP.F16.E4M3.UNPACK_B R4, R4 ;  /* 0x00000004ff04723e */ /* 0x000fc400020006ff */
[----:B--2---:R-:W-:-:S05]  /*13e0a0*/  F2FP.F16.E4M3.UNPACK_B R5, R6 ;  /* 0x00000006ff05723e */ /* 0x004fca00020006ff */
[----:B------:R-:W-:Y:S02]  /*13e0b0*/  STL.64 [R1+0x78], R4 ;  /* 0x0000780401007387 */ /* 0x000fe40000100a00 */
[----:B----4-:R-:W-:-:S15]  /*13e0c0*/  HMMA.16816.F32 R8, R12, R4, R8 ;  /* 0x000000040c08723c */ /* 0x010fde0000001808 */
[----:B------:R-:W-:-:S04]  /*13e0d0*/  NOP ;  /* 0x0000000000007918 */ /* 0x000fc80000000000 */
[----:B------:R-:W-:Y:S04]  /*13e0e0*/  STL.64 [R1+0x1d20], R8 ;  /* 0x001d200801007387 */ /* 0x000fe80000100a00 */
[----:B------:R0:W-:Y:S04]  /*13e0f0*/  STL.64 [R1+0x1d28], R10 ;  /* 0x001d280a01007387 */ /* 0x0001e80000100a00 */
[----:B0-----:R-:W2:Y:S04]  /*13e100*/  LDL.LU.64 R10, [R1+0xbfa8] ;  /* 0x00bfa800010a7983 */ /* 0x001ea80000300a00 */
[----:B------:R-:W2:Y:S01]  /*13e110*/  LDL.LU.64 R8, [R1+0xbfa0] ;  /* 0x00bfa00001087983 */ /* 0x000ea20000300a00 */
[----:B------:R-:W-:-:S02]  /*13e120*/  F2FP.F16.E4M3.UNPACK_B R2, R7 ;  /* 0x00000007ff02723e */ /* 0x000fc400020006ff */
[----:B------:R-:W-:Y:S01]  /*13e130*/  F2FP.F16.E4M3.UNPACK_B R3, R16 ;  /* 0x00000010ff03723e */ /* 0x000fe200020006ff */
[----:B------:R-:W-:Y:S01]  /*13e140*/  IMAD.MOV.U32 R0, RZ, RZ, R5 ;  /* 0x000000ffff007224 */ /* 0x000fe200078e0005 */
[----:B---3--:R-:W-:Y:S02]  /*13e150*/  F2FP.F16.E4M3.UNPACK_B R4, R17 ;  /* 0x00000011ff04723e */ /* 0x008fe400020006ff */
[----:B------:R-:W-:Y:S02]  /*13e160*/  F2FP.F16.E4M3.UNPACK_B R5, R18 ;  /* 0x00000012ff05723e */ /* 0x000fe400020006ff */
[----:B------:R0:W-:Y:S04]  /*13e170*/  STL [R1+0xbe4c], R0 ;  /* 0x00be4c0001007387 */ /* 0x0001e80000100800 */
[----:B------:R-:W-:Y:S01]  /*13e180*/  STL [R1+0x70], R2 ;  /* 0x0000700201007387 */ /* 0x000fe20000100800 */
[----:B0-----:R-:W-:-:S03]  /*13e190*/  IMAD.MOV.U32 R0, RZ, RZ, R3 ;  /* 0x000000ffff007224 */ /* 0x001fc600078e0003 */
[----:B------:R-:W-:Y:S04]  /*13e1a0*/  STL [R1+0x74], R3 ;  /* 0x0000740301007387 */ /* 0x000fe80000100800 */
[----:B------:R0:W-:Y:S02]  /*13e1b0*/  STL [R1+0xbe50], R0 ;  /* 0x00be500001007387 */ /* 0x0001e40000100800 */
[----:B0-----:R-:W-:Y:S01]  /*13e1c0*/  IMAD.MOV.U32 R0, RZ, RZ, R5 ;  /* 0x000000ffff007224 */ /* 0x001fe200078e0005 */
[----:B--2---:R-:W-:Y:S01]  /*13e1d0*/  HMMA.16816.F32 R8, R12, R2, R8 ;  /* 0x000000020c08723c */ /* 0x004fe20000001808 */
[----:B------:R-:W-:Y:S02]  /*13e1e0*/  F2FP.F16.E4M3.UNPACK_B R2, R19 ;  /* 0x00000013ff02723e */ /* 0x000fe400020006ff */
[----:B------:R-:W-:-:S15]  /*13e1f0*/  F2FP.F16.E4M3.UNPACK_B R3, R28 ;  /* 0x0000001cff03723e */ /* 0x000fde00020006ff */
[----:B------:R-:W-:Y:S01]  /*13e200*/  NOP ;  /* 0x0000000000007918 */ /* 0x000fe20000000000 */
[----:B------:R-:W-:Y:S04]  /*13e210*/  STL.64 [R1+0x20b0], R8 ;  /* 0x0020b00801007387 */ /* 0x000fe80000100a00 */
[----:B------:R0:W-:Y:S04]  /*13e220*/  STL.64 [R1+0x20b8], R10 ;  /* 0x0020b80a01007387 */ /* 0x0001e80000100a00 */
[----:B------:R-:W-:Y:S01]  /*13e230*/  STL [R1+0x68], R4 ;  /* 0x0000680401007387 */ /* 0x000fe20000100800 */
[C---:B0-----:R-:W-:Y:S03]  /*13e240*/  HMMA.16816.F32 R8, R12.reuse, R4, R20 ;  /* 0x000000040c08723c */ /* 0x041fe60000001814 */
[----:B------:R0:W-:Y:S05]  /*13e250*/  STL [R1+0x6c], R5 ;  /* 0x00006c0501007387 */ /* 0x0001ea0000100800 */
[----:B0-----:R-:W-:Y:S01]  /*13e260*/  HMMA.16816.F32 R4, R12, R2, R24 ;  /* 0x000000020c04723c */ /* 0x001fe20000001818 */
[----:B------:R0:W-:Y:S10]  /*13e270*/  STL [R1+0xbe54], R0 ;  /* 0x00be540001007387 */ /* 0x0001f40000100800 */
[----:B------:R-:W-:Y:S01]  /*13e280*/  STL.64 [R1+0x20a0], R8 ;  /* 0x0020a00801007387 */ /* 0x000fe20000100a00 */
[----:B0-----:R-:W-:-:S03]  /*13e290*/  F2FP.F16.E4M3.UNPACK_B R0, R29 ;  /* 0x0000001dff00723e */ /* 0x001fc600020006ff */
        /* <DEDUP_REMOVED lines=14> */
[----:B--2---:R-:W-:Y:S04]  /*13e380*/  STL.64 [R1+0xbf50], R16 ;  /* 0x00bf501001007387 */ /* 0x004fe80000100a00 */
[----:B------:R-:W2:Y:S04]  /*13e390*/  LDL.LU R18, [R1+0x238] ;  /* 0x0002380001127983 */ /* 0x000ea80000300800 */
[----:B------:R-:W2:Y:S01]  /*13e3a0*/  LDL.LU R19, [R1+0x23c] ;  /* 0x00023c0001137983 */ /* 0x000ea20000300800 */
[----:B------:R-:W-:-:S03]  /*13e3b0*/  IMAD.MOV.U32 R0, RZ, RZ, R3 ;  /* 0x000000ffff007224 */ /* 0x000fc600078e0003 */
[----:B--2---:R0:W-:Y:S04]  /*13e3c0*/  STL.64 [R1+0xbf88], R18 ;  /* 0x00bf881201007387 */ /* 0x0041e80000100a00 */
[----:B------:R-:W2:Y:S04]  /*13e3d0*/  LDL R4, [R1+0x380c] ;  /* 0x00380c0001047983 */ /* 0x000ea80000100800 */
[----:B------:R-:W3:Y:S04]  /*13e3e0*/  LDL R3, [R1+0x3818] ;  /* 0x0038180001037983 */ /* 0x000ee80000100800 */
[----:B0-----:R-:W4:Y:S04]  /*13e3f0*/  LDL R18, [R1+0x58] ;  /* 0x0000580001127983 */ /* 0x001f280000100800 */
[----:B------:R-:W2:Y:S04]  /*13e400*/  LDL R2, [R1+0x381c] ;  /* 0x00381c0001027983 */ /* 0x000ea80000100800 */
[----:B------:R-:W2:Y:S04]  /*13e410*/  LDL R6, [R1+0x3828] ;  /* 0x0038280001067983 */ /* 0x000ea80000100800 */
[----:B------:R-:W2:Y:S04]  /*13e420*/  LDL.LU R8, [R1+0x250] ;  /* 0x0002500001087983 */ /* 0x000ea80000300800 */
[----:B------:R-:W2:Y:S04]  /*13e430*/  LDL.LU R9, [R1+0x254] ;  /* 0x0002540001097983 */ /* 0x000ea80000300800 */
[----:B------:R-:W2:Y:S04]  /*13e440*/  LDL.LU R10, [R1+0x258] ;  /* 0x00025800010a7983 */ /* 0x000ea80000300800 */
[----:B------:R-:W2:Y:S04]  /*13e450*/  LDL.LU R11, [R1+0x25c] ;  /* 0x00025c00010b7983 */ /* 0x000ea80000300800 */
[----:B------:R-:W3:Y:S04]  /*13e460*/  LDL R29, [R1+0x37ec] ;  /* 0x0037ec00011d7983 */ /* 0x000ee80000100800 */
        /* <DEDUP_REMOVED lines=8> */
[----:B--2---:R0:W-:Y:S04]  /*13e4f0*/  STL.64 [R1+0xbf70], R10 ;  /* 0x00bf700a01007387 */ /* 0x0041e80000100a00 */
[----:B0-----:R-:W2:Y:S04]  /*13e500*/  LDL R11, [R1+0x37f8] ;  /* 0x0037f800010b7983 */ /* 0x001ea80000100800 */
[----:B------:R-:W-:Y:S04]  /*13e510*/  STL.64 [R1+0xbf68], R8 ;  /* 0x00bf680801007387 */ /* 0x000fe80000100a00 */
[----:B------:R-:W2:Y:S04]  /*13e520*/  LDL R7, [R1+0x382c] ;  /* 0x00382c0001077983 */ /* 0x000ea80000100800 */
[----:B--2---:R-:W-:Y:S04]  /*13e530*/  STL.64 [R1+0xbf80], R6 ;  /* 0x00bf800601007387 */ /* 0x004fe80000100a00 */
[----:B------:R0:W-:Y:S04]  /*13e540*/  STL [R1+0xbf78], R4 ;  /* 0x00bf780401007387 */ /* 0x0001e80000100800 */
[----:B0-----:R-:W2:Y:S04]  /*13e550*/  LDL.LU R4, [R1+0x1f0] ;  /* 0x0001f00001047983 */ /* 0x001ea80000300800 */
[----:B------:R-:W2:Y:S04]  /*13e560*/  LDL.LU R5, [R1+0x1f4] ;  /* 0x0001f40001057983 */ /* 0x000ea80000300800 */
[----:B------:R-:W2:Y:S04]  /*13e570*/  LDL.LU R6, [R1+0x1f8] ;  /* 0x0001f80001067983 */ /* 0x000ea80000300800 */
[----:B------:R-:W2:Y:S01]  /*13e580*/  LDL.LU R7, [R1+0x1fc] ;  /* 0x0001fc0001077983 */ /* 0x000ea20000300800 */
[----:B---3--:R-:W-:-:S03]  /*13e590*/  F2FP.F16.E4M3.UNPACK_B R19, R29 ;  /* 0x0000001dff13723e */ /* 0x008fc600020006ff */
[----:B--2---:R-:W-:Y:S04]  /*13e5a0*/  STL.64 [R1+0xbf98], R6 ;  /* 0x00bf980601007387 */ /* 0x004fe80000100a00 */
[----:B------:R0:W-:Y:S04]  /*13e5b0*/  STL.64 [R1+0xbf90], R4 ;  /* 0x00bf900401007387 */ /* 0x0001e80000100a00 */
[----:B0-----:R-:W4:Y:S04]  /*13e5c0*/  LDL.LU R4, [R1+0x1d0] ;  /* 0x0001d00001047983 */ /* 0x001f280000300800 */
[----:B------:R-:W4:Y:S04]  /*13e5d0*/  LDL.LU R5, [R1+0x1d4] ;  /* 0x0001d40001057983 */ /* 0x000f280000300800 */
[----:B------:R-:W4:Y:S04]  /*13e5e0*/  LDL.LU R6, [R1+0x1d8] ;  /* 0x0001d80001067983 */ /* 0x000f280000300800 */
[----:B------:R-:W4:Y:S04]  /*13e5f0*/  LDL.LU R7, [R1+0x1dc] ;  /* 0x0001dc0001077983 */ /* 0x000f280000300800 */
[----:B------:R-:W2:Y:S04]  /*13e600*/  LDL R20, [R1+0x3838] ;  /* 0x0038380001147983 */ /* 0x000ea80000100800 */
[----:B------:R-:W3:Y:S04]  /*13e610*/  LDL R21, [R1+0x383c] ;  /* 0x00383c0001157983 */ /* 0x000ee80000100800 */
[----:B------:R-:W2:Y:S04]  /*13e620*/  LDL R22, [R1+0x3848] ;  /* 0x0038480001167983 */ /* 0x000ea80000100800 */
[----:B------:R-:W2:Y:S04]  /*13e630*/  LDL R23, [R1+0x384c] ;  /* 0x00384c0001177983 */ /* 0x000ea80000100800 */
[----:B------:R-:W2:Y:S04]  /*13e640*/  LDL R28, [R1+0x3858] ;  /* 0x00385800011c7983 */ /* 0x000ea80000100800 */
[----:B------:R-:W2:Y:S04]  /*13e650*/  LDL.LU R24, [R1+0x290] ;  /* 0x0002900001187983 */ /* 0x000ea80000300800 */
[----:B------:R-:W2:Y:S04]  /*13e660*/  LDL.LU R25, [R1+0x294] ;  /* 0x0002940001197983 */ /* 0x000ea80000300800 */
[----:B------:R-:W2:Y:S04]  /*13e670*/  LDL.LU R26, [R1+0x298] ;  /* 0x00029800011a7983 */ /* 0x000ea80000300800 */
[----:B------:R-:W2:Y:S04]  /*13e680*/  LDL.LU R27, [R1+0x29c] ;  /* 0x00029c00011b7983 */ /* 0x000ea80000300800 */
[----:B------:R-:W-:Y:S04]  /*13e690*/  STL [R1+0xbe58], R0 ;  /* 0x00be580001007387 */ /* 0x000fe80000100800 */
[----:B------:R-:W2:Y:S04]  /*13e6a0*/  LDL R29, [R1+0x385c] ;  /* 0x00385c00011d7983 */ /* 0x000ea80000100800 */
        /* <DEDUP_REMOVED lines=8> */
[----:B------:R-:W-:-:S02]  /*13e730*/  F2FP.F16.E4M3.UNPACK_B R8, R11 ;  /* 0x0000000bff08723e */ /* 0x000fc400020006ff */
[----:B------:R-:W-:Y:S01]  /*13e740*/  F2FP.F16.E4M3.UNPACK_B R9, R16 ;  /* 0x00000010ff09723e */ /* 0x000fe200020006ff */
[----:B------:R-:W2:Y:S04]  /*13e750*/  LDL.LU.64 R18, [R1+0xbf88] ;  /* 0x00bf880001127983 */ /* 0x000ea80000300a00 */
[----:B------:R-:W-:Y:S04]  /*13e760*/  STL [R1+0xbe5c], R0 ;  /* 0x00be5c0001007387 */ /* 0x000fe80000100800 */
[----:B------:R-:W-:Y:S04]  /*13e770*/  STL [R1+0x50], R8 ;  /* 0x0000500801007387 */ /* 0x000fe80000100800 */
[----:B------:R4:W-:Y:S02]  /*13e780*/  STL [R1+0x54], R9 ;  /* 0x0000540901007387 */ /* 0x0009e40000100800 */
[----:B----4-:R-:W-:Y:S02]  /*13e790*/  HMMA.16816.F32 R8, R12, R8, R4 ;  /* 0x000000080c08723c */ /* 0x010fe40000001804 */
[----:B------:R-:W4:Y:S04]  /*13e7a0*/  LDL.LU.64 R6, [R1+0xbf80] ;  /* 0x00bf800001067983 */ /* 0x000f280000300a00 */
[----:B------:R-:W2:-:S13]  /*13e7b0*/  LDL.LU R4, [R1+0xbf78] ;  /* 0x00bf780001047983 */ /* 0x000e9a0000300800 */
[----:B------:R-:W-:Y:S04]  /*13e7c0*/  STL.64 [R1+0x2070], R8 ;  /* 0x0020700801007387 */ /* 0x000fe80000100a00 */
[----:B------:R0:W-:Y:S04]  /*13e7d0*/  STL.64 [R1+0x2078], R10 ;  /* 0x0020780a01007387 */ /* 0x0001e80000100a00 */
[----:B0-----:R-:W3:Y:S04]  /*13e7e0*/  LDL.LU.64 R10, [R1+0xbf70] ;  /* 0x00bf7000010a7983 */ /* 0x001ee80000300a00 */
[----:B------:R-:W3:Y:S01]  /*13e7f0*/  LDL.LU.64 R8, [R1+0xbf68] ;  /* 0x00bf680001087983 */ /* 0x000ee20000300a00 */
[----:B------:R-:W-:-:S02]  /*13e800*/  F2FP.F16.E4M3.UNPACK_B R16, R17 ;  /* 0x00000011ff10723e */ /* 0x000fc400020006ff */
[----:B--2---:R-:W-:-:S05]  /*13e810*/  F2FP.F16.E4M3.UNPACK_B R17, R4 ;  /* 0x00000004ff11723e */ /* 0x004fca00020006ff */
[----:B------:R-:W-:Y:S01]  /*13e820*/  STL.64 [R1+0x48], R16 ;  /* 0x0000481001007387 */ /* 0x000fe20000100a00 */
[----:B------:R-:W-:Y:S01]  /*13e830*/  IMAD.MOV.U32 R0, RZ, RZ, R17 ;  /* 0x000000ffff007224 */ /* 0x000fe200078e0011 */
[----:B---3--:R-:W-:-:S15]  /*13e840*/  HMMA.16816.F32 R8, R12, R16, R8 ;  /* 0x000000100c08723c */ /* 0x008fde0000001808 */
[----:B------:R-:W-:-:S04]  /*13e850*/  NOP ;  /* 0x0000000000007918 */ /* 0x000fc80000000000 */
[----:B------:R-:W-:Y:S04]  /*13e860*/  STL.64 [R1+0x2060], R8 ;  /* 0x0020600801007387 */ /* 0x000fe80000100a00 */
[----:B------:R0:W-:Y:S04]  /*13e870*/  STL.64 [R1+0x2068], R10 ;  /* 0x0020680a01007387 */ /* 0x0001e80000100a00 */
[----:B0-----:R-:W2:Y:S04]  /*13e880*/  LDL.LU.64 R10, [R1+0xbf60] ;  /* 0x00bf6000010a7983 */ /* 0x001ea80000300a00 */
[----:B------:R-:W2:Y:S04]  /*13e890*/  LDL.LU.64 R8, [R1+0xbf58] ;  /* 0x00bf580001087983 */ /* 0x000ea80000300a00 */
[----:B------:R-:W3:Y:S01]  /*13e8a0*/  LDL.LU.64 R16, [R1+0xbf50] ;  /* 0x00bf500001107983 */ /* 0x000ee20000300a00 */
[----:B------:R-:W-:-:S02]  /*13e8b0*/  F2FP.F16.E4M3.UNPACK_B R4, R3 ;  /* 0x00000003ff04723e */ /* 0x000fc400020006ff */
[----:B------:R-:W-:Y:S01]  /*13e8c0*/  F2FP.F16.E4M3.UNPACK_B R5, R2 ;  /* 0x00000002ff05723e */ /* 0x000fe200020006ff */
        /* <DEDUP_REMOVED lines=11> */
[----:B--2---:R-:W-:Y:S01]  /*13e980*/  HMMA.16816.F32 R8, R12, R2, R8 ;  /* 0x000000020c08723c */ /* 0x004fe20000001808 */
[----:B------:R-:W-:Y:S01]  /*13e990*/  IMAD.MOV.U32 R0, RZ, RZ, R5 ;  /* 0x000000ffff007224 */ /* 0x000fe200078e0005 */
[----:B------:R-:W-:-:S04]  /*13e9a0*/  F2FP.F16.E4M3.UNPACK_B R4, R20 ;  /* 0x00000014ff04723e */ /* 0x000fc800020006ff */
[----:B------:R0:W-:Y:S01]  /*13e9b0*/  STL [R1+0xbe64], R0 ;  /* 0x00be640001007387 */ /* 0x0001e20000100800 */
[----:B------:R-:W-:-:S03]  /*13e9c0*/  F2FP.F16.E4M3.UNPACK_B R5, R21 ;  /* 0x00000015ff05723e */ /* 0x000fc600020006ff */
[----:B------:R1:W-:Y:S01]  /*13e9d0*/  STL [R1+0x38], R2 ;  /* 0x0000380201007387 */ /* 0x0003e20000100800 */
[----:B0-----:R-:W-:-:S03]  /*13e9e0*/  IMAD.MOV.U32 R0, RZ, RZ, R3 ;  /* 0x000000ffff007224 */ /* 0x001fc600078e0003 */
[----:B------:R0:W-:Y:S04]  /*13e9f0*/  STL [R1+0x3c], R3 ;  /* 0x00003c0301007387 */ /* 0x0001e80000100800 */
[----:B------:R2:W-:Y:S04]  /*13ea00*/  STL [R1+0xbe68], R0 ;  /* 0x00be680001007387 */ /* 0x0005e80000100800 */
[----:B------:R-:W-:Y:S04]  /*13ea10*/  STL.64 [R1+0x2040], R8 ;  /* 0x0020400801007387 */ /* 0x000fe80000100a00 */
[----:B------:R-:W-:Y:S04]  /*13ea20*/  STL.64 [R1+0x2048], R10 ;  /* 0x0020480a01007387 */ /* 0x000fe80000100a00 */
[----:B------:R-:W-:Y:S04]  /*13ea30*/  STL [R1+0x30], R4 ;  /* 0x0000300401007387 */ /* 0x000fe80000100800 */
[----:B------:R3:W-:Y:S01]  /*13ea40*/  STL [R1+0x34], R5 ;  /* 0x0000340501007387 */ /* 0x0007e20000100800 */
[----:B-1----:R-:W-:-:S02]  /*13ea50*/  F2FP.F16.E4M3.UNPACK_B R2, R22 ;  /* 0x00000016ff02723e */ /* 0x002fc400020006ff */
[----:B0-----:R-:W-:Y:S02]  /*13ea60*/  F2FP.F16.E4M3.UNPACK_B R3, R23 ;  /* 0x00000017ff03723e */ /* 0x001fe400020006ff */
[----:B--2---:R-:W-:Y:S01]  /*13ea70*/  F2FP.F16.E4M3.UNPACK_B R0, R28 ;  /* 0x0000001cff00723e */ /* 0x004fe200020006ff */
[----:B---3--:R-:W-:-:S15]  /*13ea80*/  HMMA.16816.F32 R4, R12, R4, R16 ;  /* 0x000000040c04723c */ /* 0x008fde0000001810 */
[----:B------:R-:W-:-:S04]  /*13ea90*/  NOP ;  /* 0x0000000000007918 */ /* 0x000fc80000000000 */
[----:B------:R-:W-:Y:S04]  /*13eaa0*/  STL.64 [R1+0x2030], R4 ;  /* 0x0020300401007387 */ /* 0x000fe80000100a00 */
[----:B------:R0:W-:Y:S02]  /*13eab0*/  STL.64 [R1+0x2038], R6 ;  /* 0x0020380601007387 */ /* 0x0001e40000100a00 */
[----:B0-----:R-:W-:Y:S02]  /*13eac0*/  HMMA.16816.F32 R4, R12, R2, R24 ;  /* 0x000000020c04723c */ /* 0x001fe40000001818 */
[----:B------:R-:W-:Y:S04]  /*13ead0*/  STL.64 [R1+0x28], R2 ;  /* 0x0000280201007387 */ /* 0x000fe80000100a00 */
[----:B------:R0:W-:Y:S02]  /*13eae0*/  STL [R1+0x20], R0 ;  /* 0x0000200001007387 */ /* 0x0001e40000100800 */
[----:B0-----:R-:W-:-:S05]  /*13eaf0*/  IMAD.MOV.U32 R0, RZ, RZ, R3 ;  /* 0x000000ffff007224 */ /* 0x001fca00078e0003 */
[----:B------:R0:W-:Y:S06]  /*13eb00*/  STL [R1+0xbe6c], R0 ;  /* 0x00be6c0001007387 */ /* 0x0001ec0000100800 */
[----:B------:R1:W-:Y:S01]  /*13eb10*/  STL.64 [R1+0x2020], R4 ;  /* 0x0020200401007387 */ /* 0x0003e20000100a00 */
[----:B0-----:R-:W-:-:S03]  /*13eb20*/  F2FP.F16.E4M3.UNPACK_B R0, R29 ;  /* 0x0000001dff00723e */ /* 0x001fc600020006ff */
        /* <DEDUP_REMOVED lines=8> */
[----:B-1----:R-:W3:Y:S04]  /*13ebb0*/  LDL.LU R4, [R1+0x350] ;  /* 0x0003500001047983 */ /* 0x002ee80000300800 */
[----:B------:R-:W3:Y:S04]  /*13ebc0*/  LDL.LU R5, [R1+0x354] ;  /* 0x0003540001057983 */ /* 0x000ee80000300800 */
[----:B---3--:R-:W-:Y:S04]  /*13ebd0*/  STL.64 [R1+0xbee0], R4 ;  /* 0x00bee00401007387 */ /* 0x008fe80000100a00 */
[----:B0-----:R-:W3:Y:S04]  /*13ebe0*/  LDL.LU R6, [R1+0x358] ;  /* 0x0003580001067983 */ /* 0x001ee80000300800 */
[----:B------:R-:W3:Y:S04]  /*13ebf0*/  LDL.LU R7, [R1+0x35c] ;  /* 0x00035c0001077983 */ /* 0x000ee80000300800 */
[----:B--2---:R-:W2:Y:S04]  /*13ec00*/  LDL.LU R16, [R1+0x330] ;  /* 0x0003300001107983 */ /* 0x004ea80000300800 */
[----:B------:R-:W2:Y:S04]  /*13ec10*/  LDL.LU R17, [R1+0x334] ;  /* 0x0003340001117983 */ /* 0x000ea80000300800 */
[----:B------:R-:W4:Y:S04]  /*13ec20*/  LDL.LU R18, [R1+0x338] ;  /* 0x0003380001127983 */ /* 0x000f280000300800 */
[----:B------:R-:W4:Y:S04]  /*13ec30*/  LDL.LU R19, [R1+0x33c] ;  /* 0x00033c0001137983 */ /* 0x000f280000300800 */
[----:B------:R-:W2:Y:S04]  /*13ec40*/  LDL R2, [R1+0x388c] ;  /* 0x00388c0001027983 */ /* 0x000ea80000100800 */
[----:B------:R-:W3:Y:S04]  /*13ec50*/  LDL R20, [R1+0x3898] ;  /* 0x0038980001147983 */ /* 0x000ee80000100800 */
[----:B----4-:R-:W-:Y:S04]  /*13ec60*/  STL.64 [R1+0xbef0], R18 ;  /* 0x00bef01201007387 */ /* 0x010fe80000100a00 */
[----:B--2---:R0:W-:Y:S04]  /*13ec70*/  STL.64 [R1+0xbee8], R16 ;  /* 0x00bee81001007387 */ /* 0x0041e80000100a00 */
[----:B0-----:R-:W2:Y:S04]  /*13ec80*/  LDL.LU R16, [R1+0x310] ;  /* 0x0003100001107983 */ /* 0x001ea80000300800 */
[----:B------:R-:W2:Y:S04]  /*13ec90*/  LDL.LU R17, [R1+0x314] ;  /* 0x0003140001117983 */ /* 0x000ea80000300800 */
[----:B------:R-:W4:Y:S04]  /*13eca0*/  LDL.LU R18, [R1+0x318] ;  /* 0x0003180001127983 */ /* 0x000f280000300800 */
[----:B------:R-:W4:Y:S04]  /*13ecb0*/  LDL.LU R19, [R1+0x31c] ;  /* 0x00031c0001137983 */ /* 0x000f280000300800 */
[----:B------:R-:W2:Y:S04]  /*13ecc0*/  LDL R5, [R1+0x387c] ;  /* 0x00387c0001057983 */ /* 0x000ea80000100800 */
[----:B------:R-:W4:Y:S04]  /*13ecd0*/  LDL R23, [R1+0x3868] ;  /* 0x0038680001177983 */ /* 0x000f280000100800 */
        /* <DEDUP_REMOVED lines=8> */
[----:B------:R-:W2:Y:S04]  /*13ed60*/  LDL R3, [R1+0x3888] ;  /* 0x0038880001037983 */ /* 0x000ea80000100800 */
[----:B----4-:R0:W-:Y:S04]  /*13ed70*/  STL.64 [R1+0xbf00], R18 ;  /* 0x00bf001201007387 */ /* 0x0101e80000100a00 */
[----:B0-----:R-:W4:Y:S04]  /*13ed80*/  LDL R19, [R1+0x386c] ;  /* 0x00386c0001137983 */ /* 0x001f280000100800 */
[----:B------:R0:W-:Y:S04]  /*13ed90*/  STL.64 [R1+0xbef8], R16 ;  /* 0x00bef81001007387 */ /* 0x0001e80000100a00 */
[----:B------:R-:W2:Y:S04]  /*13eda0*/  LDL R21, [R1+0x389c] ;  /* 0x00389c0001157983 */ /* 0x000ea80000100800 */
[----:B------:R-:W2:Y:S04]  /*13edb0*/  LDL R28, [R1+0x38a8] ;  /* 0x0038a800011c7983 */ /* 0x000ea80000100800 */
[----:B0-----:R-:W2:Y:S04]  /*13edc0*/  LDL R17, [R1+0x3878] ;  /* 0x0038780001117983 */ /* 0x001ea80000100800 */
        /* <DEDUP_REMOVED lines=21> */
[----:B------:R-:W3:Y:S01]  /*13ef20*/  LDL R22, [R1+0x38d8] ;  /* 0x0038d80001167983 */ /* 0x000ee20000100800 */
        /* <DEDUP_REMOVED lines=8> */
[----:B------:R-:W-:-:S02]  /*13efb0*/  F2FP.F16.E4M3.UNPACK_B R18, R23 ;  /* 0x00000017ff12723e */ /* 0x000fc400020006ff */
[----:B----4-:R-:W-:Y:S01]  /*13efc0*/  F2FP.F16.E4M3.UNPACK_B R19, R19 ;  /* 0x00000013ff13723e */ /* 0x010fe200020006ff */
[----:B------:R-:W4:Y:S04]  /*13efd0*/  LDL R23, [R1+0x38dc] ;  /* 0x0038dc0001177983 */ /* 0x000f280000100800 */
        /* <DEDUP_REMOVED lines=9> */
[----:B------:R-:W-:Y:S01]  /*13f070*/  F2FP.F16.E4M3.UNPACK_B R16, R17 ;  /* 0x00000011ff10723e */ /* 0x000fe200020006ff */
[----:B------:R-:W-:-:S05]  /*13f080*/  IMAD.MOV.U32 R0, RZ, RZ, R19 ;  /* 0x000000ffff007224 */ /* 0x000fca00078e0013 */
[----:B------:R-:W-:Y:S04]  /*13f090*/  STL [R1+0xbe74], R0 ;  /* 0x00be740001007387 */ /* 0x000fe80000100800 */
[----:B------:R-:W-:Y:S01]  /*13f0a0*/  STL [R1+0x10], R16 ;  /* 0x0000101001007387 */ /* 0x000fe20000100800 */
[----:B--2---:R-:W-:-:S05]  /*13f0b0*/  F2FP.F16.E4M3.UNPACK_B R17, R5 ;  /* 0x00000005ff11723e */ /* 0x004fca00020006ff */
        /* <DEDUP_REMOVED lines=19> */
[----:B------:R-:W-:Y:S02]  /*13f1f0*/  F2FP.F16.E4M3.UNPACK_B R2, R20 ;  /* 0x00000014ff02723e */ /* 0x000fe400020006ff */
[----:B------:R-:W-:Y:S01]  /*13f200*/  F2FP.F16.E4M3.UNPACK_B R3, R21 ;  /* 0x00000015ff03723e */ /* 0x000fe200020006ff */
[----:B------:R-:W-:Y:S04]  /*13f210*/  STL [R1+0xbe78], R0 ;  /* 0x00be780001007387 */ /* 0x000fe80000100800 */
[----:B------:R-:W-:Y:S04]  /*13f220*/  STL [R1], R2 ;  /* 0x0000000201007387 */ /* 0x000fe80000100800 */
[----:B------:R-:W-:Y:S01]  /*13f230*/  STL [R1+0x4], R3 ;  /* 0x0000040301007387 */ /* 0x000fe20000100800 */
[----:B------:R-:W-:-:S02]  /*13f240*/  F2FP.F16.E4M3.UNPACK_B R28, R28 ;  /* 0x0000001cff1c723e */ /* 0x000fc400020006ff */
[----:B------:R-:W-:Y:S01]  /*13f250*/  F2FP.F16.E4M3.UNPACK_B R29, R29 ;  /* 0x0000001dff1d723e */ /* 0x000fe200020006ff */
[----:B--2---:R-:W-:-:S15]  /*13f260*/  HMMA.16816.F32 R16, R12, R2, R16 ;  /* 0x000000020c10723c */ /* 0x004fde0000001810 */
[----:B------:R-:W-:-:S04]  /*13f270*/  NOP ;  /* 0x0000000000007918 */ /* 0x000fc80000000000 */
[----:B------:R-:W-:Y:S04]  /*13f280*/  STL.64 [R1+0x1fd0], R16 ;  /* 0x001fd01001007387 */ /* 0x000fe80000100a00 */
[----:B------:R0:W-:Y:S04]  /*13f290*/  STL.64 [R1+0x1fd8], R18 ;  /* 0x001fd81201007387 */ /* 0x0001e80000100a00 */
[----:B0-----:R-:W2:Y:S04]  /*13f2a0*/  LDL.LU.64 R18, [R1+0xbed8] ;  /* 0x00bed80001127983 */ /* 0x001ea80000300a00 */
[----:B------:R-:W2:Y:S01]  /*13f2b0*/  LDL.LU.64 R16, [R1+0xbed0] ;  /* 0x00bed00001107983 */ /* 0x000ea20000300a00 */
[----:B---3--:R-:W-:Y:S01]  /*13f2c0*/  HMMA.16816.F32 R4, R12, R28, R4 ;  /* 0x0000001c0c04723c */ /* 0x008fe20000001804 */
[----:B------:R-:W-:-:S02]  /*13f2d0*/  F2FP.F16.E4M3.UNPACK_B R26, R26 ;  /* 0x0000001aff1a723e */ /* 0x000fc400020006ff */
[----:B------:R-:W-:Y:S01]  /*13f2e0*/  F2FP.F16.E4M3.UNPACK_B R27, R27 ;  /* 0x0000001bff1b723e */ /* 0x000fe200020006ff */
[----:B------:R-:W-:Y:S04]  /*13f2f0*/  STL [R1+0xbe30], R28 ;  /* 0x00be301c01007387 */ /* 0x000fe80000100800 */
[----:B------:R-:W-:Y:S11]  /*13f300*/  STL [R1+0xbe18], R29 ;  /* 0x00be181d01007387 */ /* 0x000ff60000100800 */
[----:B------:R-:W-:Y:S04]  /*13f310*/  STL.64 [R1+0x1fc0], R4 ;  /* 0x001fc00401007387 */ /* 0x000fe80000100a00 */
[----:B------:R0:W-:Y:S02]  /*13f320*/  STL.64 [R1+0x1fc8], R6 ;  /* 0x001fc80601007387 */ /* 0x0001e40000100a00 */
[----:B0-----:R-:W-:Y:S01]  /*13f330*/  HMMA.16816.F32 R4, R12, R26, R8 ;  /* 0x0000001a0c04723c */ /* 0x001fe20000001808 */
[----:B------:R-:W-:-:S02]  /*13f340*/  F2FP.F16.E4M3.UNPACK_B R24, R24 ;  /* 0x00000018ff18723e */ /* 0x000fc400020006ff */
[----:B------:R-:W-:-:S15]  /*13f350*/  F2FP.F16.E4M3.UNPACK_B R25, R25 ;  /* 0x00000019ff19723e */ /* 0x000fde00020006ff */
[----:B------:R-:W-:Y:S01]  /*13f360*/  NOP ;  /* 0x0000000000007918 */ /* 0x000fe20000000000 */
[----:B------:R-:W-:Y:S04]  /*13f370*/  STL.64 [R1+0x1fb0], R4 ;  /* 0x001fb00401007387 */ /* 0x000fe80000100a00 */
[----:B------:R2:W-:Y:S04]  /*13f380*/  STL.64 [R1+0x1fb8], R6 ;  /* 0x001fb80601007387 */ /* 0x0005e80000100a00 */
[----:B------:R-:W-:Y:S04]  /*13f390*/  STL.64 [R1+0xbc68], R26 ;  /* 0x00bc681a01007387 */ /* 0x000fe80000100a00 */
[----:B------:R-:W-:Y:S01]  /*13f3a0*/  STL.64 [R1+0xbc60], R24 ;  /* 0x00bc601801007387 */ /* 0x000fe20000100a00 */
[----:B--2---:R-:W-:-:S15]  /*13f3b0*/  HMMA.16816.F32 R4, R12, R24, R16 ;  /* 0x000000180c04723c */ /* 0x004fde0000001810 */
[----:B------:R-:W-:-:S04]  /*13f3c0*/  NOP ;  /* 0x0000000000007918 */ /* 0x000fc80000000000 */
[----:B------:R0:W-:Y:S04]  /*13f3d0*/  STL.64 [R1+0x1fa0], R4 ;  /* 0x001fa00401007387 */ /* 0x0001e80000100a00 */
[----:B------:R1:W-:Y:S04]  /*13f3e0*/  STL.64 [R1+0x1fa8], R6 ;  /* 0x001fa80601007387 */ /* 0x0003e80000100a00 */
[----:B------:R-:W2:Y:S04]  /*13f3f0*/  LDL R17, [R1+0x390c] ;  /* 0x00390c0001117983 */ /* 0x000ea80000100800 */
[----:B0-----:R-:W3:Y:S04]  /*13f400*/  LDL R4, [R1+0x3948] ;  /* 0x0039480001047983 */ /* 0x001ee80000100800 */
[----:B-1----:R-:W2:Y:S04]  /*13f410*/  LDL R6, [R1+0x3938] ;  /* 0x0039380001067983 */ /* 0x002ea80000100800 */
[----:B------:R-:W2:Y:S04]  /*13f420*/  LDL R7, [R1+0x393c] ;  /* 0x00393c0001077983 */ /* 0x000ea80000100800 */
[----:B------:R-:W3:Y:S04]  /*13f430*/  LDL R5, [R1+0x394c] ;  /* 0x00394c0001057983 */ /* 0x000ee80000100800 */
        /* <DEDUP_REMOVED lines=31> */
[----:B------:R-:W-:-:S02]  /*13f630*/  F2FP.F16.E4M3.UNPACK_B R22, R22 ;  /* 0x00000016ff16723e */ /* 0x000fc400020006ff */
[----:B----4-:R-:W-:Y:S01]  /*13f640*/  F2FP.F16.E4M3.UNPACK_B R23, R23 ;  /* 0x00000017ff17723e */ /* 0x010fe200020006ff */
[----:B---3--:R-:W-:Y:S04]  /*13f650*/  STL.64 [R1+0xbeb8], R6 ;  /* 0x00beb80601007387 */ /* 0x008fe80000100a00 */
[----:B--2---:R0:W-:Y:S04]  /*13f660*/  STL.64 [R1+0xbeb0], R4 ;  /* 0x00beb00401007387 */ /* 0x0041e80000100a00 */
[----:B0-----:R-:W2:Y:S04]  /*13f670*/  LDL.LU R4, [R1+0x3d0] ;  /* 0x0003d00001047983 */ /* 0x001ea80000300800 */
[----:B------:R-:W2:Y:S04]  /*13f680*/  LDL.LU R5, [R1+0x3d4] ;  /* 0x0003d40001057983 */ /* 0x000ea80000300800 */
[----:B------:R-:W2:Y:S04]  /*13f690*/  LDL.LU R6, [R1+0x3d8] ;  /* 0x0003d80001067983 */ /* 0x000ea80000300800 */
[----:B------:R-:W2:Y:S01]  /*13f6a0*/  LDL.LU R7, [R1+0x3dc] ;  /* 0x0003dc0001077983 */ /* 0x000ea20000300800 */
[----:B------:R-:W-:Y:S01]  /*13f6b0*/  F2FP.F16.E4M3.UNPACK_B R20, R20 ;  /* 0x00000014ff14723e */ /* 0x000fe200020006ff */
[----:B------:R-:W-:Y:S01]  /*13f6c0*/  HMMA.16816.F32 R16, R12, R22, R16 ;  /* 0x000000160c10723c */ /* 0x000fe20000001810 */
[----:B------:R-:W-:Y:S01]  /*13f6d0*/  F2FP.F16.E4M3.UNPACK_B R21, R21 ;  /* 0x00000015ff15723e */ /* 0x000fe200020006ff */
[----:B------:R-:W3:Y:S04]  /*13f6e0*/  LDL R11, [R1+0x391c] ;  /* 0x00391c00010b7983 */ /* 0x000ee80000100800 */
[----:B------:R-:W4:Y:S04]  /*13f6f0*/  LDL R8, [R1+0x3928] ;  /* 0x0039280001087983 */ /* 0x000f280000100800 */
[----:B------:R-:W3:Y:S04]  /*13f700*/  LDL R2, [R1+0x3958] ;  /* 0x0039580001027983 */ /* 0x000ee80000100800 */
[----:B------:R-:W3:Y:S04]  /*13f710*/  LDL.LU R24, [R1+0x3740] ;  /* 0x0037400001187983 */ /* 0x000ee80000300800 */
[----:B------:R-:W3:Y:S04]  /*13f720*/  LDL.LU R25, [R1+0x3744] ;  /* 0x0037440001197983 */ /* 0x000ee80000300800 */
[----:B------:R-:W3:Y:S04]  /*13f730*/  LDL.LU R26, [R1+0x3748] ;  /* 0x00374800011a7983 */ /* 0x000ee80000300800 */
[----:B------:R-:W3:Y:S04]  /*13f740*/  LDL.LU R27, [R1+0x374c] ;  /* 0x00374c00011b7983 */ /* 0x000ee80000300800 */
[----:B------:R-:W-:Y:S01]  /*13f750*/  STL.64 [R1+0x1f90], R16 ;  /* 0x001f901001007387 */ /* 0x000fe20000100a00 */
[----:B------:R-:W-:-:S03]  /*13f760*/  IMAD.MOV.U32 R0, RZ, RZ, R3 ;  /* 0x000000ffff007224 */ /* 0x000fc600078e0003 */
[----:B------:R0:W-:Y:S04]  /*13f770*/  STL.64 [R1+0x1f98], R18 ;  /* 0x001f981201007387 */ /* 0x0001e80000100a00 */
[----:B0-----:R-:W3:Y:S04]  /*13f780*/  LDL.LU.64 R18, [R1+0xbec8] ;  /* 0x00bec80001127983 */ /* 0x001ee80000300a00 */
[----:B------:R-:W4:Y:S04]  /*13f790*/  LDL.LU.64 R16, [R1+0xbec0] ;  /* 0x00bec00001107983 */ /* 0x000f280000300a00 */
[----:B------:R-:W4:Y:S01]  /*13f7a0*/  LDL R3, [R1+0x395c] ;  /* 0x00395c0001037983 */ /* 0x000f220000100800 */
        /* <DEDUP_REMOVED lines=42> */
[----:B------:R-:W-:-:S02]  /*13fa50*/  F2FP.F16.E4M3.UNPACK_B R8, R8 ;  /* 0x00000008ff08723e */ /* 0x000fc400020006ff */
[----:B------:R-:W-:Y:S01]  /*13fa60*/  F2FP.F16.E4M3.UNPACK_B R9, R9 ;  /* 0x00000009ff09723e */ /* 0x000fe200020006ff */
[----:B------:R-:W-:Y:S04]  /*13fa70*/  STL.64 [R1+0xbc08], R10 ;  /* 0x00bc080a01007387 */ /* 0x000fe80000100a00 */
[----:B------:R-:W-:Y:S02]  /*13fa80*/  STL.64 [R1+0xbc00], R8 ;  /* 0x00bc000801007387 */ /* 0x000fe40000100a00 */
[----:B----4-:R-:W-:Y:S01]  /*13fa90*/  HMMA.16816.F32 R16, R12, R8, R16 ;  /* 0x000000080c10723c */ /* 0x010fe20000001810 */
[----:B------:R-:W-:-:S15]  /*13faa0*/  F2FP.F16.E4M3.UNPACK_B R2, R2 ;  /* 0x00000002ff02723e */ /* 0x000fde00020006ff */
[----:B------:R-:W-:-:S03]  /*13fab0*/  NOP ;  /* 0x0000000000007918 */ /* 0x000fc60000000000 */
[----:B------:R-:W-:Y:S04]  /*13fac0*/  STL.64 [R1+0x1f40], R16 ;  /* 0x001f401001007387 */ /* 0x000fe80000100a00 */
[----:B------:R0:W-:Y:S02]  /*13fad0*/  STL.64 [R1+0x1f48], R18 ;  /* 0x001f481201007387 */ /* 0x0001e40000100a00 */
[----:B0-----:R-:W-:Y:S01]  /*13fae0*/  IMAD.MOV.U32 R19, RZ, RZ, R0 ;  /* 0x000000ffff137224 */ /* 0x001fe200078e0000 */
[----:B--2---:R-:W-:Y:S02]  /*13faf0*/  F2FP.F16.E4M3.UNPACK_B R6, R6 ;  /* 0x00000006ff06723e */ /* 0x004fe400020006ff */
[----:B------:R-:W-:-:S07]  /*13fb00*/  F2FP.F16.E4M3.UNPACK_B R7, R7 ;  /* 0x00000007ff07723e */ /* 0x000fce00020006ff */
[----:B---3--:R-:W-:Y:S01]  /*13fb10*/  HMMA.16816.F32 R8, R12, R6, R20 ;  /* 0x000000060c08723c */ /* 0x008fe20000001814 */
[----:B------:R-:W-:Y:S02]  /*13fb20*/  F2FP.F16.E4M3.UNPACK_B R4, R4 ;  /* 0x00000004ff04723e */ /* 0x000fe400020006ff */
[----:B------:R-:W-:-:S15]  /*13fb30*/  F2FP.F16.E4M3.UNPACK_B R5, R5 ;  /* 0x00000005ff05723e */ /* 0x000fde00020006ff */
        /* <DEDUP_REMOVED lines=73> */
[----:B------:R-:W3:Y:S01]  /*13ffd0*/  LDL.LU R19, [R1+0x36cc] ;  /* 0x0036cc0001137983 */ /* 0x000ee20000300800 */
[----:B----4-:R-:W-:-:S03]  /*13ffe0*/  IMAD.MOV.U32 R27, RZ, RZ, R0 ;  /* 0x000000ffff1b7224 */ /* 0x010fc600078e0000 */
[----:B---3--:R-:W-:Y:S04]  /*13fff0*/  STL.64 [R1+0xbd08], R18 ;  /* 0x00bd081201007387 */ /* 0x008fe80000100a00 */
[----:B--2---:R0:W-:Y:S04]  /*140000*/  STL.64 [R1+0xbd00], R16 ;  /* 0x00bd001001007387 */ /* 0x0041e80000100a00 */
[----:B------:R-:W2:Y:S04]  /*140010*/  LDL R26, [R1+0x40] ;  /* 0x00004000011a7983 */ /* 0x000ea80000100800 */
        /* <DEDUP_REMOVED lines=29> */
[----:B-1----:R-:W2:Y:S01]  /*1401f0*/  LDL R26, [R1+0x60] ;  /* 0x00006000011a7983 */ /* 0x002ea20000100800 */
        /* <DEDUP_REMOVED lines=41> */
[----:B------:R-:W3:Y:S01]  /*140490*/  LDL R24, [R1+0x88] ;  /* 0x0000880001187983 */ /* 0x000ee20000100800 */
[----:B----4-:R-:W-:-:S03]  /*1404a0*/  IMAD.MOV.U32 R25, RZ, RZ, R0 ;  /* 0x000000ffff197224 */ /* 0x010fc600078e0000 */
[----:B------:R-:W4:Y:S04]  /*1404b0*/  LDL.LU R0, [R1+0xbe44] ;  /* 0x00be440001007983 */ /* 0x000f280000300800 */
        /* <DEDUP_REMOVED lines=27> */
[----:B------:R-:W2:Y:S01]  /*140670*/  LDL.LU R15, [R1+0x6f70] ;  /* 0x006f7000010f7983 */ /* 0x000ea20000300800 */
[----:B----4-:R-:W-:-:S03]  /*140680*/  IMAD.MOV.U32 R25, RZ, RZ, R0 ;  /* 0x000000ffff197224 */ /* 0x010fc600078e0000 */
        /* <DEDUP_REMOVED lines=18> */
[----:B----4-:R-:W-:Y:S02]  /*1407b0*/  IMAD R27, R27, 0x100, R15 ;  /* 0x000001001b1b7824 */ /* 0x010fe400078e020f */
[----:B------:R-:W-:Y:S01]  /*1407c0*/  IMAD R26, R26, 0x100, R2 ;  /* 0x000001001a1a7824 */ /* 0x000fe200078e0202 */
        /* <DEDUP_REMOVED lines=20> */
[----:B------:R-:W2:Y:S01]  /*140910*/  LDL.LU R2, [R1+0xbe34] ;  /* 0x00be340001027983 */ /* 0x000ea20000300800 */
[----:B------:R-:W-:Y:S01]  /*140920*/  F2FP.F16.E4M3.UNPACK_B R3, R3 ;  /* 0x00000003ff03723e */ /* 0x000fe200020006ff */
[----:B------:R-:W-:-:S02]  /*140930*/  IMAD R0, R0, 0x100, R28 ;  /* 0x0000010000007824 */ /* 0x000fc400078e021c */
[----:B------:R-:W3:Y:S04]  /*140940*/  LDL.LU R28, [R1+0xbe30] ;  /* 0x00be3000011c7983 */ /* 0x000ee80000300800 */
[----:B--2---:R-:W-:Y:S01]  /*140950*/  HMMA.16816.F32 R12, R12, R2, R16 ;  /* 0x000000020c0c723c */ /* 0x004fe20000001810 */
[----:B------:R-:W2:Y:S04]  /*140960*/  LDL.LU.64 R18, [R1+0xbe28] ;  /* 0x00be280001127983 */ /* 0x000ea80000300a00 */
[----:B------:R-:W2:-:S14]  /*140970*/  LDL.LU.64 R16, [R1+0xbe20] ;  /* 0x00be200001107983 */ /* 0x000e9c0000300a00 */
[----:B------:R0:W-:Y:S04]  /*140980*/  STL.64 [R1+0x1d10], R12 ;  /* 0x001d100c01007387 */ /* 0x0001e80000100a00 */
[----:B------:R1:W-:Y:S01]  /*140990*/  STL.64 [R1+0x1d18], R14 ;  /* 0x001d180e01007387 */ /* 0x0003e20000100a00 */
[----:B0-----:R-:W-:Y:S02]  /*1409a0*/  F2FP.F16.E4M3.UNPACK_B R12, R29 ;  /* 0x0000001dff0c723e */ /* 0x001fe400020006ff */
[----:B------:R-:W-:Y:S01]  /*1409b0*/  F2FP.F16.E4M3.UNPACK_B R13, R27 ;  /* 0x0000001bff0d723e */ /* 0x000fe200020006ff */
[----:B------:R-:W3:Y:S01]  /*1409c0*/  LDL.LU R29, [R1+0xbe18] ;  /* 0x00be1800011d7983 */ /* 0x000ee20000300800 */
[----:B-1----:R-:W-:Y:S02]  /*1409d0*/  F2FP.F16.E4M3.UNPACK_B R14, R26 ;  /* 0x0000001aff0e723e */ /* 0x002fe400020006ff */
[----:B------:R-:W-:-:S07]  /*1409e0*/  F2FP.F16.E4M3.UNPACK_B R15, R0 ;  /* 0x00000000ff0f723e */ /* 0x000fce00020006ff */
        /* <DEDUP_REMOVED lines=88> */
[----:B------:R0:W-:Y:S01]  /*140f70*/  STL.64 [R1+0x1e48], R18 ;  /* 0x001e481201007387 */ /* 0x0001e20000100a00 */
[C---:B---3--:R-:W-:Y:S03]  /*140f80*/  HMMA.16816.F32 R4, R12.reuse, R6, R24 ;  /* 0x000000060c04723c */ /* 0x048fe60000001818 */
        /* <DEDUP_REMOVED lines=619> */
[----:B0-----:R-:W3:Y:S01]  /*143640*/  LDL.LU R7, [R1+0x6fa8] ;  /* 0x006fa80001077983 */ /* 0x001ee20000300800 */
[----:B------:R-:W-:-:S03]  /*143650*/  IMAD R0, R0, 0x100, R21 ;  /* 0x0000010000007824 */ /* 0x000fc600078e0215 */
[----:B------:R4:W-:Y:S02]  /*143660*/  STL.64 [R1+0xb7e8], R4 ;  /* 0x00b7e80401007387 */ /* 0x0009e40000100a00 */
        /* <DEDUP_REMOVED lines=32> */
[----:B--2---:R-:W2:Y:S04]  /*143870*/  LDL.64 R6, [R1+0x78] ;  /* 0x0000780001067983 */ /* 0x004ea80000100a00 */
        /* <DEDUP_REMOVED lines=4632> */
[----:B------:R-:W2:Y:S01]  /*155a00*/  LDL.LU R29, [R1+0x70e4] ;  /* 0x0070e400011d7983 */ /* 0x000ea20000300800 */
[----:B----4-:R-:W-:-:S03]  /*155a10*/  IMAD.MOV.U32 R9, RZ, RZ, R0 ;  /* 0x000000ffff097224 */ /* 0x010fc600078e0000 */
[----:B------:R-:W4:Y:S01]  /*155a20*/  LDL.LU R28, [R1+0x70f0] ;  /* 0x0070f000011c7983 */ /* 0x000f220000300800 */
[----:B------:R-:W-:-:S03]  /*155a30*/  IMAD.MOV.U32 R8, RZ, RZ, R2 ;  /* 0x000000ffff087224 */ /* 0x000fc600078e0002 */
        /* <DEDUP_REMOVED lines=19> */
[----:B------:R-:W-:Y:S02]  /*155b70*/  IMAD R11, R11, 0x100, R2 ;  /* 0x000001000b0b7824 */ /* 0x000fe400078e0202 */
        /* <DEDUP_REMOVED lines=134> */
[C---:B---3--:R-:W-:Y:S08]  /*1563e0*/  HMMA.16816.F32 R16, R12.reuse, R24, R16 ;  /* 0x000000180c10723c */ /* 0x048ff00000001810 */
[C---:B--2---:R-:W-:Y:S11]  /*1563f0*/  HMMA.16816.F32 R24, R12.reuse, R26, R20 ;  /* 0x0000001a0c18723c */ /* 0x044ff60000001814 */
[----:B------:R-:W-:Y:S04]  /*156400*/  STL.64 [R1+0x650], R16 ;  /* 0x0006501001007387 */ /* 0x000fe80000100a00 */
[----:B------:R0:W-:Y:S04]  /*156410*/  STL.64 [R1+0x658], R18 ;  /* 0x0006581201007387 */ /* 0x0001e80000100a00 */
[----:B0-----:R-:W4:Y:S04]  /*156420*/  LDL.LU.64 R18, [R1+0xa168] ;  /* 0x00a1680001127983 */ /* 0x001f280000300a00 */
[----:B------:R-:W2:Y:S04]  /*156430*/  LDL.LU.64 R16, [R1+0xa160] ;  /* 0x00a1600001107983 */ /* 0x000ea80000300a00 */
[----:B------:R-:W3:Y:S04]  /*156440*/  LDL.LU.64 R22, [R1+0xa158] ;  /* 0x00a1580001167983 */ /* 0x000ee80000300a00 */
[----:B------:R-:W3:Y:S04]  /*156450*/  LDL.LU.64 R20, [R1+0xa150] ;  /* 0x00a1500001147983 */ /* 0x000ee80000300a00 */
[----:B------:R-:W-:Y:S04]  /*156460*/  STL.64 [R1+0x640], R24 ;  /* 0x0006401801007387 */ /* 0x000fe80000100a00 */
[----:B------:R0:W-:Y:S04]  /*156470*/  STL.64 [R1+0x648], R26 ;  /* 0x0006481a01007387 */ /* 0x0001e80000100a00 */
[----:B0-----:R-:W3:Y:S04]  /*156480*/  LDL.LU.64 R26, [R1+0xa148] ;  /* 0x00a14800011a7983 */ /* 0x001ee80000300a00 */
[----:B------:R-:W3:Y:S01]  /*156490*/  LDL.LU.64 R24, [R1+0xa140] ;  /* 0x00a1400001187983 */ /* 0x000ee20000300a00 */
[C---:B--2---:R-:W-:Y:S08]  /*1564a0*/  HMMA.16816.F32 R4, R12.reuse, R16, R4 ;  /* 0x000000100c04723c */ /* 0x044ff00000001804 */
[C---:B----4-:R-:W-:Y:S08]  /*1564b0*/  HMMA.16816.F32 R16, R12.reuse, R18, R8 ;  /* 0x000000120c10723c */ /* 0x050ff00000001808 */
[C---:B---3--:R-:W-:Y:S03]  /*1564c0*/  HMMA.16816.F32 R8, R12.reuse, R28, R20 ;  /* 0x0000001c0c08723c */ /* 0x048fe60000001814 */
[----:B------:R0:W-:Y:S04]  /*1564d0*/  STL.64 [R1+0x630], R4 ;  /* 0x0006300401007387 */ /* 0x0001e80000100a00 */
[----:B------:R1:W-:Y:S04]  /*1564e0*/  STL.64 [R1+0x638], R6 ;  /* 0x0006380601007387 */ /* 0x0003e80000100a00 */
[----:B0-----:R-:W2:Y:S04]  /*1564f0*/  LDL.LU R4, [R1+0x2480] ;  /* 0x0024800001047983 */ /* 0x001ea80000300800 */
[----:B------:R-:W-:Y:S04]  /*156500*/  STL.64 [R1+0x620], R16 ;  /* 0x0006201001007387 */ /* 0x000fe80000100a00 */
[----:B------:R-:W-:Y:S04]  /*156510*/  STL.64 [R1+0x628], R18 ;  /* 0x0006281201007387 */ /* 0x000fe80000100a00 */
[----:B------:R-:W-:Y:S04]  /*156520*/  STL.64 [R1+0x610], R8 ;  /* 0x0006100801007387 */ /* 0x000fe80000100a00 */
[----:B------:R-:W-:Y:S04]  /*156530*/  STL.64 [R1+0x618], R10 ;  /* 0x0006180a01007387 */ /* 0x000fe80000100a00 */
        /* <DEDUP_REMOVED lines=29> */
[----:B----4-:R0:W-:Y:S04]  /*156710*/  STL.64 [R1+0xa0f0], R8 ;  /* 0x00a0f00801007387 */ /* 0x0101e80000100a00 */
        /* <DEDUP_REMOVED lines=66> */
[----:B------:R-:W3:Y:S04]  /*156b40*/  LDL.LU R19, [R1+0x7104] ;  /* 0x0071040001137983 */ /* 0x000ee80000300800 */
        /* <DEDUP_REMOVED lines=26> */
[----:B------:R-:W-:Y:S04]  /*156cf0*/  STL [R1+0x9f30], R6 ;  /* 0x009f300601007387 */ /* 0x000fe80000100800 */
[----:B------:R3:W-:Y:S04]  /*156d00*/  STL [R1+0x9f2c], R7 ;  /* 0x009f2c0701007387 */ /* 0x0007e80000100800 */
[----:B------:R-:W-:Y:S04]  /*156d10*/  STL [R1+0x9ec4], R4 ;  /* 0x009ec40401007387 */ /* 0x000fe80000100800 */
[----:B------:R-:W-:Y:S04]  /*156d20*/  STL [R1+0x9ec0], R5 ;  /* 0x009ec00501007387 */ /* 0x000fe80000100800 */
[----:B------:R-:W-:Y:S04]  /*156d30*/  STL.64 [R1+0x570], R8 ;  /* 0x0005700801007387 */ /* 0x000fe80000100a00 */
[----:B------:R2:W-:Y:S01]  /*156d40*/  STL.64 [R1+0x578], R10 ;  /* 0x0005780a01007387 */ /* 0x0005e20000100a00 */
[----:B---3--:R-:W-:-:S02]  /*156d50*/  IMAD R7, R19, 0x100, R18 ;  /* 0x0000010013077824 */ /* 0x008fc400078e0212 */
[----:B------:R-:W-:Y:S01]  /*156d60*/  IMAD R6, R21, 0x100, R20 ;  /* 0x0000010015067824 */ /* 0x000fe200078e0214 */
[----:B------:R-:W-:Y:S04]  /*156d70*/  STL [R1+0x9ea4], R2 ;  /* 0x009ea40201007387 */ /* 0x000fe80000100800 */
[----:B------:R-:W-:Y:S01]  /*156d80*/  STL [R1+0x9ea0], R3 ;  /* 0x009ea00301007387 */ /* 0x000fe20000100800 */
[----:B--2---:R-:W-:Y:S01]  /*156d90*/  HMMA.16816.F32 R8, R12, R2, R24 ;  /* 0x000000020c08723c */ /* 0x004fe20000001818 */
[----:B------:R-:W-:Y:S02]  /*156da0*/  F2FP.F16.E4M3.UNPACK_B R12, R7 ;  /* 0x00000007ff0c723e */ /* 0x000fe400020006ff */
[----:B------:R-:W-:-:S15]  /*156db0*/  F2FP.F16.E4M3.UNPACK_B R13, R6 ;  /* 0x00000006ff0d723e */ /* 0x000fde00020006ff */
[----:B------:R-:W-:Y:S01]  /*156dc0*/  NOP ;  /* 0x0000000000007918 */ /* 0x000fe20000000000 */
[----:B------:R-:W-:Y:S04]  /*156dd0*/  STL.64 [R1+0x300], R8 ;  /* 0x0003000801007387 */ /* 0x000fe80000100a00 */
[----:B------:R-:W-:Y:S04]  /*156de0*/  STL.64 [R1+0x308], R10 ;  /* 0x0003080a01007387 */ /* 0x000fe80000100a00 */
[----:B------:R-:W2:Y:S01]  /*156df0*/  LDL.LU.64 R6, [R1+0x80] ;  /* 0x0000800001067983 */ /* 0x000ea20000300a00 */
[----:B------:R-:W-:Y:S02]  /*156e00*/  IMAD R4, R29, 0x100, R28 ;  /* 0x000001001d047824 */ /* 0x000fe400078e021c */
[----:B------:R-:W-:-:S03]  /*156e10*/  IMAD R5, R23, 0x100, R22 ;  /* 0x0000010017057824 */ /* 0x000fc600078e0216 */
[----:B------:R-:W-:Y:S02]  /*156e20*/  F2FP.F16.E4M3.UNPACK_B R15, R4 ;  /* 0x00000004ff0f723e */ /* 0x000fe400020006ff */
[----:B------:R-:W-:Y:S01]  /*156e30*/  F2FP.F16.E4M3.UNPACK_B R14, R5 ;  /* 0x00000005ff0e723e */ /* 0x000fe200020006ff */
[----:B--2---:R-:W-:Y:S04]  /*156e40*/  STL.64 [R1+0xa090], R6 ;  /* 0x00a0900601007387 */ /* 0x004fe80000100a00 */
[----:B------:R-:W2:Y:S04]  /*156e50*/  LDL.LU R4, [R1+0x2440] ;  /* 0x0024400001047983 */ /* 0x000ea80000300800 */
[----:B------:R-:W2:Y:S04]  /*156e60*/  LDL.LU R5, [R1+0x2444] ;  /* 0x0024440001057983 */ /* 0x000ea80000300800 */
[----:B--2---:R0:W-:Y:S04]  /*156e70*/  STL.64 [R1+0xa098], R4 ;  /* 0x00a0980401007387 */ /* 0x0041e80000100a00 */
[----:B0-----:R-:W2:Y:S04]  /*156e80*/  LDL.LU.64 R4, [R1+0x98] ;  /* 0x0000980001047983 */ /* 0x001ea80000300a00 */
        /* <DEDUP_REMOVED lines=24> */
[----:B------:R-:W4:Y:S04]  /*157010*/  LDL.LU.64 R20, [R1+0x78] ;  /* 0x0000780001147983 */ /* 0x000f280000300a00 */
[----:B------:R-:W3:Y:S04]  /*157020*/  LDL.LU R16, [R1+0x2400] ;  /* 0x0024000001107983 */ /* 0x000ee80000300800 */
[----:B------:R-:W3:Y:S04]  /*157030*/  LDL.LU R17, [R1+0x2404] ;  /* 0x0024040001117983 */ /* 0x000ee80000300800 */
[----:B------:R-:W3:Y:S04]  /*157040*/  LDL.LU R18, [R1+0x2408] ;  /* 0x0024080001127983 */ /* 0x000ee80000300800 */
[----:B------:R-:W3:Y:S04]  /*157050*/  LDL.LU R19, [R1+0x240c] ;  /* 0x00240c0001137983 */ /* 0x000ee80000300800 */
[----:B------:R-:W3:Y:S04]  /*157060*/  LDL.LU.64 R22, [R1+0x70] ;  /* 0x0000700001167983 */ /* 0x000ee80000300a00 */
[----:B------:R-:W3:Y:S04]  /*157070*/  LDL.LU R24, [R1+0x23f0] ;  /* 0x0023f00001187983 */ /* 0x000ee80000300800 */
[----:B------:R-:W3:Y:S04]  /*157080*/  LDL.LU R25, [R1+0x23f4] ;  /* 0x0023f40001197983 */ /* 0x000ee80000300800 */
[----:B------:R-:W3:Y:S04]  /*157090*/  LDL.LU R26, [R1+0x23f8] ;  /* 0x0023f800011a7983 */ /* 0x000ee80000300800 */
[----:B------:R-:W3:Y:S01]  /*1570a0*/  LDL.LU.64 R28, [R1+0x68] ;  /* 0x00006800011c7983 */ /* 0x000ee20000300a00 */
        /* <DEDUP_REMOVED lines=9> */
[----:B------:R-:W-:Y:S04]  /*157140*/  STL [R1+0x9ecc], R2 ;  /* 0x009ecc0201007387 */ /* 0x000fe80000100800 */
[----:B------:R0:W-:Y:S04]  /*157150*/  STL [R1+0x9ec8], R3 ;  /* 0x009ec80301007387 */ /* 0x0001e80000100800 */
[----:B0-----:R-:W3:Y:S02]  /*157160*/  LDL.LU.64 R2, [R1+0x90] ;  /* 0x0000900001027983 */ /* 0x001ee40000300a00 */
[----:B---3--:R-:W-:-:S15]  /*157170*/  HMMA.16816.F32 R4, R12, R2, R4 ;  /* 0x000000020c04723c */ /* 0x008fde0000001804 */
[----:B------:R-:W-:-:S04]  /*157180*/  NOP ;  /* 0x0000000000007918 */ /* 0x000fc80000000000 */
[----:B------:R0:W-:Y:S04]  /*157190*/  STL.64 [R1+0x550], R4 ;  /* 0x0005500401007387 */ /* 0x0001e80000100a00 */
[----:B------:R1:W-:Y:S01]  /*1571a0*/  STL.64 [R1+0x558], R6 ;  /* 0x0005580601007387 */ /* 0x0003e20000100a00 */
[----:B0-----:R-:W-:Y:S02]  /*1571b0*/  IMAD.MOV.U32 R5, RZ, RZ, R3 ;  /* 0x000000ffff057224 */ /* 0x001fe400078e0003 */
[----:B------:R-:W-:Y:S01]  /*1571c0*/  IMAD.MOV.U32 R4, RZ, RZ, R2 ;  /* 0x000000ffff047224 */ /* 0x000fe200078e0002 */
[----:B-1----:R-:W3:Y:S04]  /*1571d0*/  LDL.LU.64 R6, [R1+0xa090] ;  /* 0x00a0900001067983 */ /* 0x002ee80000300a00 */
[----:B------:R-:W-:Y:S04]  /*1571e0*/  STL [R1+0x9ed4], R5 ;  /* 0x009ed40501007387 */ /* 0x000fe80000100800 */
[----:B------:R0:W-:Y:S04]  /*1571f0*/  STL [R1+0x9ed0], R4 ;  /* 0x009ed00401007387 */ /* 0x0001e80000100800 */
[----:B0-----:R-:W2:Y:S01]  /*157200*/  LDL.LU.64 R4, [R1+0x88] ;  /* 0x0000880001047983 */ /* 0x001ea20000300a00 */
[----:B------:R-:W-:Y:S01]  /*157210*/  IMAD.MOV.U32 R27, RZ, RZ, R0 ;  /* 0x000000ffff1b7224 */ /* 0x000fe200078e0000 */
[----:B--2---:R-:W-:-:S15]  /*157220*/  HMMA.16816.F32 R8, R12, R4, R8 ;  /* 0x000000040c08723c */ /* 0x004fde0000001808 */
[----:B------:R-:W-:-:S04]  /*157230*/  NOP ;  /* 0x0000000000007918 */ /* 0x000fc80000000000 */
[----:B------:R-:W-:Y:S04]  /*157240*/  STL.64 [R1+0x540], R8 ;  /* 0x0005400801007387 */ /* 0x000fe80000100a00 */
[----:B------:R0:W-:Y:S01]  /*157250*/  STL [R1+0x548], R10 ;  /* 0x0005480a01007387 */ /* 0x0001e20000100800 */
[----:B------:R-:W-:-:S03]  /*157260*/  IMAD.MOV.U32 R0, RZ, RZ, R11 ;  /* 0x000000ffff007224 */ /* 0x000fc600078e000b */
[----:B0-----:R-:W3:Y:S04]  /*157270*/  LDL.LU.64 R10, [R1+0xa088] ;  /* 0x00a08800010a7983 */ /* 0x001ee80000300a00 */
[----:B------:R-:W3:Y:S01]  /*157280*/  LDL.LU.64 R8, [R1+0xa080] ;  /* 0x00a0800001087983 */ /* 0x000ee20000300a00 */
[----:B------:R-:W-:Y:S02]  /*157290*/  IMAD.MOV.U32 R3, RZ, RZ, R5 ;  /* 0x000000ffff037224 */ /* 0x000fe400078e0005 */
[----:B------:R-:W-:-:S03]  /*1572a0*/  IMAD.MOV.U32 R2, RZ, RZ, R4 ;  /* 0x000000ffff027224 */ /* 0x000fc600078e0004 */
[----:B------:R-:W-:Y:S04]  /*1572b0*/  STL [R1+0x9edc], R3 ;  /* 0x009edc0301007387 */ /* 0x000fe80000100800 */
        /* <DEDUP_REMOVED lines=11> */
[----:B------:R0:W-:Y:S01]  /*157370*/  STL [R1+0x9ee0], R4 ;  /* 0x009ee00401007387 */ /* 0x0001e20000100800 */
[----:B----4-:R-:W-:Y:S02]  /*157380*/  IMAD.MOV.U32 R5, RZ, RZ, R21 ;  /* 0x000000ffff057224 */ /* 0x010fe400078e0015 */
[----:B------:R-:W-:Y:S02]  /*157390*/  IMAD.MOV.U32 R2, RZ, RZ, R20 ;  /* 0x000000ffff027224 */ /* 0x000fe400078e0014 */
[----:B------:R-:W-:Y:S02]  /*1573a0*/  IMAD.MOV.U32 R3, RZ, RZ, R23 ;  /* 0x000000ffff037224 */ /* 0x000fe400078e0017 */
[----:B0-----:R-:W-:Y:S01]  /*1573b0*/  IMAD.MOV.U32 R4, RZ, RZ, R22 ;  /* 0x000000ffff047224 */ /* 0x001fe200078e0016 */
[----:B--2---:R-:W-:-:S15]  /*1573c0*/  HMMA.16816.F32 R8, R12, R20, R8 ;  /* 0x000000140c08723c */ /* 0x004fde0000001808 */
[----:B------:R-:W-:-:S04]  /*1573d0*/  NOP ;  /* 0x0000000000007918 */ /* 0x000fc80000000000 */
[----:B------:R-:W-:Y:S04]  /*1573e0*/  STL.64 [R1+0x520], R8 ;  /* 0x0005200801007387 */ /* 0x000fe80000100a00 */
[----:B------:R0:W-:Y:S02]  /*1573f0*/  STL.64 [R1+0x528], R10 ;  /* 0x0005280a01007387 */ /* 0x0001e40000100a00 */
[----:B0-----:R-:W-:Y:S02]  /*157400*/  HMMA.16816.F32 R8, R12, R22, R16 ;  /* 0x000000160c08723c */ /* 0x001fe40000001810 */
        /* <DEDUP_REMOVED lines=9> */
[----:B------:R0:W-:Y:S04]  /*1574a0*/  STL.64 [R1+0x508], R6 ;  /* 0x0005080601007387 */ /* 0x0001e80000100a00 */
[----:B0-----:R-:W2:Y:S04]  /*1574b0*/  LDL.LU.64 R6, [R1+0x48] ;  /* 0x0000480001067983 */ /* 0x001ea80000300a00 */
[----:B--2---:R0:W-:Y:S04]  /*1574c0*/  STL.64 [R1+0xa068], R6 ;  /* 0x00a0680601007387 */ /* 0x0041e80000100a00 */
[----:B------:R-:W2:Y:S04]  /*1574d0*/  LDL.LU R8, [R1+0x23a0] ;  /* 0x0023a00001087983 */ /* 0x000ea80000300800 */
[----:B------:R-:W2:Y:S04]  /*1574e0*/  LDL.LU R9, [R1+0x23a4] ;  /* 0x0023a40001097983 */ /* 0x000ea80000300800 */
[----:B------:R-:W3:Y:S04]  /*1574f0*/  LDL.LU R10, [R1+0x23a8] ;  /* 0x0023a800010a7983 */ /* 0x000ee80000300800 */
[----:B------:R-:W3:Y:S04]  /*157500*/  LDL.LU R11, [R1+0x23ac] ;  /* 0x0023ac00010b7983 */ /* 0x000ee80000300800 */
[----:B------:R-:W4:Y:S04]  /*157510*/  LDL.LU R4, [R1+0x23e0] ;  /* 0x0023e00001047983 */ /* 0x000f280000300800 */
[----:B------:R-:W4:Y:S04]  /*157520*/  LDL.LU R5, [R1+0x23e4] ;  /* 0x0023e40001057983 */ /* 0x000f280000300800 */
[----:B0-----:R-:W4:Y:S04]  /*157530*/  LDL.LU R6, [R1+0x23e8] ;  /* 0x0023e80001067983 */ /* 0x001f280000300800 */
        /* <DEDUP_REMOVED lines=14> */
[----:B------:R-:W-:Y:S01]  /*157620*/  IMAD.MOV.U32 R2, RZ, RZ, R28 ;  /* 0x000000ffff027224 */ /* 0x000fe200078e001c */
[----:B---3--:R-:W-:Y:S04]  /*157630*/  STL.64 [R1+0xa060], R10 ;  /* 0x00a0600a01007387 */ /* 0x008fe80000100a00 */
[----:B--2---:R0:W-:Y:S04]  /*157640*/  STL.64 [R1+0xa058], R8 ;  /* 0x00a0580801007387 */ /* 0x0041e80000100a00 */
[----:B0-----:R-:W2:Y:S04]  /*157650*/  LDL.LU R8, [R1+0x23d0] ;  /* 0x0023d00001087983 */ /* 0x001ea80000300800 */
[----:B------:R-:W2:Y:S04]  /*157660*/  LDL.LU R9, [R1+0x23d4] ;  /* 0x0023d40001097983 */ /* 0x000ea80000300800 */
[----:B------:R-:W2:Y:S04]  /*157670*/  LDL.LU R10, [R1+0x23d8] ;  /* 0x0023d800010a7983 */ /* 0x000ea80000300800 */
[----:B------:R-:W2:Y:S04]  /*157680*/  LDL.LU R11, [R1+0x23dc] ;  /* 0x0023dc00010b7983 */ /* 0x000ea80000300800 */
[----:B------:R-:W3:Y:S04]  /*157690*/  LDL.LU.64 R20, [R1+0x40] ;  /* 0x0000400001147983 */ /* 0x000ee80000300a00 */
[----:B------:R-:W2:Y:S04]  /*1576a0*/  LDL.LU R16, [R1+0x2390] ;  /* 0x0023900001107983 */ /* 0x000ea80000300800 */
[----:B------:R-:W2:Y:S04]  /*1576b0*/  LDL.LU R17, [R1+0x2394] ;  /* 0x0023940001117983 */ /* 0x000ea80000300800 */
[----:B------:R-:W2:Y:S04]  /*1576c0*/  LDL.LU R18, [R1+0x2398] ;  /* 0x0023980001127983 */ /* 0x000ea80000300800 */
[----:B------:R-:W2:Y:S04]  /*1576d0*/  LDL.LU R19, [R1+0x239c] ;  /* 0x00239c0001137983 */ /* 0x000ea80000300800 */
[----:B------:R-:W2:Y:S04]  /*1576e0*/  LDL.LU.64 R22, [R1+0x38] ;  /* 0x0000380001167983 */ /* 0x000ea80000300a00 */
[----:B------:R-:W2:Y:S04]  /*1576f0*/  LDL.LU R24, [R1+0x2380] ;  /* 0x0023800001187983 */ /* 0x000ea80000300800 */
[----:B------:R-:W2:Y:S04]  /*157700*/  LDL.LU R25, [R1+0x2384] ;  /* 0x0023840001197983 */ /* 0x000ea80000300800 */
[----:B------:R-:W2:Y:S04]  /*157710*/  LDL.LU R26, [R1+0x2388] ;  /* 0x00238800011a7983 */ /* 0x000ea80000300800 */
[----:B------:R-:W2:Y:S04]  /*157720*/  LDL.LU R27, [R1+0x238c] ;  /* 0x00238c00011b7983 */ /* 0x000ea80000300800 */
[----:B------:R-:W2:Y:S04]  /*157730*/  LDL.LU.64 R28, [R1+0x30] ;  /* 0x00003000011c7983 */ /* 0x000ea80000300a00 */
[----:B------:R-:W-:Y:S04]  /*157740*/  STL [R1+0x9efc], R0 ;  /* 0x009efc0001007387 */ /* 0x000fe80000100800 */
[----:B------:R0:W-:Y:S04]  /*157750*/  STL [R1+0x9ef8], R2 ;  /* 0x009ef80201007387 */ /* 0x0001e80000100800 */
[----:B0-----:R-:W4:Y:S02]  /*157760*/  LDL.LU.64 R2, [R1+0x60] ;  /* 0x0000600001027983 */ /* 0x001f240000300a00 */
[----:B----4-:R-:W-:-:S15]  /*157770*/  HMMA.16816.F32 R4, R12, R2, R4 ;  /* 0x000000020c04723c */ /* 0x010fde0000001804 */
[----:B------:R-:W-:-:S04]  /*157780*/  NOP ;  /* 0x0000000000007918 */ /* 0x000fc80000000000 */
[----:B------:R0:W-:Y:S04]  /*157790*/  STL.64 [R1+0x4f0], R4 ;  /* 0x0004f00401007387 */ /* 0x0001e80000100a00 */
[----:B------:R1:W-:Y:S01]  /*1577a0*/  STL.64 [R1+0x4f8], R6 ;  /* 0x0004f80601007387 */ /* 0x0003e20000100a00 */
[----:B0-----:R-:W-:Y:S02]  /*1577b0*/  IMAD.MOV.U32 R5, RZ, RZ, R3 ;  /* 0x000000ffff057224 */ /* 0x001fe400078e0003 */
[----:B------:R-:W-:Y:S01]  /*1577c0*/  IMAD.MOV.U32 R4, RZ, RZ, R2 ;  /* 0x000000ffff047224 */ /* 0x000fe200078e0002 */
[----:B-1----:R-:W4:Y:S04]  /*1577d0*/  LDL.LU.64 R6, [R1+0xa068] ;  /* 0x00a0680001067983 */ /* 0x002f280000300a00 */
[----:B------:R-:W-:Y:S04]  /*1577e0*/  STL [R1+0x9f04], R5 ;  /* 0x009f040501007387 */ /* 0x000fe80000100800 */
[----:B------:R0:W-:Y:S04]  /*1577f0*/  STL [R1+0x9f00], R4 ;  /* 0x009f000401007387 */ /* 0x0001e80000100800 */
[----:B0-----:R-:W2:Y:S02]  /*157800*/  LDL.LU.64 R4, [R1+0x58] ;  /* 0x0000580001047983 */ /* 0x001ea40000300a00 */
        /* <DEDUP_REMOVED lines=10> */
[----:B0-----:R-:W2:Y:S02]  /*1578b0*/  LDL.LU.64 R2, [R1+0x50] ;  /* 0x0000500001027983 */ /* 0x001ea40000300a00 */
        /* <DEDUP_REMOVED lines=17> */
[----:B------:R-:W-:Y:S02]  /*1579d0*/  IMAD.MOV.U32 R2, RZ, RZ, R6 ;  /* 0x000000ffff027224 */ /* 0x000fe400078e0006 */
[----:B---3--:R-:W-:Y:S02]  /*1579e0*/  IMAD.MOV.U32 R3, RZ, RZ, R21 ;  /* 0x000000ffff037224 */ /* 0x008fe400078e0015 */
[----:B------:R-:W-:Y:S01]  /*1579f0*/  IMAD.MOV.U32 R4, RZ, RZ, R20 ;  /* 0x000000ffff047224 */ /* 0x000fe200078e0014 */
[----:B------:R-:W-:Y:S04]  /*157a00*/  STL [R1+0x9f1c], R5 ;  /* 0x009f1c0501007387 */ /* 0x000fe80000100800 */
[----:B------:R0:W-:Y:S01]  /*157a10*/  STL [R1+0x9f18], R2 ;  /* 0x009f180201007387 */ /* 0x0001e20000100800 */
[----:B------:R-:W-:-:S02]  /*157a20*/  IMAD.MOV.U32 R0, RZ, RZ, R23 ;  /* 0x000000ffff007224 */ /* 0x000fc400078e0017 */
[----:B0-----:R-:W-:Y:S01]  /*157a30*/  IMAD.MOV.U32 R2, RZ, RZ, R22 ;  /* 0x000000ffff027224 */ /* 0x001fe200078e0016 */
[----:B--2---:R-:W-:-:S15]  /*157a40*/  HMMA.16816.F32 R8, R12, R20, R8 ;  /* 0x000000140c08723c */ /* 0x004fde0000001808 */
[----:B------:R-:W-:-:S04]  /*157a50*/  NOP ;  /* 0x0000000000007918 */ /* 0x000fc80000000000 */
[----:B------:R-:W-:Y:S04]  /*157a60*/  STL.64 [R1+0x4b0], R8 ;  /* 0x0004b00801007387 */ /* 0x000fe80000100a00 */
[----:B------:R-:W-:Y:S04]  /*157a70*/  STL.64 [R1+0x4b8], R10 ;  /* 0x0004b80a01007387 */ /* 0x000fe80000100a00 */
[----:B------:R-:W-:Y:S04]  /*157a80*/  STL [R1+0x9f24], R3 ;  /* 0x009f240301007387 */ /* 0x000fe80000100800 */
[----:B------:R0:W-:Y:S02]  /*157a90*/  STL [R1+0x9f20], R4 ;  /* 0x009f200401007387 */ /* 0x0001e40000100800 */
[C---:B0-----:R-:W-:Y:S08]  /*157aa0*/  HMMA.16816.F32 R4, R12.reuse, R22, R16 ;  /* 0x000000160c04723c */ /* 0x041ff00000001810 */
[----:B------:R-:W-:Y:S11]  /*157ab0*/  HMMA.16816.F32 R8, R12, R28, R24 ;  /* 0x0000001c0c08723c */ /* 0x000ff60000001818 */
        /* <DEDUP_REMOVED lines=40> */
[----:B------:R-:W3:Y:S04]  /*157d40*/  LDL.LU.64 R24, [R1+0x18] ;  /* 0x0000180001187983 */ /* 0x000ee80000300a00 */
        /* <DEDUP_REMOVED lines=11> */
[----:B------:R-:W2:Y:S01]  /*157e00*/  LDL.LU R27, [R1+0x236c] ;  /* 0x00236c00011b7983 */ /* 0x000ea20000300800 */
[----:B------:R-:W-:-:S02]  /*157e10*/  IMAD.MOV.U32 R4, RZ, RZ, R28 ;  /* 0x000000ffff047224 */ /* 0x000fc400078e001c */
[----:B------:R-:W-:Y:S01]  /*157e20*/  IMAD.MOV.U32 R5, RZ, RZ, R29 ;  /* 0x000000ffff057224 */ /* 0x000fe200078e001d */
[----:B--2---:R-:W-:Y:S04]  /*157e30*/  STL.64 [R1+0xa030], R26 ;  /* 0x00a0301a01007387 */ /* 0x004fe80000100a00 */
[----:B----4-:R0:W-:Y:S04]  /*157e40*/  STL.64 [R1+0xa028], R24 ;  /* 0x00a0281801007387 */ /* 0x0101e80000100a00 */
[----:B0-----:R-:W2:Y:S04]  /*157e50*/  LDL.LU R24, [R1+0x2370] ;  /* 0x0023700001187983 */ /* 0x001ea80000300800 */
[----:B------:R-:W2:Y:S04]  /*157e60*/  LDL.LU R25, [R1+0x2374] ;  /* 0x0023740001197983 */ /* 0x000ea80000300800 */
[----:B------:R-:W2:Y:S04]  /*157e70*/  LDL.LU R26, [R1+0x2378] ;  /* 0x00237800011a7983 */ /* 0x000ea80000300800 */
[----:B------:R-:W2:Y:S04]  /*157e80*/  LDL.LU R27, [R1+0x237c] ;  /* 0x00237c00011b7983 */ /* 0x000ea80000300800 */
[----:B------:R-:W2:Y:S04]  /*157e90*/  LDL.LU.64 R6, [R1+0x28] ;  /* 0x0000280001067983 */ /* 0x000ea80000300a00 */
[----:B------:R-:W4:Y:S04]  /*157ea0*/  LDL.LU.64 R28, [R1+0x20] ;  /* 0x00002000011c7983 */ /* 0x000f280000300a00 */
        /* <DEDUP_REMOVED lines=12> */
[----:B------:R-:W3:Y:S04]  /*157f70*/  LDL.LU R16, [R1+0x22d0] ;  /* 0x0022d00001107983 */ /* 0x000ee80000300800 */
[----:B------:R-:W3:Y:S04]  /*157f80*/  LDL.LU R17, [R1+0x22d4] ;  /* 0x0022d40001117983 */ /* 0x000ee80000300800 */
[----:B------:R-:W2:Y:S04]  /*157f90*/  LDL.LU R18, [R1+0x22d8] ;  /* 0x0022d80001127983 */ /* 0x000ea80000300800 */
[----:B------:R-:W2:Y:S01]  /*157fa0*/  LDL.LU R19, [R1+0x22dc] ;  /* 0x0022dc0001137983 */ /* 0x000ea20000300800 */
[C---:B------:R-:W-:Y:S03]  /*157fb0*/  HMMA.16816.F32 R24, R12.reuse, R6, R24 ;  /* 0x000000060c18723c */ /* 0x040fe60000001818 */
        /* <DEDUP_REMOVED lines=25> */
[----:B------:R-:W-:Y:S02]  /*158150*/  IMAD.MOV.U32 R6, RZ, RZ, R28 ;  /* 0x000000ffff067224 */ /* 0x000fe400078e001c */
        /* <DEDUP_REMOVED lines=10> */
[----:B----4-:R-:W-:Y:S01]  /*158200*/  HMMA.16816.F32 R24, R12, R26, R20 ;  /* 0x0000001a0c18723c */ /* 0x010fe20000001814 */
        /* <DEDUP_REMOVED lines=78> */
[----:B------:R-:W-:-:S02]  /*1586f0*/  IMAD.MOV.U32 R26, RZ, RZ, R4 ;  /* 0x000000ffff1a7224 */ /* 0x000fc400078e0004 */
[----:B------:R-:W-:-:S08]  /*158700*/  IMAD.MOV.U32 R27, RZ, RZ, R0 ;  /* 0x000000ffff1b7224 */ /* 0x000fd000078e0000 */
[----:B------:R0:W-:Y:S04]  /*158710*/  STL.64 [R1+0x3b0], R20 ;  /* 0x0003b01401007387 */ /* 0x0001e80000100a00 */
[----:B------:R1:W-:Y:S04]  /*158720*/  STL.64 [R1+0x3b8], R22 ;  /* 0x0003b81601007387 */ /* 0x0003e80000100a00 */
[----:B------:R-:W2:Y:S04]  /*158730*/  LDL.LU R4, [R1+0x9f38] ;  /* 0x009f380001047983 */ /* 0x000ea80000300800 */
[----:B------:R-:W-:Y:S04]  /*158740*/  STL.64 [R1+0x3a0], R16 ;  /* 0x0003a01001007387 */ /* 0x000fe80000100a00 */
[----:B------:R-:W-:Y:S04]  /*158750*/  STL.64 [R1+0x3a8], R18 ;  /* 0x0003a81201007387 */ /* 0x000fe80000100a00 */
[----:B------:R-:W3:Y:S04]  /*158760*/  LDL.LU R0, [R1+0x9f34] ;  /* 0x009f340001007983 */ /* 0x000ee80000300800 */
        /* <DEDUP_REMOVED lines=12> */
[----:B------:R-:W2:Y:S04]  /*158830*/  LDL.LU R6, [R1+0x9f30] ;  /* 0x009f300001067983 */ /* 0x000ea80000300800 */
[----:B------:R-:W2:Y:S04]  /*158840*/  LDL.LU R7, [R1+0x9f2c] ;  /* 0x009f2c0001077983 */ /* 0x000ea80000300800 */
[----:B------:R-:W-:Y:S04]  /*158850*/  STL.64 [R1+0x9d50], R26 ;  /* 0x009d501a01007387 */ /* 0x000fe80000100a00 */
[----:B------:R-:W-:Y:S04]  /*158860*/  STL.64 [R1+0x9d48], R24 ;  /* 0x009d481801007387 */ /* 0x000fe80000100a00 */
[----:B------:R-:W4:Y:S04]  /*158870*/  LDL.LU R16, [R1+0x2150] ;  /* 0x0021500001107983 */ /* 0x000f280000300800 */
[----:B------:R-:W4:Y:S04]  /*158880*/  LDL.LU R17, [R1+0x2154] ;  /* 0x0021540001117983 */ /* 0x000f280000300800 */
[----:B------:R-:W2:Y:S04]  /*158890*/  LDL.LU R18, [R1+0x2158] ;  /* 0x0021580001127983 */ /* 0x000ea80000300800 */
[----:B------:R-:W2:Y:S04]  /*1588a0*/  LDL.LU R19, [R1+0x215c] ;  /* 0x00215c0001137983 */ /* 0x000ea80000300800 */
[----:B--2---:R-:W-:Y:S04]  /*1588b0*/  STL.64 [R1+0x9d60], R18 ;  /* 0x009d601201007387 */ /* 0x004fe80000100a00 */
[----:B----4-:R-:W-:Y:S04]  /*1588c0*/  STL.64 [R1+0x9d58], R16 ;  /* 0x009d581001007387 */ /* 0x010fe80000100a00 */
[----:B------:R0:W-:Y:S02]  /*1588d0*/  STL.64 [R1+0x9c80], R10 ;  /* 0x009c800a01007387 */ /* 0x0001e40000100a00 */
[----:B0-----:R-:W-:-:S02]  /*1588e0*/  IMAD.MOV.U32 R10, RZ, RZ, R2 ;  /* 0x000000ffff0a7224 */ /* 0x001fc400078e0002 */
[----:B------:R-:W2:Y:S01]  /*1588f0*/  LDL.LU R2, [R1+0x9f28] ;  /* 0x009f280001027983 */ /* 0x000ea20000300800 */
[----:B------:R-:W-:-:S03]  /*158900*/  IMAD.MOV.U32 R11, RZ, RZ, R3 ;  /* 0x000000ffff0b7224 */ /* 0x000fc600078e0003 */
[----:B------:R-:W4:Y:S04]  /*158910*/  LDL.LU R3, [R1+0x9f24] ;  /* 0x009f240001037983 */ /* 0x000f280000300800 */
[----:B------:R-:W-:Y:S04]  /*158920*/  STL.64 [R1+0x9c78], R8 ;  /* 0x009c780801007387 */ /* 0x000fe80000100a00 */
[----:B------:R0:W-:Y:S02]  /*158930*/  STL.64 [R1+0x9d68], R10 ;  /* 0x009d680a01007387 */ /* 0x0001e40000100a00 */
[----:B0-----:R-:W-:Y:S01]  /*158940*/  HMMA.16816.F32 R8, R12, R6, R20 ;  /* 0x000000060c08723c */ /* 0x001fe20000001814 */
[----:B------:R-:W-:-:S02]  /*158950*/  IMAD.MOV.U32 R22, RZ, RZ, R4 ;  /* 0x000000ffff167224 */ /* 0x000fc400078e0004 */
[----:B------:R-:W-:Y:S01]  /*158960*/  IMAD.MOV.U32 R23, RZ, RZ, R5 ;  /* 0x000000ffff177224 */ /* 0x000fe200078e0005 */
[----:B------:R-:W4:Y:S01]  /*158970*/  LDL.LU R4, [R1+0x9f20] ;  /* 0x009f200001047983 */ /* 0x000f220000300800 */
[----:B---3--:R-:W-:-:S14]  /*158980*/  IMAD.MOV.U32 R21, RZ, RZ, R0 ;  /* 0x000000ffff157224 */ /* 0x008fdc00078e0000 */
[----:B------:R4:W-:Y:S04]  /*158990*/  STL.64 [R1+0x390], R8 ;  /* 0x0003900801007387 */ /* 0x0009e80000100a00 */
[----:B------:R-:W-:Y:S04]  /*1589a0*/  STL.64 [R1+0x398], R10 ;  /* 0x0003980a01007387 */ /* 0x000fe80000100a00 */
[----:B------:R-:W3:Y:S01]  /*1589b0*/  LDL.LU R5, [R1+0x9f1c] ;  /* 0x009f1c0001057983 */ /* 0x000ee20000300800 */
[----:B--2---:R-:W-:-:S03]  /*1589c0*/  IMAD.MOV.U32 R20, RZ, RZ, R2 ;  /* 0x000000ffff147224 */ /* 0x004fc600078e0002 */
[----:B------:R-:W2:Y:S04]  /*1589d0*/  LDL.LU R2, [R1+0x9f18] ;  /* 0x009f180001027983 */ /* 0x000ea80000300800 */
[----:B------:R-:W2:Y:S04]  /*1589e0*/  LDL.LU R0, [R1+0x9f14] ;  /* 0x009f140001007983 */ /* 0x000ea80000300800 */
[----:B------:R-:W-:Y:S04]  /*1589f0*/  STL.64 [R1+0x9d78], R22 ;  /* 0x009d781601007387 */ /* 0x000fe80000100a00 */
[----:B------:R0:W-:Y:S04]  /*158a00*/  STL.64 [R1+0x9d70], R20 ;  /* 0x009d701401007387 */ /* 0x0001e80000100a00 */
[----:B------:R-:W2:Y:S04]  /*158a10*/  LDL.LU R16, [R1+0x2180] ;  /* 0x0021800001107983 */ /* 0x000ea80000300800 */
[----:B------:R-:W2:Y:S04]  /*158a20*/  LDL.LU R17, [R1+0x2184] ;  /* 0x0021840001117983 */ /* 0x000ea80000300800 */
[----:B------:R-:W2:Y:S04]  /*158a30*/  LDL.LU R18, [R1+0x2188] ;  /* 0x0021880001127983 */ /* 0x000ea80000300800 */
[----:B------:R-:W2:Y:S01]  /*158a40*/  LDL.LU R19, [R1+0x218c] ;  /* 0x00218c0001137983 */ /* 0x000ea20000300800 */
[----:B----4-:R-:W-:-:S02]  /*158a50*/  IMAD.MOV.U32 R9, RZ, RZ, R3 ;  /* 0x000000ffff097224 */ /* 0x010fc400078e0003 */
[----:B------:R-:W-:Y:S01]  /*158a60*/  IMAD.MOV.U32 R8, RZ, RZ, R4 ;  /* 0x000000ffff087224 */ /* 0x000fe200078e0004 */
[----:B--2---:R-:W-:Y:S04]  /*158a70*/  STL.64 [R1+0x9d88], R18 ;  /* 0x009d881201007387 */ /* 0x004fe80000100a00 */
[----:B------:R-:W-:Y:S04]  /*158a80*/  STL.64 [R1+0x9d80], R16 ;  /* 0x009d801001007387 */ /* 0x000fe80000100a00 */
[----:B------:R-:W2:Y:S04]  /*158a90*/  LDL.LU R4, [R1+0x9f10] ;  /* 0x009f100001047983 */ /* 0x000ea80000300800 */
[----:B------:R-:W4:Y:S04]  /*158aa0*/  LDL.LU R3, [R1+0x9f0c] ;  /* 0x009f0c0001037983 */ /* 0x000f280000300800 */
[----:B0-----:R-:W2:Y:S04]  /*158ab0*/  LDL.LU R20, [R1+0x2190] ;  /* 0x0021900001147983 */ /* 0x001ea80000300800 */
[----:B------:R-:W2:Y:S04]  /*158ac0*/  LDL.LU R21, [R1+0x2194] ;  /* 0x0021940001157983 */ /* 0x000ea80000300800 */
[----:B------:R-:W2:Y:S04]  /*158ad0*/  LDL.LU R22, [R1+0x2198] ;  /* 0x0021980001167983 */ /* 0x000ea80000300800 */
[----:B------:R-:W2:Y:S01]  /*158ae0*/  LDL.LU R23, [R1+0x219c] ;  /* 0x00219c0001177983 */ /* 0x000ea20000300800 */
[----:B------:R-:W-:-:S02]  /*158af0*/  IMAD.MOV.U32 R10, RZ, RZ, R2 ;  /* 0x000000ffff0a7224 */ /* 0x000fc400078e0002 */
[----:B---3--:R-:W-:Y:S01]  /*158b00*/  IMAD.MOV.U32 R11, RZ, RZ, R5 ;  /* 0x000000ffff0b7224 */ /* 0x008fe200078e0005 */
[----:B--2---:R0:W-:Y:S04]  /*158b10*/  STL.64 [R1+0x9d98], R22 ;  /* 0x009d981601007387 */ /* 0x0041e80000100a00 */
[----:B------:R-:W-:Y:S04]  /*158b20*/  STL.64 [R1+0x9d90], R20 ;  /* 0x009d901401007387 */ /* 0x000fe80000100a00 */
[----:B------:R-:W2:Y:S04]  /*158b30*/  LDL.LU R2, [R1+0x9f08] ;  /* 0x009f080001027983 */ /* 0x000ea80000300800 */
[----:B------:R-:W3:Y:S04]  /*158b40*/  LDL.LU R5, [R1+0x9f04] ;  /* 0x009f040001057983 */ /* 0x000ee80000300800 */
[----:B------:R-:W-:Y:S04]  /*158b50*/  STL.64 [R1+0x9da8], R10 ;  /* 0x009da80a01007387 */ /* 0x000fe80000100a00 */
[----:B------:R1:W-:Y:S01]  /*158b60*/  STL.64 [R1+0x9da0], R8 ;  /* 0x009da00801007387 */ /* 0x0003e20000100a00 */
[----:B0-----:R-:W-:-:S02]  /*158b70*/  IMAD.MOV.U32 R22, RZ, RZ, R4 ;  /* 0x000000ffff167224 */ /* 0x001fc400078e0004 */
[----:B------:R-:W-:Y:S01]  /*158b80*/  IMAD.MOV.U32 R23, RZ, RZ, R0 ;  /* 0x000000ffff177224 */ /* 0x000fe200078e0000 */
[----:B------:R-:W3:Y:S04]  /*158b90*/  LDL.LU R4, [R1+0x9f00] ;  /* 0x009f000001047983 */ /* 0x000ee80000300800 */
[----:B------:R-:W3:Y:S04]  /*158ba0*/  LDL.LU R0, [R1+0x9efc] ;  /* 0x009efc0001007983 */ /* 0x000ee80000300800 */
[----:B------:R-:W-:Y:S04]  /*158bb0*/  STL.64 [R1+0x9db0], R22 ;  /* 0x009db01601007387 */ /* 0x000fe80000100a00 */
[----:B-1----:R-:W3:Y:S04]  /*158bc0*/  LDL.LU R8, [R1+0x21b0] ;  /* 0x0021b00001087983 */ /* 0x002ee80000300800 */
[----:B------:R-:W3:Y:S04]  /*158bd0*/  LDL.LU R9, [R1+0x21b4] ;  /* 0x0021b40001097983 */ /* 0x000ee80000300800 */
[----:B------:R-:W3:Y:S04]  /*158be0*/  LDL.LU R10, [R1+0x21b8] ;  /* 0x0021b800010a7983 */ /* 0x000ee80000300800 */
[----:B------:R-:W3:Y:S01]  /*158bf0*/  LDL.LU R11, [R1+0x21bc] ;  /* 0x0021bc00010b7983 */ /* 0x000ee20000300800 */
[----:B----4-:R-:W-:-:S02]  /*158c00*/  IMAD.MOV.U32 R21, RZ, RZ, R3 ;  /* 0x000000ffff157224 */ /* 0x010fc400078e0003 */
[----:B--2---:R-:W-:Y:S01]  /*158c10*/  IMAD.MOV.U32 R20, RZ, RZ, R2 ;  /* 0x000000ffff147224 */ /* 0x004fe200078e0002 */
[----:B---3--:R-:W-:Y:S04]  /*158c20*/  STL.64 [R1+0x9dc0], R10 ;  /* 0x009dc00a01007387 */ /* 0x008fe80000100a00 */
[----:B------:R0:W-:Y:S04]  /*158c30*/  STL.64 [R1+0x9db8], R8 ;  /* 0x009db80801007387 */ /* 0x0001e80000100a00 */
[----:B------:R-:W2:Y:S04]  /*158c40*/  LDL.LU R2, [R1+0x9ef8] ;  /* 0x009ef80001027983 */ /* 0x000ea80000300800 */
[----:B------:R-:W3:Y:S04]  /*158c50*/  LDL.LU R3, [R1+0x9ef4] ;  /* 0x009ef40001037983 */ /* 0x000ee80000300800 */
[----:B------:R-:W-:Y:S04]  /*158c60*/  STL.64 [R1+0x9dc8], R20 ;  /* 0x009dc81401007387 */ /* 0x000fe80000100a00 */
[----:B0-----:R-:W4:Y:S04]  /*158c70*/  LDL.LU R8, [R1+0x21c0] ;  /* 0x0021c00001087983 */ /* 0x001f280000300800 */
[----:B------:R-:W4:Y:S04]  /*158c80*/  LDL.LU R9, [R1+0x21c4] ;  /* 0x0021c40001097983 */ /* 0x000f280000300800 */
[----:B------:R-:W2:Y:S04]  /*158c90*/  LDL.LU R10, [R1+0x21c8] ;  /* 0x0021c800010a7983 */ /* 0x000ea80000300800 */
[----:B------:R-:W2:Y:S01]  /*158ca0*/  LDL.LU R11, [R1+0x21cc] ;  /* 0x0021cc00010b7983 */ /* 0x000ea20000300800 */
[----:B------:R-:W-:-:S02]  /*158cb0*/  IMAD.MOV.U32 R22, RZ, RZ, R4 ;  /* 0x000000ffff167224 */ /* 0x000fc400078e0004 */
[----:B------:R-:W-:Y:S01]  /*158cc0*/  IMAD.MOV.U32 R23, RZ, RZ, R5 ;  /* 0x000000ffff177224 */ /* 0x000fe200078e0005 */
[----:B--2---:R-:W-:Y:S04]  /*158cd0*/  STL.64 [R1+0x9dd8], R10 ;  /* 0x009dd80a01007387 */ /* 0x004fe80000100a00 */
[----:B----4-:R0:W-:Y:S04]  /*158ce0*/  STL.64 [R1+0x9dd0], R8 ;  /* 0x009dd00801007387 */ /* 0x0101e80000100a00 */
[----:B------:R-:W2:Y:S04]  /*158cf0*/  LDL.LU R4, [R1+0x9ef0] ;  /* 0x009ef00001047983 */ /* 0x000ea80000300800 */
[----:B------:R-:W4:Y:S04]  /*158d00*/  LDL.LU R5, [R1+0x9eec] ;  /* 0x009eec0001057983 */ /* 0x000f280000300800 */
[----:B------:R3:W-:Y:S04]  /*158d10*/  STL.64 [R1+0x9de0], R22 ;  /* 0x009de01601007387 */ /* 0x0007e80000100a00 */
[----:B0-----:R-:W4:Y:S04]  /*158d20*/  LDL.LU R8, [R1+0x21d0] ;  /* 0x0021d00001087983 */ /* 0x001f280000300800 */
[----:B------:R-:W4:Y:S04]  /*158d30*/  LDL.LU R9, [R1+0x21d4] ;  /* 0x0021d40001097983 */ /* 0x000f280000300800 */
[----:B------:R-:W4:Y:S04]  /*158d40*/  LDL.LU R10, [R1+0x21d8] ;  /* 0x0021d800010a7983 */ /* 0x000f280000300800 */
[----:B------:R-:W4:Y:S01]  /*158d50*/  LDL.LU R11, [R1+0x21dc] ;  /* 0x0021dc00010b7983 */ /* 0x000f220000300800 */
[----:B------:R-:W-:-:S02]  /*158d60*/  IMAD.MOV.U32 R20, RZ, RZ, R2 ;  /* 0x000000ffff147224 */ /* 0x000fc400078e0002 */
[----:B------:R-:W-:Y:S02]  /*158d70*/  IMAD.MOV.U32 R21, RZ, RZ, R0 ;  /* 0x000000ffff157224 */ /* 0x000fe400078e0000 */
[----:B---3--:R-:W-:Y:S02]  /*158d80*/  IMAD.MOV.U32 R23, RZ, RZ, R3 ;  /* 0x000000ffff177224 */ /* 0x008fe400078e0003 */
[----:B--2---:R-:W-:Y:S01]  /*158d90*/  IMAD.MOV.U32 R22, RZ, RZ, R4 ;  /* 0x000000ffff167224 */ /* 0x004fe200078e0004 */
[----:B----4-:R-:W-:Y:S04]  /*158da0*/  STL.64 [R1+0x9df0], R10 ;  /* 0x009df00a01007387 */ /* 0x010fe80000100a00 */
[----:B------:R0:W-:Y:S04]  /*158db0*/  STL.64 [R1+0x9de8], R8 ;  /* 0x009de80801007387 */ /* 0x0001e80000100a00 */
[----:B------:R-:W2:Y:S04]  /*158dc0*/  LDL.LU R2, [R1+0x9ee8] ;  /* 0x009ee80001027983 */ /* 0x000ea80000300800 */
[----:B------:R-:W3:Y:S04]  /*158dd0*/  LDL.LU R0, [R1+0x9ee4] ;  /* 0x009ee40001007983 */ /* 0x000ee80000300800 */
[----:B------:R-:W4:Y:S04]  /*158de0*/  LDL.LU R4, [R1+0x9ee0] ;  /* 0x009ee00001047983 */ /* 0x000f280000300800 */
[----:B------:R-:W3:Y:S04]  /*158df0*/  LDL.LU R3, [R1+0x9edc] ;  /* 0x009edc0001037983 */ /* 0x000ee80000300800 */
[----:B------:R1:W-:Y:S04]  /*158e00*/  STL.64 [R1+0x9df8], R20 ;  /* 0x009df81401007387 */ /* 0x0003e80000100a00 */
[----:B------:R-:W-:Y:S04]  /*158e10*/  STL.64 [R1+0x9e10], R22 ;  /* 0x009e101601007387 */ /* 0x000fe80000100a00 */
[----:B0-----:R-:W3:Y:S04]  /*158e20*/  LDL.LU R8, [R1+0x21e0] ;  /* 0x0021e00001087983 */ /* 0x001ee80000300800 */
[----:B------:R-:W3:Y:S04]  /*158e30*/  LDL.LU R9, [R1+0x21e4] ;  /* 0x0021e40001097983 */ /* 0x000ee80000300800 */
[----:B------:R-:W3:Y:S04]  /*158e40*/  LDL.LU R10, [R1+0x21e8] ;  /* 0x0021e800010a7983 */ /* 0x000ee80000300800 */
[----:B------:R-:W3:Y:S01]  /*158e50*/  LDL.LU R11, [R1+0x21ec] ;  /* 0x0021ec00010b7983 */ /* 0x000ee20000300800 */
[----:B-1----:R-:W-:-:S02]  /*158e60*/  IMAD.MOV.U32 R21, RZ, RZ, R5 ;  /* 0x000000ffff157224 */ /* 0x002fc400078e0005 */
[----:B--2---:R-:W-:Y:S02]  /*158e70*/  IMAD.MOV.U32 R20, RZ, RZ, R2 ;  /* 0x000000ffff147224 */ /* 0x004fe400078e0002 */
[----:B------:R-:W2:Y:S04]  /*158e80*/  LDL.LU R2, [R1+0x9ed8] ;  /* 0x009ed80001027983 */ /* 0x000ea80000300800 */
[----:B------:R-:W2:Y:S04]  /*158e90*/  LDL.LU R5, [R1+0x9ed4] ;  /* 0x009ed40001057983 */ /* 0x000ea80000300800 */
[----:B------:R-:W-:Y:S04]  /*158ea0*/  STL.64 [R1+0x9e28], R20 ;  /* 0x009e281401007387 */ /* 0x000fe80000100a00 */
[----:B---3--:R-:W-:Y:S04]  /*158eb0*/  STL.64 [R1+0x9e08], R10 ;  /* 0x009e080a01007387 */ /* 0x008fe80000100a00 */
[----:B------:R0:W-:Y:S04]  /*158ec0*/  STL.64 [R1+0x9e00], R8 ;  /* 0x009e000801007387 */ /* 0x0001e80000100a00 */
[----:B0-----:R-:W3:Y:S04]  /*158ed0*/  LDL.LU R8, [R1+0x21f0] ;  /* 0x0021f00001087983 */ /* 0x001ee80000300800 */
[----:B------:R-:W3:Y:S04]  /*158ee0*/  LDL.LU R9, [R1+0x21f4] ;  /* 0x0021f40001097983 */ /* 0x000ee80000300800 */
[----:B------:R-:W2:Y:S04]  /*158ef0*/  LDL.LU R10, [R1+0x21f8] ;  /* 0x0021f800010a7983 */ /* 0x000ea80000300800 */
[----:B------:R-:W2:Y:S01]  /*158f00*/  LDL.LU R11, [R1+0x21fc] ;  /* 0x0021fc00010b7983 */ /* 0x000ea20000300800 */
[----:B----4-:R-:W-:-:S02]  /*158f10*/  IMAD.MOV.U32 R22, RZ, RZ, R4 ;  /* 0x000000ffff167224 */ /* 0x010fc400078e0004 */
[----:B------:R-:W-:Y:S01]  /*158f20*/  IMAD.MOV.U32 R23, RZ, RZ, R0 ;  /* 0x000000ffff177224 */ /* 0x000fe200078e0000 */
[----:B------:R-:W4:Y:S04]  /*158f30*/  LDL.LU R4, [R1+0x9ed0] ;  /* 0x009ed00001047983 */ /* 0x000f280000300800 */
[----:B------:R-:W-:Y:S04]  /*158f40*/  STL.64 [R1+0x9e40], R22 ;  /* 0x009e401601007387 */ /* 0x000fe80000100a00 */
[----:B--2---:R-:W-:Y:S04]  /*158f50*/  STL.64 [R1+0x9e20], R10 ;  /* 0x009e200a01007387 */ /* 0x004fe80000100a00 */
[----:B---3--:R0:W-:Y:S04]  /*158f60*/  STL.64 [R1+0x9e18], R8 ;  /* 0x009e180801007387 */ /* 0x0081e80000100a00 */
        /* <DEDUP_REMOVED lines=26> */
[----:B------:R-:W-:-:S05]  /*159110*/  IMAD.MOV.U32 R20, RZ, RZ, R3 ;  /* 0x000000ffff147224 */ /* 0x000fca00078e0003 */
[----:B------:R-:W-:Y:S01]  /*159120*/  STL [R1+0x9eac], R20 ;  /* 0x009eac1401007387 */ /* 0x000fe20000100800 */
[----:B------:R-:W-:-:S03]  /*159130*/  IMAD.MOV.U32 R21, RZ, RZ, R2 ;  /* 0x000000ffff157224 */ /* 0x000fc600078e0002 */
        /* <DEDUP_REMOVED lines=25> */
[----:B------:R-:W2:Y:S01]  /*1592d0*/  LDL.LU R11, [R1+0x224c] ;  /* 0x00224c00010b7983 */ /* 0x000ea20000300800 */
[----:B----4-:R-:W-:Y:S03]  /*1592e0*/  HMMA.16816.F32 R20, R12, R4, R20 ;  /* 0x000000040c14723c */ /* 0x010fe60000001814 */
        /* <DEDUP_REMOVED lines=16> */
[----:B0-----:R-:W2:Y:S04]  /*1593f0*/  LDL.LU.64 R22, [R1+0x9eb8] ;  /* 0x009eb80001167983 */ /* 0x001ea80000300a00 */
[----:B------:R-:W3:Y:S04]  /*159400*/  LDL.LU.64 R20, [R1+0x9eb0] ;  /* 0x009eb00001147983 */ /* 0x000ee80000300a00 */
[----:B------:R-:W-:Y:S04]  /*159410*/  STL.64 [R1+0x9c60], R6 ;  /* 0x009c600601007387 */ /* 0x000fe80000100a00 */
[----:B------:R0:W-:Y:S01]  /*159420*/  STL.64 [R1+0x9c58], R4 ;  /* 0x009c580401007387 */ /* 0x0001e20000100a00 */
[----:B------:R-:W-:-:S03]  /*159430*/  IMAD R0, R0, 0x100, R3 ;  /* 0x0000010000007824 */ /* 0x000fc600078e0203 */
[----:B0-----:R-:W4:Y:S04]  /*159440*/  LDL.LU R4, [R1+0x2160] ;  /* 0x0021600001047983 */ /* 0x001f280000300800 */
[----:B------:R-:W4:Y:S04]  /*159450*/  LDL.LU R5, [R1+0x2164] ;  /* 0x0021640001057983 */ /* 0x000f280000300800 */
[----:B------:R-:W4:Y:S04]  /*159460*/  LDL.LU R6, [R1+0x2168] ;  /* 0x0021680001067983 */ /* 0x000f280000300800 */
[----:B------:R-:W4:Y:S01]  /*159470*/  LDL.LU R7, [R1+0x216c] ;  /* 0x00216c0001077983 */ /* 0x000f220000300800 */
[----:B--2---:R-:W-:-:S02]  /*159480*/  IMAD R23, R23, 0x100, R28 ;  /* 0x0000010017177824 */ /* 0x004fc400078e021c */
[----:B---3--:R-:W-:Y:S02]  /*159490*/  IMAD R29, R29, 0x100, R20 ;  /* 0x000001001d1d7824 */ /* 0x008fe400078e0214 */
[----:B------:R-:W-:Y:S01]  /*1594a0*/  IMAD R22, R22, 0x100, R2 ;  /* 0x0000010016167824 */ /* 0x000fe200078e0202 */
[----:B------:R-:W2:Y:S04]  /*1594b0*/  LDL.LU R20, [R1+0x9eac] ;  /* 0x009eac0001147983 */ /* 0x000ea80000300800 */
[----:B------:R-:W3:Y:S04]  /*1594c0*/  LDL.LU R28, [R1+0x9ea8] ;  /* 0x009ea800011c7983 */ /* 0x000ee80000300800 */
        /* <DEDUP_REMOVED lines=71> */
[----:B0-----:R-:W3:Y:S04]  /*159940*/  LDL.LU.64 R22, [R1+0x9d98] ;  /* 0x009d980001167983 */ /* 0x001ee80000300a00 */
[----:B------:R-:W3:Y:S04]  /*159950*/  LDL.LU.64 R20, [R1+0x9d90] ;  /* 0x009d900001147983 */ /* 0x000ee80000300a00 */
[----:B------:R-:W4:Y:S01]  /*159960*/  LDL.LU R0, [R1+0x376c] ;  /* 0x00376c0001007983 */ /* 0x000f220000300800 */
[----:B--2---:R-:W-:-:S15]  /*159970*/  HMMA.16816.F32 R16, R12, R10, R16 ;  /* 0x0000000a0c10723c */ /* 0x004fde0000001810 */
[----:B------:R-:W-:-:S04]  /*159980*/  NOP ;  /* 0x0000000000007918 */ /* 0x000fc80000000000 */
[----:B------:R-:W-:Y:S04]  /*159990*/  STL.64 [R1+0x240], R16 ;  /* 0x0002401001007387 */ /* 0x000fe80000100a00 */
[----:B------:R0:W-:Y:S04]  /*1599a0*/  STL.64 [R1+0x248], R18 ;  /* 0x0002481201007387 */ /* 0x0001e80000100a00 */
[----:B0-----:R-:W2:Y:S04]  /*1599b0*/  LDL.LU.64 R18, [R1+0x9d88] ;  /* 0x009d880001127983 */ /* 0x001ea80000300a00 */
[----:B------:R-:W2:Y:S01]  /*1599c0*/  LDL.LU.64 R16, [R1+0x9d80] ;  /* 0x009d800001107983 */ /* 0x000ea20000300a00 */
[----:B---3--:R-:W-:Y:S03]  /*1599d0*/  HMMA.16816.F32 R8, R12, R8, R20 ;  /* 0x000000080c08723c */ /* 0x008fe60000001814 */
[----:B------:R-:W4:Y:S04]  /*1599e0*/  LDL.LU.64 R22, [R1+0x9d78] ;  /* 0x009d780001167983 */ /* 0x000f280000300a00 */
[----:B------:R-:W2:-:S12]  /*1599f0*/  LDL.LU.64 R20, [R1+0x9d70] ;  /* 0x009d700001147983 */ /* 0x000e980000300a00 */
[----:B------:R-:W-:Y:S04]  /*159a00*/  STL.64 [R1+0x230], R8 ;  /* 0x0002300801007387 */ /* 0x000fe80000100a00 */
[----:B------:R0:W-:Y:S04]  /*159a10*/  STL.64 [R1+0x238], R10 ;  /* 0x0002380a01007387 */ /* 0x0001e80000100a00 */
[----:B0-----:R-:W3:Y:S01]  /*159a20*/  LDL.LU.64 R10, [R1+0x9d68] ;  /* 0x009d6800010a7983 */ /* 0x001ee20000300a00 */
        /* <DEDUP_REMOVED lines=16> */
[----:B0-----:R-:W3:Y:S01]  /*159b30*/  LDL.LU R4, [R1+0x100] ;  /* 0x0001000001047983 */ /* 0x001ee20000300800 */
[C---:B--2---:R-:W-:Y:S08]  /*159b40*/  HMMA.16816.F32 R16, R12.reuse, R24, R16 ;  /* 0x000000180c10723c */ /* 0x044ff00000001810 */
[C---:B----4-:R-:W-:Y:S11]  /*159b50*/  HMMA.16816.F32 R8, R12.reuse, R26, R20 ;  /* 0x0000001a0c08723c */ /* 0x050ff60000001814 */
[----:B------:R-:W-:Y:S04]  /*159b60*/  STL.64 [R1+0x1f0], R16 ;  /* 0x0001f01001007387 */ /* 0x000fe80000100a00 */
[----:B------:R-:W-:Y:S04]  /*159b70*/  STL.64 [R1+0x1f8], R18 ;  /* 0x0001f81201007387 */ /* 0x000fe80000100a00 */
        /* <DEDUP_REMOVED lines=24> */
[----:B------:R-:W2:Y:S04]  /*159d00*/  LDL.LU R24, [R1+0x8] ;  /* 0x0000080001187983 */ /* 0x000ea80000300800 */
        /* <DEDUP_REMOVED lines=24> */
[----:B------:R-:W4:Y:S04]  /*159e90*/  LDL.LU R10, [R1+0x148] ;  /* 0x00014800010a7983 */ /* 0x000f280000300800 */
[----:B------:R-:W4:Y:S04]  /*159ea0*/  LDL.LU R11, [R1+0x14c] ;  /* 0x00014c00010b7983 */ /* 0x000f280000300800 */
        /* <DEDUP_REMOVED lines=97> */
[----:B0-----:R-:W4:Y:S04]  /*15a4c0*/  LDL.LU.64 R10, [R1+0x9c80] ;  /* 0x009c8000010a7983 */ /* 0x001f280000300a00 */
[----:B------:R-:W2:Y:S04]  /*15a4d0*/  LDL.LU.64 R8, [R1+0x9c78] ;  /* 0x009c780001087983 */ /* 0x000ea80000300a00 */
        /* <DEDUP_REMOVED lines=22> */
[----:B----4-:R-:W-:Y:S01]  /*15a640*/  HMMA.16816.F32 R8, R12, R4, R8 ;  /* 0x000000040c08723c */ /* 0x010fe20000001808 */
[----:B------:R-:W-:-:S15]  /*15a650*/  F2FP.F16.E4M3.UNPACK_B R0, R0.H1 ;  /* 0x00000000ff00723e */ /* 0x000fde00030006ff */
[----:B------:R-:W-:-:S03]  /*15a660*/  NOP ;  /* 0x0000000000007918 */ /* 0x000fc60000000000 */
[----:B------:R0:W-:Y:S04]  /*15a670*/  STL.64 [R1+0xf0], R8 ;  /* 0x0000f00801007387 */ /* 0x0001e80000100a00 */
[----:B------:R-:W-:Y:S01]  /*15a680*/  STL.64 [R1+0xf8], R10 ;  /* 0x0000f80a01007387 */ /* 0x000fe20000100a00 */
[----:B0-----:R-:W-:Y:S01]  /*15a690*/  F2FP.F16.E4M3.UNPACK_B R8, R29.H1 ;  /* 0x0000001dff08723e */ /* 0x001fe200030006ff */
[----:B--2---:R-:W-:Y:S02]  /*15a6a0*/  HMMA.16816.F32 R12, R12, R2, R24 ;  /* 0x000000020c0c723c */ /* 0x004fe40000001818 */
[----:B------:R-:W2:-:S15]  /*15a6b0*/  LDL.LU R24, [R1+0x2070] ;  /* 0x0020700001187983 */ /* 0x000e9e0000300800 */
[----:B------:R-:W-:Y:S02]  /*15a6c0*/  NOP ;  /* 0x0000000000007918 */ /* 0x000fe40000000000 */
[----:B------:R-:W-:Y:S04]  /*15a6d0*/  STL.64 [R1+0xe0], R12 ;  /* 0x0000e00c01007387 */ /* 0x000fe80000100a00 */
[----:B------:R-:W-:Y:S04]  /*15a6e0*/  STL.64 [R1+0xe8], R14 ;  /* 0x0000e80e01007387 */ /* 0x000fe80000100a00 */
[----:B------:R-:W-:Y:S04]  /*15a6f0*/  STL [R1+0x98], R8 ;  /* 0x0000980801007387 */ /* 0x000fe80000100800 */
[----:B------:R-:W2:Y:S04]  /*15a700*/  LDL.LU R25, [R1+0x2074] ;  /* 0x0020740001197983 */ /* 0x000ea80000300800 */
[----:B------:R-:W-:Y:S04]  /*15a710*/  STL [R1+0x9c], R0 ;  /* 0x00009c0001007387 */ /* 0x000fe80000100800 */
[----:B------:R-:W4:Y:S04]  /*15a720*/  LDL.LU R26, [R1+0x2078] ;  /* 0x00207800011a7983 */ /* 0x000f280000300800 */
[----:B------:R-:W4:Y:S01]  /*15a730*/  LDL.LU R27, [R1+0x207c] ;  /* 0x00207c00011b7983 */ /* 0x000f220000300800 */
[----:B---3--:R-:W-:-:S02]  /*15a740*/  IMAD R5, R20, 0x100, R19 ;  /* 0x0000010014057824 */ /* 0x008fc400078e0213 */
[----:B------:R-:W-:Y:S02]  /*15a750*/  IMAD R6, R22, 0x100, R21 ;  /* 0x0000010016067824 */ /* 0x000fe400078e0215 */
[----:B------:R-:W-:Y:S01]  /*15a760*/  IMAD R7, R28, 0x100, R23 ;  /* 0x000001001c077824 */ /* 0x000fe200078e0217 */
[----:B----4-:R-:W-:Y:S04]  /*15a770*/  STL.64 [R1+0x9ba0], R26 ;  /* 0x009ba01a01007387 */ /* 0x010fe80000100a00 */
        /* <DEDUP_REMOVED lines=12> */
[----:B--2---:R-:W-:Y:S04]  /*15a840*/  STL.64 [R1+0x9bb8], R24 ;  /* 0x009bb81801007387 */ /* 0x004fe80000100a00 */
[----:B-1----:R-:W2:Y:S04]  /*15a850*/  LDL.LU R20, [R1+0x20b0] ;  /* 0x0020b00001147983 */ /* 0x002ea80000300800 */
        /* <DEDUP_REMOVED lines=22> */
[----:B------:R-:W2:Y:S04]  /*15a9c0*/  LDL.LU R21, [R1+0x3788] ;  /* 0x0037880001157983 */ /* 0x000ea80000300800 */
[----:B---3--:R-:W-:Y:S04]  /*15a9d0*/  STL.64 [R1+0x9c30], R22 ;  /* 0x009c301601007387 */ /* 0x008fe80000100a00 */
[----:B--2---:R-:W-:Y:S04]  /*15a9e0*/  STL.64 [R1+0x9c28], R20 ;  /* 0x009c281401007387 */ /* 0x004fe80000100a00 */
[----:B------:R-:W2:Y:S04]  /*15a9f0*/  LDL.LU R26, [R1+0x37ac] ;  /* 0x0037ac00011a7983 */ /* 0x000ea80000300800 */
[----:B------:R-:W2:Y:S04]  /*15aa00*/  LDL.LU R27, [R1+0x37b8] ;  /* 0x0037b800011b7983 */ /* 0x000ea80000300800 */
[----:B--2---:R-:W-:Y:S04]  /*15aa10*/  STL.64 [R1+0x9c00], R26 ;  /* 0x009c001a01007387 */ /* 0x004fe80000100a00 */
[----:B----4-:R0:W-:Y:S04]  /*15aa20*/  STL.64 [R1+0x9bf8], R24 ;  /* 0x009bf81801007387 */ /* 0x0101e80000100a00 */
[----:B0-----:R-:W2:Y:S04]  /*15aa30*/  LDL.LU R24, [R1+0x110] ;  /* 0x0001100001187983 */ /* 0x001ea80000300800 */
[----:B------:R-:W2:Y:S04]  /*15aa40*/  LDL.LU R25, [R1+0x114] ;  /* 0x0001140001197983 */ /* 0x000ea80000300800 */
[----:B------:R-:W3:Y:S04]  /*15aa50*/  LDL.LU R26, [R1+0x118] ;  /* 0x00011800011a7983 */ /* 0x000ee80000300800 */
[----:B------:R-:W3:Y:S04]  /*15aa60*/  LDL.LU R27, [R1+0x11c] ;  /* 0x00011c00011b7983 */ /* 0x000ee80000300800 */
[----:B------:R-:W4:Y:S01]  /*15aa70*/  LDL.LU R21, [R1+0x3778] ;  /* 0x0037780001157983 */ /* 0x000f220000300800 */
[----:B------:R-:W-:-:S02]  /*15aa80*/  IMAD R4, R18, 0x100, R17 ;  /* 0x0000010012047824 */ /* 0x000fc400078e0211 */
[----:B------:R-:W-:Y:S01]  /*15aa90*/  IMAD.MOV.U32 R22, RZ, RZ, R8 ;  /* 0x000000ffff167224 */ /* 0x000fe200078e0008 */
[----:B---3--:R-:W-:Y:S04]  /*15aaa0*/  STL.64 [R1+0x9c10], R26 ;  /* 0x009c101a01007387 */ /* 0x008fe80000100a00 */
[----:B--2---:R-:W-:Y:S04]  /*15aab0*/  STL.64 [R1+0x9c08], R24 ;  /* 0x009c081801007387 */ /* 0x004fe80000100a00 */
        /* <DEDUP_REMOVED lines=16> */
[----:B------:R-:W-:-:S02]  /*15abc0*/  F2FP.F16.E4M3.UNPACK_B R12, R4 ;  /* 0x00000004ff0c723e */ /* 0x000fc400020006ff */
[----:B--2---:R-:W-:Y:S04]  /*15abd0*/  STL.64 [R1+0x9c40], R10 ;  /* 0x009c400a01007387 */ /* 0x004fe80000100a00 */
[----:B------:R0:W-:Y:S04]  /*15abe0*/  STL.64 [R1+0x9c38], R8 ;  /* 0x009c380801007387 */ /* 0x0001e80000100a00 */
[----:B0-----:R-:W2:Y:S04]  /*15abf0*/  LDL.LU R8, [R1+0xc0] ;  /* 0x0000c00001087983 */ /* 0x001ea80000300800 */
[----:B------:R-:W2:Y:S04]  /*15ac00*/  LDL.LU R9, [R1+0xc4] ;  /* 0x0000c40001097983 */ /* 0x000ea80000300800 */
[----:B------:R-:W2:Y:S04]  /*15ac10*/  LDL.LU R10, [R1+0xc8] ;  /* 0x0000c800010a7983 */ /* 0x000ea80000300800 */
[----:B------:R-:W2:Y:S01]  /*15ac20*/  LDL.LU R11, [R1+0xcc] ;  /* 0x0000cc00010b7983 */ /* 0x000ea20000300800 */
[----:B------:R-:W-:-:S02]  /*15ac30*/  F2FP.F16.E4M3.UNPACK_B R13, R5 ;  /* 0x00000005ff0d723e */ /* 0x000fc400020006ff */
[----:B------:R-:W-:Y:S02]  /*15ac40*/  F2FP.F16.E4M3.UNPACK_B R14, R6 ;  /* 0x00000006ff0e723e */ /* 0x000fe400020006ff */
[----:B------:R-:W-:Y:S02]  /*15ac50*/  F2FP.F16.E4M3.UNPACK_B R15, R7 ;  /* 0x00000007ff0f723e */ /* 0x000fe400020006ff */
[----:B----4-:R-:W-:Y:S01]  /*15ac60*/  F2FP.F16.E4M3.UNPACK_B R24, R21.H1 ;  /* 0x00000015ff18723e */ /* 0x010fe200030006ff */
[----:B------:R-:W4:Y:S04]  /*15ac70*/  LDL.LU R19, [R1+0x37ec] ;  /* 0x0037ec0001137983 */ /* 0x000f280000300800 */
        /* <DEDUP_REMOVED lines=21> */
[----:B------:R-:W-:Y:S02]  /*15add0*/  F2FP.F16.E4M3.UNPACK_B R21, R22.H1 ;  /* 0x00000016ff15723e */ /* 0x000fe400030006ff */
[----:B------:R-:W-:-:S03]  /*15ade0*/  F2FP.F16.E4M3.UNPACK_B R6, R23.H1 ;  /* 0x00000017ff06723e */ /* 0x000fc600030006ff */
        /* <DEDUP_REMOVED lines=8> */
[----:B--2---:R-:W-:-:S05]  /*15ae70*/  F2FP.F16.E4M3.UNPACK_B R7, R24.H1 ;  /* 0x00000018ff07723e */ /* 0x004fca00030006ff */
[----:B------:R-:W-:Y:S02]  /*15ae80*/  STL.64 [R1+0x80], R6 ;  /* 0x0000800601007387 */ /* 0x000fe40000100a00 */
[----:B---3--:R-:W-:-:S15]  /*15ae90*/  HMMA.16816.F32 R20, R12, R6, R20 ;  /* 0x000000060c14723c */ /* 0x008fde0000001814 */
[----:B------:R-:W-:-:S04]  /*15aea0*/  NOP ;  /* 0x0000000000007918 */ /* 0x000fc80000000000 */
        /* <DEDUP_REMOVED lines=29> */
[----:B------:R-:W-:-:S02]  /*15b080*/  F2FP.F16.E4M3.UNPACK_B R2, R16.H1 ;  /* 0x00000010ff02723e */ /* 0x000fc400030006ff */
[----:B------:R-:W-:-:S07]  /*15b090*/  F2FP.F16.E4M3.UNPACK_B R3, R17.H1 ;  /* 0x00000011ff03723e */ /* 0x000fce00030006ff */
[----:B------:R-:W-:Y:S03]  /*15b0a0*/  HMMA.16816.F32 R8, R12, R2, R8 ;  /* 0x000000020c08723c */ /* 0x000fe60000001808 */
[----:B------:R0:W-:Y:S04]  /*15b0b0*/  STL.64 [R1+0x1d20], R4 ;  /* 0x001d200401007387 */ /* 0x0001e80000100a00 */
[----:B------:R-:W-:Y:S04]  /*15b0c0*/  STL.64 [R1+0x1d28], R6 ;  /* 0x001d280601007387 */ /* 0x000fe80000100a00 */
[----:B------:R1:W-:Y:S01]  /*15b0d0*/  STL.64 [R1+0x60], R2 ;  /* 0x0000600201007387 */ /* 0x0003e20000100a00 */
[----:B0-----:R-:W-:-:S02]  /*15b0e0*/  F2FP.F16.E4M3.UNPACK_B R4, R18.H1 ;  /* 0x00000012ff04723e */ /* 0x001fc400030006ff */
[----:B----4-:R-:W-:-:S05]  /*15b0f0*/  F2FP.F16.E4M3.UNPACK_B R5, R19.H1 ;  /* 0x00000013ff05723e */ /* 0x010fca00030006ff */
[----:B------:R-:W-:Y:S04]  /*15b100*/  STL.64 [R1+0x1d30], R8 ;  /* 0x001d300801007387 */ /* 0x000fe80000100a00 */
[----:B------:R-:W-:Y:S04]  /*15b110*/  STL.64 [R1+0x1d38], R10 ;  /* 0x001d380a01007387 */ /* 0x000fe80000100a00 */
[----:B------:R2:W-:Y:S01]  /*15b120*/  STL.64 [R1+0x58], R4 ;  /* 0x0000580401007387 */ /* 0x0005e20000100a00 */
[----:B-1----:R-:W-:Y:S02]  /*15b130*/  F2FP.F16.E4M3.UNPACK_B R2, R28.H1 ;  /* 0x0000001cff02723e */ /* 0x002fe400030006ff */
[----:B------:R-:W-:-:S02]  /*15b140*/  F2FP.F16.E4M3.UNPACK_B R3, R29.H1 ;  /* 0x0000001dff03723e */ /* 0x000fc400030006ff */
[----:B------:R-:W-:Y:S01]  /*15b150*/  F2FP.F16.E4M3.UNPACK_B R0, R0.H1 ;  /* 0x00000000ff00723e */ /* 0x000fe200030006ff */
[----:B--2---:R-:W-:-:S15]  /*15b160*/  HMMA.16816.F32 R4, R12, R4, R20 ;  /* 0x000000040c04723c */ /* 0x004fde0000001814 */
[----:B------:R-:W-:-:S04]  /*15b170*/  NOP ;  /* 0x0000000000007918 */ /* 0x000fc80000000000 */
[----:B------:R-:W-:Y:S04]  /*15b180*/  STL.64 [R1+0x2080], R4 ;  /* 0x0020800401007387 */ /* 0x000fe80000100a00 */
[----:B------:R3:W-:Y:S02]  /*15b190*/  STL.64 [R1+0x2088], R6 ;  /* 0x0020880601007387 */ /* 0x0007e40000100a00 */
[----:B---3--:R-:W-:Y:S02]  /*15b1a0*/  HMMA.16816.F32 R4, R12, R2, R24 ;  /* 0x000000020c04723c */ /* 0x008fe40000001818 */
        /* <DEDUP_REMOVED lines=24> */
[----:B------:R-:W2:Y:S04]  /*15b330*/  LDL.LU R4, [R1+0x385c] ;  /* 0x00385c0001047983 */ /* 0x000ea80000300800 */
[----:B----4-:R-:W-:Y:S04]  /*15b340*/  STL [R1+0x9b30], R6 ;  /* 0x009b300601007387 */ /* 0x010fe80000100800 */
[----:B--2---:R-:W-:Y:S04]  /*15b350*/  STL.64 [R1+0x9b28], R4 ;  /* 0x009b280401007387 */ /* 0x004fe80000100a00 */
[----:B------:R-:W2:Y:S04]  /*15b360*/  LDL.LU R2, [R1+0x3868] ;  /* 0x0038680001027983 */ /* 0x000ea80000300800 */
[----:B------:R-:W3:Y:S04]  /*15b370*/  LDL.LU R3, [R1+0x386c] ;  /* 0x00386c0001037983 */ /* 0x000ee80000300800 */
[----:B------:R-:W4:Y:S04]  /*15b380*/  LDL.LU R16, [R1+0x3878] ;  /* 0x0038780001107983 */ /* 0x000f280000300800 */
[----:B------:R-:W2:Y:S04]  /*15b390*/  LDL.LU R20, [R1+0x2000] ;  /* 0x0020000001147983 */ /* 0x000ea80000300800 */
[----:B------:R-:W2:Y:S04]  /*15b3a0*/  LDL.LU R21, [R1+0x2004] ;  /* 0x0020040001157983 */ /* 0x000ea80000300800 */
[----:B------:R-:W2:Y:S04]  /*15b3b0*/  LDL.LU R22, [R1+0x2008] ;  /* 0x0020080001167983 */ /* 0x000ea80000300800 */
[----:B------:R-:W2:Y:S04]  /*15b3c0*/  LDL.LU R23, [R1+0x200c] ;  /* 0x00200c0001177983 */ /* 0x000ea80000300800 */
[----:B0-----:R-:W2:Y:S04]  /*15b3d0*/  LDL.LU R9, [R1+0x382c] ;  /* 0x00382c0001097983 */ /* 0x001ea80000300800 */
[----:B------:R-:W2:Y:S04]  /*15b3e0*/  LDL.LU R10, [R1+0x3838] ;  /* 0x00383800010a7983 */ /* 0x000ea80000300800 */
[----:B------:R-:W2:Y:S04]  /*15b3f0*/  LDL.LU R11, [R1+0x383c] ;  /* 0x00383c00010b7983 */ /* 0x000ea80000300800 */
[----:B--2---:R-:W-:Y:S04]  /*15b400*/  STL [R1+0x9b48], R11 ;  /* 0x009b480b01007387 */ /* 0x004fe80000100800 */
[----:B------:R-:W2:Y:S04]  /*15b410*/  LDL.LU R7, [R1+0x3848] ;  /* 0x0038480001077983 */ /* 0x000ea80000300800 */
[----:B--2---:R-:W-:Y:S04]  /*15b420*/  STL [R1+0x9b60], R7 ;  /* 0x009b600701007387 */ /* 0x004fe80000100800 */
        /* <DEDUP_REMOVED lines=8> */
[----:B------:R-:W-:Y:S04]  /*15b4b0*/  STL [R1+0x9b80], R10 ;  /* 0x009b800a01007387 */ /* 0x000fe80000100800 */
[----:B------:R-:W3:Y:S04]  /*15b4c0*/  LDL.LU R4, [R1+0x380c] ;  /* 0x00380c0001047983 */ /* 0x000ee80000300800 */
        /* <DEDUP_REMOVED lines=47> */
[----:B------:R-:W3:Y:S04]  /*15b7c0*/  LDL.LU.64 R8, [R1+0x9b78] ;  /* 0x009b780001087983 */ /* 0x000ee80000300a00 */
[----:B------:R2:W-:Y:S02]  /*15b7d0*/  STL.64 [R1+0x40], R4 ;  /* 0x0000400401007387 */ /* 0x0005e40000100a00 */
[----:B--2---:R-:W-:Y:S02]  /*15b7e0*/  HMMA.16816.F32 R4, R12, R4, R20 ;  /* 0x000000040c04723c */ /* 0x004fe40000001814 */
[----:B------:R-:W2:Y:S04]  /*15b7f0*/  LDL.LU.64 R22, [R1+0x9b70] ;  /* 0x009b700001167983 */ /* 0x000ea80000300a00 */
[----:B------:R-:W2:-:S13]  /*15b800*/  LDL.LU.64 R20, [R1+0x9b68] ;  /* 0x009b680001147983 */ /* 0x000e9a0000300a00 */
[----:B------:R-:W-:Y:S04]  /*15b810*/  STL.64 [R1+0x2050], R4 ;  /* 0x0020500401007387 */ /* 0x000fe80000100a00 */
[----:B------:R0:W-:Y:S01]  /*15b820*/  STL.64 [R1+0x2058], R6 ;  /* 0x0020580601007387 */ /* 0x0001e20000100a00 */
[----:B---3--:R-:W-:Y:S02]  /*15b830*/  F2FP.F16.E4M3.UNPACK_B R8, R8.H1 ;  /* 0x00000008ff08723e */ /* 0x008fe400030006ff */
[----:B------:R-:W-:Y:S01]  /*15b840*/  F2FP.F16.E4M3.UNPACK_B R9, R9.H1 ;  /* 0x00000009ff09723e */ /* 0x000fe200030006ff */
[----:B0-----:R-:W3:Y:S01]  /*15b850*/  LDL.LU R7, [R1+0x9b60] ;  /* 0x009b600001077983 */ /* 0x001ee20000300800 */
[----:B------:R-:W-:-:S03]  /*15b860*/  F2FP.F16.E4M3.UNPACK_B R4, R10.H1 ;  /* 0x0000000aff04723e */ /* 0x000fc600030006ff */
[----:B------:R2:W-:Y:S02]  /*15b870*/  STL.64 [R1+0x38], R8 ;  /* 0x0000380801007387 */ /* 0x0005e40000100a00 */
[----:B--2---:R-:W-:Y:S02]  /*15b880*/  HMMA.16816.F32 R8, R12, R8, R20 ;  /* 0x000000080c08723c */ /* 0x004fe40000001814 */
[----:B------:R-:W2:Y:S04]  /*15b890*/  LDL.LU.64 R22, [R1+0x9b58] ;  /* 0x009b580001167983 */ /* 0x000ea80000300a00 */
[----:B------:R-:W2:-:S13]  /*15b8a0*/  LDL.LU.64 R20, [R1+0x9b50] ;  /* 0x009b500001147983 */ /* 0x000e9a0000300a00 */
[----:B------:R-:W-:Y:S04]  /*15b8b0*/  STL.64 [R1+0x2040], R8 ;  /* 0x0020400801007387 */ /* 0x000fe80000100a00 */
[----:B------:R0:W-:Y:S04]  /*15b8c0*/  STL.64 [R1+0x2048], R10 ;  /* 0x0020480a01007387 */ /* 0x0001e80000100a00 */
[----:B0-----:R-:W2:Y:S01]  /*15b8d0*/  LDL.LU R11, [R1+0x9b48] ;  /* 0x009b4800010b7983 */ /* 0x001ea20000300800 */
[----:B---3--:R-:W-:Y:S02]  /*15b8e0*/  F2FP.F16.E4M3.UNPACK_B R8, R7.H1 ;  /* 0x00000007ff08723e */ /* 0x008fe400030006ff */
[----:B--2---:R-:W-:-:S05]  /*15b8f0*/  F2FP.F16.E4M3.UNPACK_B R5, R11.H1 ;  /* 0x0000000bff05723e */ /* 0x004fca00030006ff */
[----:B------:R0:W-:Y:S02]  /*15b900*/  STL.64 [R1+0x30], R4 ;  /* 0x0000300401007387 */ /* 0x0001e40000100a00 */
[----:B0-----:R-:W-:Y:S02]  /*15b910*/  HMMA.16816.F32 R4, R12, R4, R20 ;  /* 0x000000040c04723c */ /* 0x001fe40000001814 */
[----:B------:R-:W2:Y:S04]  /*15b920*/  LDL.LU.64 R22, [R1+0x9b40] ;  /* 0x009b400001167983 */ /* 0x000ea80000300a00 */
[----:B------:R-:W2:-:S13]  /*15b930*/  LDL.LU.64 R20, [R1+0x9b38] ;  /* 0x009b380001147983 */ /* 0x000e9a0000300a00 */
[----:B------:R-:W-:Y:S04]  /*15b940*/  STL.64 [R1+0x2030], R4 ;  /* 0x0020300401007387 */ /* 0x000fe80000100a00 */
[----:B------:R0:W-:Y:S04]  /*15b950*/  STL.64 [R1+0x2038], R6 ;  /* 0x0020380601007387 */ /* 0x0001e80000100a00 */
[----:B0-----:R-:W3:Y:S04]  /*15b960*/  LDL.LU R6, [R1+0x9b30] ;  /* 0x009b300001067983 */ /* 0x001ee80000300800 */
        /* <DEDUP_REMOVED lines=25> */
[----:B----4-:R-:W-:-:S02]  /*15bb00*/  F2FP.F16.E4M3.UNPACK_B R2, R16.H1 ;  /* 0x00000010ff02723e */ /* 0x010fc400030006ff */
[----:B------:R-:W-:-:S10]  /*15bb10*/  F2FP.F16.E4M3.UNPACK_B R3, R17.H1 ;  /* 0x00000011ff03723e */ /* 0x000fd400030006ff */
[----:B------:R0:W-:Y:S04]  /*15bb20*/  STL.64 [R1+0x2000], R4 ;  /* 0x0020000401007387 */ /* 0x0001e80000100a00 */
[----:B------:R-:W-:Y:S04]  /*15bb30*/  STL.64 [R1+0x2008], R6 ;  /* 0x0020080601007387 */ /* 0x000fe80000100a00 */
[----:B------:R1:W-:Y:S01]  /*15bb40*/  STL.64 [R1+0x10], R2 ;  /* 0x0000100201007387 */ /* 0x0003e20000100a00 */
[----:B0-----:R-:W-:Y:S02]  /*15bb50*/  F2FP.F16.E4M3.UNPACK_B R4, R18.H1 ;  /* 0x00000012ff04723e */ /* 0x001fe400030006ff */
[----:B------:R-:W-:Y:S01]  /*15bb60*/  F2FP.F16.E4M3.UNPACK_B R5, R19.H1 ;  /* 0x00000013ff05723e */ /* 0x000fe200030006ff */
[----:B---3--:R-:W-:Y:S01]  /*15bb70*/  HMMA.16816.F32 R8, R12, R2, R8 ;  /* 0x000000020c08723c */ /* 0x008fe20000001808 */
[----:B-1----:R-:W-:-:S02]  /*15bb80*/  F2FP.F16.E4M3.UNPACK_B R2, R28.H1 ;  /* 0x0000001cff02723e */ /* 0x002fc400030006ff */
        /* <DEDUP_REMOVED lines=10> */
[----:B------:R-:W-:Y:S04]  /*15bc30*/  STL.64 [R1], R2 ;  /* 0x0000000201007387 */ /* 0x000fe80000100a00 */
[----:B------:R-:W2:Y:S04]  /*15bc40*/  LDL.LU R25, [R1+0x38cc] ;  /* 0x0038cc0001197983 */ /* 0x000ea80000300800 */
[----:B------:R-:W3:Y:S09]  /*15bc50*/  LDL.LU R22, [R1+0x38d8] ;  /* 0x0038d80001167983 */ /* 0x000ef20000300800 */
[----:B------:R-:W-:Y:S04]  /*15bc60*/  STL.64 [R1+0x1fd0], R4 ;  /* 0x001fd00401007387 */ /* 0x000fe80000100a00 */
[----:B------:R-:W-:Y:S04]  /*15bc70*/  STL.64 [R1+0x1fd8], R6 ;  /* 0x001fd80601007387 */ /* 0x000fe80000100a00 */
[----:B------:R-:W3:Y:S04]  /*15bc80*/  LDL.LU R23, [R1+0x38dc] ;  /* 0x0038dc0001177983 */ /* 0x000ee80000300800 */
[----:B------:R-:W4:Y:S04]  /*15bc90*/  LDL.LU R20, [R1+0x38e8] ;  /* 0x0038e80001147983 */ /* 0x000f280000300800 */
[----:B------:R-:W4:Y:S04]  /*15bca0*/  LDL.LU R21, [R1+0x38ec] ;  /* 0x0038ec0001157983 */ /* 0x000f280000300800 */
[----:B---3--:R-:W-:Y:S04]  /*15bcb0*/  STL.64 [R1+0x9ad0], R22 ;  /* 0x009ad01601007387 */ /* 0x008fe80000100a00 */
[----:B----4-:R0:W-:Y:S04]  /*15bcc0*/  STL.64 [R1+0x9ac8], R20 ;  /* 0x009ac81401007387 */ /* 0x0101e80000100a00 */
        /* <DEDUP_REMOVED lines=31> */
[----:B------:R-:W2:Y:S04]  /*15bec0*/  LDL.LU R19, [R1+0x1fac] ;  /* 0x001fac0001137983 */ /* 0x000ea80000300800 */
[----:B------:R-:W3:Y:S04]  /*15bed0*/  LDL.LU R10, [R1+0x3918] ;  /* 0x00391800010a7983 */ /* 0x000ee80000300800 */
[----:B------:R-:W3:Y:S01]  /*15bee0*/  LDL.LU R11, [R1+0x391c] ;  /* 0x00391c00010b7983 */ /* 0x000ee20000300800 */
[----:B------:R-:W-:Y:S03]  /*15bef0*/  HMMA.16816.F32 R20, R12, R28, R20 ;  /* 0x0000001c0c14723c */ /* 0x000fe60000001814 */
[----:B---3--:R0:W-:Y:S04]  /*15bf00*/  STL.64 [R1+0x9aa0], R10 ;  /* 0x009aa00a01007387 */ /* 0x0081e80000100a00 */
[----:B------:R-:W3:Y:S04]  /*15bf10*/  LDL.LU R8, [R1+0x1f80] ;  /* 0x001f800001087983 */ /* 0x000ee80000300800 */
[----:B------:R-:W3:Y:S04]  /*15bf20*/  LDL.LU R9, [R1+0x1f84] ;  /* 0x001f840001097983 */ /* 0x000ee80000300800 */
[----:B0-----:R-:W3:Y:S04]  /*15bf30*/  LDL.LU R10, [R1+0x1f88] ;  /* 0x001f8800010a7983 */ /* 0x001ee80000300800 */
[----:B------:R-:W3:Y:S04]  /*15bf40*/  LDL.LU R11, [R1+0x1f8c] ;  /* 0x001f8c00010b7983 */ /* 0x000ee80000300800 */
[----:B------:R-:W4:Y:S04]  /*15bf50*/  LDL.LU R0, [R1+0x3928] ;  /* 0x0039280001007983 */ /* 0x000f280000300800 */
[----:B------:R-:W3:Y:S04]  /*15bf60*/  LDL.LU R4, [R1+0x1f50] ;  /* 0x001f500001047983 */ /* 0x000ee80000300800 */
[----:B------:R-:W3:Y:S04]  /*15bf70*/  LDL.LU R5, [R1+0x1f54] ;  /* 0x001f540001057983 */ /* 0x000ee80000300800 */
[----:B------:R-:W3:Y:S04]  /*15bf80*/  LDL.LU R6, [R1+0x1f58] ;  /* 0x001f580001067983 */ /* 0x000ee80000300800 */
[----:B------:R-:W3:Y:S04]  /*15bf90*/  LDL.LU R7, [R1+0x1f5c] ;  /* 0x001f5c0001077983 */ /* 0x000ee80000300800 */
[----:B------:R-:W-:Y:S04]  /*15bfa0*/  STL.64 [R1+0x1fc0], R20 ;  /* 0x001fc01401007387 */ /* 0x000fe80000100a00 */
[----:B------:R0:W-:Y:S04]  /*15bfb0*/  STL.64 [R1+0x1fc8], R22 ;  /* 0x001fc81601007387 */ /* 0x0001e80000100a00 */
[----:B0-----:R-:W3:Y:S04]  /*15bfc0*/  LDL.LU.64 R22, [R1+0x9ae0] ;  /* 0x009ae00001167983 */ /* 0x001ee80000300a00 */
[----:B------:R-:W3:Y:S01]  /*15bfd0*/  LDL.LU.64 R20, [R1+0x9ad8] ;  /* 0x009ad80001147983 */ /* 0x000ee20000300a00 */
[----:B------:R-:W-:-:S02]  /*15bfe0*/  F2FP.F16.E4M3.UNPACK_B R26, R26.H1 ;  /* 0x0000001aff1a723e */ /* 0x000fc400030006ff */
[----:B------:R-:W-:Y:S02]  /*15bff0*/  F2FP.F16.E4M3.UNPACK_B R27, R27.H1 ;  /* 0x0000001bff1b723e */ /* 0x000fe400030006ff */
[----:B------:R-:W-:Y:S02]  /*15c000*/  F2FP.F16.E4M3.UNPACK_B R24, R24.H1 ;  /* 0x00000018ff18723e */ /* 0x000fe400030006ff */
[----:B------:R-:W-:-:S07]  /*15c010*/  F2FP.F16.E4M3.UNPACK_B R25, R25.H1 ;  /* 0x00000019ff19723e */ /* 0x000fce00030006ff */
[C---:B--2---:R-:W-:Y:S01]  /*15c020*/  HMMA.16816.F32 R16, R12.reuse, R24, R16 ;  /* 0x000000180c10723c */ /* 0x044fe20000001810 */
[----:B------:R-:W-:Y:S07]  /*15c030*/  STL.64 [R1+0x9990], R28 ;  /* 0x0099901c01007387 */ /* 0x000fee0000100a00 */
        /* <DEDUP_REMOVED lines=16> */
[----:B--2---:R-:W-:-:S02]  /*15c140*/  F2FP.F16.E4M3.UNPACK_B R22, R22.H1 ;  /* 0x00000016ff16723e */ /* 0x004fc400030006ff */
[----:B------:R-:W-:Y:S02]  /*15c150*/  F2FP.F16.E4M3.UNPACK_B R23, R23.H1 ;  /* 0x00000017ff17723e */ /* 0x000fe400030006ff */
[----:B---3--:R-:W-:Y:S02]  /*15c160*/  F2FP.F16.E4M3.UNPACK_B R20, R20.H1 ;  /* 0x00000014ff14723e */ /* 0x008fe400030006ff */
[----:B------:R-:W-:-:S07]  /*15c170*/  F2FP.F16.E4M3.UNPACK_B R21, R21.H1 ;  /* 0x00000015ff15723e */ /* 0x000fce00030006ff */
[C---:B------:R-:W-:Y:S08]  /*15c180*/  HMMA.16816.F32 R8, R12.reuse, R20, R8 ;  /* 0x000000140c08723c */ /* 0x040ff00000001808 */
        /* <DEDUP_REMOVED lines=18> */
[----:B------:R-:W-:-:S03]  /*15c2b0*/  F2FP.F16.E4M3.UNPACK_B R17, R17.H1 ;  /* 0x00000011ff11723e */ /* 0x000fc600030006ff */
[----:B----4-:R-:W-:Y:S01]  /*15c2c0*/  HMMA.16816.F32 R20, R12, R18, R20 ;  /* 0x000000120c14723c */ /* 0x010fe20000001814 */
[----:B------:R-:W-:Y:S02]  /*15c2d0*/  F2FP.F16.E4M3.UNPACK_B R10, R10.H1 ;  /* 0x0000000aff0a723e */ /* 0x000fe400030006ff */
[----:B------:R-:W-:-:S15]  /*15c2e0*/  F2FP.F16.E4M3.UNPACK_B R11, R11.H1 ;  /* 0x0000000bff0b723e */ /* 0x000fde00030006ff */
[----:B------:R-:W-:Y:S01]  /*15c2f0*/  NOP ;  /* 0x0000000000007918 */ /* 0x000fe20000000000 */
[----:B------:R-:W-:Y:S04]  /*15c300*/  STL.64 [R1+0x1f70], R20 ;  /* 0x001f701401007387 */ /* 0x000fe80000100a00 */
[----:B------:R0:W-:Y:S04]  /*15c310*/  STL.64 [R1+0x1f78], R22 ;  /* 0x001f781601007387 */ /* 0x0001e80000100a00 */
[----:B------:R-:W-:Y:S04]  /*15c320*/  STL.64 [R1+0x9948], R18 ;  /* 0x0099481201007387 */ /* 0x000fe80000100a00 */
[----:B------:R1:W-:Y:S01]  /*15c330*/  STL.64 [R1+0x9940], R16 ;  /* 0x0099401001007387 */ /* 0x0003e20000100a00 */
[C---:B0-----:R-:W-:Y:S08]  /*15c340*/  HMMA.16816.F32 R20, R12.reuse, R16, R24 ;  /* 0x000000100c14723c */ /* 0x041ff00000001818 */
[----:B-1----:R-:W-:Y:S11]  /*15c350*/  HMMA.16816.F32 R16, R12, R10, R4 ;  /* 0x0000000a0c10723c */ /* 0x002ff60000001804 */
[----:B------:R0:W-:Y:S04]  /*15c360*/  STL.64 [R1+0x1f60], R20 ;  /* 0x001f601401007387 */ /* 0x0001e80000100a00 */
[----:B------:R-:W-:Y:S04]  /*15c370*/  STL.64 [R1+0x1f68], R22 ;  /* 0x001f681601007387 */ /* 0x000fe80000100a00 */
[----:B------:R-:W2:Y:S04]  /*15c380*/  LDL.LU R9, [R1+0x392c] ;  /* 0x00392c0001097983 */ /* 0x000ea80000300800 */
[----:B------:R-:W3:Y:S04]  /*15c390*/  LDL.LU R6, [R1+0x3938] ;  /* 0x0039380001067983 */ /* 0x000ee80000300800 */
[----:B------:R-:W-:Y:S04]  /*15c3a0*/  STL.64 [R1+0x1f50], R16 ;  /* 0x001f501001007387 */ /* 0x000fe80000100a00 */
[----:B------:R-:W-:Y:S04]  /*15c3b0*/  STL.64 [R1+0x1f58], R18 ;  /* 0x001f581201007387 */ /* 0x000fe80000100a00 */
[----:B------:R-:W4:Y:S04]  /*15c3c0*/  LDL.LU R7, [R1+0x393c] ;  /* 0x00393c0001077983 */ /* 0x000f280000300800 */
[----:B------:R-:W2:Y:S04]  /*15c3d0*/  LDL.LU R4, [R1+0x3948] ;  /* 0x0039480001047983 */ /* 0x000ea80000300800 */
[----:B------:R-:W2:Y:S04]  /*15c3e0*/  LDL.LU R5, [R1+0x394c] ;  /* 0x00394c0001057983 */ /* 0x000ea80000300800 */
[----:B------:R-:W2:Y:S04]  /*15c3f0*/  LDL.LU R2, [R1+0x3958] ;  /* 0x0039580001027983 */ /* 0x000ea80000300800 */
[----:B------:R-:W2:Y:S04]  /*15c400*/  LDL.LU R3, [R1+0x395c] ;  /* 0x00395c0001037983 */ /* 0x000ea80000300800 */
[----:B0-----:R-:W2:Y:S01]  /*15c410*/  LDL.LU R20, [R1+0x7174] ;  /* 0x0071740001147983 */ /* 0x001ea20000300800 */
[----:B------:R-:W-:-:S03]  /*15c420*/  F2FP.F16.E4M3.UNPACK_B R8, R0.H1 ;  /* 0x00000000ff08723e */ /* 0x000fc600030006ff */
        /* <DEDUP_REMOVED lines=33> */
[----:B--2---:R-:W-:-:S15]  /*15c640*/  HMMA.16816.F32 R16, R12, R8, R16 ;  /* 0x000000080c10723c */ /* 0x004fde0000001810 */
[----:B------:R-:W-:-:S04]  /*15c650*/  NOP ;  /* 0x0000000000007918 */ /* 0x000fc80000000000 */
[----:B------:R-:W-:Y:S04]  /*15c660*/  STL.64 [R1+0x1f40], R16 ;  /* 0x001f401001007387 */ /* 0x000fe80000100a00 */
[----:B------:R0:W-:Y:S04]  /*15c670*/  STL.64 [R1+0x1f48], R18 ;  /* 0x001f481201007387 */ /* 0x0001e80000100a00 */
[----:B0-----:R-:W2:Y:S04]  /*15c680*/  LDL.LU.64 R18, [R1+0x9a98] ;  /* 0x009a980001127983 */ /* 0x001ea80000300a00 */
[----:B------:R-:W2:Y:S01]  /*15c690*/  LDL.LU.64 R16, [R1+0x9a90] ;  /* 0x009a900001107983 */ /* 0x000ea20000300a00 */
[----:B---3--:R-:W-:-:S02]  /*15c6a0*/  F2FP.F16.E4M3.UNPACK_B R6, R6.H1 ;  /* 0x00000006ff06723e */ /* 0x008fc400030006ff */
[----:B----4-:R-:W-:Y:S01]  /*15c6b0*/  F2FP.F16.E4M3.UNPACK_B R7, R7.H1 ;  /* 0x00000007ff07723e */ /* 0x010fe200030006ff */
        /* <DEDUP_REMOVED lines=19> */
[----:B------:R-:W2:Y:S04]  /*15c7f0*/  LDL.LU.64 R16, [R1+0x9a70] ;  /* 0x009a700001107983 */ /* 0x000ea80000300a00 */
[----:B------:R0:W-:Y:S04]  /*15c800*/  STL.64 [R1+0x9918], R6 ;  /* 0x0099180601007387 */ /* 0x0001e80000100a00 */
[----:B0-----:R-:W4:Y:S04]  /*15c810*/  LDL.LU R6, [R1+0x7164] ;  /* 0x0071640001067983 */ /* 0x001f280000300800 */
[----:B------:R-:W2:Y:S04]  /*15c820*/  LDL.LU R7, [R1+0x7178] ;  /* 0x0071780001077983 */ /* 0x000ea80000300800 */
[----:B------:R0:W-:Y:S04]  /*15c830*/  STL.64 [R1+0x9910], R4 ;  /* 0x0099100401007387 */ /* 0x0001e80000100a00 */
[----:B0-----:R-:W2:Y:S04]  /*15c840*/  LDL.LU R4, [R1+0x7170] ;  /* 0x0071700001047983 */ /* 0x001ea80000300800 */
[----:B------:R-:W2:Y:S01]  /*15c850*/  LDL.LU R5, [R1+0x716c] ;  /* 0x00716c0001057983 */ /* 0x000ea20000300800 */
[----:B----4-:R-:W-:-:S03]  /*15c860*/  IMAD R6, R6, 0x100, R20 ;  /* 0x0000010006067824 */ /* 0x010fc600078e0214 */
[----:B------:R-:W4:Y:S01]  /*15c870*/  LDL.LU R20, [R1+0x9a68] ;  /* 0x009a680001147983 */ /* 0x000f220000300800 */
[----:B------:R-:W-:Y:S02]  /*15c880*/  F2FP.F16.E4M3.UNPACK_B R2, R2.H1 ;  /* 0x00000002ff02723e */ /* 0x000fe400030006ff */
[----:B------:R-:W-:Y:S01]  /*15c890*/  F2FP.F16.E4M3.UNPACK_B R3, R3.H1 ;  /* 0x00000003ff03723e */ /* 0x000fe200030006ff */
[----:B------:R-:W-:Y:S02]  /*15c8a0*/  IMAD R0, R0, 0x100, R21 ;  /* 0x0000010000007824 */ /* 0x000fe400078e0215 */
[----:B--2---:R-:W-:-:S04]  /*15c8b0*/  IMAD R5, R5, 0x100, R4 ;  /* 0x0000010005057824 */ /* 0x004fc800078e0204 */
[----:B---3--:R-:W-:Y:S01]  /*15c8c0*/  HMMA.16816.F32 R8, R12, R2, R8 ;  /* 0x000000020c08723c */ /* 0x008fe20000001808 */
[----:B------:R-:W-:Y:S02]  /*15c8d0*/  F2FP.F16.E4M3.UNPACK_B R12, R6 ;  /* 0x00000006ff0c723e */ /* 0x000fe400020006ff */
[----:B------:R-:W-:Y:S02]  /*15c8e0*/  F2FP.F16.E4M3.UNPACK_B R15, R0 ;  /* 0x00000000ff0f723e */ /* 0x000fe400020006ff */
[----:B------:R-:W-:Y:S01]  /*15c8f0*/  F2FP.F16.E4M3.UNPACK_B R13, R5 ;  /* 0x00000005ff0d723e */ /* 0x000fe200020006ff */
[----:B------:R0:W-:Y:S04]  /*15c900*/  STL [R1+0x9894], R2 ;  /* 0x0098940201007387 */ /* 0x0001e80000100800 */
[----:B------:R-:W-:Y:S01]  /*15c910*/  STL [R1+0x9890], R3 ;  /* 0x0098900301007387 */ /* 0x000fe20000100800 */
[----:B------:R-:W-:-:S02]  /*15c920*/  IMAD.MOV.U32 R0, RZ, RZ, R23 ;  /* 0x000000ffff007224 */ /* 0x000fc400078e0017 */
[----:B0-----:R-:W-:-:S06]  /*15c930*/  IMAD.MOV.U32 R2, RZ, RZ, R22 ;  /* 0x000000ffff027224 */ /* 0x001fcc00078e0016 */
[----:B------:R-:W-:Y:S04]  /*15c940*/  STL.64 [R1+0x1d10], R8 ;  /* 0x001d100801007387 */ /* 0x000fe80000100a00 */
[----:B------:R-:W-:Y:S01]  /*15c950*/  STL.64 [R1+0x1d18], R10 ;  /* 0x001d180a01007387 */ /* 0x000fe20000100a00 */
[----:B----4-:R-:W-:-:S05]  /*15c960*/  IMAD R4, R20, 0x100, R7 ;  /* 0x0000010014047824 */ /* 0x010fca00078e0207 */
[----:B------:R-:W-:-:S07]  /*15c970*/  F2FP.F16.E4M3.UNPACK_B R14, R4 ;  /* 0x00000004ff0e723e */ /* 0x000fce00020006ff */
[----:B------:R-:W-:-:S15]  /*15c980*/  HMMA.16816.F32 R4, R12, R22, R16 ;  /* 0x000000160c04723c */ /* 0x000fde0000001810 */
        /* <DEDUP_REMOVED lines=6335> */
[----:B------:R-:W2:Y:S04]  /*175580*/  LDL.LU R26, [R1] ;  /* 0x00000000011a7983 */ /* 0x000ea80000300800 */
[----:B------:R-:W2:Y:S04]  /*175590*/  LDL.LU R27, [R1+0x4] ;  /* 0x00000400011b7983 */ /* 0x000ea80000300800 */
[----:B------:R-:W3:Y:S04]  /*1755a0*/  LDL.LU R24, [R1+0x8] ;  /* 0x0000080001187983 */ /* 0x000ee80000300800 */
[----:B------:R-:W3:Y:S04]  /*1755b0*/  LDL.LU R25, [R1+0xc] ;  /* 0x00000c0001197983 */ /* 0x000ee80000300800 */
        /* <DEDUP_REMOVED lines=8> */
[----:B-1----:R-:W2:Y:S04]  /*175640*/  LDL.LU R26, [R1+0x10] ;  /* 0x00001000011a7983 */ /* 0x002ea80000300800 */
        /* <DEDUP_REMOVED lines=294> */
[----:B------:R-:W4:Y:S04]  /*1768b0*/  LDL.LU.64 R22, [R1+0x7920] ;  /* 0x0079200001167983 */ /* 0x000f280000300a00 */
[----:B------:R-:W3:Y:S04]  /*1768c0*/  LDL.LU.64 R20, [R1+0x7918] ;  /* 0x0079180001147983 */ /* 0x000ee80000300a00 */
[----:B------:R-:W-:Y:S04]  /*1768d0*/  STL.64 [R1+0xf40], R24 ;  /* 0x000f401801007387 */ /* 0x000fe80000100a00 */
[----:B------:R0:W-:Y:S04]  /*1768e0*/  STL.64 [R1+0xf48], R26 ;  /* 0x000f481a01007387 */ /* 0x0001e80000100a00 */
[----:B0-----:R-:W3:Y:S04]  /*1768f0*/  LDL.LU.64 R26, [R1+0x7910] ;  /* 0x00791000011a7983 */ /* 0x001ee80000300a00 */
[----:B------:R-:W3:Y:S01]  /*176900*/  LDL.LU.64 R24, [R1+0x7908] ;  /* 0x0079080001187983 */ /* 0x000ee20000300a00 */
[----:B--2---:R-:W-:Y:S03]  /*176910*/  HMMA.16816.F32 R4, R12, R28, R4 ;  /* 0x0000001c0c04723c */ /* 0x004fe60000001804 */
[----:B------:R-:W2:Y:S04]  /*176920*/  LDL.LU R28, [R1+0x39a4] ;  /* 0x0039a400011c7983 */ /* 0x000ea80000300800 */
[----:B------:R-:W2:-:S12]  /*176930*/  LDL.LU R29, [R1+0x5c8c] ;  /* 0x005c8c00011d7983 */ /* 0x000e980000300800 */
[----:B------:R-:W-:Y:S04]  /*176940*/  STL.64 [R1+0xee0], R4 ;  /* 0x000ee00401007387 */ /* 0x000fe80000100a00 */
[----:B------:R3:W-:Y:S04]  /*176950*/  STL.64 [R1+0xee8], R6 ;  /* 0x000ee80601007387 */ /* 0x0007e80000100a00 */
[----:B------:R-:W2:Y:S01]  /*176960*/  LDL.LU R0, [R1+0x39a8] ;  /* 0x0039a80001007983 */ /* 0x000ea20000300800 */
[C---:B---3--:R-:W-:Y:S08]  /*176970*/  HMMA.16816.F32 R4, R12.reuse, R26, R8 ;  /* 0x0000001a0c04723c */ /* 0x048ff00000001808 */
[C---:B------:R-:W-:Y:S01]  /*176980*/  HMMA.16816.F32 R8, R12.reuse, R24, R16 ;  /* 0x000000180c08723c */ /* 0x040fe20000001810 */
[----:B------:R-:W3:Y:S04]  /*176990*/  LDL.LU R26, [R1+0x39b0] ;  /* 0x0039b000011a7983 */ /* 0x000ee80000300800 */
[----:B------:R-:W3:Y:S06]  /*1769a0*/  LDL.LU R27, [R1+0x5c94] ;  /* 0x005c9400011b7983 */ /* 0x000eec0000300800 */
        /* <DEDUP_REMOVED lines=114> */
[----:B---3--:R-:W-:-:S02]  /*1770d0*/  IADD3 R7, P3, PT, R7, UR76, RZ ;  /* 0x0000004c07077c10 */ /* 0x008fc4000ff7e0ff */
[----:B------:R-:W-:Y:S02]  /*1770e0*/  IADD3 R8, P2, PT, R8, UR76, RZ ;  /* 0x0000004c08087c10 */ /* 0x000fe4000ff5e0ff */
[----:B------:R-:W-:Y:S02]  /*1770f0*/  IADD3 R9, P1, PT, R9, UR76, RZ ;  /* 0x0000004c09097c10 */ /* 0x000fe4000ff3e0ff */
[----:B------:R-:W-:Y:S02]  /*177100*/  IADD3 R10, P6, PT, R10, UR76, RZ ;  /* 0x0000004c0a0a7c10 */ /* 0x000fe4000ffde0ff */
[----:B------:R-:W-:Y:S02]  /*177110*/  IADD3 R11, P5, PT, R11, UR76, RZ ;  /* 0x0000004c0b0b7c10 */ /* 0x000fe4000ffbe0ff */
[----:B------:R-:W-:Y:S01]  /*177120*/  IADD3 R16, P0, PT, R16, UR76, RZ ;  /* 0x0000004c10107c10 */ /* 0x000fe2000ff1e0ff */
[----:B--2---:R-:W-:Y:S01]  /*177130*/  HMMA.16816.F32 R12, R12, R2, R24 ;  /* 0x000000020c0c723c */ /* 0x004fe20000001818 */
[----:B------:R-:W2:Y:S04]  /*177140*/  LDL.LU.64 R26, [R1+0x7880] ;  /* 0x00788000011a7983 */ /* 0x000ea80000300a00 */
[----:B------:R-:W3:Y:S01]  /*177150*/  LDL.LU.64 R24, [R1+0x7878] ;  /* 0x0078780001187983 */ /* 0x000ee20000300a00 */
[----:B------:R-:W-:-:S02]  /*177160*/  IADD3 R17, P4, PT, R17, UR76, RZ ;  /* 0x0000004c11117c10 */ /* 0x000fc4000ff9e0ff */
[----:B------:R-:W-:Y:S02]  /*177170*/  IADD3.X R18, PT, PT, R18, UR72, RZ, P3, !PT ;  /* 0x0000004812127c10 */ /* 0x000fe40009ffe4ff */
[----:B------:R-:W-:Y:S02]  /*177180*/  IADD3 R19, P3, PT, R19, UR76, RZ ;  /* 0x0000004c13137c10 */ /* 0x000fe4000ff7e0ff */
[----:B------:R-:W-:Y:S02]  /*177190*/  IADD3.X R20, PT, PT, R20, UR72, RZ, P2, !PT ;  /* 0x0000004814147c10 */ /* 0x000fe400097fe4ff */
[----:B------:R-:W-:Y:S02]  /*1771a0*/  IADD3 R21, P2, PT, R21, UR76, RZ ;  /* 0x0000004c15157c10 */ /* 0x000fe4000ff5e0ff */
[----:B----4-:R-:W-:Y:S02]  /*1771b0*/  IADD3.X R22, PT, PT, R22, UR72, RZ, P1, !PT ;  /* 0x0000004816167c10 */ /* 0x010fe40008ffe4ff */
[----:B------:R-:W-:Y:S01]  /*1771c0*/  IADD3 R23, P1, PT, R23, UR76, RZ ;  /* 0x0000004c17177c10 */ /* 0x000fe2000ff3e0ff */
[----:B------:R0:W-:Y:S04]  /*1771d0*/  STL.64 [R1+0x7c0], R12 ;  /* 0x0007c00c01007387 */ /* 0x0001e80000100a00 */
[----:B------:R-:W-:Y:S04]  /*1771e0*/  STL.64 [R1+0x7c8], R14 ;  /* 0x0007c80e01007387 */ /* 0x000fe80000100a00 */
        /* <DEDUP_REMOVED lines=13> */
[----:B---3--:R-:W-:-:S02]  /*1772c0*/  IADD3.X R24, PT, PT, R24, UR72, RZ, P6, !PT ;  /* 0x0000004818187c10 */ /* 0x008fc4000b7fe4ff */
[----:B------:R-:W-:Y:S02]  /*1772d0*/  IADD3 R25, P6, PT, R25, UR76, RZ ;  /* 0x0000004c19197c10 */ /* 0x000fe4000ffde0ff */
[----:B--2---:R-:W-:Y:S02]  /*1772e0*/  IADD3.X R26, PT, PT, R26, UR72, RZ, P5, !PT ;  /* 0x000000481a1a7c10 */ /* 0x004fe4000affe4ff */
[----:B------:R-:W-:Y:S01]  /*1772f0*/  IADD3 R27, P5, PT, R27, UR76, RZ ;  /* 0x0000004c1b1b7c10 */ /* 0x000fe2000ffbe0ff */
[----:B------:R-:W-:Y:S04]  /*177300*/  STL [R1+0x39b4], R24 ;  /* 0x0039b41801007387 */ /* 0x000fe80000100800 */
[----:B------:R-:W-:Y:S04]  /*177310*/  STL [R1+0x5c9c], R25 ;  /* 0x005c9c1901007387 */ /* 0x000fe80000100800 */
[----:B------:R-:W-:Y:S04]  /*177320*/  STL [R1+0x39b0], R26 ;  /* 0x0039b01a01007387 */ /* 0x000fe80000100800 */
[----:B------:R-:W-:Y:S04]  /*177330*/  STL [R1+0x5c94], R27 ;  /* 0x005c941b01007387 */ /* 0x000fe80000100800 */
[----:B0-----:R-:W2:Y:S01]  /*177340*/  LDL.LU R12, [R1+0x5c7c] ;  /* 0x005c7c00010c7983 */ /* 0x001ea20000300800 */
[----:B------:R-:W-:-:S02]  /*177350*/  IADD3.X R28, PT, PT, R28, UR72, RZ, P0, !PT ;  /* 0x000000481c1c7c10 */ /* 0x000fc400087fe4ff */
[----:B------:R-:W-:-:S03]  /*177360*/  IADD3 R29, P0, PT, R29, UR76, RZ ;  /* 0x0000004c1d1d7c10 */ /* 0x000fc6000ff1e0ff */
[----:B------:R-:W-:Y:S04]  /*177370*/  STL [R1+0x39a4], R28 ;  /* 0x0039a41c01007387 */ /* 0x000fe80000100800 */
[----:B--2---:R0:W-:Y:S04]  /*177380*/  STL [R1+0x7870], R12 ;  /* 0x0078700c01007387 */ /* 0x0041e80000100800 */
[----:B------:R-:W-:Y:S04]  /*177390*/  STL [R1+0x5c8c], R29 ;  /* 0x005c8c1d01007387 */ /* 0x000fe80000100800 */
[----:B0-----:R-:W2:Y:S01]  /*1773a0*/  LDL.LU R12, [R1+0x39ac] ;  /* 0x0039ac00010c7983 */ /* 0x001ea20000300800 */
[----:B------:R-:W-:-:S05]  /*1773b0*/  IADD3.X R0, PT, PT, R0, UR72, RZ, P4, !PT ;  /* 0x0000004800007c10 */ /* 0x000fca000a7fe4ff */
[----:B------:R-:W-:Y:S04]  /*1773c0*/  STL [R1+0x39a8], R0 ;  /* 0x0039a80001007387 */ /* 0x000fe80000100800 */
        /* <DEDUP_REMOVED lines=30> */
[----:B--2---:R-:W-:-:S05]  /*1775b0*/  IADD3 R12, P4, PT, R12, UR76, RZ ;  /* 0x0000004c0c0c7c10 */ /* 0x004fca000ff9e0ff */
[----:B------:R0:W-:Y:S04]  /*1775c0*/  STL [R1+0x5c84], R12 ;  /* 0x005c840c01007387 */ /* 0x0001e80000100800 */
[----:B0-----:R-:W2:Y:S02]  /*1775d0*/  LDL.LU R12, [R1+0x7874] ;  /* 0x00787400010c7983 */ /* 0x001ea40000300800 */
[----:B--2---:R-:W-:-:S05]  /*1775e0*/  IADD3.X R12, PT, PT, R12, UR72, RZ, P3, !PT ;  /* 0x000000480c0c7c10 */ /* 0x004fca0009ffe4ff */
[----:B------:R0:W-:Y:S04]  /*1775f0*/  STL [R1+0x39ac], R12 ;  /* 0x0039ac0c01007387 */ /* 0x0001e80000100800 */
[----:B0-----:R-:W2:Y:S01]  /*177600*/  LDL.LU R12, [R1+0x7870] ;  /* 0x00787000010c7983 */ /* 0x001ea20000300800 */
[----:B---3--:R-:W-:Y:S02]  /*177610*/  IADD3.X R13, PT, PT, R13, UR72, RZ, P2, !PT ;  /* 0x000000480d0d7c10 */ /* 0x008fe400097fe4ff */
[----:B----4-:R-:W-:Y:S02]  /*177620*/  IADD3 R14, P2, PT, R14, UR76, RZ ;  /* 0x0000004c0e0e7c10 */ /* 0x010fe4000ff5e0ff */
[----:B------:R-:W-:Y:S02]  /*177630*/  IADD3.X R15, PT, PT, R15, UR72, RZ, P1, !PT ;  /* 0x000000480f0f7c10 */ /* 0x000fe40008ffe4ff */
[----:B------:R-:W-:-:S02]  /*177640*/  IADD3 R2, P1, PT, R2, UR76, RZ ;  /* 0x0000004c02027c10 */ /* 0x000fc4000ff3e0ff */
[----:B------:R-:W-:Y:S02]  /*177650*/  IADD3.X R3, PT, PT, R3, UR72, RZ, P6, !PT ;  /* 0x0000004803037c10 */ /* 0x000fe4000b7fe4ff */
[----:B------:R-:W-:Y:S02]  /*177660*/  IADD3 R4, P6, PT, R4, UR76, RZ ;  /* 0x0000004c04047c10 */ /* 0x000fe4000ffde0ff */
[----:B------:R-:W-:Y:S02]  /*177670*/  IADD3.X R5, PT, PT, R5, UR72, RZ, P5, !PT ;  /* 0x0000004805057c10 */ /* 0x000fe4000affe4ff */
[----:B------:R-:W-:Y:S02]  /*177680*/  IADD3 R6, P5, PT, R6, UR76, RZ ;  /* 0x0000004c06067c10 */ /* 0x000fe4000ffbe0ff */
        /* <DEDUP_REMOVED lines=15> */
[----:B--2---:R-:W-:-:S05]  /*177780*/  IADD3 R12, P3, PT, R12, UR76, RZ ;  /* 0x0000004c0c0c7c10 */ /* 0x004fca000ff7e0ff */
        /* <DEDUP_REMOVED lines=9> */
[----:B------:R-:W-:-:S03]  /*177820*/  IADD3.X R11, PT, PT, R11, UR72, RZ, P3, !PT ;  /* 0x000000480b0b7c10 */ /* 0x000fc60009ffe4ff */
[----:B------:R-:W-:Y:S01]  /*177830*/  STL [R1+0x5c88], R7 ;  /* 0x005c880701007387 */ /* 0x000fe20000100800 */
[----:B------:R-:W-:-:S03]  /*177840*/  IADD3 R16, P3, PT, R16, UR76, RZ ;  /* 0x0000004c10107c10 */ /* 0x000fc6000ff7e0ff */
        /* <DEDUP_REMOVED lines=16> */
[----:B0-----:R-:W2:Y:S01]  /*177950*/  LDL.LU R12, [R1+0x5c30] ;  /* 0x005c3000010c7983 */ /* 0x001ea20000300800 */
[----:B------:R-:W-:-:S02]  /*177960*/  IADD3 R28, P4, PT, R28, UR76, RZ ;  /* 0x0000004c1c1c7c10 */ /* 0x000fc4000ff9e0ff */
[----:B------:R-:W-:-:S03]  /*177970*/  IADD3.X R29, PT, PT, R29, UR72, RZ, P3, !PT ;  /* 0x000000481d1d7c10 */ /* 0x000fc60009ffe4ff */
[----:B------:R-:W-:Y:S04]  /*177980*/  STL [R1+0x5c14], R28 ;  /* 0x005c141c01007387 */ /* 0x000fe80000100800 */
[----:B--2---:R0:W-:Y:S04]  /*177990*/  STL [R1+0x7868], R12 ;  /* 0x0078680c01007387 */ /* 0x0041e80000100800 */
[----:B------:R-:W-:Y:S04]  /*1779a0*/  STL [R1+0x5c40], R29 ;  /* 0x005c401d01007387 */ /* 0x000fe80000100800 */
[----:B0-----:R-:W2:Y:S01]  /*1779b0*/  LDL.LU R12, [R1+0x5c04] ;  /* 0x005c0400010c7983 */ /* 0x001ea20000300800 */
[----:B------:R-:W-:-:S05]  /*1779c0*/  IADD3 R0, P3, PT, R0, UR76, RZ ;  /* 0x0000004c00007c10 */ /* 0x000fca000ff7e0ff */
        /* <DEDUP_REMOVED lines=31> */
[----:B--2---:R-:W-:-:S05]  /*177bc0*/  IADD3.X R12, PT, PT, R12, UR72, RZ, P2, !PT ;  /* 0x000000480c0c7c10 */ /* 0x004fca00097fe4ff */
[----:B------:R0:W-:Y:S04]  /*177bd0*/  STL [R1+0x5c38], R12 ;  /* 0x005c380c01007387 */ /* 0x0001e80000100800 */
[----:B0-----:R-:W2:Y:S02]  /*177be0*/  LDL.LU R12, [R1+0x786c] ;  /* 0x00786c00010c7983 */ /* 0x001ea40000300800 */
[----:B--2---:R-:W-:-:S05]  /*177bf0*/  IADD3 R12, P2, PT, R12, UR76, RZ ;  /* 0x0000004c0c0c7c10 */ /* 0x004fca000ff5e0ff */
[----:B------:R0:W-:Y:S04]  /*177c00*/  STL [R1+0x5c04], R12 ;  /* 0x005c040c01007387 */ /* 0x0001e80000100800 */
[----:B0-----:R-:W2:Y:S01]  /*177c10*/  LDL.LU R12, [R1+0x7868] ;  /* 0x00786800010c7983 */ /* 0x001ea20000300800 */
[----:B----4-:R-:W-:Y:S02]  /*177c20*/  IADD3.X R14, PT, PT, R14, UR72, RZ, P6, !PT ;  /* 0x000000480e0e7c10 */ /* 0x010fe4000b7fe4ff */
[----:B---3--:R-:W-:Y:S02]  /*177c30*/  IADD3 R15, P6, PT, R15, UR76, RZ ;  /* 0x0000004c0f0f7c10 */ /* 0x008fe4000ffde0ff */
        /* <DEDUP_REMOVED lines=20> */
[----:B--2---:R-:W-:Y:S02]  /*177d80*/  IADD3.X R12, PT, PT, R12, UR72, RZ, P1, !PT ;  /* 0x000000480c0c7c10 */ /* 0x004fe40008ffe4ff */
[----:B------:R-:W-:-:S03]  /*177d90*/  IADD3 R13, P1, PT, R13, UR76, RZ ;  /* 0x0000004c0d0d7c10 */ /* 0x000fc6000ff3e0ff */
        /* <DEDUP_REMOVED lines=4850> */
[----:B--2---:R-:W-:Y:S02]  /*18acc0*/  IADD3.X R12, PT, PT, R12, UR72, RZ, P3, !PT ;  /* 0x000000480c0c7c10 */ /* 0x004fe40009ffe4ff */
        /* <DEDUP_REMOVED lines=31> */
[----:B0-----:R-:W2:Y:S04]  /*18aec0*/  LDL.LU R29, [R1+0x436c] ;  /* 0x00436c00011d7983 */ /* 0x001ea80000300800 */
[----:B------:R-:W3:Y:S01]  /*18aed0*/  LDL.LU R12, [R1+0x4364] ;  /* 0x00436400010c7983 */ /* 0x000ee20000300800 */
[----:B------:R-:W-:-:S03]  /*18aee0*/  IADD3.X R0, PT, PT, R0, UR72, RZ, P3, !PT ;  /* 0x0000004800007c10 */ /* 0x000fc60009ffe4ff */
[----:B---3--:R0:W-:Y:S04]  /*18aef0*/  STL [R1+0x76d4], R12 ;  /* 0x0076d40c01007387 */ /* 0x0081e80000100800 */
[----:B------:R1:W-:Y:S04]  /*18af00*/  STL [R1+0x43a0], R0 ;  /* 0x0043a00001007387 */ /* 0x0003e80000100800 */
        /* <DEDUP_REMOVED lines=24> */
[----:B--2---:R-:W-:-:S03]  /*18b090*/  IADD3 R29, P3, PT, R29, UR76, RZ ;  /* 0x0000004c1d1d7c10 */ /* 0x004fc6000ff7e0ff */
[----:B------:R-:W2:Y:S04]  /*18b0a0*/  LDL.LU R26, [R1+0x4304] ;  /* 0x00430400011a7983 */ /* 0x000ea80000300800 */
[----:B------:R-:W2:Y:S04]  /*18b0b0*/  LDL.LU R27, [R1+0x4330] ;  /* 0x00433000011b7983 */ /* 0x000ea80000300800 */
[----:B------:R-:W2:Y:S04]  /*18b0c0*/  LDL.LU R28, [R1+0x42fc] ;  /* 0x0042fc00011c7983 */ /* 0x000ea80000300800 */
[----:B-1----:R-:W2:Y:S04]  /*18b0d0*/  LDL.LU R0, [R1+0x4328] ;  /* 0x0043280001007983 */ /* 0x002ea80000300800 */
[----:B------:R0:W-:Y:S04]  /*18b0e0*/  STL [R1+0x436c], R29 ;  /* 0x00436c1d01007387 */ /* 0x0001e80000100800 */
[----:B0-----:R-:W2:Y:S01]  /*18b0f0*/  LDL.LU R29, [R1+0x42f4] ;  /* 0x0042f400011d7983 */ /* 0x001ea20000300800 */
[----:B---3--:R-:W-:-:S05]  /*18b100*/  IADD3.X R12, PT, PT, R12, UR72, RZ, P2, !PT ;  /* 0x000000480c0c7c10 */ /* 0x008fca00097fe4ff */
[----:B------:R0:W-:Y:S04]  /*18b110*/  STL [R1+0x4398], R12 ;  /* 0x0043980c01007387 */ /* 0x0001e80000100800 */
[----:B0-----:R-:W3:Y:S01]  /*18b120*/  LDL.LU R12, [R1+0x76d4] ;  /* 0x0076d400010c7983 */ /* 0x001ee20000300800 */
[----:B----4-:R-:W-:Y:S02]  /*18b130*/  IADD3.X R13, PT, PT, R13, UR72, RZ, P1, !PT ;  /* 0x000000480d0d7c10 */ /* 0x010fe40008ffe4ff */
        /* <DEDUP_REMOVED lines=20> */
[----:B--2---:R-:W-:-:S02]  /*18b280*/  IADD3 R26, P4, PT, R26, UR76, RZ ;  /* 0x0000004c1a1a7c10 */ /* 0x004fc4000ff9e0ff */
[----:B------:R-:W-:Y:S02]  /*18b290*/  IADD3.X R27, PT, PT, R27, UR72, RZ, P3, !PT ;  /* 0x000000481b1b7c10 */ /* 0x000fe40009ffe4ff */
[----:B------:R-:W-:Y:S02]  /*18b2a0*/  IADD3 R28, P3, PT, R28, UR76, RZ ;  /* 0x0000004c1c1c7c10 */ /* 0x000fe4000ff7e0ff */
[----:B---3--:R-:W-:-:S05]  /*18b2b0*/  IADD3 R12, P2, PT, R12, UR76, RZ ;  /* 0x0000004c0c0c7c10 */ /* 0x008fca000ff5e0ff */
        /* <DEDUP_REMOVED lines=24> */
[----:B------:R-:W-:Y:S04]  /*18b440*/  STL [R1+0x4340], R23 ;  /* 0x0043401701007387 */ /* 0x000fe80000100800 */
[----:B------:R-:W-:Y:S04]  /*18b450*/  STL [R1+0x430c], R24 ;  /* 0x00430c1801007387 */ /* 0x000fe80000100800 */
[----:B------:R-:W-:Y:S04]  /*18b460*/  STL [R1+0x4338], R25 ;  /* 0x0043381901007387 */ /* 0x000fe80000100800 */
[----:B------:R-:W-:Y:S04]  /*18b470*/  STL [R1+0x4304], R26 ;  /* 0x0043041a01007387 */ /* 0x000fe80000100800 */
[----:B------:R0:W-:Y:S04]  /*18b480*/  STL [R1+0x4328], R0 ;  /* 0x0043280001007387 */ /* 0x0001e80000100800 */
[----:B------:R-:W-:Y:S04]  /*18b490*/  STL [R1+0x4330], R27 ;  /* 0x0043301b01007387 */ /* 0x000fe80000100800 */
[----:B0-----:R-:W2:Y:S04]  /*18b4a0*/  LDL.LU R0, [R1+0x4320] ;  /* 0x0043200001007983 */ /* 0x001ea80000300800 */
[----:B------:R-:W-:Y:S04]  /*18b4b0*/  STL [R1+0x42fc], R28 ;  /* 0x0042fc1c01007387 */ /* 0x000fe80000100800 */
[----:B------:R-:W3:Y:S01]  /*18b4c0*/  LDL.LU R12, [R1+0x4318] ;  /* 0x00431800010c7983 */ /* 0x000ee20000300800 */
[----:B------:R-:W-:-:S03]  /*18b4d0*/  IADD3 R29, P2, PT, R29, UR76, RZ ;  /* 0x0000004c1d1d7c10 */ /* 0x000fc6000ff5e0ff */
[----:B---3--:R0:W-:Y:S04]  /*18b4e0*/  STL [R1+0x76d0], R12 ;  /* 0x0076d00c01007387 */ /* 0x0081e80000100800 */
[----:B0-----:R-:W3:Y:S04]  /*18b4f0*/  LDL.LU R12, [R1+0x42ec] ;  /* 0x0042ec00010c7983 */ /* 0x001ee80000300800 */
        /* <DEDUP_REMOVED lines=24> */
[----:B--2---:R-:W-:-:S03]  /*18b680*/  IADD3.X R0, PT, PT, R0, UR72, RZ, P1, !PT ;  /* 0x0000004800007c10 */ /* 0x004fc60008ffe4ff */
[----:B------:R-:W2:Y:S04]  /*18b690*/  LDL.LU R26, [R1+0x42b8] ;  /* 0x0042b800011a7983 */ /* 0x000ea80000300800 */
[----:B------:R-:W2:Y:S04]  /*18b6a0*/  LDL.LU R27, [R1+0x4284] ;  /* 0x00428400011b7983 */ /* 0x000ea80000300800 */
[----:B0-----:R-:W2:Y:S04]  /*18b6b0*/  LDL.LU R29, [R1+0x42b0] ;  /* 0x0042b000011d7983 */ /* 0x001ea80000300800 */
[----:B------:R-:W2:Y:S04]  /*18b6c0*/  LDL.LU R28, [R1+0x427c] ;  /* 0x00427c00011c7983 */ /* 0x000ea80000300800 */
[----:B------:R0:W-:Y:S04]  /*18b6d0*/  STL [R1+0x4320], R0 ;  /* 0x0043200001007387 */ /* 0x0001e80000100800 */
[----:B0-----:R-:W2:Y:S01]  /*18b6e0*/  LDL.LU R0, [R1+0x42a8] ;  /* 0x0042a80001007983 */ /* 0x001ea20000300800 */
[----:B---3--:R-:W-:-:S05]  /*18b6f0*/  IADD3 R12, P1, PT, R12, UR76, RZ ;  /* 0x0000004c0c0c7c10 */ /* 0x008fca000ff3e0ff */
        /* <DEDUP_REMOVED lines=22> */
[----:B--2---:R-:W-:Y:S02]  /*18b860*/  IADD3.X R29, PT, PT, R29, UR72, RZ, P1, !PT ;  /* 0x000000481d1d7c10 */ /* 0x004fe40008ffe4ff */
[----:B------:R-:W-:-:S02]  /*18b870*/  IADD3.X R26, PT, PT, R26, UR72, RZ, P2, !PT ;  /* 0x000000481a1a7c10 */ /* 0x000fc400097fe4ff */
[----:B------:R-:W-:Y:S02]  /*18b880*/  IADD3 R27, P2, PT, R27, UR76, RZ ;  /* 0x0000004c1b1b7c10 */ /* 0x000fe4000ff5e0ff */
[----:B---3--:R-:W-:Y:S02]  /*18b890*/  IADD3.X R12, PT, PT, R12, UR72, RZ, P6, !PT ;  /* 0x000000480c0c7c10 */ /* 0x008fe4000b7fe4ff */
        /* <DEDUP_REMOVED lines=32> */
[----:B------:R-:W-:-:S02]  /*18baa0*/  IADD3 R28, P1, PT, R28, UR76, RZ ;  /* 0x0000004c1c1c7c10 */ /* 0x000fc4000ff3e0ff */
[----:B------:R-:W-:Y:S01]  /*18bab0*/  IADD3.X R0, PT, PT, R0, UR72, RZ, P6, !PT ;  /* 0x0000004800007c10 */ /* 0x000fe2000b7fe4ff */
[----:B---3--:R0:W-:Y:S04]  /*18bac0*/  STL [R1+0x76cc], R12 ;  /* 0x0076cc0c01007387 */ /* 0x0081e80000100800 */
[----:B------:R-:W-:Y:S04]  /*18bad0*/  STL [R1+0x427c], R28 ;  /* 0x00427c1c01007387 */ /* 0x000fe80000100800 */
        /* <DEDUP_REMOVED lines=27> */
[----:B0-----:R-:W2:Y:S04]  /*18bc90*/  LDL.LU R0, [R1+0x4238] ;  /* 0x0042380001007983 */ /* 0x001ea80000300800 */
[----:B------:R-:W2:Y:S04]  /*18bca0*/  LDL.LU R27, [R1+0x4204] ;  /* 0x00420400011b7983 */ /* 0x000ea80000300800 */
[----:B------:R-:W2:Y:S04]  /*18bcb0*/  LDL.LU R28, [R1+0x4230] ;  /* 0x00423000011c7983 */ /* 0x000ea80000300800 */
        /* <DEDUP_REMOVED lines=60> */
[----:B------:R-:W-:-:S03]  /*18c080*/  IADD3.X R28, PT, PT, R28, UR72, RZ, P5, !PT ;  /* 0x000000481c1c7c10 */ /* 0x000fc6000affe4ff */
[----:B------:R-:W-:Y:S01]  /*18c090*/  STL [R1+0x4204], R27 ;  /* 0x0042041b01007387 */ /* 0x000fe20000100800 */
[----:B------:R-:W-:-:S03]  /*18c0a0*/  IADD3 R29, P5, PT, R29, UR76, RZ ;  /* 0x0000004c1d1d7c10 */ /* 0x000fc6000ffbe0ff */
        /* <DEDUP_REMOVED lines=28> */
[----:B0-----:R-:W2:Y:S04]  /*18c270*/  LDL.LU R29, [R1+0x41c0] ;  /* 0x0041c000011d7983 */ /* 0x001ea80000300800 */
[----:B------:R-:W2:Y:S04]  /*18c280*/  LDL.LU R26, [R1+0x418c] ;  /* 0x00418c00011a7983 */ /* 0x000ea80000300800 */
[----:B------:R-:W2:Y:S04]  /*18c290*/  LDL.LU R27, [R1+0x41b8] ;  /* 0x0041b800011b7983 */ /* 0x000ea80000300800 */
        /* <DEDUP_REMOVED lines=25> */
[----:B------:R-:W-:Y:S02]  /*18c430*/  IADD3.X R24, PT, PT, R24, UR72, RZ, P6, !PT ;  /* 0x0000004818187c10 */ /* 0x000fe4000b7fe4ff */
[----:B------:R-:W-:Y:S02]  /*18c440*/  IADD3 R25, P6, PT, R25, UR76, RZ ;  /* 0x0000004c19197c10 */ /* 0x000fe4000ffde0ff */
[----:B------:R-:W-:-:S02]  /*18c450*/  IADD3 R26, P5, PT, R26, UR76, RZ ;  /* 0x0000004c1a1a7c10 */ /* 0x000fc4000ffbe0ff */
        /* <DEDUP_REMOVED lines=30> */
[----:B------:R-:W-:Y:S04]  /*18c640*/  STL [R1+0x418c], R26 ;  /* 0x00418c1a01007387 */ /* 0x000fe80000100800 */
[----:B------:R-:W3:Y:S01]  /*18c650*/  LDL.LU R12, [R1+0x4174] ;  /* 0x00417400010c7983 */ /* 0x000ee20000300800 */
[----:B------:R-:W-:-:S02]  /*18c660*/  IADD3.X R27, PT, PT, R27, UR72, RZ, P0, !PT ;  /* 0x000000481b1b7c10 */ /* 0x000fc400087fe4ff */
[----:B------:R-:W-:-:S03]  /*18c670*/  IADD3 R28, P0, PT, R28, UR76, RZ ;  /* 0x0000004c1c1c7c10 */ /* 0x000fc6000ff1e0ff */
[----:B------:R-:W-:Y:S01]  /*18c680*/  STL [R1+0x41b8], R27 ;  /* 0x0041b81b01007387 */ /* 0x000fe20000100800 */
[----:B------:R-:W-:-:S03]  /*18c690*/  IADD3.X R0, PT, PT, R0, UR72, RZ, P4, !PT ;  /* 0x0000004800007c10 */ /* 0x000fc6000a7fe4ff */
        /* <DEDUP_REMOVED lines=27> */
[----:B0-----:R-:W2:Y:S04]  /*18c850*/  LDL.LU R0, [R1+0x4148] ;  /* 0x0041480001007983 */ /* 0x001ea80000300800 */
[----:B------:R-:W2:Y:S04]  /*18c860*/  LDL.LU R25, [R1+0x4114] ;  /* 0x0041140001197983 */ /* 0x000ea80000300800 */
[----:B------:R-:W2:Y:S04]  /*18c870*/  LDL.LU R26, [R1+0x4140] ;  /* 0x00414000011a7983 */ /* 0x000ea80000300800 */
[----:B------:R-:W2:Y:S04]  /*18c880*/  LDL.LU R27, [R1+0x410c] ;  /* 0x00410c00011b7983 */ /* 0x000ea80000300800 */
[----:B------:R0:W-:Y:S04]  /*18c890*/  STL [R1+0x417c], R29 ;  /* 0x00417c1d01007387 */ /* 0x0001e80000100800 */
[----:B------:R-:W2:Y:S04]  /*18c8a0*/  LDL.LU R28, [R1+0x4138] ;  /* 0x00413800011c7983 */ /* 0x000ea80000300800 */
        /* <DEDUP_REMOVED lines=26> */
[----:B------:R-:W-:Y:S02]  /*18ca50*/  IADD3.X R26, PT, PT, R26, UR72, RZ, P4, !PT ;  /* 0x000000481a1a7c10 */ /* 0x000fe4000a7fe4ff */
        /* <DEDUP_REMOVED lines=66> */
[----:B------:R-:W2:Y:S04]  /*18ce80*/  LDL.LU R27, [R1+0x40c0] ;  /* 0x0040c000011b7983 */ /* 0x000ea80000300800 */
[----:B------:R-:W2:Y:S04]  /*18ce90*/  LDL.LU R28, [R1+0x408c] ;  /* 0x00408c00011c7983 */ /* 0x000ea80000300800 */
        /* <DEDUP_REMOVED lines=21> */
[----:B------:R-:W-:Y:S02]  /*18cff0*/  IADD3.X R22, PT, PT, R22, UR72, RZ, P0, !PT ;  /* 0x0000004816167c10 */ /* 0x000fe400087fe4ff */
[----:B------:R-:W-:Y:S02]  /*18d000*/  IADD3 R23, P0, PT, R23, UR76, RZ ;  /* 0x0000004c17177c10 */ /* 0x000fe4000ff1e0ff */
[----:B------:R-:W-:Y:S02]  /*18d010*/  IADD3 R24, P4, PT, R24, UR76, RZ ;  /* 0x0000004c18187c10 */ /* 0x000fe4000ff9e0ff */
[----:B------:R-:W-:Y:S02]  /*18d020*/  IADD3.X R25, PT, PT, R25, UR72, RZ, P3, !PT ;  /* 0x0000004819197c10 */ /* 0x000fe40009ffe4ff */
        /* <DEDUP_REMOVED lines=68> */
[----:B------:R-:W2:Y:S04]  /*18d470*/  LDL.LU R27, [R1+0x4014] ;  /* 0x00401400011b7983 */ /* 0x000ea80000300800 */
        /* <DEDUP_REMOVED lines=117> */
[----:B------:R-:W-:Y:S02]  /*18dbd0*/  IADD3 R22, P2, PT, R22, UR76, RZ ;  /* 0x0000004c16167c10 */ /* 0x000fe4000ff5e0ff */
[----:B------:R-:W-:Y:S02]  /*18dbe0*/  IADD3.X R23, PT, PT, R23, UR72, RZ, P1, !PT ;  /* 0x0000004817177c10 */ /* 0x000fe40008ffe4ff */
        /* <DEDUP_REMOVED lines=496> */
[----:B------:R-:W-:Y:S01]  /*18faf0*/  STL [R1+0x3d90], R11 ;  /* 0x003d900b01007387 */ /* 0x000fe20000100800 */
[----:B------:R-:W-:Y:S01]  /*18fb00*/  IADD3 R27, P5, PT, R27, UR76, RZ ;  /* 0x0000004c1b1b7c10 */ /* 0x000fe2000ffbe0ff */
[----:B0-----:R-:W0:Y:S02]  /*18fb10*/  LDC R3, c[0x0][0x3ac] ;  /* 0x0000eb00ff037b82 */ /* 0x001e240000000800 */
[----:B-1----:R-:W2:Y:S04]  /*18fb20*/  LDL.LU R0, [R1+0x3d50] ;  /* 0x003d500001007983 */ /* 0x002ea80000300800 */
        /* <DEDUP_REMOVED lines=12> */
[----:B------:R-:W-:-:S03]  /*18fbf0*/  IADD3.X R28, PT, PT, R28, UR72, RZ, P0, !PT ;  /* 0x000000481c1c7c10 */ /* 0x000fc600087fe4ff */
[----:B------:R-:W-:Y:S01]  /*18fc00*/  STL [R1+0x3d2c], R27 ;  /* 0x003d2c1b01007387 */ /* 0x000fe20000100800 */
[----:B------:R-:W-:-:S03]  /*18fc10*/  IADD3 R29, P0, PT, R29, UR76, RZ ;  /* 0x0000004c1d1d7c10 */ /* 0x000fc6000ff1e0ff */
[----:B---3--:R1:W-:Y:S04]  /*18fc20*/  STL [R1+0x76a0], R12 ;  /* 0x0076a00c01007387 */ /* 0x0083e80000100800 */
[----:B------:R3:W-:Y:S04]  /*18fc30*/  STL [R1+0x3d58], R28 ;  /* 0x003d581c01007387 */ /* 0x0007e80000100800 */
[----:B-1----:R-:W4:Y:S04]  /*18fc40*/  LDL.LU R12, [R1+0x3d1c] ;  /* 0x003d1c00010c7983 */ /* 0x002f280000300800 */
        /* <DEDUP_REMOVED lines=27> */
[----:B---3--:R-:W3:Y:S04]  /*18fe00*/  LDL.LU R28, [R1+0x5f58] ;  /* 0x005f5800011c7983 */ /* 0x008ee80000300800 */
[----:B-1----:R-:W3:Y:S04]  /*18fe10*/  LDL.LU R29, [R1+0x5cdc] ;  /* 0x005cdc00011d7983 */ /* 0x002ee80000300800 */
[----:B0-----:R-:W3:Y:S01]  /*18fe20*/  LDL.LU R0, [R1+0x5f50] ;  /* 0x005f500001007983 */ /* 0x001ee20000300800 */
[----:B----4-:R-:W-:-:S05]  /*18fe30*/  IADD3 R12, P4, PT, R12, UR76, RZ ;  /* 0x0000004c0c0c7c10 */ /* 0x010fca000ff9e0ff */
[----:B------:R0:W-:Y:S04]  /*18fe40*/  STL [R1+0x3d1c], R12 ;  /* 0x003d1c0c01007387 */ /* 0x0001e80000100800 */
[----:B0-----:R-:W4:Y:S01]  /*18fe50*/  LDL.LU R12, [R1+0x76a0] ;  /* 0x0076a000010c7983 */ /* 0x001f220000300800 */
[----:B------:R-:W-:Y:S01]  /*18fe60*/  IMAD.SHL.U32 R3, R3, 0x80, RZ ;  /* 0x0000008003037824 */ /* 0x000fe200078e00ff */
[----:B------:R-:W-:Y:S02]  /*18fe70*/  IADD3.X R14, PT, PT, R14, UR72, RZ, P2, !PT ;  /* 0x000000480e0e7c10 */ /* 0x000fe400097fe4ff */
[----:B------:R-:W-:Y:S02]  /*18fe80*/  IADD3 R15, P2, PT, R15, UR76, RZ ;  /* 0x0000004c0f0f7c10 */ /* 0x000fe4000ff5e0ff */
[----:B------:R-:W-:-:S02]  /*18fe90*/  IADD3.X R2, PT, PT, R2, UR72, RZ, P1, !PT ;  /* 0x0000004802027c10 */ /* 0x000fc40008ffe4ff */
[----:B------:R-:W-:Y:S02]  /*18fea0*/  IADD3.X R5, PT, PT, R5, UR72, RZ, P6, !PT ;  /* 0x0000004805057c10 */ /* 0x000fe4000b7fe4ff */
[C---:B------:R-:W-:Y:S02]  /*18feb0*/  IADD3 R4, P1, PT, R3.reuse, R4, RZ ;  /* 0x0000000403047210 */ /* 0x040fe40007f3e0ff */
[----:B------:R-:W-:Y:S02]  /*18fec0*/  IADD3 R6, P6, PT, R3, R6, RZ ;  /* 0x0000000603067210 */ /* 0x000fe40007fde0ff */
[----:B------:R-:W-:Y:S02]  /*18fed0*/  IADD3.X R7, PT, PT, R7, UR72, RZ, P5, !PT ;  /* 0x0000004807077c10 */ /* 0x000fe4000affe4ff */
[----:B------:R-:W-:Y:S02]  /*18fee0*/  IADD3 R8, P5, PT, R3, R8, RZ ;  /* 0x0000000803087210 */ /* 0x000fe40007fbe0ff */
[----:B------:R-:W-:-:S02]  /*18fef0*/  IADD3.X R9, PT, PT, R9, UR72, RZ, P0, !PT ;  /* 0x0000004809097c10 */ /* 0x000fc400087fe4ff */
[----:B------:R-:W-:Y:S02]  /*18ff00*/  IADD3 R10, P0, PT, R3, R10, RZ ;  /* 0x0000000a030a7210 */ /* 0x000fe40007f1e0ff */
[----:B------:R-:W-:Y:S02]  /*18ff10*/  IADD3.X R11, PT, PT, R11, UR72, RZ, P4, !PT ;  /* 0x000000480b0b7c10 */ /* 0x000fe4000a7fe4ff */
[----:B------:R-:W-:Y:S02]  /*18ff20*/  IADD3 R16, P4, PT, R3, R16, RZ ;  /* 0x0000001003107210 */ /* 0x000fe40007f9e0ff */
[----:B--2---:R-:W-:Y:S02]  /*18ff30*/  IADD3.X R19, PT, PT, R19, UR72, RZ, P2, !PT ;  /* 0x0000004813137c10 */ /* 0x004fe400097fe4ff */
[----:B------:R-:W-:Y:S02]  /*18ff40*/  IADD3 R20, P2, PT, R3, R20, RZ ;  /* 0x0000001403147210 */ /* 0x000fe40007f5e0ff */
[----:B----4-:R-:W-:-:S02]  /*18ff50*/  IADD3.X R12, PT, PT, R12, UR72, RZ, P3, !PT ;  /* 0x000000480c0c7c10 */ /* 0x010fc40009ffe4ff */
[----:B------:R-:W-:-:S03]  /*18ff60*/  IADD3 R13, P3, PT, R13, UR76, RZ ;  /* 0x0000004c0d0d7c10 */ /* 0x000fc6000ff7e0ff */
        /* <DEDUP_REMOVED lines=9> */
[----:B------:R-:W-:Y:S01]  /*190000*/  STL [R1+0x5ce0], R8 ;  /* 0x005ce00801007387 */ /* 0x000fe20000100800 */
[----:B------:R-:W-:-:S03]  /*190010*/  IADD3.X R17, PT, PT, R17, UR72, RZ, P3, !PT ;  /* 0x0000004811117c10 */ /* 0x000fc60009ffe4ff */
[----:B------:R-:W-:Y:S01]  /*190020*/  STL [R1+0x3d20], R9 ;  /* 0x003d200901007387 */ /* 0x000fe20000100800 */
[----:B------:R-:W-:Y:S02]  /*190030*/  IADD3 R18, P3, PT, R3, R18, RZ ;  /* 0x0000001203127210 */ /* 0x000fe40007f7e0ff */
[----:B0-----:R-:W-:Y:S01]  /*190040*/  SHF.R.S32.HI R2, RZ, 0x1f, R3 ;  /* 0x0000001fff027819 */ /* 0x001fe20000011403 */
[----:B------:R-:W-:Y:S04]  /*190050*/  STL [R1+0x5ce8], R10 ;  /* 0x005ce80a01007387 */ /* 0x000fe80000100800 */
[----:B------:R-:W-:Y:S04]  /*190060*/  STL [R1+0x3d18], R11 ;  /* 0x003d180b01007387 */ /* 0x000fe80000100800 */
[----:B------:R-:W-:Y:S01]  /*190070*/  STL [R1+0x5f70], R16 ;  /* 0x005f701001007387 */ /* 0x000fe20000100800 */
[----:B------:R-:W-:-:S03]  /*190080*/  IMAD.X R21, R2, 0x1, R21, P1 ;  /* 0x0000000102157824 */ /* 0x000fc600008e0615 */
[----:B------:R-:W-:Y:S01]  /*190090*/  STL [R1+0x3d10], R17 ;  /* 0x003d101101007387 */ /* 0x000fe20000100800 */
[----:B------:R-:W-:-:S03]  /*1900a0*/  IADD3 R22, P1, PT, R3, R22, RZ ;  /* 0x0000001603167210 */ /* 0x000fc60007f3e0ff */
        /* <DEDUP_REMOVED lines=10> */
[----:B------:R-:W-:Y:S04]  /*190150*/  STL [R1+0x6cdc], R23 ;  /* 0x006cdc1701007387 */ /* 0x000fe80000100800 */
[----:B------:R-:W-:Y:S01]  /*190160*/  STL [R1+0x5f60], R24 ;  /* 0x005f601801007387 */ /* 0x000fe20000100800 */
[----:B---3--:R-:W-:-:S03]  /*190170*/  IADD3 R28, P0, PT, R3, R28, RZ ;  /* 0x0000001c031c7210 */ /* 0x008fc60007f1e0ff */
[----:B------:R-:W-:Y:S01]  /*190180*/  STL [R1+0x3d04], R25 ;  /* 0x003d041901007387 */ /* 0x000fe20000100800 */
[----:B------:R-:W-:-:S03]  /*190190*/  IMAD.X R29, R2, 0x1, R29, P4 ;  /* 0x00000001021d7824 */ /* 0x000fc600020e061d */
[----:B------:R-:W-:Y:S04]  /*1901a0*/  STL [R1+0x5f5c], R26 ;  /* 0x005f5c1a01007387 */ /* 0x000fe80000100800 */
[----:B------:R-:W-:Y:S04]  /*1901b0*/  STL [R1+0x5cc8], R27 ;  /* 0x005cc81b01007387 */ /* 0x000fe80000100800 */
[----:B------:R0:W-:Y:S01]  /*1901c0*/  STL [R1+0x769c], R3 ;  /* 0x00769c0301007387 */ /* 0x0001e20000100800 */
[----:B------:R-:W-:-:S03]  /*1901d0*/  IADD3 R0, P4, PT, R3, R0, RZ ;  /* 0x0000000003007210 */ /* 0x000fc60007f9e0ff */
[----:B------:R-:W-:Y:S04]  /*1901e0*/  STL [R1+0x5f58], R28 ;  /* 0x005f581c01007387 */ /* 0x000fe80000100800 */
[----:B0-----:R-:W2:Y:S04]  /*1901f0*/  LDL.LU R3, [R1+0x5cd8] ;  /* 0x005cd80001037983 */ /* 0x001ea80000300800 */
[----:B------:R-:W-:Y:S04]  /*190200*/  STL [R1+0x5cdc], R29 ;  /* 0x005cdc1d01007387 */ /* 0x000fe80000100800 */
[----:B------:R-:W3:Y:S04]  /*190210*/  LDL.LU R12, [R1+0x5cd0] ;  /* 0x005cd000010c7983 */ /* 0x000ee80000300800 */
[----:B------:R-:W-:Y:S04]  /*190220*/  STL [R1+0x5f50], R0 ;  /* 0x005f500001007387 */ /* 0x000fe80000100800 */
[----:B---3--:R0:W-:Y:S04]  /*190230*/  STL [R1+0x7690], R12 ;  /* 0x0076900c01007387 */ /* 0x0081e80000100800 */
[----:B0-----:R-:W3:Y:S04]  /*190240*/  LDL.LU R12, [R1+0x5f40] ;  /* 0x005f4000010c7983 */ /* 0x001ee80000300800 */
[----:B---3--:R0:W-:Y:S04]  /*190250*/  STL [R1+0x7694], R12 ;  /* 0x0076940c01007387 */ /* 0x0081e80000100800 */
[----:B0-----:R-:W3:Y:S01]  /*190260*/  LDL.LU R12, [R1+0x5cd4] ;  /* 0x005cd400010c7983 */ /* 0x001ee20000300800 */
[----:B--2---:R-:W-:-:S03]  /*190270*/  IMAD.X R3, R2, 0x1, R3, P3 ;  /* 0x0000000102037824 */ /* 0x004fc600018e0603 */
[----:B---3--:R0:W-:Y:S04]  /*190280*/  STL [R1+0x7698], R12 ;  /* 0x0076980c01007387 */ /* 0x0081e80000100800 */
[----:B0-----:R-:W2:Y:S04]  /*190290*/  LDL.LU R12, [R1+0x5f48] ;  /* 0x005f4800010c7983 */ /* 0x001ea80000300800 */
[----:B------:R-:W3:Y:S04]  /*1902a0*/  LDL.LU R13, [R1+0x5f38] ;  /* 0x005f3800010d7983 */ /* 0x000ee80000300800 */
        /* <DEDUP_REMOVED lines=26> */
[----:B0-----:R-:W2:Y:S02]  /*190450*/  LDL.LU R3, [R1+0x769c] ;  /* 0x00769c0001037983 */ /* 0x001ea40000300800 */
[----:B--2---:R-:W-:-:S05]  /*190460*/  IADD3 R12, P3, PT, R3, R12, RZ ;  /* 0x0000000c030c7210 */ /* 0x004fca0007f7e0ff */
[----:B------:R0:W-:Y:S04]  /*190470*/  STL [R1+0x5f48], R12 ;  /* 0x005f480c01007387 */ /* 0x0001e80000100800 */
[----:B0-----:R-:W2:Y:S02]  /*190480*/  LDL.LU R12, [R1+0x7698] ;  /* 0x00769800010c7983 */ /* 0x001ea40000300800 */
[----:B--2---:R-:W-:-:S05]  /*190490*/  IMAD.X R12, R2, 0x1, R12, P2 ;  /* 0x00000001020c7824 */ /* 0x004fca00010e060c */
[----:B------:R0:W-:Y:S04]  /*1904a0*/  STL [R1+0x5cd4], R12 ;  /* 0x005cd40c01007387 */ /* 0x0001e80000100800 */
[----:B0-----:R-:W2:Y:S02]  /*1904b0*/  LDL.LU R12, [R1+0x7694] ;  /* 0x00769400010c7983 */ /* 0x001ea40000300800 */
[----:B--2---:R-:W-:-:S05]  /*1904c0*/  IADD3 R12, P2, PT, R3, R12, RZ ;  /* 0x0000000c030c7210 */ /* 0x004fca0007f5e0ff */
[----:B------:R0:W-:Y:S04]  /*1904d0*/  STL [R1+0x5f40], R12 ;  /* 0x005f400c01007387 */ /* 0x0001e80000100800 */
[----:B0-----:R-:W2:Y:S01]  /*1904e0*/  LDL.LU R12, [R1+0x7690] ;  /* 0x00769000010c7983 */ /* 0x001ea20000300800 */
[C---:B----4-:R-:W-:Y:S01]  /*1904f0*/  IMAD.X R14, R2.reuse, 0x1, R14, P6 ;  /* 0x00000001020e7824 */ /* 0x050fe200030e060e */
[C---:B------:R-:W-:Y:S01]  /*190500*/  IADD3 R15, P6, PT, R3.reuse, R15, RZ ;  /* 0x0000000f030f7210 */ /* 0x040fe20007fde0ff */
[C---:B------:R-:W-:Y:S01]  /*190510*/  IMAD.X R4, R2.reuse, 0x1, R4, P5 ;  /* 0x0000000102047824 */ /* 0x040fe200028e0604 */
        /* <DEDUP_REMOVED lines=18> */
[----:B------:R-:W-:Y:S01]  /*190640*/  IADD3 R29, P3, PT, R3, R29, RZ ;  /* 0x0000001d031d7210 */ /* 0x000fe20007f7e0ff */
[----:B------:R-:W-:-:S02]  /*190650*/  IMAD.X R0, R2, 0x1, R0, P2 ;  /* 0x0000000102007824 */ /* 0x000fc400010e0600 */
[----:B--2---:R-:W-:Y:S01]  /*190660*/  IMAD.X R12, R2, 0x1, R12, P1 ;  /* 0x00000001020c7824 */ /* 0x004fe200008e060c */
[----:B---3--:R-:W-:-:S04]  /*190670*/  IADD3 R13, P1, PT, R3, R13, RZ ;  /* 0x0000000d030d7210 */ /* 0x008fc80007f3e0ff */
        /* <DEDUP_REMOVED lines=10> */
[----:B------:R-:W-:-:S03]  /*190720*/  IMAD.X R18, R2, 0x1, R18, P1 ;  /* 0x0000000102127824 */ /* 0x000fc600008e0612 */
[----:B------:R-:W-:Y:S01]  /*190730*/  STL [R1+0x5f44], R10 ;  /* 0x005f440a01007387 */ /* 0x000fe20000100800 */
[----:B------:R-:W-:-:S03]  /*190740*/  IADD3 R19, P1, PT, R3, R19, RZ ;  /* 0x0000001303137210 */ /* 0x000fc60007f3e0ff */
        /* <DEDUP_REMOVED lines=23> */
[----:B--2---:R-:W-:-:S03]  /*1908c0*/  IADD3 R2, P2, PT, R3, R2, RZ ;  /* 0x0000000203027210 */ /* 0x004fc60007f5e0ff */
        /* <DEDUP_REMOVED lines=30> */
[----:B--2---:R-:W-:-:S05]  /*190ab0*/  IMAD.X R12, R2, 0x1, R12, P1 ;  /* 0x00000001020c7824 */ /* 0x004fca00008e060c */
[----:B------:R0:W-:Y:S04]  /*190ac0*/  STL [R1+0x5efc], R12 ;  /* 0x005efc0c01007387 */ /* 0x0001e80000100800 */
[----:B0-----:R-:W2:Y:S02]  /*190ad0*/  LDL.LU R12, [R1+0x7688] ;  /* 0x00768800010c7983 */ /* 0x001ea40000300800 */
[----:B--2---:R-:W-:-:S05]  /*190ae0*/  IADD3 R12, P1, PT, R3, R12, RZ ;  /* 0x0000000c030c7210 */ /* 0x004fca0007f3e0ff */
[----:B------:R0:W-:Y:S04]  /*190af0*/  STL [R1+0x5ec8], R12 ;  /* 0x005ec80c01007387 */ /* 0x0001e80000100800 */
[----:B0-----:R-:W2:Y:S02]  /*190b00*/  LDL.LU R12, [R1+0x7684] ;  /* 0x00768400010c7983 */ /* 0x001ea40000300800 */
[----:B--2---:R-:W-:-:S05]  /*190b10*/  IMAD.X R12, R2, 0x1, R12, P6 ;  /* 0x00000001020c7824 */ /* 0x004fca00030e060c */
[----:B------:R0:W-:Y:S04]  /*190b20*/  STL [R1+0x5ef4], R12 ;  /* 0x005ef40c01007387 */ /* 0x0001e80000100800 */
[----:B0-----:R-:W2:Y:S01]  /*190b30*/  LDL.LU R12, [R1+0x7680] ;  /* 0x00768000010c7983 */ /* 0x001ea20000300800 */
[C---:B---3--:R-:W-:Y:S01]  /*190b40*/  IMAD.X R13, R2.reuse, 0x1, R13, P5 ;  /* 0x00000001020d7824 */ /* 0x048fe200028e060d */
[C---:B----4-:R-:W-:Y:S01]  /*190b50*/  IADD3 R14, P5, PT, R3.reuse, R14, RZ ;  /* 0x0000000e030e7210 */ /* 0x050fe20007fbe0ff */
        /* <DEDUP_REMOVED lines=20> */
[----:B------:R-:W-:Y:S01]  /*190ca0*/  IMAD.X R29, R2, 0x1, R29, P1 ;  /* 0x00000001021d7824 */ /* 0x000fe200008e061d */
[----:B------:R-:W-:-:S02]  /*190cb0*/  IADD3 R0, P1, PT, R3, R0, RZ ;  /* 0x0000000003007210 */ /* 0x000fc40007f3e0ff */
[----:B--2---:R-:W-:-:S05]  /*190cc0*/  IADD3 R12, P6, PT, R3, R12, RZ ;  /* 0x0000000c030c7210 */ /* 0x004fca0007fde0ff */
        /* <DEDUP_REMOVED lines=2757> */
[----:B------:R0:W-:Y:S04]  /*19b920*/  STL [R1+0x6ad8], R0 ;  /* 0x006ad80001007387 */ /* 0x0001e80000100800 */
[----:B0-----:R-:W3:Y:S04]  /*19b930*/  LDL.LU R0, [R1+0x6b54] ;  /* 0x006b540001007983 */ /* 0x001ee80000300800 */
        /* <DEDUP_REMOVED lines=63> */
[C---:B------:R-:W-:Y:S02]  /*19bd30*/  IMAD.X R25, R2.reuse, 0x1, R25, P2 ;  /* 0x0000000102197824 */ /* 0x040fe400010e0619 */
[C---:B------:R-:W-:Y:S02]  /*19bd40*/  IMAD.X R26, R2.reuse, 0x1, R26, P1 ;  /* 0x00000001021a7824 */ /* 0x040fe400008e061a */
[C---:B------:R-:W-:Y:S02]  /*19bd50*/  IMAD.X R29, R2.reuse, 0x1, R29, P0 ;  /* 0x00000001021d7824 */ /* 0x040fe400000e061d */
[----:B------:R-:W-:Y:S01]  /*19bd60*/  IMAD.X R28, R2, 0x1, R28, P5 ;  /* 0x00000001021c7824 */ /* 0x000fe200028e061c */
[----:B--2---:R-:W-:-:S05]  /*19bd70*/  IADD3 R0, P6, PT, R3, R0, RZ ;  /* 0x0000000003007210 */ /* 0x004fca0007fde0ff */
[----:B------:R0:W-:Y:S01]  /*19bd80*/  STL [R1+0x6b54], R0 ;  /* 0x006b540001007387 */ /* 0x0001e20000100800 */
[----:B------:R-:W-:-:S03]  /*19bd90*/  IMAD.X R16, R2, 0x1, R16, P6 ;  /* 0x0000000102107824 */ /* 0x000fc600030e0610 */
        /* <DEDUP_REMOVED lines=10> */
[----:B------:R-:W-:-:S03]  /*19be40*/  IADD3 R17, P6, PT, R3, R17, RZ ;  /* 0x0000001103117210 */ /* 0x000fc60007fde0ff */
[----:B------:R-:W-:Y:S04]  /*19be50*/  STL [R1+0x6b70], R9 ;  /* 0x006b700901007387 */ /* 0x000fe80000100800 */
[----:B------:R0:W-:Y:S04]  /*19be60*/  STL [R1+0x6b18], R10 ;  /* 0x006b180a01007387 */ /* 0x0001e80000100800 */
        /* <DEDUP_REMOVED lines=8> */
[----:B------:R-:W-:Y:S01]  /*19bef0*/  STL [R1+0x6ba4], R23 ;  /* 0x006ba41701007387 */ /* 0x000fe20000100800 */
[----:B------:R-:W-:-:S03]  /*19bf00*/  IMAD.X R27, R2, 0x1, R27, P6 ;  /* 0x00000001021b7824 */ /* 0x000fc600030e061b */
[----:B------:R0:W-:Y:S04]  /*19bf10*/  STL [R1+0x6b3c], R24 ;  /* 0x006b3c1801007387 */ /* 0x0001e80000100800 */
[----:B------:R0:W-:Y:S04]  /*19bf20*/  STL [R1+0x6b48], R25 ;  /* 0x006b481901007387 */ /* 0x0001e80000100800 */
[----:B------:R0:W-:Y:S04]  /*19bf30*/  STL [R1+0x6b4c], R26 ;  /* 0x006b4c1a01007387 */ /* 0x0001e80000100800 */
[----:B------:R-:W-:Y:S04]  /*19bf40*/  STL [R1+0x6b68], R29 ;  /* 0x006b681d01007387 */ /* 0x000fe80000100800 */
[----:B------:R1:W-:Y:S04]  /*19bf50*/  STL [R1+0x6b58], R27 ;  /* 0x006b581b01007387 */ /* 0x0003e80000100800 */
[----:B------:R3:W-:Y:S04]  /*19bf60*/  STL [R1+0x6b5c], R28 ;  /* 0x006b5c1c01007387 */ /* 0x0007e80000100800 */
[----:B0-----:R-:W2:Y:S04]  /*19bf70*/  LDL.LU R10, [R1+0x6b6c] ;  /* 0x006b6c00010a7983 */ /* 0x001ea80000300800 */
[----:B-1----:R-:W2:Y:S04]  /*19bf80*/  LDL.LU R11, [R1+0x6ba0] ;  /* 0x006ba000010b7983 */ /* 0x002ea80000300800 */
[----:B---3--:R-:W3:Y:S04]  /*19bf90*/  LDL.LU R16, [R1+0x6bb4] ;  /* 0x006bb40001107983 */ /* 0x008ee80000300800 */
[----:B----4-:R-:W4:Y:S04]  /*19bfa0*/  LDL.LU R17, [R1+0x6bb0] ;  /* 0x006bb00001117983 */ /* 0x010f280000300800 */
        /* <DEDUP_REMOVED lines=11> */
[----:B--2---:R-:W-:Y:S04]  /*19c060*/  STL [R1+0x74bc], R0 ;  /* 0x0074bc0001007387 */ /* 0x004fe80000100800 */
[----:B------:R-:W2:Y:S01]  /*19c070*/  LDL.LU R23, [R1+0x3aa0] ;  /* 0x003aa00001177983 */ /* 0x000ea20000300800 */
[----:B------:R-:W-:Y:S01]  /*19c080*/  IMAD.X R10, R2, 0x1, R10, P4 ;  /* 0x00000001020a7824 */ /* 0x000fe200020e060a */
[----:B------:R-:W-:-:S04]  /*19c090*/  IADD3 R11, P4, PT, R3, R11, RZ ;  /* 0x0000000b030b7210 */ /* 0x000fc80007f9e0ff */
[----:B------:R-:W-:Y:S01]  /*19c0a0*/  STL [R1+0x6b6c], R10 ;  /* 0x006b6c0a01007387 */ /* 0x000fe20000100800 */
[C---:B---3--:R-:W-:Y:S02]  /*19c0b0*/  IADD3 R16, P3, PT, R3.reuse, R16, RZ ;  /* 0x0000001003107210 */ /* 0x048fe40007f7e0ff */
[C---:B----4-:R-:W-:Y:S02]  /*19c0c0*/  IADD3 R17, P6, PT, R3.reuse, R17, RZ ;  /* 0x0000001103117210 */ /* 0x050fe40007fde0ff */
[C---:B------:R-:W-:Y:S02]  /*19c0d0*/  IADD3 R18, P5, PT, R3.reuse, R18, RZ ;  /* 0x0000001203127210 */ /* 0x040fe40007fbe0ff */
[C---:B------:R-:W-:Y:S02]  /*19c0e0*/  IADD3 R19, P2, PT, R3.reuse, R19, RZ ;  /* 0x0000001303137210 */ /* 0x040fe40007f5e0ff */
[C---:B------:R-:W-:Y:S02]  /*19c0f0*/  IADD3 R20, P1, PT, R3.reuse, R20, RZ ;  /* 0x0000001403147210 */ /* 0x040fe40007f3e0ff */
        /* <DEDUP_REMOVED lines=8> */
[----:B--2---:R-:W-:-:S05]  /*19c180*/  VIADD R23, R23, 0x1 ;  /* 0x0000000117177836 */ /* 0x004fca0000000000 */
        /* <DEDUP_REMOVED lines=16> */
[----:B------:R-:W3:Y:S04]  /*19c290*/  LDL.LU R23, [R1+0x6c00] ;  /* 0x006c000001177983 */ /* 0x000ee80000300800 */
[----:B---3--:R0:W-:Y:S04]  /*19c2a0*/  STL [R1+0x74d0], R23 ;  /* 0x0074d01701007387 */ /* 0x0081e80000100800 */
[----:B------:R-:W-:Y:S04]  /*19c2b0*/  STL [R1+0x6b8c], R29 ;  /* 0x006b8c1d01007387 */ /* 0x000fe80000100800 */
        /* <DEDUP_REMOVED lines=31> */
[----:B------:R0:W-:Y:S04]  /*19c4b0*/  STL [R1+0x6bf0], R28 ;  /* 0x006bf01c01007387 */ /* 0x0001e80000100800 */
[----:B0-----:R-:W3:Y:S01]  /*19c4c0*/  LDL.LU R28, [R1+0x6c74] ;  /* 0x006c7400011c7983 */ /* 0x001ee20000300800 */
        /* <DEDUP_REMOVED lines=28> */
[----:B------:R-:W-:Y:S01]  /*19c690*/  IMAD.X R24, R2, 0x1, R24, P6 ;  /* 0x0000000102187824 */ /* 0x000fe200030e0618 */
[C---:B------:R-:W-:Y:S02]  /*19c6a0*/  IADD3 R25, P6, PT, R3.reuse, R25, RZ ;  /* 0x0000001903197210 */ /* 0x040fe40007fde0ff */
[----:B--2---:R-:W-:-:S05]  /*19c6b0*/  IADD3 R23, P1, PT, R3, R23, RZ ;  /* 0x0000001703177210 */ /* 0x004fca0007f3e0ff */
[----:B------:R-:W-:Y:S01]  /*19c6c0*/  STL [R1+0x6c00], R23 ;  /* 0x006c001701007387 */ /* 0x000fe20000100800 */
[C---:B------:R-:W-:Y:S01]  /*19c6d0*/  IMAD.X R11, R2.reuse, 0x1, R11, P1 ;  /* 0x00000001020b7824 */ /* 0x040fe200008e060b */
[C---:B------:R-:W-:Y:S02]  /*19c6e0*/  IADD3 R16, P1, PT, R3.reuse, R16, RZ ;  /* 0x0000001003107210 */ /* 0x040fe40007f3e0ff */
        /* <DEDUP_REMOVED lines=22> */
[----:B0-----:R-:W2:Y:S01]  /*19c850*/  LDL.LU R29, [R1+0x6c0c] ;  /* 0x006c0c00011d7983 */ /* 0x001ea20000300800 */
[C---:B------:R-:W-:Y:S01]  /*19c860*/  IADD3 R26, P5, PT, R3.reuse, R26, RZ ;  /* 0x0000001a031a7210 */ /* 0x040fe20007fbe0ff */
[C---:B------:R-:W-:Y:S01]  /*19c870*/  IMAD.X R27, R2.reuse, 0x1, R27, P2 ;  /* 0x00000001021b7824 */ /* 0x040fe200010e061b */
[----:B------:R-:W-:Y:S01]  /*19c880*/  IADD3 R28, P2, PT, R3, R28, RZ ;  /* 0x0000001c031c7210 */ /* 0x000fe20007f5e0ff */
[----:B------:R-:W-:Y:S04]  /*19c890*/  STL [R1+0x6c64], R25 ;  /* 0x006c641901007387 */ /* 0x000fe80000100800 */
[----:B------:R-:W3:Y:S04]  /*19c8a0*/  LDL.LU R23, [R1+0x6c1c] ;  /* 0x006c1c0001177983 */ /* 0x000ee80000300800 */
[----:B------:R-:W-:Y:S04]  /*19c8b0*/  STL [R1+0x6c60], R26 ;  /* 0x006c601a01007387 */ /* 0x000fe80000100800 */
[----:B---3--:R0:W-:Y:S04]  /*19c8c0*/  STL [R1+0x74c4], R23 ;  /* 0x0074c41701007387 */ /* 0x0081e80000100800 */
[----:B------:R-:W-:Y:S04]  /*19c8d0*/  STL [R1+0x6c08], R27 ;  /* 0x006c081b01007387 */ /* 0x000fe80000100800 */
[----:B0-----:R-:W3:Y:S04]  /*19c8e0*/  LDL.LU R23, [R1+0x6c84] ;  /* 0x006c840001177983 */ /* 0x001ee80000300800 */
[----:B------:R-:W-:Y:S04]  /*19c8f0*/  STL [R1+0x6c74], R28 ;  /* 0x006c741c01007387 */ /* 0x000fe80000100800 */
[----:B---3--:R0:W-:Y:S04]  /*19c900*/  STL [R1+0x74c8], R23 ;  /* 0x0074c81701007387 */ /* 0x0081e80000100800 */
[----:B0-----:R-:W3:Y:S01]  /*19c910*/  LDL.LU R23, [R1+0x6c18] ;  /* 0x006c180001177983 */ /* 0x001ee20000300800 */
[----:B--2---:R-:W-:-:S03]  /*19c920*/  IMAD.X R29, R2, 0x1, R29, P1 ;  /* 0x00000001021d7824 */ /* 0x004fc600008e061d */
        /* <DEDUP_REMOVED lines=26> */
[----:B------:R-:W3:Y:S04]  /*19cad0*/  LDL.LU R27, [R1+0x6c8c] ;  /* 0x006c8c00011b7983 */ /* 0x000ee80000300800 */
[----:B------:R-:W3:Y:S04]  /*19cae0*/  LDL.LU R28, [R1+0x6c98] ;  /* 0x006c9800011c7983 */ /* 0x000ee80000300800 */
[----:B0-----:R-:W3:Y:S01]  /*19caf0*/  LDL.LU R29, [R1+0x6c9c] ;  /* 0x006c9c00011d7983 */ /* 0x001ee20000300800 */
        /* <DEDUP_REMOVED lines=10> */
[C---:B---3--:R-:W-:Y:S01]  /*19cba0*/  IADD3 R13, P3, PT, R3.reuse, R13, RZ ;  /* 0x0000000d030d7210 */ /* 0x048fe20007f7e0ff */
        /* <DEDUP_REMOVED lines=11> */
[----:B--2---:R-:W-:-:S05]  /*19cc60*/  IMAD.X R23, R2, 0x1, R23, P4 ;  /* 0x0000000102177824 */ /* 0x004fca00020e0617 */
[----:B------:R0:W-:Y:S04]  /*19cc70*/  STL [R1+0x6c1c], R23 ;  /* 0x006c1c1701007387 */ /* 0x0001e80000100800 */
[----:B0-----:R-:W2:Y:S01]  /*19cc80*/  LDL.LU R23, [R1+0x74c0] ;  /* 0x0074c00001177983 */ /* 0x001ea20000300800 */
[----:B------:R-:W-:-:S05]  /*19cc90*/  IADD3 R0, P4, PT, R3, R0, RZ ;  /* 0x0000000003007210 */ /* 0x000fca0007f9e0ff */
[----:B------:R0:W-:Y:S01]  /*19cca0*/  STL [R1+0x6c80], R0 ;  /* 0x006c800001007387 */ /* 0x0001e20000100800 */
[----:B------:R-:W-:-:S03]  /*19ccb0*/  IMAD.X R16, R2, 0x1, R16, P4 ;  /* 0x0000000102107824 */ /* 0x000fc600020e0610 */
[----:B0-----:R1:W5:Y:S01]  /*19ccc0*/  LDL.LU R0, [R1+0x74bc] ;  /* 0x0074bc0001007983 */ /* 0x0013620000300800 */
[C---:B------:R-:W-:Y:S01]  /*19ccd0*/  IADD3 R17, P4, PT, R3.reuse, R17, RZ ;  /* 0x0000001103117210 */ /* 0x040fe20007f9e0ff */
[C---:B------:R-:W-:Y:S01]  /*19cce0*/  IMAD.X R20, R2.reuse, 0x1, R20, P6 ;  /* 0x0000000102147824 */ /* 0x040fe200030e0614 */
[C---:B------:R-:W-:Y:S01]  /*19ccf0*/  IADD3 R19, P3, PT, R3.reuse, R19, RZ ;  /* 0x0000001303137210 */ /* 0x040fe20007f7e0ff */
[----:B------:R1:W-:Y:S01]  /*19cd00*/  STL [R1+0x6c28], R12 ;  /* 0x006c280c01007387 */ /* 0x0003e20000100800 */
[----:B------:R-:W-:Y:S01]  /*19cd10*/  IADD3 R21, P6, PT, R3, R21, RZ ;  /* 0x0000001503157210 */ /* 0x000fe20007fde0ff */
[C---:B------:R-:W-:Y:S02]  /*19cd20*/  IMAD.X R22, R2.reuse, 0x1, R22, P5 ;  /* 0x0000000102167824 */ /* 0x040fe400028e0616 */
[----:B------:R1:W-:Y:S01]  /*19cd30*/  STL [R1+0x6c94], R13 ;  /* 0x006c940d01007387 */ /* 0x0003e20000100800 */
[C---:B------:R-:W-:Y:S02]  /*19cd40*/  IMAD.X R24, R2.reuse, 0x1, R24, P2 ;  /* 0x0000000102187824 */ /* 0x040fe400010e0618 */
[C---:B------:R-:W-:Y:S01]  /*19cd50*/  IMAD.X R25, R2.reuse, 0x1, R25, P1 ;  /* 0x0000000102197824 */ /* 0x040fe200008e0619 */
[----:B------:R1:W-:Y:S01]  /*19cd60*/  STL [R1+0x6c2c], R14 ;  /* 0x006c2c0e01007387 */ /* 0x0003e20000100800 */
[----:B------:R-:W-:-:S02]  /*19cd70*/  IMAD.X R26, R2, 0x1, R26, P0 ;  /* 0x00000001021a7824 */ /* 0x000fc400000e061a */
[C---:B------:R-:W-:Y:S01]  /*19cd80*/  IMAD.X R29, R2.reuse, 0x1, R29, P6 ;  /* 0x00000001021d7824 */ /* 0x040fe200030e061d */
[----:B------:R1:W-:Y:S01]  /*19cd90*/  STL [R1+0x6c90], R15 ;  /* 0x006c900f01007387 */ /* 0x0003e20000100800 */
[C---:B------:R-:W-:Y:S02]  /*19cda0*/  IMAD.X R27, R2.reuse, 0x1, R27, P4 ;  /* 0x00000001021b7824 */ /* 0x040fe400020e061b */
[----:B------:R-:W-:Y:S01]  /*19cdb0*/  IMAD.X R28, R2, 0x1, R28, P3 ;  /* 0x00000001021c7824 */ /* 0x000fe200018e061c */
        /* <DEDUP_REMOVED lines=20> */
[----:B------:R1:W-:Y:S01]  /*19cf00*/  STL [R1+0x6c98], R28 ;  /* 0x006c981c01007387 */ /* 0x0003e20000100800 */
[----:B--2---:R-:W-:-:S13]  /*19cf10*/  ISETP.NE.U32.AND P5, PT, R23, UR48, PT ;  /* 0x0000003017007c0c */ /* 0x004fda000bfa5070 */
[----:B-1----:R-:W-:Y:S05]  /*19cf20*/  @P5 BRA `(.L_x_1) ;  /* 0xffffea8800145947 */ /* 0x002fea000383ffff */
.L_x_0:
[----:B------:R-:W-:Y:S01]  /*19cf30*/  STL [R1+0x9abc], R13 ;  /* 0x009abc0d01007387 */ /* 0x000fe20000100800 */
[----:B------:R-:W1:Y:S01]  /*19cf40*/  LDCU UR6, c[0x0][0x3b8] ;  /* 0x00007700ff0677ac */ /* 0x000e620008000800 */
[----:B------:R-:W-:Y:S02]  /*19cf50*/  MOV.SPILL R3, UR5 ;  /* 0x0000000500037c02 */ /* 0x000fe40009000f00 */
[----:B------:R-:W-:Y:S01]  /*19cf60*/  STL [R1+0x9ab8], R12 ;  /* 0x009ab80c01007387 */ /* 0x000fe20000100800 */
[----:B------:R-:W2:Y:S01]  /*19cf70*/  LDCU UR7, c[0x0][0x3b8] ;  /* 0x00007700ff0777ac */ /* 0x000ea20008000800 */
[----:B------:R-:W-:Y:S02]  /*19cf80*/  MOV.SPILL R2, UR4 ;  /* 0x0000000400027c02 */ /* 0x000fe40009000f00 */
[----:B0----5:R-:W1:Y:S01]  /*19cf90*/  LDL R0, [R1+0x375c] ;  /* 0x00375c0001007983 */ /* 0x021e620000100800 */
[----:B------:R-:W0:Y:S03]  /*19cfa0*/  LDCU UR16, c[0x0][0x3b8] ;  /* 0x00007700ff1077ac */ /* 0x000e260008000800 */
[----:B------:R-:W-:Y:S01]  /*19cfb0*/  STL [R1+0x500], R3 ;  /* 0x0005000301007387 */ /* 0x000fe20000100800 */
[----:B------:R-:W3:Y:S03]  /*19cfc0*/  LDCU UR17, c[0x0][0x3b8] ;  /* 0x00007700ff1177ac */ /* 0x000ee60008000800 */
[----:B------:R2:W-:Y:S01]  /*19cfd0*/  STL [R1+0x4fc], R2 ;  /* 0x0004fc0201007387 */ /* 0x0005e20000100800 */
[----:B------:R-:W4:Y:S01]  /*19cfe0*/  LDCU UR18, c[0x0][0x3b8] ;  /* 0x00007700ff1277ac */ /* 0x000f220008000800 */
        /* <DEDUP_REMOVED lines=56> */
[----:B------:R-:W0:Y:S01]  /*19d370*/  LDCU.64 UR74, c[0x0][0x398] ;  /* 0x00007300ff4a77ac */ /* 0x000e220008000a00 */
[----:B------:R-:W0:Y:S01]  /*19d380*/  LDCU UR41, c[0x0][0x3b4] ;  /* 0x00007680ff2977ac */ /* 0x000e220008000800 */
[----:B------:R-:W0:Y:S01]  /*19d390*/  LDCU UR71, c[0x0][0x3b8] ;  /* 0x00007700ff4777ac */ /* 0x000e220008000800 */
[----:B------:R-:W0:Y:S01]  /*19d3a0*/  LDCU UR70, c[0x0][0x3b4] ;  /* 0x00007680ff4677ac */ /* 0x000e220008000800 */
[----:B------:R-:W0:Y:S01]  /*19d3b0*/  LDCU UR69, c[0x0][0x3b8] ;  /* 0x00007700ff4577ac */ /* 0x000e220008000800 */
[----:B------:R-:W0:Y:S01]  /*19d3c0*/  LDCU UR68, c[0x0][0x3b8] ;  /* 0x00007700ff4477ac */ /* 0x000e220008000800 */
[----:B------:R-:W0:Y:S01]  /*19d3d0*/  LDCU UR67, c[0x0][0x3b8] ;  /* 0x00007700ff4377ac */ /* 0x000e220008000800 */
[----:B------:R-:W0:Y:S01]  /*19d3e0*/  LDCU UR72, c[0x0][0x3b8] ;  /* 0x00007700ff4877ac */ /* 0x000e220008000800 */
[----:B-1----:R-:W-:Y:S01]  /*19d3f0*/  IMAD R0, R0, UR6, RZ ;  /* 0x0000000600007c24 */ /* 0x002fe2000f8e02ff */
[----:B------:R-:W1:Y:S03]  /*19d400*/  LDCU UR6, c[0x0][0x3b8] ;  /* 0x00007700ff0677ac */ /* 0x000e660008000800 */
[----:B--2---:R-:W-:Y:S01]  /*19d410*/  VIADD R2, R0, UR7 ;  /* 0x0000000700027c36 */ /* 0x004fe20008000000 */
[----:B------:R0:W-:Y:S01]  /*19d420*/  STL [R1+0x4ec], R0 ;  /* 0x0004ec0001007387 */ /* 0x0001e20000100800 */
[----:B------:R-:W2:Y:S03]  /*19d430*/  LDCU UR7, c[0x0][0x3b8] ;  /* 0x00007700ff0777ac */ /* 0x000ea60008000800 */
[----:B------:R-:W-:Y:S01]  /*19d440*/  STL [R1+0x9a38], R2 ;  /* 0x009a380201007387 */ /* 0x000fe20000100800 */
[----:B0-----:R-:W-:Y:S01]  /*19d450*/  VIADD R0, R2, UR16 ;  /* 0x0000001002007c36 */ /* 0x001fe20008000000 */
[----:B------:R-:W0:Y:S04]  /*19d460*/  LDCU UR16, c[0x0][0x3b8] ;  /* 0x00007700ff1077ac */ /* 0x000e280008000800 */
[----:B------:R3:W-:Y:S02]  /*19d470*/  STL [R1+0x4e4], R0 ;  /* 0x0004e40001007387 */ /* 0x0007e40000100800 */
[----:B---3--:R-:W-:Y:S01]  /*19d480*/  VIADD R0, R0, UR17 ;  /* 0x0000001100007c36 */ /* 0x008fe20008000000 */
[----:B------:R-:W3:Y:S03]  /*19d490*/  LDCU UR17, c[0x0][0x3b8] ;  /* 0x00007700ff1177ac */ /* 0x000ee60008000800 */
[----:B----4-:R-:W-:Y:S01]  /*19d4a0*/  VIADD R7, R0, UR18 ;  /* 0x0000001200077c36 */ /* 0x010fe20008000000 */
[----:B------:R4:W-:Y:S01]  /*19d4b0*/  STL [R1+0x4e0], R0 ;  /* 0x0004e00001007387 */ /* 0x0009e20000100800 */
[----:B------:R-:W0:Y:S03]  /*19d4c0*/  LDCU UR18, c[0x0][0x3b8] ;  /* 0x00007700ff1277ac */ /* 0x000e260008000800 */
[----:B------:R-:W-:Y:S01]  /*19d4d0*/  STL [R1+0x9ab4], R7 ;  /* 0x009ab40701007387 */ /* 0x000fe20000100800 */
[----:B----4-:R-:W-:Y:S01]  /*19d4e0*/  VIADD R0, R7, UR19 ;  /* 0x0000001307007c36 */ /* 0x010fe20008000000 */
[----:B------:R-:W4:Y:S04]  /*19d4f0*/  LDCU UR19, c[0x0][0x3b8] ;  /* 0x00007700ff1377ac */ /* 0x000f280008000800 */
[----:B------:R0:W-:Y:S02]  /*19d500*/  STL [R1+0x4d4], R0 ;  /* 0x0004d40001007387 */ /* 0x0001e40000100800 */
[----:B0-----:R-:W-:Y:S01]  /*19d510*/  VIADD R0, R0, UR20 ;  /* 0x0000001400007c36 */ /* 0x001fe20008000000 */
[----:B------:R-:W0:Y:S04]  /*19d520*/  LDCU UR20, c[0x0][0x3b8] ;  /* 0x00007700ff1477ac */ /* 0x000e280008000800 */
[----:B------:R1:W-:Y:S02]  /*19d530*/  STL [R1+0x28c], R0 ;  /* 0x00028c0001007387 */ /* 0x0003e40000100800 */
[----:B-1----:R-:W-:Y:S01]  /*19d540*/  VIADD R0, R0, UR21 ;  /* 0x0000001500007c36 */ /* 0x002fe20008000000 */
[----:B------:R-:W1:Y:S04]  /*19d550*/  LDCU UR21, c[0x0][0x3b8] ;  /* 0x00007700ff1577ac */ /* 0x000e680008000800 */
        /* <DEDUP_REMOVED lines=11> */
[----:B------:R-:W1:Y:S03]  /*19d610*/  LDCU UR25, c[0x0][0x3b8] ;  /* 0x00007700ff1977ac */ /* 0x000e660008000800 */
[----:B------:R-:W-:Y:S01]  /*19d620*/  VIADD R2, R0, UR26 ;  /* 0x0000001a00027c36 */ /* 0x000fe20008000000 */
[----:B------:R-:W-:Y:S01]  /*19d630*/  STL [R1+0x9a3c], R0 ;  /* 0x009a3c0001007387 */ /* 0x000fe20000100800 */
[----:B------:R-:W0:Y:S03]  /*19d640*/  LDCU UR26, c[0x0][0x3b8] ;  /* 0x00007700ff1a77ac */ /* 0x000e260008000800 */
        /* <DEDUP_REMOVED lines=28> */
[----:B------:R0:W-:Y:S01]  /*19d810*/  STL [R1+0x250], R0 ;  /* 0x0002500001007387 */ /* 0x0001e20000100800 */
[----:B------:R-:W1:Y:S03]  /*19d820*/  LDCU UR36, c[0x0][0x3b8] ;  /* 0x00007700ff2477ac */ /* 0x000e660008000800 */
[----:B------:R-:W-:Y:S04]  /*19d830*/  STL [R1+0x24c], R5 ;  /* 0x00024c0501007387 */ /* 0x000fe80000100800 */
[----:B------:R-:W-:Y:S01]  /*19d840*/  STL [R1+0x9ac0], R5 ;  /* 0x009ac00501007387 */ /* 0x000fe20000100800 */
[----:B0-----:R-:W-:Y:S01]  /*19d850*/  VIADD R0, R5, UR37 ;  /* 0x0000002505007c36 */ /* 0x001fe20008000000 */
[----:B------:R-:W0:Y:S03]  /*19d860*/  LDCU UR37, c[0x0][0x3b8] ;  /* 0x00007700ff2577ac */ /* 0x000e260008000800 */
        /* <DEDUP_REMOVED lines=98> */
[----:B------:R-:W0:Y:S03]  /*19de90*/  LDCU UR56, c[0x0][0x3b8] ;  /* 0x00007700ff3877ac */ /* 0x000e260008000800 */
[----:B------:R-:W4:Y:S04]  /*19dea0*/  LDL.LU R16, [R1+0xa0] ;  /* 0x0000a00001107983 */ /* 0x000f280000300800 */
[----:B------:R-:W4:Y:S01]  /*19deb0*/  LDL.LU R9, [R1+0xa4] ;  /* 0x0000a40001097983 */ /* 0x000f220000300800 */
[----:B------:R-:W-:Y:S01]  /*19dec0*/  VIADD R5, R11, UR55 ;  /* 0x000000370b057c36 */ /* 0x000fe20008000000 */
[----:B------:R-:W0:Y:S02]  /*19ded0*/  LDCU UR55, c[0x0][0x3b8] ;  /* 0x00007700ff3777ac */ /* 0x000e240008000800 */
[----:B------:R-:W4:Y:S04]  /*19dee0*/  LDL.LU R26, [R1+0xa8] ;  /* 0x0000a800011a7983 */ /* 0x000f280000300800 */
[----:B------:R-:W4:Y:S04]  /*19def0*/  LDL.LU R10, [R1+0xac] ;  /* 0x0000ac00010a7983 */ /* 0x000f280000300800 */
[----:B------:R-:W4:Y:S04]  /*19df00*/  LDL.LU R25, [R1+0xb0] ;  /* 0x0000b00001197983 */ /* 0x000f280000300800 */
[----:B------:R-:W4:Y:S04]  /*19df10*/  LDL.LU R24, [R1+0xb4] ;  /* 0x0000b40001187983 */ /* 0x000f280000300800 */
[----:B------:R-:W4:Y:S04]  /*19df20*/  LDL.LU R8, [R1+0xb8] ;  /* 0x0000b80001087983 */ /* 0x000f280000300800 */
[----:B0-----:R-:W4:Y:S04]  /*19df30*/  LDL.LU R4, [R1+0xbc] ;  /* 0x0000bc0001047983 */ /* 0x001f280000300800 */
[----:B------:R-:W-:Y:S04]  /*19df40*/  STL [R1+0x1c4], R11 ;  /* 0x0001c40b01007387 */ /* 0x000fe80000100800 */
[----:B------:R0:W-:Y:S02]  /*19df50*/  STL [R1+0x1c0], R5 ;  /* 0x0001c00501007387 */ /* 0x0001e40000100800 */
[----:B0-----:R-:W-:Y:S01]  /*19df60*/  VIADD R5, R5, UR54 ;  /* 0x0000003605057c36 */ /* 0x001fe20008000000 */
[----:B------:R-:W0:Y:S04]  /*19df70*/  LDCU UR54, c[0x0][0x3b8] ;  /* 0x00007700ff3677ac */ /* 0x000e280008000800 */
[----:B------:R1:W-:Y:S02]  /*19df80*/  STL [R1+0x1bc], R5 ;  /* 0x0001bc0501007387 */ /* 0x0003e40000100800 */
[----:B-1----:R-:W-:Y:S01]  /*19df90*/  VIADD R5, R5, UR53 ;  /* 0x0000003505057c36 */ /* 0x002fe20008000000 */
[----:B------:R-:W1:Y:S04]  /*19dfa0*/  LDCU UR53, c[0x0][0x3b8] ;  /* 0x00007700ff3577ac */ /* 0x000e680008000800 */
[----:B------:R0:W-:Y:S04]  /*19dfb0*/  STL [R1+0x1b8], R5 ;  /* 0x0001b80501007387 */ /* 0x0001e80000100800 */
[----:B------:R-:W4:Y:S04]  /*19dfc0*/  LDL.LU R23, [R1+0xc0] ;  /* 0x0000c00001177983 */ /* 0x000f280000300800 */
[----:B------:R-:W4:Y:S01]  /*19dfd0*/  LDL.LU R17, [R1+0xc4] ;  /* 0x0000c40001117983 */ /* 0x000f220000300800 */
[----:B0-----:R-:W-:Y:S01]  /*19dfe0*/  VIADD R5, R5, UR6 ;  /* 0x0000000605057c36 */ /* 0x001fe20008000000 */
[----:B------:R-:W0:Y:S02]  /*19dff0*/  LDCU UR6, c[0x0][0x3b8] ;  /* 0x00007700ff0677ac */ /* 0x000e240008000800 */
[----:B------:R-:W4:Y:S04]  /*19e000*/  LDL.LU R14, [R1+0xc8] ;  /* 0x0000c800010e7983 */ /* 0x000f280000300800 */
[----:B------:R2:W-:Y:S04]  /*19e010*/  STL [R1+0x1b4], R5 ;  /* 0x0001b40501007387 */ /* 0x0005e80000100800 */
[----:B------:R-:W4:Y:S01]  /*19e020*/  LDL.LU R6, [R1+0xcc] ;  /* 0x0000cc0001067983 */ /* 0x000f220000300800 */
[----:B--2---:R-:W-:Y:S01]  /*19e030*/  VIADD R5, R5, UR7 ;  /* 0x0000000705057c36 */ /* 0x004fe20008000000 */
[----:B------:R-:W2:Y:S04]  /*19e040*/  LDCU UR7, c[0x0][0x3b8] ;  /* 0x00007700ff0777ac */ /* 0x000ea80008000800 */
[----:B------:R0:W-:Y:S04]  /*19e050*/  STL [R1+0x1b0], R5 ;  /* 0x0001b00501007387 */ /* 0x0001e80000100800 */
[----:B------:R-:W2:Y:S04]  /*19e060*/  LDL.LU R22, [R1+0xd0] ;  /* 0x0000d00001167983 */ /* 0x000ea80000300800 */
[----:B------:R-:W2:Y:S01]  /*19e070*/  LDL.LU R21, [R1+0xd4] ;  /* 0x0000d40001157983 */ /* 0x000ea20000300800 */
[----:B0-----:R-:W-:Y:S01]  /*19e080*/  VIADD R5, R5, UR16 ;  /* 0x0000001005057c36 */ /* 0x001fe20008000000 */
[----:B------:R-:W0:Y:S02]  /*19e090*/  LDCU UR16, c[0x0][0x3b8] ;  /* 0x00007700ff1077ac */ /* 0x000e240008000800 */
[----:B------:R-:W2:Y:S04]  /*19e0a0*/  LDL.LU R19, [R1+0xd8] ;  /* 0x0000d80001137983 */ /* 0x000ea80000300800 */
[----:B------:R3:W-:Y:S04]  /*19e0b0*/  STL [R1+0x1ac], R5 ;  /* 0x0001ac0501007387 */ /* 0x0007e80000100800 */
[----:B------:R-:W2:Y:S01]  /*19e0c0*/  LDL.LU R15, [R1+0xdc] ;  /* 0x0000dc00010f7983 */ /* 0x000ea20000300800 */
[----:B---3--:R-:W-:Y:S01]  /*19e0d0*/  VIADD R5, R5, UR17 ;  /* 0x0000001105057c36 */ /* 0x008fe20008000000 */
[----:B------:R-:W3:Y:S04]  /*19e0e0*/  LDCU UR17, c[0x0][0x3b8] ;  /* 0x00007700ff1177ac */ /* 0x000ee80008000800 */
[----:B------:R0:W-:Y:S04]  /*19e0f0*/  STL [R1+0x1a8], R5 ;  /* 0x0001a80501007387 */ /* 0x0001e80000100800 */
[----:B------:R-:W3:Y:S04]  /*19e100*/  LDL.LU R20, [R1+0x110] ;  /* 0x0001100001147983 */ /* 0x000ee80000300800 */
[----:B------:R-:W3:Y:S01]  /*19e110*/  LDL.LU R18, [R1+0x114] ;  /* 0x0001140001127983 */ /* 0x000ee20000300800 */
[----:B0-----:R-:W-:Y:S01]  /*19e120*/  VIADD R5, R5, UR18 ;  /* 0x0000001205057c36 */ /* 0x001fe20008000000 */
[----:B------:R-:W0:Y:S01]  /*19e130*/  LDCU UR18, c[0x0][0x3b8] ;  /* 0x00007700ff1277ac */ /* 0x000e220008000800 */
[----:B----4-:R-:W-:-:S05]  /*19e140*/  F2FP.SATFINITE.E4M3.F32.PACK_AB_MERGE_C R7, R9, R16, RZ ;  /* 0x000000100907723e */ /* 0x010fca00048070ff */
[----:B------:R4:W-:Y:S04]  /*19e150*/  STL [R1+0x539c], R7 ;  /* 0x00539c0701007387 */ /* 0x0009e80000100800 */
[----:B------:R0:W-:Y:S04]  /*19e160*/  STL [R1+0x1a4], R5 ;  /* 0x0001a40501007387 */ /* 0x0001e80000100800 */
[----:B------:R-:W3:Y:S04]  /*19e170*/  LDL.LU R16, [R1+0x118] ;  /* 0x0001180001107983 */ /* 0x000ee80000300800 */
[----:B------:R-:W3:Y:S01]  /*19e180*/  LDL.LU R9, [R1+0x11c] ;  /* 0x00011c0001097983 */ /* 0x000ee20000300800 */
[----:B----4-:R-:W-:Y:S01]  /*19e190*/  F2FP.SATFINITE.E4M3.F32.PACK_AB_MERGE_C R7, R10, R26, RZ ;  /* 0x0000001a0a07723e */ /* 0x010fe200048070ff */
[----:B------:R-:W-:Y:S01]  /*19e1a0*/  VIADD R10, R5, UR19 ;  /* 0x00000013050a7c36 */ /* 0x000fe20008000000 */
[----:B0-----:R-:W-:Y:S01]  /*19e1b0*/  F2FP.SATFINITE.E4M3.F32.PACK_AB_MERGE_C R5, R24, R25, RZ ;  /* 0x000000191805723e */ /* 0x001fe200048070ff */
[----:B------:R-:W0:Y:S02]  /*19e1c0*/  LDCU UR19, c[0x0][0x3b8] ;  /* 0x00007700ff1377ac */ /* 0x000e240008000800 */
[----:B------:R-:W-:Y:S01]  /*19e1d0*/  STL [R1+0x53b0], R7 ;  /* 0x0053b00701007387 */ /* 0x000fe20000100800 */
[----:B------:R-:W-:-:S03]  /*19e1e0*/  F2FP.SATFINITE.E4M3.F32.PACK_AB_MERGE_C R4, R4, R8, RZ ;  /* 0x000000080404723e */ /* 0x000fc600048070ff */
[----:B------:R-:W4:Y:S04]  /*19e1f0*/  LDL.LU R13, [R1+0x1b10] ;  /* 0x001b1000010d7983 */ /* 0x000f280000300800 */
[----:B------:R-:W-:Y:S04]  /*19e200*/  STL [R1+0x534c], R5 ;  /* 0x00534c0501007387 */ /* 0x000fe80000100800 */
[----:B------:R-:W4:Y:S04]  /*19e210*/  LDL.LU R27, [R1+0x1b14] ;  /* 0x001b1400011b7983 */ /* 0x000f280000300800 */
[----:B------:R0:W-:Y:S04]  /*19e220*/  STL [R1+0x5354], R4 ;  /* 0x0053540401007387 */ /* 0x0001e80000100800 */
[----:B------:R-:W4:Y:S04]  /*19e230*/  LDL.LU R26, [R1+0x1b18] ;  /* 0x001b1800011a7983 */ /* 0x000f280000300800 */
[----:B------:R-:W4:Y:S01]  /*19e240*/  LDL.LU R8, [R1+0x1b1c] ;  /* 0x001b1c0001087983 */ /* 0x000f220000300800 */
[----:B0-----:R-:W-:Y:S01]  /*19e250*/  VIADD R4, R10, UR20 ;  /* 0x000000140a047c36 */ /* 0x001fe20008000000 */
[----:B------:R-:W0:Y:S02]  /*19e260*/  LDCU UR20, c[0x0][0x3b8] ;  /* 0x00007700ff1477ac */ /* 0x000e240008000800 */
[----:B------:R-:W-:Y:S04]  /*19e270*/  STL [R1+0x1a0], R10 ;  /* 0x0001a00a01007387 */ /* 0x000fe80000100800 */
[----:B------:R-:W4:Y:S01]  /*19e280*/  LDL.LU R25, [R1+0x1d20] ;  /* 0x001d200001197983 */ /* 0x000f220000300800 */
[----:B------:R-:W-:-:S05]  /*19e290*/  F2FP.SATFINITE.E4M3.F32.PACK_AB_MERGE_C R7, R17, R23, RZ ;  /* 0x000000171107723e */ /* 0x000fca00048070ff */
[----:B------:R-:W-:Y:S01]  /*19e2a0*/  STL [R1+0x5308], R7 ;  /* 0x0053080701007387 */ /* 0x000fe20000100800 */
[----:B------:R-:W-:-:S03]  /*19e2b0*/  F2FP.SATFINITE.E4M3.F32.PACK_AB_MERGE_C R5, R6, R14, RZ ;  /* 0x0000000e0605723e */ /* 0x000fc600048070ff */
[----:B------:R0:W-:Y:S04]  /*19e2c0*/  STL [R1+0x19c], R4 ;  /* 0x00019c0401007387 */ /* 0x0001e80000100800 */
[----:B------:R0:W-:Y:S04]  /*19e2d0*/  STL [R1+0x531c], R5 ;  /* 0x00531c0501007387 */ /* 0x0001e80000100800 */
[----:B------:R-:W4:Y:S04]  /*19e2e0*/  LDL.LU R17, [R1+0x1d24] ;  /* 0x001d240001117983 */ /* 0x000f280000300800 */
[----:B------:R-:W4:Y:S04]  /*19e2f0*/  LDL.LU R14, [R1+0x1d28] ;  /* 0x001d2800010e7983 */ /* 0x000f280000300800 */
[----:B------:R-:W4:Y:S01]  /*19e300*/  LDL R6, [R1+0x1d2c] ;  /* 0x001d2c0001067983 */ /* 0x000f220000100800 */
[----:B0-----:R-:W-:Y:S01]  /*19e310*/  VIADD R4, R4, UR21 ;  /* 0x0000001504047c36 */ /* 0x001fe20008000000 */
[----:B--2---:R-:W-:Y:S01]  /*19e320*/  F2FP.SATFINITE.E4M3.F32.PACK_AB_MERGE_C R7, R21, R22, RZ ;  /* 0x000000161507723e */ /* 0x004fe200048070ff */
[----:B------:R-:W0:Y:S04]  /*19e330*/  LDCU UR21, c[0x0][0x3b8] ;  /* 0x00007700ff1577ac */ /* 0x000e280008000800 */
[----:B------:R-:W-:Y:S04]  /*19e340*/  STL [R1+0x52d8], R7 ;  /* 0x0052d80701007387 */ /* 0x000fe80000100800 */
[----:B------:R2:W-:Y:S01]  /*19e350*/  STL [R1+0x198], R4 ;  /* 0x0001980401007387 */ /* 0x0005e20000100800 */
[----:B------:R-:W-:-:S05]  /*19e360*/  F2FP.SATFINITE.E4M3.F32.PACK_AB_MERGE_C R5, R15, R19, RZ ;  /* 0x000000130f05723e */ /* 0x000fca00048070ff */
[----:B------:R0:W-:Y:S01]  /*19e370*/  STL [R1+0x52e8], R5 ;  /* 0x0052e80501007387 */ /* 0x0001e20000100800 */
[----:B--2---:R-:W-:Y:S01]  /*19e380*/  VIADD R4, R4, UR22 ;  /* 0x0000001604047c36 */ /* 0x004fe20008000000 */
[----:B------:R-:W2:Y:S02]  /*19e390*/  LDCU UR22, c[0x0][0x3b8] ;  /* 0x00007700ff1677ac */ /* 0x000ea40008000800 */
[----:B------:R-:W2:Y:S04]  /*19e3a0*/  LDL.LU R24, [R1+0x1d30] ;  /* 0x001d300001187983 */ /* 0x000ea80000300800 */
[----:B------:R-:W2:Y:S04]  /*19e3b0*/  LDL.LU R23, [R1+0x1d34] ;  /* 0x001d340001177983 */ /* 0x000ea80000300800 */
[----:B------:R-:W2:Y:S04]  /*19e3c0*/  LDL.LU R19, [R1+0x1d38] ;  /* 0x001d380001137983 */ /* 0x000ea80000300800 */
[----:B------:R-:W-:Y:S04]  /*19e3d0*/  STL [R1+0x194], R4 ;  /* 0x0001940401007387 */ /* 0x000fe80000100800 */
[----:B------:R-:W2:Y:S01]  /*19e3e0*/  LDL.LU R15, [R1+0x1d3c] ;  /* 0x001d3c00010f7983 */ /* 0x000ea20000300800 */
[----:B---3--:R-:W-:-:S03]  /*19e3f0*/  F2FP.SATFINITE.E4M3.F32.PACK_AB_MERGE_C R7, R18, R20, RZ ;  /* 0x000000141207723e */ /* 0x008fc600048070ff */
[----:B------:R-:W3:Y:S04]  /*19e400*/  LDL.LU R29, [R1+0x2080] ;  /* 0x00208000011d7983 */ /* 0x000ee80000300800 */
[----:B------:R4:W-:Y:S04]  /*19e410*/  STL [R1+0x52a0], R7 ;  /* 0x0052a00701007387 */ /* 0x0009e80000100800 */
[----:B------:R-:W3:Y:S01]  /*19e420*/  LDL R28, [R1+0x2084] ;  /* 0x00208400011c7983 */ /* 0x000ee20000100800 */
[----:B0-----:R-:W-:-:S05]  /*19e430*/  F2FP.SATFINITE.E4M3.F32.PACK_AB_MERGE_C R5, R9, R16, RZ ;  /* 0x000000100905723e */ /* 0x001fca00048070ff */
[----:B------:R0:W-:Y:S04]  /*19e440*/  STL [R1+0x52b4], R5 ;  /* 0x0052b40501007387 */ /* 0x0001e80000100800 */
[----:B------:R-:W3:Y:S04]  /*19e450*/  LDL.LU R22, [R1+0x2088] ;  /* 0x0020880001167983 */ /* 0x000ee80000300800 */
[----:B------:R-:W3:Y:S04]  /*19e460*/  LDL.LU R21, [R1+0x208c] ;  /* 0x00208c0001157983 */ /* 0x000ee80000300800 */
[----:B------:R-:W3:Y:S04]  /*19e470*/  LDL.LU R20, [R1+0x2070] ;  /* 0x0020700001147983 */ /* 0x000ee80000300800 */
[----:B------:R-:W3:Y:S04]  /*19e480*/  LDL.LU R18, [R1+0x2074] ;  /* 0x0020740001127983 */ /* 0x000ee80000300800 */
[----:B------:R-:W3:Y:S04]  /*19e490*/  LDL.LU R16, [R1+0x2078] ;  /* 0x0020780001107983 */ /* 0x000ee80000300800 */
[----:B------:R-:W3:Y:S01]  /*19e4a0*/  LDL.LU R9, [R1+0x207c] ;  /* 0x00207c0001097983 */ /* 0x000ee20000300800 */
[----:B----4-:R-:W-:Y:S01]  /*19e4b0*/  F2FP.SATFINITE.E4M3.F32.PACK_AB_MERGE_C R7, R27, R13, RZ ;  /* 0x0000000d1b07723e */ /* 0x010fe200048070ff */
[----:B------:R-:W-:Y:S01]  /*19e4c0*/  VIADD R4, R4, UR23 ;  /* 0x0000001704047c36 */ /* 0x000fe20008000000 */
[----:B0-----:R-:W-:Y:S01]  /*19e4d0*/  F2FP.SATFINITE.E4M3.F32.PACK_AB_MERGE_C R5, R8, R26, RZ ;  /* 0x0000001a0805723e */ /* 0x001fe200048070ff */
[----:B------:R-:W0:Y:S02]  /*19e4e0*/  LDCU UR23, c[0x0][0x3b8] ;  /* 0x00007700ff1777ac */ /* 0x000e240008000800 */
[----:B------:R-:W-:Y:S04]  /*19e4f0*/  STL [R1+0x5270], R7 ;  /* 0x0052700701007387 */ /* 0x000fe80000100800 */
[----:B------:R-:W-:Y:S04]  /*19e500*/  STL [R1+0x190], R4 ;  /* 0x0001900401007387 */ /* 0x000fe80000100800 */
[----:B------:R4:W-:Y:S04]  /*19e510*/  STL [R1+0x5280], R5 ;  /* 0x0052800501007387 */ /* 0x0009e80000100800 */
[----:B------:R-:W3:Y:S01]  /*19e520*/  LDL.LU R8, [R1+0x2060] ;  /* 0x0020600001087983 */ /* 0x000ee20000300800 */
[----:B----4-:R-:W-:Y:S01]  /*19e530*/  VIADD R5, R4, UR24 ;  /* 0x0000001804057c36 */ /* 0x010fe20008000000 */
[----:B------:R-:W4:Y:S02]  /*19e540*/  LDCU UR24, c[0x0][0x3b8] ;  /* 0x00007700ff1877ac */ /* 0x000f240008000800 */
[----:B------:R-:W4:Y:S04]  /*19e550*/  LDL.LU R4, [R1+0x2064] ;  /* 0x0020640001047983 */ /* 0x000f280000300800 */
[----:B------:R0:W-:Y:S01]  /*19e560*/  STL [R1+0x18c], R5 ;  /* 0x00018c0501007387 */ /* 0x0001e20000100800 */
[----:B------:R-:W-:Y:S01]  /*19e570*/  F2FP.SATFINITE.E4M3.F32.PACK_AB_MERGE_C R7, R17, R25, RZ ;  /* 0x000000191107723e */ /* 0x000fe200048070ff */
[----:B0-----:R-:W-:Y:S01]  /*19e580*/  VIADD R5, R5, UR25 ;  /* 0x0000001905057c36 */ /* 0x001fe20008000000 */
[----:B------:R-:W0:Y:S03]  /*19e590*/  LDCU UR25, c[0x0][0x3b8] ;  /* 0x00007700ff1977ac */ /* 0x000e260008000800 */
[----:B------:R-:W-:Y:S01]  /*19e5a0*/  STL [R1+0x5218], R7 ;  /* 0x0052180701007387 */ /* 0x000fe20000100800 */
[----:B------:R-:W-:-:S03]  /*19e5b0*/  F2FP.SATFINITE.E4M3.F32.PACK_AB_MERGE_C R6, R6, R14, RZ ;  /* 0x0000000e0606723e */ /* 0x000fc600048070ff */
[----:B------:R-:W4:Y:S04]  /*19e5c0*/  LDL.LU R27, [R1+0x2068] ;  /* 0x00206800011b7983 */ /* 0x000f280000300800 */
[----:B------:R-:W4:Y:S04]  /*19e5d0*/  LDL.LU R26, [R1+0x206c] ;  /* 0x00206c00011a7983 */ /* 0x000f280000300800 */
[----:B------:R0:W-:Y:S04]  /*19e5e0*/  STL [R1+0x5224], R6 ;  /* 0x0052240601007387 */ /* 0x0001e80000100800 */
[----:B------:R-:W4:Y:S04]  /*19e5f0*/  LDL.LU R25, [R1+0x2050] ;  /* 0x0020500001197983 */ /* 0x000f280000300800 */
[----:B------:R-:W4:Y:S04]  /*19e600*/  LDL.LU R17, [R1+0x2054] ;  /* 0x0020540001117983 */ /* 0x000f280000300800 */
[----:B------:R-:W4:Y:S04]  /*19e610*/  LDL.LU R14, [R1+0x2058] ;  /* 0x00205800010e7983 */ /* 0x000f280000300800 */
[----:B------:R1:W-:Y:S04]  /*19e620*/  STL [R1+0x188], R5 ;  /* 0x0001880501007387 */ /* 0x0003e80000100800 */
[----:B0-----:R-:W4:Y:S01]  /*19e630*/  LDL.LU R6, [R1+0x205c] ;  /* 0x00205c0001067983 */ /* 0x001f220000300800 */
[----:B--2---:R-:W-:-:S05]  /*19e640*/  F2FP.SATFINITE.E4M3.F32.PACK_AB_MERGE_C R12, R23, R24, RZ ;  /* 0x00000018170c723e */ /* 0x004fca00048070ff */
[----:B------:R3:W-:Y:S01]  /*19e650*/  STL [R1+0x51cc], R12 ;  /* 0x0051cc0c01007387 */ /* 0x0007e20000100800 */
[----:B------:R-:W-:Y:S01]  /*19e660*/  F2FP.SATFINITE.E4M3.F32.PACK_AB_MERGE_C R7, R15, R19, RZ ;  /* 0x000000130f07723e */ /* 0x000fe200048070ff */
[----:B-1----:R-:W-:Y:S01]  /*19e670*/  VIADD R5, R5, UR26 ;  /* 0x0000001a05057c36 */ /* 0x002fe20008000000 */
[----:B------:R-:W0:Y:S03]  /*19e680*/  LDCU UR26, c[0x0][0x3b8] ;  /* 0x00007700ff1a77ac */ /* 0x000e260008000800 */
[----:B------:R-:W-:Y:S04]  /*19e690*/  STL [R1+0x51d8], R7 ;  /* 0x0051d80701007387 */ /* 0x000fe80000100800 */
[----:B------:R-:W2:Y:S04]  /*19e6a0*/  LDL.LU R24, [R1+0x2040] ;  /* 0x0020400001187983 */ /* 0x000ea80000300800 */
[----:B------:R-:W2:Y:S04]  /*19e6b0*/  LDL R23, [R1+0x2044] ;  /* 0x0020440001177983 */ /* 0x000ea80000100800 */
[----:B------:R-:W2:Y:S01]  /*19e6c0*/  LDL.LU R19, [R1+0x2048] ;  /* 0x0020480001137983 */ /* 0x000ea20000300800 */
[----:B---3--:R-:W-:-:S03]  /*19e6d0*/  F2FP.SATFINITE.E4M3.F32.PACK_AB_MERGE_C R12, R28, R29, RZ ;  /* 0x0000001d1c0c723e */ /* 0x008fc600048070ff */
[----:B------:R1:W-:Y:S04]  /*19e6e0*/  STL [R1+0x184], R5 ;  /* 0x0001840501007387 */ /* 0x0003e80000100800 */
[----:B------:R-:W3:Y:S04]  /*19e6f0*/  LDL.LU R15, [R1+0x204c] ;  /* 0x00204c00010f7983 */ /* 0x000ee80000300800 */
[----:B------:R0:W-:Y:S01]  /*19e700*/  STL [R1+0x51a4], R12 ;  /* 0x0051a40c01007387 */ /* 0x0001e20000100800 */
[----:B-1----:R-:W-:Y:S01]  /*19e710*/  VIADD R5, R5, UR27 ;  /* 0x0000001b05057c36 */ /* 0x002fe20008000000 */
[----:B------:R-:W1:Y:S01]  /*19e720*/  LDCU UR27, c[0x0][0x3b8] ;  /* 0x00007700ff1b77ac */ /* 0x000e620008000800 */
[----:B------:R-:W-:-:S05]  /*19e730*/  F2FP.SATFINITE.E4M3.F32.PACK_AB_MERGE_C R7, R21, R22, RZ ;  /* 0x000000161507723e */ /* 0x000fca00048070ff */
[----:B------:R1:W-:Y:S01]  /*19e740*/  STL [R1+0x51a8], R7 ;  /* 0x0051a80701007387 */ /* 0x0003e20000100800 */
[----:B0-----:R-:W-:-:S03]  /*19e750*/  F2FP.SATFINITE.E4M3.F32.PACK_AB_MERGE_C R12, R18, R20, RZ ;  /* 0x00000014120c723e */ /* 0x001fc600048070ff */
[----:B------:R-:W3:Y:S04]  /*19e760*/  LDL.LU R28, [R1+0x2030] ;  /* 0x00203000011c7983 */ /* 0x000ee80000300800 */
[----:B------:R-:W-:Y:S01]  /*19e770*/  STL [R1+0x518c], R12 ;  /* 0x00518c0c01007387 */ /* 0x000fe20000100800 */
[----:B-1----:R-:W-:-:S03]  /*19e780*/  F2FP.SATFINITE.E4M3.F32.PACK_AB_MERGE_C R7, R9, R16, RZ ;  /* 0x000000100907723e */ /* 0x002fc600048070ff */
[----:B------:R-:W-:Y:S04]  /*19e790*/  STL [R1+0x180], R5 ;  /* 0x0001800501007387 */ /* 0x000fe80000100800 */
[----:B------:R-:W-:Y:S04]  /*19e7a0*/  STL [R1+0x5190], R7 ;  /* 0x0051900701007387 */ /* 0x000fe80000100800 */
[----:B------:R-:W3:Y:S04]  /*19e7b0*/  LDL.LU R22, [R1+0x2034] ;  /* 0x0020340001167983 */ /* 0x000ee80000300800 */
[----:B------:R-:W3:Y:S04]  /*19e7c0*/  LDL.LU R21, [R1+0x2038] ;  /* 0x0020380001157983 */ /* 0x000ee80000300800 */
[----:B------:R-:W3:Y:S01]  /*19e7d0*/  LDL.LU R16, [R1+0x203c] ;  /* 0x00203c0001107983 */ /* 0x000ee20000300800 */
[----:B------:R-:W-:Y:S01]  /*19e7e0*/  VIADD R9, R5, UR28 ;  /* 0x0000001c05097c36 */ /* 0x000fe20008000000 */
[----:B------:R-:W0:Y:S02]  /*19e7f0*/  LDCU UR28, c[0x0][0x3b8] ;  /* 0x00007700ff1c77ac */ /* 0x000e240008000800 */
[----:B------:R-:W3:Y:S04]  /*19e800*/  LDL.LU R20, [R1+0x2020] ;  /* 0x0020200001147983 */ /* 0x000ee80000300800 */
[----:B------:R-:W3:Y:S01]  /*19e810*/  LDL.LU R18, [R1+0x2024] ;  /* 0x0020240001127983 */ /* 0x000ee20000300800 */
[----:B----4-:R-:W-:-:S05]  /*19e820*/  F2FP.SATFINITE.E4M3.F32.PACK_AB_MERGE_C R4, R4, R8, RZ ;  /* 0x000000080404723e */ /* 0x010fca00048070ff */
[----:B------:R1:W-:Y:S04]  /*19e830*/  STL [R1+0x5184], R4 ;  /* 0x0051840401007387 */ /* 0x0003e80000100800 */
[----:B------:R-:W4:Y:S04]  /*19e840*/  LDL.LU R8, [R1+0x2028] ;  /* 0x0020280001087983 */ /* 0x000f280000300800 */
[----:B-1----:R-:W4:Y:S04]  /*19e850*/  LDL.LU R4, [R1+0x202c] ;  /* 0x00202c0001047983 */ /* 0x002f280000300800 */
[----:B------:R-:W-:Y:S01]  /*19e860*/  STL [R1+0x17c], R9 ;  /* 0x00017c0901007387 */ /* 0x000fe20000100800 */
[----:B------:R-:W-:-:S05]  /*19e870*/  F2FP.SATFINITE.E4M3.F32.PACK_AB_MERGE_C R5, R26, R27, RZ ;  /* 0x0000001b1a05723e */ /* 0x000fca00048070ff */
[----:B------:R1:W-:Y:S04]  /*19e880*/  STL [R1+0x5188], R5 ;  /* 0x0051880501007387 */ /* 0x0003e80000100800 */
[----:B------:R-:W4:Y:S01]  /*19e890*/  LDL.LU R27, [R1+0x2010] ;  /* 0x00201000011b7983 */ /* 0x000f220000300800 */
[----:B------:R-:W-:Y:S01]  /*19e8a0*/  F2FP.SATFINITE.E4M3.F32.PACK_AB_MERGE_C R7, R17, R25, RZ ;  /* 0x000000191107723e */ /* 0x000fe200048070ff */
[----:B-1----:R-:W-:Y:S01]  /*19e8b0*/  VIADD R5, R9, UR29 ;  /* 0x0000001d09057c36 */ /* 0x002fe20008000000 */
[----:B------:R-:W1:Y:S03]  /*19e8c0*/  LDCU UR29, c[0x0][0x3b8] ;  /* 0x00007700ff1d77ac */ /* 0x000e660008000800 */
[----:B------:R-:W-:Y:S01]  /*19e8d0*/  STL [R1+0x517c], R7 ;  /* 0x00517c0701007387 */ /* 0x000fe20000100800 */
[----:B------:R-:W-:-:S03]  /*19e8e0*/  F2FP.SATFINITE.E4M3.F32.PACK_AB_MERGE_C R6, R6, R14, RZ ;  /* 0x0000000e0606723e */ /* 0x000fc600048070ff */
[----:B------:R-:W-:Y:S04]  /*19e8f0*/  STL [R1+0x178], R5 ;  /* 0x0001780501007387 */ /* 0x000fe80000100800 */
[----:B------:R0:W-:Y:S04]  /*19e900*/  STL [R1+0x5180], R6 ;  /* 0x0051800601007387 */ /* 0x0001e80000100800 */
[----:B------:R-:W4:Y:S04]  /*19e910*/  LDL.LU R17, [R1+0x2014] ;  /* 0x0020140001117983 */ /* 0x000f280000300800 */
[----:B------:R-:W4:Y:S04]  /*19e920*/  LDL.LU R14, [R1+0x2018] ;  /* 0x00201800010e7983 */ /* 0x000f280000300800 */
[----:B0-----:R-:W4:Y:S01]  /*19e930*/  LDL.LU R6, [R1+0x201c] ;  /* 0x00201c0001067983 */ /* 0x001f220000300800 */
[----:B------:R-:W-:Y:S01]  /*19e940*/  VIADD R5, R5, UR30 ;  /* 0x0000001e05057c36 */ /* 0x000fe20008000000 */
[----:B------:R-:W0:Y:S01]  /*19e950*/  LDCU UR30, c[0x0][0x3b8] ;  /* 0x00007700ff1e77ac */ /* 0x000e220008000800 */
[----:B--2---:R-:W-:-:S05]  /*19e960*/  F2FP.SATFINITE.E4M3.F32.PACK_AB_MERGE_C R12, R23, R24, RZ ;  /* 0x00000018170c723e */ /* 0x004fca00048070ff */
[----:B------:R-:W-:Y:S04]  /*19e970*/  STL [R1+0x5174], R12 ;  /* 0x0051740c01007387 */ /* 0x000fe80000100800 */
[----:B------:R2:W-:Y:S01]  /*19e980*/  STL [R1+0x174], R5 ;  /* 0x0001740501007387 */ /* 0x0005e20000100800 */
[----:B---3--:R-:W-:-:S05]  /*19e990*/  F2FP.SATFINITE.E4M3.F32.PACK_AB_MERGE_C R7, R15, R19, RZ ;  /* 0x000000130f07723e */ /* 0x008fca00048070ff */
[----:B------:R3:W-:Y:S01]  /*19e9a0*/  STL [R1+0x5178], R7 ;  /* 0x0051780701007387 */ /* 0x0007e20000100800 */
[----:B--2---:R-:W-:Y:S01]  /*19e9b0*/  VIADD R5, R5, UR31 ;  /* 0x0000001f05057c36 */ /* 0x004fe20008000000 */
[----:B------:R-:W2:Y:S02]  /*19e9c0*/  LDCU UR31, c[0x0][0x3b8] ;  /* 0x00007700ff1f77ac */ /* 0x000ea40008000800 */
[----:B------:R-:W2:Y:S04]  /*19e9d0*/  LDL.LU R26, [R1+0x2000] ;  /* 0x00200000011a7983 */ /* 0x000ea80000300800 */
[----:B------:R-:W2:Y:S04]  /*19e9e0*/  LDL R25, [R1+0x2004] ;  /* 0x0020040001197983 */ /* 0x000ea80000100800 */
[----:B------:R-:W2:Y:S04]  /*19e9f0*/  LDL.LU R24, [R1+0x2008] ;  /* 0x0020080001187983 */ /* 0x000ea80000300800 */
[----:B------:R0:W-:Y:S04]  /*19ea00*/  STL [R1+0x170], R5 ;  /* 0x0001700501007387 */ /* 0x0001e80000100800 */
[----:B------:R-:W2:Y:S04]  /*19ea10*/  LDL.LU R23, [R1+0x200c] ;  /* 0x00200c0001177983 */ /* 0x000ea80000300800 */
[----:B------:R-:W2:Y:S04]  /*19ea20*/  LDL.LU R19, [R1+0x1ff0] ;  /* 0x001ff00001137983 */ /* 0x000ea80000300800 */
[----:B------:R-:W2:Y:S01]  /*19ea30*/  LDL.LU R15, [R1+0x1ff4] ;  /* 0x001ff400010f7983 */ /* 0x000ea20000300800 */
[----:B------:R-:W-:-:S02]  /*19ea40*/  F2FP.SATFINITE.E4M3.F32.PACK_AB_MERGE_C R12, R22, R28, RZ ;  /* 0x0000001c160c723e */ /* 0x000fc400048070ff */
[----:B---3--:R-:W-:-:S03]  /*19ea50*/  F2FP.SATFINITE.E4M3.F32.PACK_AB_MERGE_C R7, R16, R21, RZ ;  /* 0x000000151007723e */ /* 0x008fc600048070ff */
[----:B------:R-:W-:Y:S04]  /*19ea60*/  STL [R1+0x516c], R12 ;  /* 0x00516c0c01007387 */ /* 0x000fe80000100800 */
[----:B------:R3:W-:Y:S04]  /*19ea70*/  STL [R1+0x5170], R7 ;  /* 0x0051700701007387 */ /* 0x0007e80000100800 */
[----:B------:R-:W2:Y:S04]  /*19ea80*/  LDL.LU R22, [R1+0x1ff8] ;  /* 0x001ff80001167983 */ /* 0x000ea80000300800 */
[----:B------:R-:W2:Y:S01]  /*19ea90*/  LDL.LU R16, [R1+0x1ffc] ;  /* 0x001ffc0001107983 */ /* 0x000ea20000300800 */
[----:B0-----:R-:W-:Y:S01]  /*19eaa0*/  VIADD R5, R5, UR32 ;  /* 0x0000002005057c36 */ /* 0x001fe20008000000 */
[----:B---3--:R-:W-:Y:S01]  /*19eab0*/  F2FP.SATFINITE.E4M3.F32.PACK_AB_MERGE_C R7, R18, R20, RZ ;  /* 0x000000141207723e */ /* 0x008fe200048070ff */
[----:B------:R-:W0:Y:S03]  /*19eac0*/  LDCU UR32, c[0x0][0x3b8] ;  /* 0x00007700ff2077ac */ /* 0x000e260008000800 */
[----:B------:R3:W-:Y:S01]  /*19ead0*/  STL [R1+0x16c], R5 ;  /* 0x00016c0501007387 */ /* 0x0007e20000100800 */
[----:B----4-:R-:W-:-:S03]  /*19eae0*/  F2FP.SATFINITE.E4M3.F32.PACK_AB_MERGE_C R4, R4, R8, RZ ;  /* 0x000000080404723e */ /* 0x010fc600048070ff */
[----:B------:R-:W-:Y:S04]  /*19eaf0*/  STL [R1+0x5164], R7 ;  /* 0x0051640701007387 */ /* 0x000fe80000100800 */
[----:B------:R-:W4:Y:S04]  /*19eb00*/  LDL.LU R13, [R1+0x1fe0] ;  /* 0x001fe000010d7983 */ /* 0x000f280000300800 */
[----:B------:R-:W4:Y:S01]  /*19eb10*/  LDL R29, [R1+0x1fe4] ;  /* 0x001fe400011d7983 */ /* 0x000f220000100800 */
[----:B---3--:R-:W-:Y:S01]  /*19eb20*/  VIADD R5, R5, UR33 ;  /* 0x0000002105057c36 */ /* 0x008fe20008000000 */
[----:B------:R-:W3:Y:S02]  /*19eb30*/  LDCU UR33, c[0x0][0x3b8] ;  /* 0x00007700ff2177ac */ /* 0x000ee40008000800 */
[----:B------:R0:W-:Y:S04]  /*19eb40*/  STL [R1+0x5168], R4 ;  /* 0x0051680401007387 */ /* 0x0001e80000100800 */
[----:B------:R-:W3:Y:S04]  /*19eb50*/  LDL.LU R28, [R1+0x1fe8] ;  /* 0x001fe800011c7983 */ /* 0x000ee80000300800 */
[----:B------:R-:W3:Y:S04]  /*19eb60*/  LDL.LU R8, [R1+0x1fec] ;  /* 0x001fec0001087983 */ /* 0x000ee80000300800 */
[----:B------:R-:W3:Y:S04]  /*19eb70*/  LDL.LU R21, [R1+0x1fd0] ;  /* 0x001fd00001157983 */ /* 0x000ee80000300800 */
[----:B------:R-:W3:Y:S04]  /*19eb80*/  LDL R20, [R1+0x1fd4] ;  /* 0x001fd40001147983 */ /* 0x000ee80000100800 */
[----:B------:R-:W3:Y:S04]  /*19eb90*/  LDL.LU R18, [R1+0x1fd8] ;  /* 0x001fd80001127983 */ /* 0x000ee80000300800 */
[----:B0-----:R-:W3:Y:S01]  /*19eba0*/  LDL.LU R4, [R1+0x1fdc] ;  /* 0x001fdc0001047983 */ /* 0x001ee20000300800 */
[----:B------:R-:W-:-:S05]  /*19ebb0*/  F2FP.SATFINITE.E4M3.F32.PACK_AB_MERGE_C R7, R17, R27, RZ ;  /* 0x0000001b1107723e */ /* 0x000fca00048070ff */
[----:B------:R-:W-:Y:S01]  /*19ebc0*/  STL [R1+0x515c], R7 ;  /* 0x00515c0701007387 */ /* 0x000fe20000100800 */
[----:B------:R-:W-:-:S03]  /*19ebd0*/  F2FP.SATFINITE.E4M3.F32.PACK_AB_MERGE_C R6, R6, R14, RZ ;  /* 0x0000000e0606723e */ /* 0x000fc600048070ff */
[----:B------:R0:W-:Y:S04]  /*19ebe0*/  STL [R1+0x168], R5 ;  /* 0x0001680501007387 */ /* 0x0001e80000100800 */
[----:B------:R1:W-:Y:S04]  /*19ebf0*/  STL [R1+0x5160], R6 ;  /* 0x0051600601007387 */ /* 0x0003e80000100800 */
[----:B------:R-:W3:Y:S01]  /*19ec00*/  LDL.LU R27, [R1+0x1fc0] ;  /* 0x001fc000011b7983 */ /* 0x000ee20000300800 */
[----:B0-----:R-:W-:Y:S01]  /*19ec10*/  VIADD R5, R5, UR34 ;  /* 0x0000002205057c36 */ /* 0x001fe20008000000 */
[----:B------:R-:W0:Y:S02]  /*19ec20*/  LDCU UR34, c[0x0][0x3b8] ;  /* 0x00007700ff2277ac */ /* 0x000e240008000800 */
[----:B------:R-:W3:Y:S04]  /*19ec30*/  LDL R17, [R1+0x1fc4] ;  /* 0x001fc40001117983 */ /* 0x000ee80000100800 */
[----:B------:R-:W3:Y:S04]  /*19ec40*/  LDL.LU R14, [R1+0x1fc8] ;  /* 0x001fc800010e7983 */ /* 0x000ee80000300800 */
[----:B------:R0:W-:Y:S04]  /*19ec50*/  STL [R1+0x164], R5 ;  /* 0x0001640501007387 */ /* 0x0001e80000100800 */
[----:B-1----:R-:W3:Y:S01]  /*19ec60*/  LDL R6, [R1+0x1fcc] ;  /* 0x001fcc0001067983 */ /* 0x002ee20000100800 */
[----:B--2---:R-:W-:Y:S01]  /*19ec70*/  F2FP.SATFINITE.E4M3.F32.PACK_AB_MERGE_C R12, R25, R26, RZ ;  /* 0x0000001a190c723e */ /* 0x004fe200048070ff */
[----:B0-----:R-:W-:Y:S01]  /*19ec80*/  VIADD R5, R5, UR35 ;  /* 0x0000002305057c36 */ /* 0x001fe20008000000 */
[----:B------:R-:W0:Y:S03]  /*19ec90*/  LDCU UR35, c[0x0][0x3b8] ;  /* 0x00007700ff2377ac */ /* 0x000e260008000800 */
[----:B------:R-:W-:Y:S01]  /*19eca0*/  STL [R1+0x5154], R12 ;  /* 0x0051540c01007387 */ /* 0x000fe20000100800 */
[----:B------:R-:W-:-:S05]  /*19ecb0*/  F2FP.SATFINITE.E4M3.F32.PACK_AB_MERGE_C R7, R23, R24, RZ ;  /* 0x000000181707723e */ /* 0x000fca00048070ff */
[----:B------:R1:W-:Y:S04]  /*19ecc0*/  STL [R1+0x5158], R7 ;  /* 0x0051580701007387 */ /* 0x0003e80000100800 */
[----:B------:R-:W2:Y:S04]  /*19ecd0*/  LDL.LU R26, [R1+0x1fb0] ;  /* 0x001fb000011a7983 */ /* 0x000ea80000300800 */
[----:B------:R-:W2:Y:S01]  /*19ece0*/  LDL.LU R25, [R1+0x1fb4] ;  /* 0x001fb40001197983 */ /* 0x000ea20000300800 */
[----:B-1----:R-:W-:-:S05]  /*19ecf0*/  F2FP.SATFINITE.E4M3.F32.PACK_AB_MERGE_C R7, R15, R19, RZ ;  /* 0x000000130f07723e */ /* 0x002fca00048070ff */
[----:B------:R-:W-:Y:S04]  /*19ed00*/  STL [R1+0x514c], R7 ;  /* 0x00514c0701007387 */ /* 0x000fe80000100800 */
[----:B------:R1:W-:Y:S04]  /*19ed10*/  STL [R1+0x160], R5 ;  /* 0x0001600501007387 */ /* 0x0003e80000100800 */
[----:B------:R-:W2:Y:S04]  /*19ed20*/  LDL.LU R19, [R1+0x1fb8] ;  /* 0x001fb80001137983 */ /* 0x000ea80000300800 */
[----:B------:R-:W2:Y:S01]  /*19ed30*/  LDL.LU R15, [R1+0x1fbc] ;  /* 0x001fbc00010f7983 */ /* 0x000ea20000300800 */
[----:B-1----:R-:W-:Y:S01]  /*19ed40*/  VIADD R5, R5, UR36 ;  /* 0x0000002405057c36 */ /* 0x002fe20008000000 */
[----:B------:R-:W1:Y:S01]  /*19ed50*/  LDCU UR36, c[0x0][0x3b8] ;  /* 0x00007700ff2477ac */ /* 0x000e620008000800 */
[----:B------:R-:W-:-:S05]  /*19ed60*/  F2FP.SATFINITE.E4M3.F32.PACK_AB_MERGE_C R7, R16, R22, RZ ;  /* 0x000000161007723e */ /* 0x000fca00048070ff */
[----:B------:R3:W-:Y:S04]  /*19ed70*/  STL [R1+0x5150], R7 ;  /* 0x0051500701007387 */ /* 0x0007e80000100800 */
[----:B------:R-:W2:Y:S04]  /*19ed80*/  LDL.LU R24, [R1+0x1fa0] ;  /* 0x001fa00001187983 */ /* 0x000ea80000300800 */
[----:B------:R-:W2:Y:S04]  /*19ed90*/  LDL.LU R23, [R1+0x1fa4] ;  /* 0x001fa40001177983 */ /* 0x000ea80000300800 */
[----:B------:R-:W2:Y:S04]  /*19eda0*/  LDL.LU R22, [R1+0x1fa8] ;  /* 0x001fa80001167983 */ /* 0x000ea80000300800 */
[----:B------:R0:W-:Y:S04]  /*19edb0*/  STL [R1+0x15c], R5 ;  /* 0x00015c0501007387 */ /* 0x0001e80000100800 */
[----:B------:R-:W2:Y:S01]  /*19edc0*/  LDL.LU R16, [R1+0x1fac] ;  /* 0x001fac0001107983 */ /* 0x000ea20000300800 */
[----:B----4-:R-:W-:-:S02]  /*19edd0*/  F2FP.SATFINITE.E4M3.F32.PACK_AB_MERGE_C R12, R29, R13, RZ ;  /* 0x0000000d1d0c723e */ /* 0x010fc400048070ff */
[----:B---3--:R-:W-:Y:S01]  /*19ede0*/  F2FP.SATFINITE.E4M3.F32.PACK_AB_MERGE_C R7, R8, R28, RZ ;  /* 0x0000001c0807723e */ /* 0x008fe200048070ff */
[----:B------:R-:W-:Y:S02]  /*19edf0*/  VIADD R8, R5, UR37 ;  /* 0x0000002505087c36 */ /* 0x000fe40008000000 */
[----:B------:R-:W-:Y:S01]  /*19ee00*/  STL [R1+0x3994], R12 ;  /* 0x0039940c01007387 */ /* 0x000fe20000100800 */
[----:B------:R-:W3:Y:S01]  /*19ee10*/  LDCU UR37, c[0x0][0x3b8] ;  /* 0x00007700ff2577ac */ /* 0x000ee20008000800 */
[----:B0-----:R-:W-:Y:S02]  /*19ee20*/  F2FP.SATFINITE.E4M3.F32.PACK_AB_MERGE_C R5, R20, R21, RZ ;  /* 0x000000151405723e */ /* 0x001fe400048070ff */
[----:B------:R0:W-:Y:S01]  /*19ee30*/  STL [R1+0x5148], R7 ;  /* 0x0051480701007387 */ /* 0x0001e20000100800 */
[----:B------:R-:W-:-:S03]  /*19ee40*/  F2FP.SATFINITE.E4M3.F32.PACK_AB_MERGE_C R4, R4, R18, RZ ;  /* 0x000000120404723e */ /* 0x000fc600048070ff */
[----:B0-----:R-:W4:Y:S04]  /*19ee50*/  LDL.LU R7, [R1+0x1f90] ;  /* 0x001f900001077983 */ /* 0x001f280000300800 */
[----:B------:R-:W-:Y:S04]  /*19ee60*/  STL [R1+0x860], R5 ;  /* 0x0008600501007387 */ /* 0x000fe80000100800 */
[----:B------:R-:W4:Y:S04]  /*19ee70*/  LDL.LU R21, [R1+0x1f94] ;  /* 0x001f940001157983 */ /* 0x000f280000300800 */
[----:B------:R0:W-:Y:S04]  /*19ee80*/  STL [R1+0x3758], R4 ;  /* 0x0037580401007387 */ /* 0x0001e80000100800 */
[----:B------:R-:W3:Y:S04]  /*19ee90*/  LDL.LU R20, [R1+0x1f98] ;  /* 0x001f980001147983 */ /* 0x000ee80000300800 */
[----:B------:R-:W3:Y:S01]  /*19eea0*/  LDL.LU R18, [R1+0x1f9c] ;  /* 0x001f9c0001127983 */ /* 0x000ee20000300800 */
[----:B0-----:R-:W-:Y:S01]  /*19eeb0*/  VIADD R4, R8, UR38 ;  /* 0x0000002608047c36 */ /* 0x001fe20008000000 */
[----:B------:R-:W0:Y:S02]  /*19eec0*/  LDCU UR38, c[0x0][0x3b8] ;  /* 0x00007700ff2677ac */ /* 0x000e240008000800 */
[----:B------:R-:W-:Y:S01]  /*19eed0*/  STL [R1+0x158], R8 ;  /* 0x0001580801007387 */ /* 0x000fe20000100800 */
[----:B------:R-:W-:-:S05]  /*19eee0*/  F2FP.SATFINITE.E4M3.F32.PACK_AB_MERGE_C R12, R17, R27, RZ ;  /* 0x0000001b110c723e */ /* 0x000fca00048070ff */
[----:B------:R-:W-:Y:S04]  /*19eef0*/  STL [R1+0x824], R12 ;  /* 0x0008240c01007387 */ /* 0x000fe80000100800 */
[----:B------:R0:W-:Y:S01]  /*19ef00*/  STL [R1+0x154], R4 ;  /* 0x0001540401007387 */ /* 0x0001e20000100800 */
[----:B------:R-:W-:-:S05]  /*19ef10*/  F2FP.SATFINITE.E4M3.F32.PACK_AB_MERGE_C R5, R6, R14, RZ ;  /* 0x0000000e0605723e */ /* 0x000fca00048070ff */
[----:B------:R1:W-:Y:S01]  /*19ef20*/  STL [R1+0x834], R5 ;  /* 0x0008340501007387 */ /* 0x0003e20000100800 */
[----:B0-----:R-:W-:Y:S01]  /*19ef30*/  VIADD R4, R4, UR39 ;  /* 0x0000002704047c36 */ /* 0x001fe20008000000 */
[----:B------:R-:W0:Y:S02]  /*19ef40*/  LDCU UR39, c[0x0][0x3b8] ;  /* 0x00007700ff2777ac */ /* 0x000e240008000800 */
[----:B------:R-:W3:Y:S04]  /*19ef50*/  LDL.LU R27, [R1+0x1f80] ;  /* 0x001f8000011b7983 */ /* 0x000ee80000300800 */
[----:B------:R-:W3:Y:S04]  /*19ef60*/  LDL.LU R17, [R1+0x1f84] ;  /* 0x001f840001117983 */ /* 0x000ee80000300800 */
[----:B------:R-:W3:Y:S04]  /*19ef70*/  LDL.LU R14, [R1+0x1f88] ;  /* 0x001f8800010e7983 */ /* 0x000ee80000300800 */
[----:B------:R0:W-:Y:S04]  /*19ef80*/  STL [R1+0x150], R4 ;  /* 0x0001500401007387 */ /* 0x0001e80000100800 */
[----:B------:R-:W3:Y:S01]  /*19ef90*/  LDL.LU R6, [R1+0x1f8c] ;  /* 0x001f8c0001067983 */ /* 0x000ee20000300800 */
[----:B--2---:R-:W-:-:S03]  /*19efa0*/  F2FP.SATFINITE.E4M3.F32.PACK_AB_MERGE_C R12, R25, R26, RZ ;  /* 0x0000001a190c723e */ /* 0x004fc600048070ff */
[----:B------:R-:W2:Y:S04]  /*19efb0*/  LDL.LU R26, [R1+0x1f70] ;  /* 0x001f7000011a7983 */ /* 0x000ea80000300800 */
[----:B------:R0:W-:Y:S04]  /*19efc0*/  STL [R1+0x7a4], R12 ;  /* 0x0007a40c01007387 */ /* 0x0001e80000100800 */
[----:B------:R-:W2:Y:S01]  /*19efd0*/  LDL.LU R25, [R1+0x1f74] ;  /* 0x001f740001197983 */ /* 0x000ea20000300800 */
[----:B-1----:R-:W-:Y:S01]  /*19efe0*/  F2FP.SATFINITE.E4M3.F32.PACK_AB_MERGE_C R5, R15, R19, RZ ;  /* 0x000000130f05723e */ /* 0x002fe200048070ff */
[----:B0-----:R-:W-:Y:S01]  /*19eff0*/  VIADD R4, R4, UR48 ;  /* 0x0000003004047c36 */ /* 0x001fe20008000000 */
[----:B------:R-:W0:Y:S03]  /*19f000*/  LDCU UR48, c[0x0][0x3b8] ;  /* 0x00007700ff3077ac */ /* 0x000e260008000800 */
[----:B------:R1:W-:Y:S04]  /*19f010*/  STL [R1+0x7d0], R5 ;  /* 0x0007d00501007387 */ /* 0x0003e80000100800 */
[----:B------:R-:W2:Y:S04]  /*19f020*/  LDL.LU R19, [R1+0x1f78] ;  /* 0x001f780001137983 */ /* 0x000ea80000300800 */
[----:B------:R-:W2:Y:S01]  /*19f030*/  LDL.LU R15, [R1+0x1f7c] ;  /* 0x001f7c00010f7983 */ /* 0x000ea20000300800 */
[----:B------:R-:W-:-:S05]  /*19f040*/  F2FP.SATFINITE.E4M3.F32.PACK_AB_MERGE_C R12, R23, R24, RZ ;  /* 0x00000018170c723e */ /* 0x000fca00048070ff */
[----:B------:R-:W-:Y:S04]  /*19f050*/  STL [R1+0x760], R12 ;  /* 0x0007600c01007387 */ /* 0x000fe80000100800 */
[----:B------:R0:W-:Y:S01]  /*19f060*/  STL [R1+0x14c], R4 ;  /* 0x00014c0401007387 */ /* 0x0001e20000100800 */
[----:B-1----:R-:W-:-:S05]  /*19f070*/  F2FP.SATFINITE.E4M3.F32.PACK_AB_MERGE_C R5, R16, R22, RZ ;  /* 0x000000161005723e */ /* 0x002fca00048070ff */
[----:B------:R4:W-:Y:S01]  /*19f080*/  STL [R1+0x76c], R5 ;  /* 0x00076c0501007387 */ /* 0x0009e20000100800 */
[----:B0-----:R-:W-:Y:S01]  /*19f090*/  VIADD R4, R4, UR49 ;  /* 0x0000003104047c36 */ /* 0x001fe20008000000 */
[----:B------:R-:W0:Y:S02]  /*19f0a0*/  LDCU UR49, c[0x0][0x3b8] ;  /* 0x00007700ff3177ac */ /* 0x000e240008000800 */
[----:B------:R-:W2:Y:S04]  /*19f0b0*/  LDL.LU R12, [R1+0x1f60] ;  /* 0x001f6000010c7983 */ /* 0x000ea80000300800 */
[----:B------:R-:W2:Y:S04]  /*19f0c0*/  LDL.LU R13, [R1+0x1f64] ;  /* 0x001f6400010d7983 */ /* 0x000ea80000300800 */
[----:B------:R-:W2:Y:S04]  /*19f0d0*/  LDL.LU R29, [R1+0x1f68] ;  /* 0x001f6800011d7983 */ /* 0x000ea80000300800 */
[----:B------:R-:W-:Y:S04]  /*19f0e0*/  STL [R1+0x148], R4 ;  /* 0x0001480401007387 */ /* 0x000fe80000100800 */
[----:B------:R-:W2:Y:S04]  /*19f0f0*/  LDL.LU R28, [R1+0x1f6c] ;  /* 0x001f6c00011c7983 */ /* 0x000ea80000300800 */
[----:B------:R-:W2:Y:S04]  /*19f100*/  LDL.LU R24, [R1+0x1f50] ;  /* 0x001f500001187983 */ /* 0x000ea80000300800 */
[----:B------:R-:W2:Y:S04]  /*19f110*/  LDL.LU R23, [R1+0x1f54] ;  /* 0x001f540001177983 */ /* 0x000ea80000300800 */
[----:B------:R-:W2:Y:S04]  /*19f120*/  LDL.LU R22, [R1+0x1f58] ;  /* 0x001f580001167983 */ /* 0x000ea80000300800 */
[----:B------:R-:W2:Y:S01]  /*19f130*/  LDL.LU R16, [R1+0x1f5c] ;  /* 0x001f5c0001107983 */ /* 0x000ea20000300800 */
[----:B----4-:R-:W-:-:S02]  /*19f140*/  F2FP.SATFINITE.E4M3.F32.PACK_AB_MERGE_C R5, R21, R7, RZ ;  /* 0x000000071505723e */ /* 0x010fc400048070ff */
[----:B---3--:R-:W-:-:S03]  /*19f150*/  F2FP.SATFINITE.E4M3.F32.PACK_AB_MERGE_C R7, R18, R20, RZ ;  /* 0x000000141207723e */ /* 0x008fc600048070ff */
[----:B------:R1:W-:Y:S04]  /*19f160*/  STL [R1+0x70c], R5 ;  /* 0x00070c0501007387 */ /* 0x0003e80000100800 */
[----:B------:R3:W-:Y:S04]  /*19f170*/  STL [R1+0x71c], R7 ;  /* 0x00071c0701007387 */ /* 0x0007e80000100800 */
[----:B------:R-:W4:Y:S01]  /*19f180*/  LDL.LU R21, [R1+0x1f40] ;  /* 0x001f400001157983 */ /* 0x000f220000300800 */
[----:B-1----:R-:W-:Y:S01]  /*19f190*/  VIADD R5, R4, UR50 ;  /* 0x0000003204057c36 */ /* 0x002fe20008000000 */
[----:B------:R-:W1:Y:S02]  /*19f1a0*/  LDCU UR50, c[0x0][0x3b8] ;  /* 0x00007700ff3277ac */ /* 0x000e640008000800 */
[----:B------:R-:W4:Y:S04]  /*19f1b0*/  LDL.LU R20, [R1+0x1f44] ;  /* 0x001f440001147983 */ /* 0x000f280000300800 */
[----:B------:R-:W4:Y:S04]  /*19f1c0*/  LDL.LU R18, [R1+0x1f48] ;  /* 0x001f480001127983 */ /* 0x000f280000300800 */
[----:B------:R-:W-:Y:S04]  /*19f1d0*/  STL [R1+0x144], R5 ;  /* 0x0001440501007387 */ /* 0x000fe80000100800 */
[----:B------:R-:W4:Y:S01]  /*19f1e0*/  LDL.LU R4, [R1+0x1f4c] ;  /* 0x001f4c0001047983 */ /* 0x000f220000300800 */
[----:B---3--:R-:W-:-:S05]  /*19f1f0*/  F2FP.SATFINITE.E4M3.F32.PACK_AB_MERGE_C R7, R17, R27, RZ ;  /* 0x0000001b1107723e */ /* 0x008fca00048070ff */
[----:B------:R-:W-:Y:S01]  /*19f200*/  STL [R1+0x6b8], R7 ;  /* 0x0006b80701007387 */ /* 0x000fe20000100800 */
[----:B------:R-:W-:-:S05]  /*19f210*/  F2FP.SATFINITE.E4M3.F32.PACK_AB_MERGE_C R6, R6, R14, RZ ;  /* 0x0000000e0606723e */ /* 0x000fca00048070ff */
[----:B------:R3:W-:Y:S04]  /*19f220*/  STL [R1+0x6bc], R6 ;  /* 0x0006bc0601007387 */ /* 0x0007e80000100800 */
[----:B------:R-:W4:Y:S04]  /*19f230*/  LDL.LU R27, [R1+0x1f30] ;  /* 0x001f3000011b7983 */ /* 0x000f280000300800 */
[----:B------:R-:W4:Y:S04]  /*19f240*/  LDL R17, [R1+0x1f34] ;  /* 0x001f340001117983 */ /* 0x000f280000100800 */
[----:B------:R-:W4:Y:S04]  /*19f250*/  LDL.LU R14, [R1+0x1f38] ;  /* 0x001f3800010e7983 */ /* 0x000f280000300800 */
[----:B---3--:R-:W3:Y:S01]  /*19f260*/  LDL R6, [R1+0x1f3c] ;  /* 0x001f3c0001067983 */ /* 0x008ee20000100800 */
[----:B--2---:R-:W-:-:S03]  /*19f270*/  F2FP.SATFINITE.E4M3.F32.PACK_AB_MERGE_C R25, R25, R26, RZ ;  /* 0x0000001a1919723e */ /* 0x004fc600048070ff */
[----:B------:R-:W2:Y:S01]  /*19f280*/  LDL.LU R26, [R1+0x2090] ;  /* 0x00209000011a7983 */ /* 0x000ea20000300800 */
[----:B------:R-:W-:Y:S01]  /*19f290*/  VIADD R7, R5, UR51 ;  /* 0x0000003305077c36 */ /* 0x000fe20008000000 */
[----:B------:R-:W0:Y:S02]  /*19f2a0*/  LDCU UR51, c[0x0][0x3b8] ;  /* 0x00007700ff3377ac */ /* 0x000e240008000800 */
[----:B------:R1:W-:Y:S04]  /*19f2b0*/  STL [R1+0x6b0], R25 ;  /* 0x0006b01901007387 */ /* 0x0003e80000100800 */
[----:B-1----:R-:W2:Y:S01]  /*19f2c0*/  LDL.LU R25, [R1+0x2094] ;  /* 0x0020940001197983 */ /* 0x002ea20000300800 */
[----:B------:R-:W-:-:S05]  /*19f2d0*/  F2FP.SATFINITE.E4M3.F32.PACK_AB_MERGE_C R5, R15, R19, RZ ;  /* 0x000000130f05723e */ /* 0x000fca00048070ff */
[----:B------:R1:W-:Y:S04]  /*19f2e0*/  STL [R1+0x6ac], R5 ;  /* 0x0006ac0501007387 */ /* 0x0003e80000100800 */
[----:B------:R-:W2:Y:S04]  /*19f2f0*/  LDL.LU R19, [R1+0x2098] ;  /* 0x0020980001137983 */ /* 0x000ea80000300800 */
[----:B------:R-:W2:Y:S01]  /*19f300*/  LDL.LU R15, [R1+0x209c] ;  /* 0x00209c00010f7983 */ /* 0x000ea20000300800 */
[----:B-1----:R-:W-:Y:S01]  /*19f310*/  VIADD R5, R7, UR52 ;  /* 0x0000003407057c36 */ /* 0x002fe20008000000 */
[----:B------:R-:W1:Y:S02]  /*19f320*/  LDCU UR52, c[0x0][0x3b8] ;  /* 0x00007700ff3477ac */ /* 0x000e640008000800 */
[----:B------:R-:W-:Y:S01]  /*19f330*/  STL [R1+0x140], R7 ;  /* 0x0001400701007387 */ /* 0x000fe20000100800 */
[----:B------:R-:W-:-:S05]  /*19f340*/  F2FP.SATFINITE.E4M3.F32.PACK_AB_MERGE_C R13, R13, R12, RZ ;  /* 0x0000000c0d0d723e */ /* 0x000fca00048070ff */
[----:B------:R0:W-:Y:S01]  /*19f350*/  STL [R1+0x684], R13 ;  /* 0x0006840d01007387 */ /* 0x0001e20000100800 */
[----:B------:R-:W-:-:S03]  /*19f360*/  F2FP.SATFINITE.E4M3.F32.PACK_AB_MERGE_C R12, R28, R29, RZ ;  /* 0x0000001d1c0c723e */ /* 0x000fc600048070ff */
[----:B------:R1:W-:Y:S04]  /*19f370*/  STL [R1+0x13c], R5 ;  /* 0x00013c0501007387 */ /* 0x0003e80000100800 */
[----:B------:R1:W-:Y:S01]  /*19f380*/  STL [R1+0x680], R12 ;  /* 0x0006800c01007387 */ /* 0x0003e20000100800 */
[----:B0-----:R-:W-:-:S03]  /*19f390*/  F2FP.SATFINITE.E4M3.F32.PACK_AB_MERGE_C R13, R23, R24, RZ ;  /* 0x00000018170d723e */ /* 0x001fc600048070ff */
[----:B------:R-:W2:Y:S01]  /*19f3a0*/  LDL.LU R24, [R1+0x1d10] ;  /* 0x001d100001187983 */ /* 0x000ea20000300800 */
[----:B-1----:R-:W-:Y:S01]  /*19f3b0*/  VIADD R5, R5, UR15 ;  /* 0x0000000f05057c36 */ /* 0x002fe20008000000 */
[----:B------:R-:W-:Y:S02]  /*19f3c0*/  F2FP.SATFINITE.E4M3.F32.PACK_AB_MERGE_C R12, R16, R22, RZ ;  /* 0x00000016100c723e */ /* 0x000fe400048070ff */
[----:B------:R-:W-:Y:S04]  /*19f3d0*/  STL [R1+0x678], R13 ;  /* 0x0006780d01007387 */ /* 0x000fe80000100800 */
[----:B------:R-:W-:Y:S04]  /*19f3e0*/  STL [R1+0x138], R5 ;  /* 0x0001380501007387 */ /* 0x000fe80000100800 */
[----:B------:R4:W-:Y:S04]  /*19f3f0*/  STL [R1+0x67c], R12 ;  /* 0x00067c0c01007387 */ /* 0x0009e80000100800 */
[----:B------:R-:W2:Y:S04]  /*19f400*/  LDL.LU R23, [R1+0x1d14] ;  /* 0x001d140001177983 */ /* 0x000ea80000300800 */
[----:B------:R-:W2:Y:S04]  /*19f410*/  LDL.LU R22, [R1+0x1d18] ;  /* 0x001d180001167983 */ /* 0x000ea80000300800 */
[----:B------:R-:W2:Y:S01]  /*19f420*/  LDL.LU R16, [R1+0x1d1c] ;  /* 0x001d1c0001107983 */ /* 0x000ea20000300800 */
[----:B----4-:R-:W-:Y:S01]  /*19f430*/  F2FP.SATFINITE.E4M3.F32.PACK_AB_MERGE_C R12, R20, R21, RZ ;  /* 0x00000015140c723e */ /* 0x010fe200048070ff */
[----:B------:R-:W-:-:S02]  /*19f440*/  VIADD R5, R5, UR14 ;  /* 0x0000000e05057c36 */ /* 0x000fc40008000000 */
[----:B------:R-:W4:Y:S01]  /*19f450*/  LDL.LU R21, [R1+0x1f20] ;  /* 0x001f200001157983 */ /* 0x000f220000300800 */
[----:B------:R-:W-:-:S03]  /*19f460*/  F2FP.SATFINITE.E4M3.F32.PACK_AB_MERGE_C R4, R4, R18, RZ ;  /* 0x000000120404723e */ /* 0x000fc600048070ff */
[----:B------:R-:W-:Y:S04]  /*19f470*/  STL [R1+0x670], R12 ;  /* 0x0006700c01007387 */ /* 0x000fe80000100800 */
[----:B------:R0:W-:Y:S04]  /*19f480*/  STL [R1+0x134], R5 ;  /* 0x0001340501007387 */ /* 0x0001e80000100800 */
[----:B------:R1:W-:Y:S04]  /*19f490*/  STL [R1+0x674], R4 ;  /* 0x0006740401007387 */ /* 0x0003e80000100800 */
[----:B------:R-:W4:Y:S01]  /*19f4a0*/  LDL.LU R20, [R1+0x1f24] ;  /* 0x001f240001147983 */ /* 0x000f220000300800 */
[----:B0-----:R-:W-:-:S03]  /*19f4b0*/  VIADD R5, R5, UR13 ;  /* 0x0000000d05057c36 */ /* 0x001fc60008000000 */
[----:B------:R-:W4:Y:S04]  /*19f4c0*/  LDL.LU R18, [R1+0x1f28] ;  /* 0x001f280001127983 */ /* 0x000f280000300800 */
[----:B-1----:R-:W4:Y:S01]  /*19f4d0*/  LDL.LU R4, [R1+0x1f2c] ;  /* 0x001f2c0001047983 */ /* 0x002f220000300800 */
[----:B------:R-:W-:-:S05]  /*19f4e0*/  F2FP.SATFINITE.E4M3.F32.PACK_AB_MERGE_C R12, R17, R27, RZ ;  /* 0x0000001b110c723e */ /* 0x000fca00048070ff */
[----:B------:R-:W-:Y:S01]  /*19f4f0*/  STL [R1+0x668], R12 ;  /* 0x0006680c01007387 */ /* 0x000fe20000100800 */
[----:B---3--:R-:W-:-:S03]  /*19f500*/  F2FP.SATFINITE.E4M3.F32.PACK_AB_MERGE_C R6, R6, R14, RZ ;  /* 0x0000000e0606723e */ /* 0x008fc600048070ff */
[----:B------:R-:W-:Y:S04]  /*19f510*/  STL [R1+0x130], R5 ;  /* 0x0001300501007387 */ /* 0x000fe80000100800 */
[----:B------:R0:W-:Y:S04]  /*19f520*/  STL [R1+0x66c], R6 ;  /* 0x00066c0601007387 */ /* 0x0001e80000100800 */
[----:B------:R-:W3:Y:S04]  /*19f530*/  LDL.LU R17, [R1+0x1f10] ;  /* 0x001f100001117983 */ /* 0x000ee80000300800 */
[----:B------:R-:W3:Y:S01]  /*19f540*/  LDL.LU R14, [R1+0x1f14] ;  /* 0x001f1400010e7983 */ /* 0x000ee20000300800 */
[----:B0-----:R-:W-:Y:S01]  /*19f550*/  VIADD R6, R5, UR12 ;  /* 0x0000000c05067c36 */ /* 0x001fe20008000000 */
[----:B------:R-:W0:Y:S01]  /*19f560*/  LDCU.128 UR12, c[0x0][0x390] ;  /* 0x00007200ff0c77ac */ /* 0x000e220008000c00 */
[----:B--2---:R-:W-:-:S03]  /*19f570*/  F2FP.SATFINITE.E4M3.F32.PACK_AB_MERGE_C R5, R25, R26, RZ ;  /* 0x0000001a1905723e */ /* 0x004fc600048070ff */
[----:B------:R-:W-:Y:S04]  /*19f580*/  STL [R1+0x12c], R6 ;  /* 0x00012c0601007387 */ /* 0x000fe80000100800 */
[----:B------:R1:W-:Y:S04]  /*19f590*/  STL [R1+0x658], R5 ;  /* 0x0006580501007387 */ /* 0x0003e80000100800 */
[----:B-1----:R-:W2:Y:S01]  /*19f5a0*/  LDL.LU R5, [R1+0x1f18] ;  /* 0x001f180001057983 */ /* 0x002ea20000300800 */
[----:B------:R-:W-:-:S03]  /*19f5b0*/  F2FP.SATFINITE.E4M3.F32.PACK_AB_MERGE_C R12, R15, R19, RZ ;  /* 0x000000130f0c723e */ /* 0x000fc600048070ff */
[----:B------:R-:W2:Y:S04]  /*19f5c0*/  LDL.LU R13, [R1+0x1f1c] ;  /* 0x001f1c00010d7983 */ /* 0x000ea80000300800 */
[----:B------:R1:W-:Y:S04]  /*19f5d0*/  STL [R1+0x65c], R12 ;  /* 0x00065c0c01007387 */ /* 0x0003e80000100800 */
[----:B-1----:R-:W2:Y:S04]  /*19f5e0*/  LDL.LU R12, [R1+0x1f00] ;  /* 0x001f0000010c7983 */ /* 0x002ea80000300800 */
[----:B------:R-:W2:Y:S04]  /*19f5f0*/  LDL R29, [R1+0x1f04] ;  /* 0x001f0400011d7983 */ /* 0x000ea80000100800 */
[----:B------:R-:W2:Y:S04]  /*19f600*/  LDL.LU R28, [R1+0x1f08] ;  /* 0x001f0800011c7983 */ /* 0x000ea80000300800 */
[----:B------:R-:W2:Y:S04]  /*19f610*/  LDL.LU R27, [R1+0x1f0c] ;  /* 0x001f0c00011b7983 */ /* 0x000ea80000300800 */
[----:B------:R-:W2:Y:S04]  /*19f620*/  LDL.LU R26, [R1+0x1ef0] ;  /* 0x001ef000011a7983 */ /* 0x000ea80000300800 */
[----:B------:R-:W2:Y:S01]  /*19f630*/  LDL R25, [R1+0x1ef4] ;  /* 0x001ef40001197983 */ /* 0x000ea20000100800 */
[----:B------:R-:W-:-:S03]  /*19f640*/  VIADD R6, R6, UR11 ;  /* 0x0000000b06067c36 */ /* 0x000fc60008000000 */
[----:B------:R-:W2:Y:S04]  /*19f650*/  LDL.LU R19, [R1+0x1ef8] ;  /* 0x001ef80001137983 */ /* 0x000ea80000300800 */
[----:B------:R-:W2:Y:S01]  /*19f660*/  LDL R15, [R1+0x1efc] ;  /* 0x001efc00010f7983 */ /* 0x000ea20000100800 */
[----:B------:R-:W-:-:S03]  /*19f670*/  F2FP.SATFINITE.E4M3.F32.PACK_AB_MERGE_C R23, R23, R24, RZ ;  /* 0x000000181717723e */ /* 0x000fc600048070ff */
[----:B------:R-:W2:Y:S01]  /*19f680*/  LDL.LU R24, [R1+0x1ee0] ;  /* 0x001ee00001187983 */ /* 0x000ea20000300800 */
[----:B------:R-:W-:-:S03]  /*19f690*/  F2FP.SATFINITE.E4M3.F32.PACK_AB_MERGE_C R16, R16, R22, RZ ;  /* 0x000000161010723e */ /* 0x000fc600048070ff */
[----:B------:R1:W-:Y:S04]  /*19f6a0*/  STL [R1+0x650], R23 ;  /* 0x0006501701007387 */ /* 0x0003e80000100800 */
[----:B------:R-:W-:Y:S04]  /*19f6b0*/  STL [R1+0x128], R6 ;  /* 0x0001280601007387 */ /* 0x000fe80000100800 */
[----:B------:R0:W-:Y:S04]  /*19f6c0*/  STL [R1+0x654], R16 ;  /* 0x0006541001007387 */ /* 0x0001e80000100800 */
[----:B-1----:R-:W2:Y:S04]  /*19f6d0*/  LDL.LU R23, [R1+0x1ee4] ;  /* 0x001ee40001177983 */ /* 0x002ea80000300800 */
[----:B------:R-:W2:Y:S04]  /*19f6e0*/  LDL.LU R22, [R1+0x1ee8] ;  /* 0x001ee80001167983 */ /* 0x000ea80000300800 */
[----:B0-----:R-:W2:Y:S01]  /*19f6f0*/  LDL.LU R16, [R1+0x1eec] ;  /* 0x001eec0001107983 */ /* 0x001ea20000300800 */
[----:B----4-:R-:W-:Y:S01]  /*19f700*/  F2FP.SATFINITE.E4M3.F32.PACK_AB_MERGE_C R20, R20, R21, RZ ;  /* 0x000000151414723e */ /* 0x010fe200048070ff */
[----:B------:R-:W-:-:S02]  /*19f710*/  VIADD R6, R6, UR10 ;  /* 0x0000000a06067c36 */ /* 0x000fc40008000000 */
[----:B------:R-:W4:Y:S01]  /*19f720*/  LDL.LU R21, [R1+0x1ed0] ;  /* 0x001ed00001157983 */ /* 0x000f220000300800 */
[----:B------:R-:W-:-:S03]  /*19f730*/  F2FP.SATFINITE.E4M3.F32.PACK_AB_MERGE_C R4, R4, R18, RZ ;  /* 0x000000120404723e */ /* 0x000fc600048070ff */
[----:B------:R0:W-:Y:S04]  /*19f740*/  STL [R1+0x5370], R20 ;  /* 0x0053701401007387 */ /* 0x0001e80000100800 */
[----:B------:R1:W-:Y:S04]  /*19f750*/  STL [R1+0x124], R6 ;  /* 0x0001240601007387 */ /* 0x0003e80000100800 */
[----:B------:R1:W-:Y:S04]  /*19f760*/  STL [R1+0x537c], R4 ;  /* 0x00537c0401007387 */ /* 0x0003e80000100800 */
[----:B0-----:R-:W4:Y:S04]  /*19f770*/  LDL.LU R20, [R1+0x1ed4] ;  /* 0x001ed40001147983 */ /* 0x001f280000300800 */
[----:B------:R-:W4:Y:S01]  /*19f780*/  LDL.LU R18, [R1+0x1ed8] ;  /* 0x001ed80001127983 */ /* 0x000f220000300800 */
[----:B-1----:R-:W-:-:S03]  /*19f790*/  VIADD R6, R6, UR9 ;  /* 0x0000000906067c36 */ /* 0x002fc60008000000 */
[----:B------:R-:W4:Y:S01]  /*19f7a0*/  LDL.LU R4, [R1+0x1edc] ;  /* 0x001edc0001047983 */ /* 0x000f220000300800 */
[----:B---3--:R-:W-:-:S03]  /*19f7b0*/  F2FP.SATFINITE.E4M3.F32.PACK_AB_MERGE_C R14, R14, R17, RZ ;  /* 0x000000110e0e723e */ /* 0x008fc600048070ff */
[----:B------:R-:W3:Y:S04]  /*19f7c0*/  LDL.LU R17, [R1+0x2f60] ;  /* 0x002f600001117983 */ /* 0x000ee80000300800 */
[----:B------:R0:W-:Y:S04]  /*19f7d0*/  STL [R1+0x5320], R14 ;  /* 0x0053200e01007387 */ /* 0x0001e80000100800 */
[----:B0-----:R-:W3:Y:S04]  /*19f7e0*/  LDL R14, [R1+0x2f64] ;  /* 0x002f6400010e7983 */ /* 0x001ee80000100800 */
[----:B------:R0:W-:Y:S01]  /*19f7f0*/  STL [R1+0x120], R6 ;  /* 0x0001200601007387 */ /* 0x0001e20000100800 */
[----:B--2---:R-:W-:-:S03]  /*19f800*/  F2FP.SATFINITE.E4M3.F32.PACK_AB_MERGE_C R13, R13, R5, RZ ;  /* 0x000000050d0d723e */ /* 0x004fc600048070ff */
[----:B------:R-:W2:Y:S01]  /*19f810*/  LDL.LU R5, [R1+0x9ac0] ;  /* 0x009ac00001057983 */ /* 0x000ea20000300800 */
[----:B0-----:R-:W-:Y:S01]  /*19f820*/  VIADD R6, R6, UR8 ;  /* 0x0000000806067c36 */ /* 0x001fe20008000000 */
[----:B------:R-:W0:Y:S02]  /*19f830*/  LDCU.128 UR8, c[0x0][0x390] ;  /* 0x00007200ff0877ac */ /* 0x000e240008000c00 */
[----:B------:R1:W-:Y:S02]  /*19f840*/  STL [R1+0x5330], R13 ;  /* 0x0053300d01007387 */ /* 0x0003e40000100800 */
[----:B-1----:R-:W-:Y:S02]  /*19f850*/  MOV.SPILL R13, UR14 ;  /* 0x0000000e000d7c02 */ /* 0x002fe40009000f00 */
[----:B------:R-:W-:-:S03]  /*19f860*/  F2FP.SATFINITE.E4M3.F32.PACK_AB_MERGE_C R29, R29, R12, RZ ;  /* 0x0000000c1d1d723e */ /* 0x000fc600048070ff */
[----:B------:R1:W-:Y:S01]  /*19f870*/  STL [R1+0x4f8], R13 ;  /* 0x0004f80d01007387 */ /* 0x0003e20000100800 */
[----:B------:R-:W-:-:S03]  /*19f880*/  F2FP.SATFINITE.E4M3.F32.PACK_AB_MERGE_C R27, R27, R28, RZ ;  /* 0x0000001c1b1b723e */ /* 0x000fc600048070ff */
[----:B-1----:R-:W2:Y:S04]  /*19f890*/  LDL.LU R13, [R1+0x9abc] ;  /* 0x009abc00010d7983 */ /* 0x002ea80000300800 */
[----:B------:R-:W2:Y:S04]  /*19f8a0*/  LDL.LU R12, [R1+0x9ab8] ;  /* 0x009ab800010c7983 */ /* 0x000ea80000300800 */
[----:B------:R-:W-:Y:S01]  /*19f8b0*/  STL [R1+0x52f4], R29 ;  /* 0x0052f41d01007387 */ /* 0x000fe20000100800 */
[----:B------:R-:W-:-:S03]  /*19f8c0*/  F2FP.SATFINITE.E4M3.F32.PACK_AB_MERGE_C R25, R25, R26, RZ ;  /* 0x0000001a1919723e */ /* 0x000fc600048070ff */
[----:B------:R1:W-:Y:S04]  /*19f8d0*/  STL [R1+0x11c], R6 ;  /* 0x00011c0601007387 */ /* 0x0003e80000100800 */
[----:B------:R0:W-:Y:S01]  /*19f8e0*/  STL [R1+0x52fc], R27 ;  /* 0x0052fc1b01007387 */ /* 0x0001e20000100800 */
[----:B------:R-:W-:Y:S01]  /*19f8f0*/  F2FP.SATFINITE.E4M3.F32.PACK_AB_MERGE_C R15, R15, R19, RZ ;  /* 0x000000130f0f723e */ /* 0x000fe200048070ff */
[----:B-1----:R-:W-:Y:S01]  /*19f900*/  VIADD R6, R6, UR73 ;  /* 0x0000004906067c36 */ /* 0x002fe20008000000 */
[----:B0-----:R-:W-:-:S05]  /*19f910*/  MOV.SPILL R27, UR10 ;  /* 0x0000000a001b7c02 */ /* 0x001fca0009000f00 */
[----:B------:R-:W-:Y:S04]  /*19f920*/  STL [R1+0x4f4], R27 ;  /* 0x0004f41b01007387 */ /* 0x000fe80000100800 */
[----:B------:R-:W-:Y:S04]  /*19f930*/  STL [R1+0x52b8], R25 ;  /* 0x0052b81901007387 */ /* 0x000fe80000100800 */
[----:B------:R0:W-:Y:S04]  /*19f940*/  STL [R1+0x118], R6 ;  /* 0x0001180601007387 */ /* 0x0001e80000100800 */
[----:B------:R1:W-:Y:S04]  /*19f950*/  STL [R1+0x52bc], R15 ;  /* 0x0052bc0f01007387 */ /* 0x0003e80000100800 */
[----:B------:R-:W2:Y:S01]  /*19f960*/  LDL.LU R19, [R1+0x7348] ;  /* 0x0073480001137983 */ /* 0x000ea20000300800 */
[----:B0-----:R-:W-:Y:S01]  /*19f970*/  VIADD R6, R6, UR59 ;  /* 0x0000003b06067c36 */ /* 0x001fe20008000000 */
[----:B------:R-:W-:Y:S01]  /*19f980*/  F2FP.SATFINITE.E4M3.F32.PACK_AB_MERGE_C R23, R23, R24, RZ ;  /* 0x000000181717723e */ /* 0x000fe200048070ff */
[----:B-1----:R-:W-:Y:S01]  /*19f990*/  IMAD.U32 R15, RZ, RZ, UR74 ;  /* 0x0000004aff0f7e24 */ /* 0x002fe2000f8e00ff */
[----:B------:R-:W-:-:S04]  /*19f9a0*/  F2FP.SATFINITE.E4M3.F32.PACK_AB_MERGE_C R22, R16, R22, RZ ;  /* 0x000000161016723e */ /* 0x000fc800048070ff */
[----:B------:R0:W-:Y:S01]  /*19f9b0*/  STL [R1+0x4f0], R15 ;  /* 0x0004f00f01007387 */ /* 0x0001e20000100800 */
[----:B----4-:R-:W-:-:S03]  /*19f9c0*/  F2FP.SATFINITE.E4M3.F32.PACK_AB_MERGE_C R20, R20, R21, RZ ;  /* 0x000000151414723e */ /* 0x010fc600048070ff */
[----:B0-----:R-:W4:Y:S01]  /*19f9d0*/  LDL.LU R15, [R1+0x7c] ;  /* 0x00007c00010f7983 */ /* 0x001f220000300800 */
[----:B------:R-:W-:-:S03]  /*19f9e0*/  F2FP.SATFINITE.E4M3.F32.PACK_AB_MERGE_C R4, R4, R18, RZ ;  /* 0x000000120404723e */ /* 0x000fc600048070ff */
[----:B------:R0:W-:Y:S01]  /*19f9f0*/  STL [R1+0x114], R6 ;  /* 0x0001140601007387 */ /* 0x0001e20000100800 */
[----:B------:R-:W-:Y:S01]  /*19fa00*/  UMOV UR10, UR75 ;  /* 0x0000004b000a7c82 */ /* 0x000fe20008000000 */
[----:B------:R-:W1:Y:S01]  /*19fa10*/  LDCU.64 UR74, c[0x0][0x398] ;  /* 0x00007300ff4a77ac */ /* 0x000e620008000a00 */
[----:B------:R-:W2:Y:S01]  /*19fa20*/  LDC R24, c[0x0][0x3b4] ;  /* 0x0000ed00ff187b82 */ /* 0x000ea20000000800 */
[----:B------:R-:W-:Y:S01]  /*19fa30*/  STL [R1+0x5278], R23 ;  /* 0x0052781701007387 */ /* 0x000fe20000100800 */
[----:B------:R-:W2:Y:S03]  /*19fa40*/  LDCU UR59, c[0x0][0x3b8] ;  /* 0x00007700ff3b77ac */ /* 0x000ea60008000800 */
[----:B------:R-:W2:Y:S04]  /*19fa50*/  LDL.LU R16, [R1+0x734c] ;  /* 0x00734c0001107983 */ /* 0x000ea80000300800 */
[----:B------:R1:W-:Y:S04]  /*19fa60*/  STL [R1+0x5398], R22 ;  /* 0x0053981601007387 */ /* 0x0003e80000100800 */
[----:B------:R-:W4:Y:S01]  /*19fa70*/  LDL.LU R18, [R1+0x7350] ;  /* 0x0073500001127983 */ /* 0x000f220000300800 */
[----:B0-----:R-:W-:-:S03]  /*19fa80*/  VIADD R6, R6, UR47 ;  /* 0x0000002f06067c36 */ /* 0x001fc60008000000 */
[----:B------:R3:W-:Y:S01]  /*19fa90*/  STL [R1+0x5230], R20 ;  /* 0x0052301401007387 */ /* 0x0007e20000100800 */
[----:B-1----:R-:W-:Y:S01]  /*19faa0*/  UMOV UR5, UR75 ;  /* 0x0000004b00057c82 */ /* 0x002fe20008000000 */
[----:B------:R-:W0:Y:S02]  /*19fab0*/  LDC R22, c[0x0][0x3b4] ;  /* 0x0000ed00ff167b82 */ /* 0x000e240000000800 */
[----:B------:R1:W-:Y:S04]  /*19fac0*/  STL [R1+0x5238], R4 ;  /* 0x0052380401007387 */ /* 0x0003e80000100800 */
[----:B------:R-:W-:Y:S01]  /*19fad0*/  STL [R1+0x110], R6 ;  /* 0x0001100601007387 */ /* 0x000fe20000100800 */
[----:B---3--:R-:W-:-:S03]  /*19fae0*/  F2FP.SATFINITE.E4M3.F32.PACK_AB_MERGE_C R20, R14, R17, RZ ;  /* 0x000000110e14723e */ /* 0x008fc600048070ff */
[----:B------:R-:W3:Y:S04]  /*19faf0*/  LDL.LU R14, [R1+0x7354] ;  /* 0x00735400010e7983 */ /* 0x000ee80000300800 */
[----:B------:R-:W3:Y:S01]  /*19fb00*/  LDL R17, [R1+0x3978] ;  /* 0x0039780001117983 */ /* 0x000ee20000100800 */
[----:B-1----:R-:W-:Y:S01]  /*19fb10*/  VIADD R4, R6, UR46 ;  /* 0x0000002e06047c36 */ /* 0x002fe20008000000 */
[----:B------:R-:W1:Y:S02]  /*19fb20*/  LDCU.64 UR46, c[0x0][0x390] ;  /* 0x00007200ff2e77ac */ /* 0x000e640008000a00 */
[----:B------:R-:W-:Y:S04]  /*19fb30*/  STL [R1+0x51e0], R20 ;  /* 0x0051e01401007387 */ /* 0x000fe80000100800 */
[----:B------:R1:W-:Y:S02]  /*19fb40*/  STL [R1+0x10c], R4 ;  /* 0x00010c0401007387 */ /* 0x0003e40000100800 */
[----:B-1----:R-:W-:-:S05]  /*19fb50*/  VIADD R4, R4, UR43 ;  /* 0x0000002b04047c36 */ /* 0x002fca0008000000 */
[----:B------:R1:W-:Y:S01]  /*19fb60*/  STL [R1+0x108], R4 ;  /* 0x0001080401007387 */ /* 0x0003e20000100800 */
[----:B--2---:R-:W-:Y:S02]  /*19fb70*/  ISETP.GE.AND P0, PT, R16, UR11, PT ;  /* 0x0000000b10007c0c */ /* 0x004fe4000bf06270 */
[----:B------:R-:W-:Y:S01]  /*19fb80*/  ISETP.GE.AND P1, PT, R19, UR15, PT ;  /* 0x0000000f13007c0c */ /* 0x000fe2000bf26270 */
[----:B------:R-:W2:Y:S01]  /*19fb90*/  LDL R16, [R1+0x3974] ;  /* 0x0039740001107983 */ /* 0x000ea20000100800 */
[----:B----4-:R-:W-:Y:S02]  /*19fba0*/  LOP3.LUT R15, R15, 0xffffdfff, RZ, 0xc0, !PT ;  /* 0xffffdfff0f0f7812 */ /* 0x010fe400078ec0ff */
[----:B------:R-:W-:Y:S01]  /*19fbb0*/  LOP3.LUT R13, R13, 0xfffffbff, RZ, 0xc0, !PT ;  /* 0xfffffbff0d0d7812 */ /* 0x000fe200078ec0ff */
[----:B-1----:R-:W-:Y:S01]  /*19fbc0*/  VIADD R4, R4, UR42 ;  /* 0x0000002a04047c36 */ /* 0x002fe20008000000 */
[----:B------:R-:W1:Y:S01]  /*19fbd0*/  LDCU.64 UR42, c[0x0][0x390] ;  /* 0x00007200ff2a77ac */ /* 0x000e620008000a00 */
[----:B------:R-:W4:Y:S01]  /*19fbe0*/  LDC R19, c[0x0][0x3b4] ;  /* 0x0000ed00ff137b82 */ /* 0x000f220000000800 */
[----:B---3--:R-:W-:-:S05]  /*19fbf0*/  IMAD R28, R17, UR41, RZ ;  /* 0x00000029111c7c24 */ /* 0x008fca000f8e02ff */
[----:B------:R-:W-:Y:S01]  /*19fc00*/  @P1 LOP3.LUT R15, R15, 0x2000, RZ, 0xfc, !PT ;  /* 0x000020000f0f1812 */ /* 0x000fe200078efcff */
[----:B------:R-:W3:Y:S03]  /*19fc10*/  LDCU UR11, c[0x0][0x3b8] ;  /* 0x00007700ff0b77ac */ /* 0x000ee60008000800 */
[----:B------:R-:W-:Y:S01]  /*19fc20*/  LOP3.LUT R15, R15, 0xffffbfff, RZ, 0xc0, !PT ;  /* 0xffffbfff0f0f7812 */ /* 0x000fe200078ec0ff */
[----:B------:R-:W0:Y:S03]  /*19fc30*/  LDCU UR15, c[0x0][0x3b8] ;  /* 0x00007700ff0f77ac */ /* 0x000e260008000800 */
[----:B------:R-:W-:Y:S02]  /*19fc40*/  @P0 LOP3.LUT R15, R15, 0x4000, RZ, 0xfc, !PT ;  /* 0x000040000f0f0812 */ /* 0x000fe400078efcff */
[----:B------:R-:W-:-:S02]  /*19fc50*/  ISETP.GE.AND P0, PT, R18, UR10, PT ;  /* 0x0000000a12007c0c */ /* 0x000fc4000bf06270 */
[----:B------:R-:W-:Y:S01]  /*19fc60*/  IADD3 R29, P2, PT, R28, UR46, RZ ;  /* 0x0000002e1c1d7c10 */ /* 0x000fe2000ff5e0ff */
[----:B------:R0:W-:Y:S01]  /*19fc70*/  STL [R1+0x7c], R15 ;  /* 0x00007c0f01007387 */ /* 0x0001e20000100800 */
[----:B------:R-:W1:Y:S09]  /*19fc80*/  LDC R18, c[0x0][0x3b4] ;  /* 0x0000ed00ff127b82 */ /* 0x000e720000000800 */
[----:B------:R-:W-:Y:S01]  /*19fc90*/  @P0 LOP3.LUT R13, R13, 0x400, RZ, 0xfc, !PT ;  /* 0x000004000d0d0812 */ /* 0x000fe200078efcff */
[----:B0-----:R-:W0:Y:S01]  /*19fca0*/  LDC R15, c[0x0][0x3b4] ;  /* 0x0000ed00ff0f7b82 */ /* 0x001e220000000800 */
[----:B------:R-:W-:Y:S01]  /*19fcb0*/  ISETP.GE.AND P0, PT, R14, UR5, PT ;  /* 0x000000050e007c0c */ /* 0x000fe2000bf06270 */
[----:B------:R3:W-:Y:S01]  /*19fcc0*/  STL [R1+0x104], R4 ;  /* 0x0001040401007387 */ /* 0x0007e20000100800 */
[----:B------:R-:W-:-:S05]  /*19fcd0*/  LOP3.LUT R13, R13, 0xfffffeff, RZ, 0xc0, !PT ;  /* 0xfffffeff0d0d7812 */ /* 0x000fca00078ec0ff */
[----:B------:R-:W0:Y:S01]  /*19fce0*/  LDC R14, c[0x0][0x3b4] ;  /* 0x0000ed00ff0e7b82 */ /* 0x000e220000000800 */
[----:B---3--:R-:W-:-:S05]  /*19fcf0*/  VIADD R4, R4, UR45 ;  /* 0x0000002d04047c36 */ /* 0x008fca0008000000 */
[----:B------:R-:W-:Y:S01]  /*19fd00*/  @P0 LOP3.LUT R13, R13, 0x100, RZ, 0xfc, !PT ;  /* 0x000001000d0d0812 */ /* 0x000fe200078efcff */
[----:B------:R3:W-:Y:S04]  /*19fd10*/  STL [R1+0x100], R4 ;  /* 0x0001000401007387 */ /* 0x0007e80000100800 */
[----:B------:R-:W-:Y:S01]  /*19fd20*/  STL.64 [R1+0x7720], R12 ;  /* 0x0077200c01007387 */ /* 0x000fe20000100a00 */
[----:B---3--:R-:W-:Y:S01]  /*19fd30*/  VIADD R4, R4, UR44 ;  /* 0x0000002c04047c36 */ /* 0x008fe20008000000 */
[----:B------:R-:W-:Y:S01]  /*19fd40*/  LEA.HI.X.SX32 R28, R28, UR47, 0x1, P2 ;  /* 0x0000002f1c1c7c11 */ /* 0x000fe200090f0eff */
[----:B------:R-:W3:Y:S03]  /*19fd50*/  LDCU.64 UR44, c[0x0][0x390] ;  /* 0x00007200ff2c77ac */ /* 0x000ee60008000a00 */
[----:B------:R1:W-:Y:S01]  /*19fd60*/  STL [R1+0xfc], R4 ;  /* 0x0000fc0401007387 */ /* 0x0003e20000100800 */
[----:B------:R-:W0:Y:S03]  /*19fd70*/  LDCU.64 UR46, c[0x0][0x390] ;  /* 0x00007200ff2e77ac */ /* 0x000e260008000a00 */
[----:B------:R-:W-:Y:S01]  /*19fd80*/  STL [R1+0x9a40], R29 ;  /* 0x009a401d01007387 */ /* 0x000fe20000100800 */
[----:B-1----:R-:W-:Y:S01]  /*19fd90*/  VIADD R4, R4, UR40 ;  /* 0x0000002804047c36 */ /* 0x002fe20008000000 */
[----:B------:R-:W1:Y:S04]  /*19fda0*/  LDCU.64 UR40, c[0x0][0x390] ;  /* 0x00007200ff2877ac */ /* 0x000e680008000a00 */
[----:B------:R0:W-:Y:S04]  /*19fdb0*/  STL [R1+0xf8], R4 ;  /* 0x0000f80401007387 */ /* 0x0001e80000100800 */
[----:B------:R-:W4:Y:S01]  /*19fdc0*/  LDL R13, [R1+0x250] ;  /* 0x00025000010d7983 */ /* 0x000f220000100800 */
[----:B0-----:R-:W-:-:S05]  /*19fdd0*/  VIADD R4, R4, UR71 ;  /* 0x0000004704047c36 */ /* 0x001fca0008000000 */
[----:B------:R0:W-:Y:S04]  /*19fde0*/  STL [R1+0xf4], R4 ;  /* 0x0000f40401007387 */ /* 0x0001e80000100800 */
[----:B------:R-:W-:Y:S01]  /*19fdf0*/  STL [R1+0x9a44], R28 ;  /* 0x009a441c01007387 */ /* 0x000fe20000100800 */
[----:B0-----:R-:W-:Y:S01]  /*19fe00*/  VIADD R4, R4, UR69 ;  /* 0x0000004504047c36 */ /* 0x001fe20008000000 */
[----:B------:R-:W-:Y:S01]  /*19fe10*/  SHF.R.S32.HI R6, RZ, 0x1f, R6 ;  /* 0x0000001fff067819 */ /* 0x000fe20000011406 */
[----:B------:R-:W0:Y:S03]  /*19fe20*/  LDCU UR69, c[0x0][0x3b8] ;  /* 0x00007700ff4577ac */ /* 0x000e260008000800 */
[----:B------:R1:W-:Y:S02]  /*19fe30*/  STL [R1+0xf0], R4 ;  /* 0x0000f00401007387 */ /* 0x0003e40000100800 */
[----:B-1----:R-:W-:-:S02]  /*19fe40*/  VIADD R4, R4, UR68 ;  /* 0x0000004404047c36 */ /* 0x002fc40008000000 */
[----:B--2---:R-:W-:Y:S01]  /*19fe50*/  IMAD R26, R16, UR70, RZ ;  /* 0x00000046101a7c24 */ /* 0x004fe2000f8e02ff */
[----:B------:R-:W-:Y:S01]  /*19fe60*/  UMOV UR4, UR74 ;  /* 0x0000004a00047c82 */ /* 0x000fe20008000000 */
[----:B------:R-:W1:Y:S02]  /*19fe70*/  LDCU.64 UR74, c[0x0][0x398] ;  /* 0x00007300ff4a77ac */ /* 0x000e640008000a00 */
[----:B------:R-:W-:Y:S01]  /*19fe80*/  IMAD R15, R15, 0x80, R26 ;  /* 0x000000800f0f7824 */ /* 0x000fe200078e021a */
[----:B------:R-:W-:Y:S01]  /*19fe90*/  IADD3 R27, P2, PT, R26, UR42, RZ ;  /* 0x0000002a1a1b7c10 */ /* 0x000fe2000ff5e0ff */
[----:B------:R-:W2:Y:S02]  /*19fea0*/  LDCU.64 UR70, c[0x0][0x398] ;  /* 0x00007300ff4677ac */ /* 0x000ea40008000a00 */
[----:B------:R-:W-:Y:S01]  /*19feb0*/  IMAD R24, R24, 0x40, R15 ;  /* 0x0000004018187824 */ /* 0x000fe200078e020f */
[----:B------:R-:W-:Y:S01]  /*19fec0*/  LEA.HI.X.SX32 R26, R26, UR43, 0x1, P2 ;  /* 0x0000002b1a1a7c11 */ /* 0x000fe200090f0eff */
[----:B------:R-:W-:Y:S01]  /*19fed0*/  STL [R1+0x9a48], R27 ;  /* 0x009a481b01007387 */ /* 0x000fe20000100800 */
[----:B------:R-:W0:Y:S03]  /*19fee0*/  LDCU.64 UR42, c[0x0][0x390] ;  /* 0x00007200ff2a77ac */ /* 0x000e260008000a00 */
[----:B------:R1:W-:Y:S01]  /*19fef0*/  STL [R1+0xec], R4 ;  /* 0x0000ec0401007387 */ /* 0x0003e20000100800 */
[----:B------:R-:W-:Y:S01]  /*19ff00*/  IMAD R14, R14, 0x40, R24 ;  /* 0x000000400e0e7824 */ /* 0x000fe200078e0218 */
[----:B---3--:R-:W-:Y:S01]  /*19ff10*/  IADD3 R25, P2, PT, R24, UR44, RZ ;  /* 0x0000002c18197c10 */ /* 0x008fe2000ff5e0ff */
[----:B------:R-:W3:Y:S01]  /*19ff20*/  LDCU UR44, c[0x0][0x3b8] ;  /* 0x00007700ff2c77ac */ /* 0x000ee20008000800 */
[----:B------:R-:W-:Y:S01]  /*19ff30*/  STL [R1+0x9a4c], R26 ;  /* 0x009a4c1a01007387 */ /* 0x000fe20000100800 */
[----:B-1----:R-:W-:-:S02]  /*19ff40*/  VIADD R4, R4, UR67 ;  /* 0x0000004304047c36 */ /* 0x002fc40008000000 */
[----:B------:R-:W-:-:S03]  /*19ff50*/  IMAD R22, R22, 0x40, R14 ;  /* 0x0000004016167824 */ /* 0x000fc600078e020e */
[----:B------:R1:W-:Y:S01]  /*19ff60*/  STL [R1+0xe8], R4 ;  /* 0x0000e80401007387 */ /* 0x0003e20000100800 */
[----:B------:R-:W-:Y:S01]  /*19ff70*/  LEA.HI.X.SX32 R24, R24, UR45, 0x1, P2 ;  /* 0x0000002d18187c11 */ /* 0x000fe200090f0eff */
[----:B----4-:R-:W-:Y:S01]  /*19ff80*/  IMAD R19, R19, 0x40, R22 ;  /* 0x0000004013137824 */ /* 0x010fe200078e0216 */
[----:B------:R-:W-:Y:S01]  /*19ff90*/  IADD3 R23, P2, PT, R22, UR40, RZ ;  /* 0x0000002816177c10 */ /* 0x000fe2000ff5e0ff */
[----:B------:R-:W-:Y:S01]  /*19ffa0*/  STL [R1+0x9a50], R25 ;  /* 0x009a501901007387 */ /* 0x000fe20000100800 */
[----:B------:R-:W4:Y:S01]  /*19ffb0*/  LDCU UR45, c[0x0][0x3b8] ;  /* 0x00007700ff2d77ac */ /* 0x000f220008000800 */
[----:B-1----:R-:W-:Y:S01]  /*19ffc0*/  VIADD R4, R4, UR60 ;  /* 0x0000003c04047c36 */ /* 0x002fe20008000000 */
[C---:B------:R-:W-:Y:S01]  /*19ffd0*/  IADD3 R21, P3, PT, R19.reuse, UR46, RZ ;  /* 0x0000002e13157c10 */ /* 0x040fe2000ff7e0ff */
[----:B------:R-:W-:Y:S01]  /*19ffe0*/  IMAD R18, R18, 0x40, R19 ;  /* 0x0000004012127824 */ /* 0x000fe200078e0213 */
[----:B------:R-:W1:Y:S01]  /*19fff0*/  LDCU UR40, c[0x0][0x3b8] ;  /* 0x00007700ff2877ac */ /* 0x000e620008000800 */
[----:B------:R-:W-:Y:S01]  /*1a0000*/  VIADD R28, R4, UR61 ;  /* 0x0000003d041c7c36 */ /* 0x000fe20008000000 */
[----:B------:R0:W-:Y:S01]  /*1a0010*/  STL [R1+0xe4], R4 ;  /* 0x0000e40401007387 */ /* 0x0001e20000100800 */
[----:B------:R-:W-:Y:S01]  /*1a0020*/  LEA.HI.X.SX32 R22, R22, UR41, 0x1, P2 ;  /* 0x0000002916167c11 */ /* 0x000fe200090f0eff */
[----:B------:R-:W1:Y:S02]  /*1a0030*/  LDCU UR41, c[0x0][0x3b8] ;  /* 0x00007700ff2977ac */ /* 0x000e640008000800 */
[----:B------:R-:W-:Y:S01]  /*1a0040*/  STL [R1+0x9a54], R24 ;  /* 0x009a541801007387 */ /* 0x000fe20000100800 */
[----:B------:R-:W-:Y:S01]  /*1a0050*/  LEA.HI.X.SX32 R19, R19, UR47, 0x1, P3 ;  /* 0x0000002f13137c11 */ /* 0x000fe200098f0eff */
[----:B------:R-:W-:Y:S01]  /*1a0060*/  UMOV UR5, UR74 ;  /* 0x0000004a00057c82 */ /* 0x000fe20008000000 */
[----:B------:R-:W1:Y:S01]  /*1a0070*/  LDCU.64 UR60, c[0x0][0x398] ;  /* 0x00007300ff3c77ac */ /* 0x000e620008000a00 */
[----:B------:R-:W-:Y:S01]  /*1a0080*/  STL [R1+0x9a58], R23 ;  /* 0x009a581701007387 */ /* 0x000fe20000100800 */
[----:B0-----:R-:W-:Y:S01]  /*1a0090*/  VIADD R4, R28, UR62 ;  /* 0x0000003e1c047c36 */ /* 0x001fe20008000000 */
[----:B------:R-:W-:-:S02]  /*1a00a0*/  IADD3 R20, P2, PT, R18, UR42, RZ ;  /* 0x0000002a12147c10 */ /* 0x000fc4000ff5e0ff */
[----:B------:R-:W-:Y:S01]  /*1a00b0*/  STL [R1+0xe0], R28 ;  /* 0x0000e01c01007387 */ /* 0x000fe20000100800 */
[----:B------:R-:W-:Y:S01]  /*1a00c0*/  IADD3 R17, P3, PT, R15, UR12, RZ ;  /* 0x0000000c0f117c10 */ /* 0x000fe2000ff7e0ff */
[----:B------:R-:W0:Y:S02]  /*1a00d0*/  LDCU UR42, c[0x0][0x3b8] ;  /* 0x00007700ff2a77ac */ /* 0x000e240008000800 */
[----:B------:R-:W-:Y:S01]  /*1a00e0*/  STL [R1+0x9aa8], R28 ;  /* 0x009aa81c01007387 */ /* 0x000fe20000100800 */
[----:B------:R-:W0:Y:S03]  /*1a00f0*/  LDCU.64 UR46, c[0x0][0x398] ;  /* 0x00007300ff2e77ac */ /* 0x000e260008000a00 */
[----:B------:R1:W-:Y:S04]  /*1a0100*/  STL [R1+0xdc], R4 ;  /* 0x0000dc0401007387 */ /* 0x0003e80000100800 */
[----:B------:R-:W-:Y:S01]  /*1a0110*/  STL [R1+0x9a5c], R22 ;  /* 0x009a5c1601007387 */ /* 0x000fe20000100800 */
[----:B-1----:R-:W-:-:S03]  /*1a0120*/  VIADD R4, R4, UR63 ;  /* 0x0000003f04047c36 */ /* 0x002fc60008000000 */
[----:B------:R-:W-:Y:S01]  /*1a0130*/  STL [R1+0x9a60], R21 ;  /* 0x009a601501007387 */ /* 0x000fe20000100800 */
[----:B------:R-:W-:Y:S01]  /*1a0140*/  LEA.HI.X.SX32 R18, R18, UR43, 0x1, P2 ;  /* 0x0000002b12127c11 */ /* 0x000fe200090f0eff */
[----:B------:R-:W1:Y:S02]  /*1a0150*/  LDCU UR43, c[0x0][0x3b8] ;  /* 0x00007700ff2b77ac */ /* 0x000e640008000800 */
[----:B------:R0:W-:Y:S01]  /*1a0160*/  STL [R1+0xd8], R4 ;  /* 0x0000d80401007387 */ /* 0x0001e20000100800 */
[----:B------:R-:W-:Y:S01]  /*1a0170*/  LEA.HI.X.SX32 R15, R15, UR13, 0x1, P3 ;  /* 0x0000000d0f0f7c11 */ /* 0x000fe200098f0eff */
[----:B------:R-:W-:Y:S01]  /*1a0180*/  VIADD R29, R4, UR64 ;  /* 0x00000040041d7c36 */ /* 0x000fe20008000000 */
[----:B------:R-:W-:Y:S01]  /*1a0190*/  IADD3 R16, P2, PT, R14, UR8, RZ ;  /* 0x000000080e107c10 */ /* 0x000fe2000ff5e0ff */
[----:B------:R-:W-:Y:S01]  /*1a01a0*/  STL [R1+0x9a64], R20 ;  /* 0x009a641401007387 */ /* 0x000fe20000100800 */
[----:B------:R-:W1:Y:S03]  /*1a01b0*/  LDCU.64 UR12, c[0x0][0x398] ;  /* 0x00007300ff0c77ac */ /* 0x000e660008000a00 */
[----:B------:R-:W2:Y:S01]  /*1a01c0*/  LDL R23, [R1+0x244] ;  /* 0x0002440001177983 */ /* 0x000ea20000100800 */
[----:B------:R-:W1:Y:S01]  /*1a01d0*/  LDCU.64 UR62, c[0x0][0x398] ;  /* 0x00007300ff3e77ac */ /* 0x000e620008000a00 */
[----:B0-----:R-:W-:-:S02]  /*1a01e0*/  VIADD R4, R29, UR65 ;  /* 0x000000411d047c36 */ /* 0x001fc40008000000 */
[----:B------:R-:W3:Y:S01]  /*1a01f0*/  LDL R12, [R1+0x23c] ;  /* 0x00023c00010c7983 */ /* 0x000ee20000100800 */
[----:B------:R-:W-:Y:S01]  /*1a0200*/  LEA.HI.X.SX32 R14, R14, UR9, 0x1, P2 ;  /* 0x000000090e0e7c11 */ /* 0x000fe200090f0eff */
[----:B------:R-:W-:Y:S01]  /*1a0210*/  UMOV UR8, UR75 ;  /* 0x0000004b00087c82 */ /* 0x000fe20008000000 */
[----:B------:R-:W0:Y:S01]  /*1a0220*/  LDCU.64 UR64, c[0x0][0x398] ;  /* 0x00007300ff4077ac */ /* 0x000e220008000a00 */
[----:B------:R-:W3:Y:S04]  /*1a0230*/  LDL R26, [R1+0x240] ;  /* 0x00024000011a7983 */ /* 0x000ee80000100800 */
[----:B------:R-:W-:Y:S04]  /*1a0240*/  STL [R1+0x9a68], R19 ;  /* 0x009a681301007387 */ /* 0x000fe80000100800 */
[----:B------:R-:W-:Y:S04]  /*1a0250*/  STL [R1+0xd4], R29 ;  /* 0x0000d41d01007387 */ /* 0x000fe80000100800 */
[----:B------:R-:W-:Y:S04]  /*1a0260*/  STL [R1+0x9a6c], R18 ;  /* 0x009a6c1201007387 */ /* 0x000fe80000100800 */
[----:B------:R-:W-:Y:S04]  /*1a0270*/  STL [R1+0x9aa0], R29 ;  /* 0x009aa01d01007387 */ /* 0x000fe80000100800 */
[----:B------:R0:W-:Y:S04]  /*1a0280*/  STL [R1+0xd0], R4 ;  /* 0x0000d00401007387 */ /* 0x0001e80000100800 */
[----:B------:R-:W-:Y:S04]  /*1a0290*/  STL [R1+0x9a70], R17 ;  /* 0x009a701101007387 */ /* 0x000fe80000100800 */
[----:B------:R-:W-:Y:S01]  /*1a02a0*/  STL [R1+0x9a74], R16 ;  /* 0x009a741001007387 */ /* 0x000fe20000100800 */
[----:B0-----:R-:W-:-:S03]  /*1a02b0*/  VIADD R4, R4, UR66 ;  /* 0x0000004204047c36 */ /* 0x001fc60008000000 */
[----:B------:R-:W4:Y:S04]  /*1a02c0*/  LDL R21, [R1+0x238] ;  /* 0x0002380001157983 */ /* 0x000f280000100800 */
[----:B------:R-:W4:Y:S04]  /*1a02d0*/  LDL R18, [R1+0x234] ;  /* 0x0002340001127983 */ /* 0x000f280000100800 */
[----:B------:R-:W4:Y:S04]  /*1a02e0*/  LDL R24, [R1+0x230] ;  /* 0x0002300001187983 */ /* 0x000f280000100800 */
[----:B------:R0:W-:Y:S04]  /*1a02f0*/  STL [R1+0xcc], R4 ;  /* 0x0000cc0401007387 */ /* 0x0001e80000100800 */
[----:B------:R-:W-:Y:S04]  /*1a0300*/  STL [R1+0x9a78], R15 ;  /* 0x009a780f01007387 */ /* 0x000fe80000100800 */
[----:B------:R1:W-:Y:S04]  /*1a0310*/  STL [R1+0x9a7c], R14 ;  /* 0x009a7c0e01007387 */ /* 0x0003e80000100800 */
[----:B------:R-:W4:Y:S04]  /*1a0320*/  LDL R20, [R1+0x22c] ;  /* 0x00022c0001147983 */ /* 0x000f280000100800 */
[----:B------:R-:W4:Y:S01]  /*1a0330*/  LDL R25, [R1+0x228] ;  /* 0x0002280001197983 */ /* 0x000f220000100800 */
[----:B0-----:R-:W-:Y:S01]  /*1a0340*/  VIADD R4, R4, UR72 ;  /* 0x0000004804047c36 */ /* 0x001fe20008000000 */
[----:B-1----:R-:W-:Y:S01]  /*1a0350*/  SHF.R.S32.HI R14, RZ, 0x1f, R13 ;  /* 0x0000001fff0e7819 */ /* 0x002fe2000001140d */
[----:B------:R-:W-:Y:S01]  /*1a0360*/  UMOV UR75, UR12 ;  /* 0x0000000c004b7c82 */ /* 0x000fe20008000000 */
[----:B------:R-:W4:Y:S01]  /*1a0370*/  LDL R27, [R1+0x224] ;  /* 0x00022400011b7983 */ /* 0x000f220000100800 */
[----:B------:R-:W0:Y:S03]  /*1a0380*/  LDCU.64 UR72, c[0x0][0x398] ;  /* 0x00007300ff4877ac */ /* 0x000e260008000a00 */
[----:B------:R1:W-:Y:S04]  /*1a0390*/  STL [R1+0x7810], R13 ;  /* 0x0078100d01007387 */ /* 0x0003e80000100800 */
[----:B------:R-:W-:Y:S01]  /*1a03a0*/  STL [R1+0x4d0], R14 ;  /* 0x0004d00e01007387 */ /* 0x000fe20000100800 */
[----:B-1----:R-:W-:-:S03]  /*1a03b0*/  SHF.R.S32.HI R13, RZ, 0x1f, R5 ;  /* 0x0000001fff0d7819 */ /* 0x002fc60000011405 */
[----:B------:R-:W-:Y:S04]  /*1a03c0*/  STL [R1+0xc8], R4 ;  /* 0x0000c80401007387 */ /* 0x000fe80000100800 */
[----:B------:R-:W-:Y:S01]  /*1a03d0*/  STL [R1+0x290], R13 ;  /* 0x0002900d01007387 */ /* 0x000fe20000100800 */
[----:B------:R-:W-:-:S03]  /*1a03e0*/  SHF.R.S32.HI R5, RZ, 0x1f, R0 ;  /* 0x0000001fff057819 */ /* 0x000fc60000011400 */
[----:B------:R-:W4:Y:S01]  /*1a03f0*/  LDL R22, [R1+0x220] ;  /* 0x0002200001167983 */ /* 0x000f220000100800 */
[----:B------:R-:W-:Y:S01]  /*1a0400*/  VIADD R0, R4, UR6 ;  /* 0x0000000604007c36 */ /* 0x000fe20008000000 */
[----:B------:R-:W1:Y:S02]  /*1a0410*/  LDCU UR6, c[0x0][0x3b8] ;  /* 0x00007700ff0677ac */ /* 0x000e640008000800 */
[----:B------:R-:W4:Y:S04]  /*1a0420*/  LDL R28, [R1+0x21c] ;  /* 0x00021c00011c7983 */ /* 0x000f280000100800 */
[----:B------:R2:W-:Y:S02]  /*1a0430*/  STL [R1+0x9a98], R4 ;  /* 0x009a980401007387 */ /* 0x0005e40000100800 */
[----:B--2---:R-:W-:-:S02]  /*1a0440*/  SHF.R.S32.HI R4, RZ, 0x1f, R23 ;  /* 0x0000001fff047819 */ /* 0x004fc40000011417 */
[----:B------:R-:W2:Y:S04]  /*1a0450*/  LDL R23, [R1+0x218] ;  /* 0x0002180001177983 */ /* 0x000ea80000100800 */
[----:B------:R-:W-:Y:S04]  /*1a0460*/  STL [R1+0xc4], R0 ;  /* 0x0000c40001007387 */ /* 0x000fe80000100800 */
[----:B------:R3:W-:Y:S04]  /*1a0470*/  STL [R1+0x298], R4 ;  /* 0x0002980401007387 */ /* 0x0007e80000100800 */
[----:B------:R-:W-:Y:S04]  /*1a0480*/  STL [R1+0x294], R5 ;  /* 0x0002940501007387 */ /* 0x000fe80000100800 */
[----:B------:R-:W-:Y:S01]  /*1a0490*/  STL [R1+0x9a80], R5 ;  /* 0x009a800501007387 */ /* 0x000fe20000100800 */
[----:B---3--:R-:W-:-:S03]  /*1a04a0*/  SHF.R.S32.HI R4, RZ, 0x1f, R12 ;  /* 0x0000001fff047819 */ /* 0x008fc6000001140c */
[----:B------:R-:W3:Y:S04]  /*1a04b0*/  LDL R29, [R1+0x214] ;  /* 0x00021400011d7983 */ /* 0x000ee80000100800 */
[----:B------:R-:W3:Y:S01]  /*1a04c0*/  LDL R19, [R1+0x210] ;  /* 0x0002100001137983 */ /* 0x000ee20000100800 */
[----:B------:R-:W-:Y:S01]  /*1a04d0*/  SHF.R.S32.HI R13, RZ, 0x1f, R26 ;  /* 0x0000001fff0d7819 */ /* 0x000fe2000001141a */
[----:B------:R-:W-:Y:S02]  /*1a04e0*/  VIADD R0, R0, UR7 ;  /* 0x0000000700007c36 */ /* 0x000fe40008000000 */
[----:B------:R4:W-:Y:S04]  /*1a04f0*/  STL [R1+0x2a0], R4 ;  /* 0x0002a00401007387 */ /* 0x0009e80000100800 */
[----:B------:R-:W3:Y:S04]  /*1a0500*/  LDL R26, [R1+0x208] ;  /* 0x00020800011a7983 */ /* 0x000ee80000100800 */
[----:B------:R-:W3:Y:S01]  /*1a0510*/  LDL R12, [R1+0x204] ;  /* 0x00020400010c7983 */ /* 0x000ee20000100800 */
[----:B----4-:R-:W-:-:S03]  /*1a0520*/  SHF.R.S32.HI R4, RZ, 0x1f, R21 ;  /* 0x0000001fff047819 */ /* 0x010fc60000011415 */
[----:B------:R-:W-:Y:S01]  /*1a0530*/  STL [R1+0xc0], R0 ;  /* 0x0000c00001007387 */ /* 0x000fe20000100800 */
[----:B------:R-:W-:-:S03]  /*1a0540*/  SHF.R.S32.HI R5, RZ, 0x1f, R18 ;  /* 0x0000001fff057819 */ /* 0x000fc60000011412 */
[----:B------:R-:W4:Y:S04]  /*1a0550*/  LDL R21, [R1+0x200] ;  /* 0x0002000001157983 */ /* 0x000f280000100800 */
[----:B------:R0:W-:Y:S04]  /*1a0560*/  STL [R1+0x2a4], R4 ;  /* 0x0002a40401007387 */ /* 0x0001e80000100800 */
[----:B------:R-:W-:Y:S04]  /*1a0570*/  STL [R1+0x29c], R13 ;  /* 0x00029c0d01007387 */ /* 0x000fe80000100800 */
[----:B------:R1:W-:Y:S01]  /*1a0580*/  STL [R1+0x7848], R13 ;  /* 0x0078480d01007387 */ /* 0x0003e20000100800 */
[----:B0-----:R-:W-:-:S03]  /*1a0590*/  SHF.R.S32.HI R4, RZ, 0x1f, R24 ;  /* 0x0000001fff047819 */ /* 0x001fc60000011418 */
[----:B------:R0:W-:Y:S04]  /*1a05a0*/  STL [R1+0x2a8], R5 ;  /* 0x0002a80501007387 */ /* 0x0001e80000100800 */
[----:B------:R-:W4:Y:S01]  /*1a05b0*/  LDL R24, [R1+0x1fc] ;  /* 0x0001fc0001187983 */ /* 0x000f220000100800 */
[----:B-1----:R-:W-:-:S03]  /*1a05c0*/  SHF.R.S32.HI R13, RZ, 0x1f, R20 ;  /* 0x0000001fff0d7819 */ /* 0x002fc60000011414 */
[----:B------:R1:W-:Y:S01]  /*1a05d0*/  STL [R1+0x2ac], R4 ;  /* 0x0002ac0401007387 */ /* 0x0003e20000100800 */
[----:B0-----:R-:W-:-:S03]  /*1a05e0*/  SHF.R.S32.HI R5, RZ, 0x1f, R25 ;  /* 0x0000001fff057819 */ /* 0x001fc60000011419 */
[----:B------:R-:W-:Y:S04]  /*1a05f0*/  STL [R1+0x2b0], R13 ;  /* 0x0002b00d01007387 */ /* 0x000fe80000100800 */
[----:B------:R-:W4:Y:S01]  /*1a0600*/  LDL R18, [R1+0x1f8] ;  /* 0x0001f80001127983 */ /* 0x000f220000100800 */
[----:B-1----:R-:W-:Y:S01]  /*1a0610*/  SHF.R.S32.HI R4, RZ, 0x1f, R27 ;  /* 0x0000001fff047819 */ /* 0x002fe2000001141b */
[----:B------:R-:W-:Y:S02]  /*1a0620*/  VIADD R0, R0, UR16 ;  /* 0x0000001000007c36 */ /* 0x000fe40008000000 */
[----:B------:R0:W-:Y:S04]  /*1a0630*/  STL [R1+0x2b4], R5 ;  /* 0x0002b40501007387 */ /* 0x0001e80000100800 */
[----:B------:R-:W4:Y:S04]  /*1a0640*/  LDL R20, [R1+0x1f4] ;  /* 0x0001f40001147983 */ /* 0x000f280000100800 */
[----:B------:R1:W-:Y:S04]  /*1a0650*/  STL [R1+0x2b8], R4 ;  /* 0x0002b80401007387 */ /* 0x0003e80000100800 */
[----:B------:R-:W4:Y:S01]  /*1a0660*/  LDL R25, [R1+0x1f0] ;  /* 0x0001f00001197983 */ /* 0x000f220000100800 */
[----:B0-----:R-:W-:-:S03]  /*1a0670*/  SHF.R.S32.HI R5, RZ, 0x1f, R22 ;  /* 0x0000001fff057819 */ /* 0x001fc60000011416 */
[----:B------:R-:W4:Y:S01]  /*1a0680*/  LDL R27, [R1+0x1ec] ;  /* 0x0001ec00011b7983 */ /* 0x000f220000100800 */
[----:B-1----:R-:W-:Y:S01]  /*1a0690*/  VIADD R4, R0, UR17 ;  /* 0x0000001100047c36 */ /* 0x002fe20008000000 */
[----:B------:R-:W0:Y:S02]  /*1a06a0*/  LDCU.64 UR16, c[0x0][0x398] ;  /* 0x00007300ff1077ac */ /* 0x000e240008000a00 */
[----:B------:R-:W-:Y:S04]  /*1a06b0*/  STL [R1+0xbc], R0 ;  /* 0x0000bc0001007387 */ /* 0x000fe80000100800 */
[----:B------:R1:W-:Y:S04]  /*1a06c0*/  STL [R1+0x9a90], R0 ;  /* 0x009a900001007387 */ /* 0x0003e80000100800 */
[----:B------:R-:W-:Y:S01]  /*1a06d0*/  STL [R1+0xb8], R4 ;  /* 0x0000b80401007387 */ /* 0x000fe20000100800 */
[----:B-1----:R-:W-:-:S03]  /*1a06e0*/  SHF.R.S32.HI R0, RZ, 0x1f, R28 ;  /* 0x0000001fff007819 */ /* 0x002fc6000001141c */
[----:B------:R2:W-:Y:S04]  /*1a06f0*/  STL [R1+0x2bc], R5 ;  /* 0x0002bc0501007387 */ /* 0x0005e80000100800 */
[----:B------:R1:W-:Y:S04]  /*1a0700*/  STL [R1+0x2c0], R0 ;  /* 0x0002c00001007387 */ /* 0x0003e80000100800 */
[----:B------:R-:W4:Y:S01]  /*1a0710*/  LDL R22, [R1+0x1e4] ;  /* 0x0001e40001167983 */ /* 0x000f220000100800 */
[----:B--2---:R-:W-:-:S05]  /*1a0720*/  SHF.R.S32.HI R5, RZ, 0x1f, R23 ;  /* 0x0000001fff057819 */ /* 0x004fca0000011417 */
[----:B------:R2:W-:Y:S04]  /*1a0730*/  STL [R1+0x2c4], R5 ;  /* 0x0002c40501007387 */ /* 0x0005e80000100800 */
[----:B------:R-:W4:Y:S01]  /*1a0740*/  LDL R28, [R1+0x1e0] ;  /* 0x0001e000011c7983 */ /* 0x000f220000100800 */
[----:B-1----:R-:W-:-:S03]  /*1a0750*/  VIADD R0, R4, UR18 ;  /* 0x0000001204007c36 */ /* 0x002fc60008000000 */
[----:B------:R-:W4:Y:S01]  /*1a0760*/  LDL R23, [R1+0x1dc] ;  /* 0x0001dc0001177983 */ /* 0x000f220000100800 */
[----:B--2---:R-:W-:Y:S02]  /*1a0770*/  SHF.R.S32.HI R5, RZ, 0x1f, R2 ;  /* 0x0000001fff057819 */ /* 0x004fe40000011402 */
[----:B---3--:R-:W-:Y:S01]  /*1a0780*/  SHF.R.S32.HI R13, RZ, 0x1f, R29 ;  /* 0x0000001fff0d7819 */ /* 0x008fe2000001141d */
[----:B------:R1:W-:Y:S01]  /*1a0790*/  STL [R1+0xb4], R0 ;  /* 0x0000b40001007387 */ /* 0x0003e20000100800 */
[----:B------:R-:W-:-:S03]  /*1a07a0*/  SHF.R.S32.HI R4, RZ, 0x1f, R19 ;  /* 0x0000001fff047819 */ /* 0x000fc60000011413 */
[----:B------:R-:W-:Y:S01]  /*1a07b0*/  STL [R1+0x2c8], R13 ;  /* 0x0002c80d01007387 */ /* 0x000fe20000100800 */
[----:B------:R-:W-:Y:S01]  /*1a07c0*/  VIADD R2, R0, UR19 ;  /* 0x0000001300027c36 */ /* 0x000fe20008000000 */
[----:B------:R-:W2:Y:S02]  /*1a07d0*/  LDCU.64 UR18, c[0x0][0x398] ;  /* 0x00007300ff1277ac */ /* 0x000ea40008000a00 */
[----:B------:R3:W-:Y:S04]  /*1a07e0*/  STL [R1+0x2cc], R4 ;  /* 0x0002cc0401007387 */ /* 0x0007e80000100800 */
[----:B------:R-:W-:Y:S01]  /*1a07f0*/  STL [R1+0x2d0], R5 ;  /* 0x0002d00501007387 */ /* 0x000fe20000100800 */
[----:B-1----:R-:W-:-:S03]  /*1a0800*/  SHF.R.S32.HI R0, RZ, 0x1f, R12 ;  /* 0x0000001fff007819 */ /* 0x002fc6000001140c */
[----:B------:R-:W2:Y:S01]  /*1a0810*/  LDL R19, [R1+0x1d8] ;  /* 0x0001d80001137983 */ /* 0x000ea20000100800 */
[----:B---3--:R-:W-:-:S05]  /*1a0820*/  SHF.R.S32.HI R4, RZ, 0x1f, R26 ;  /* 0x0000001fff047819 */ /* 0x008fca000001141a */
[----:B------:R4:W-:Y:S04]  /*1a0830*/  STL [R1+0x2d4], R4 ;  /* 0x0002d40401007387 */ /* 0x0009e80000100800 */
[----:B------:R-:W3:Y:S04]  /*1a0840*/  LDL R26, [R1+0x1d4] ;  /* 0x0001d400011a7983 */ /* 0x000ee80000100800 */
[----:B------:R1:W-:Y:S01]  /*1a0850*/  STL [R1+0x2d8], R0 ;  /* 0x0002d80001007387 */ /* 0x0003e20000100800 */
[----:B----4-:R-:W-:-:S03]  /*1a0860*/  SHF.R.S32.HI R4, RZ, 0x1f, R21 ;  /* 0x0000001fff047819 */ /* 0x010fc60000011415 */
[----:B------:R-:W4:Y:S04]  /*1a0870*/  LDL R12, [R1+0x1d0] ;  /* 0x0001d000010c7983 */ /* 0x000f280000100800 */
[----:B------:R-:W-:Y:S01]  /*1a0880*/  STL [R1+0xb0], R2 ;  /* 0x0000b00201007387 */ /* 0x000fe20000100800 */
[----:B-1----:R-:W-:-:S03]  /*1a0890*/  VIADD R0, R2, UR20 ;  /* 0x0000001402007c36 */ /* 0x002fc60008000000 */
[----:B------:R-:W-:Y:S04]  /*1a08a0*/  STL [R1+0x2dc], R4 ;  /* 0x0002dc0401007387 */ /* 0x000fe80000100800 */
[----:B------:R1:W-:Y:S04]  /*1a08b0*/  STL [R1+0x9a88], R2 ;  /* 0x009a880201007387 */ /* 0x0003e80000100800 */
[----:B------:R-:W4:Y:S01]  /*1a08c0*/  LDL R21, [R1+0x1cc] ;  /* 0x0001cc0001157983 */ /* 0x000f220000100800 */
[----:B-1----:R-:W-:-:S03]  /*1a08d0*/  SHF.R.S32.HI R2, RZ, 0x1f, R24 ;  /* 0x0000001fff027819 */ /* 0x002fc60000011418 */
[----:B------:R-:W-:Y:S01]  /*1a08e0*/  STL [R1+0xac], R0 ;  /* 0x0000ac0001007387 */ /* 0x000fe20000100800 */
[----:B------:R-:W-:-:S03]  /*1a08f0*/  SHF.R.S32.HI R4, RZ, 0x1f, R18 ;  /* 0x0000001fff047819 */ /* 0x000fc60000011412 */
[----:B------:R1:W-:Y:S04]  /*1a0900*/  STL [R1+0x2e0], R2 ;  /* 0x0002e00201007387 */ /* 0x0003e80000100800 */
[----:B------:R-:W4:Y:S04]  /*1a0910*/  LDL R24, [R1+0x1c8] ;  /* 0x0001c80001187983 */ /* 0x000f280000100800 */
[----:B------:R0:W-:Y:S01]  /*1a0920*/  STL [R1+0x2e4], R4 ;  /* 0x0002e40401007387 */ /* 0x0001e20000100800 */
[----:B-1----:R-:W-:Y:S01]  /*1a0930*/  SHF.R.S32.HI R2, RZ, 0x1f, R20 ;  /* 0x0000001fff027819 */ /* 0x002fe20000011414 */
[----:B------:R-:W-:Y:S01]  /*1a0940*/  VIADD R5, R0, UR21 ;  /* 0x0000001500057c36 */ /* 0x000fe20008000000 */
[----:B------:R-:W-:Y:S01]  /*1a0950*/  SHF.R.S32.HI R0, RZ, 0x1f, R3 ;  /* 0x0000001fff007819 */ /* 0x000fe20000011403 */
[----:B------:R-:W1:Y:S02]  /*1a0960*/  LDCU.64 UR20, c[0x0][0x398] ;  /* 0x00007300ff1477ac */ /* 0x000e640008000a00 */
[----:B------:R1:W-:Y:S01]  /*1a0970*/  STL [R1+0x2e8], R2 ;  /* 0x0002e80201007387 */ /* 0x0003e20000100800 */
[----:B0-----:R-:W-:-:S05]  /*1a0980*/  SHF.R.S32.HI R4, RZ, 0x1f, R25 ;  /* 0x0000001fff047819 */ /* 0x001fca0000011419 */
[----:B------:R0:W-:Y:S01]  /*1a0990*/  STL [R1+0x2ec], R4 ;  /* 0x0002ec0401007387 */ /* 0x0001e20000100800 */
[----:B-1----:R-:W-:-:S03]  /*1a09a0*/  SHF.R.S32.HI R2, RZ, 0x1f, R27 ;  /* 0x0000001fff027819 */ /* 0x002fc6000001141b */
[----:B------:R-:W4:Y:S04]  /*1a09b0*/  LDL R27, [R1+0x1c0] ;  /* 0x0001c000011b7983 */ /* 0x000f280000100800 */
[----:B------:R1:W-:Y:S04]  /*1a09c0*/  STL [R1+0x2f0], R2 ;  /* 0x0002f00201007387 */ /* 0x0003e80000100800 */
[----:B------:R-:W4:Y:S04]  /*1a09d0*/  LDL R20, [R1+0x1bc] ;  /* 0x0001bc0001147983 */ /* 0x000f280000100800 */
[----:B------:R1:W-:Y:S01]  /*1a09e0*/  STL [R1+0x2f4], R0 ;  /* 0x0002f40001007387 */ /* 0x0003e20000100800 */
[----:B0-----:R-:W-:-:S03]  /*1a09f0*/  SHF.R.S32.HI R4, RZ, 0x1f, R22 ;  /* 0x0000001fff047819 */ /* 0x001fc60000011416 */
[----:B------:R-:W4:Y:S04]  /*1a0a00*/  LDL R25, [R1+0x1b8] ;  /* 0x0001b80001197983 */ /* 0x000f280000100800 */
[----:B------:R-:W-:Y:S04]  /*1a0a10*/  STL [R1+0xa8], R5 ;  /* 0x0000a80501007387 */ /* 0x000fe80000100800 */
[----:B------:R-:W-:Y:S04]  /*1a0a20*/  STL [R1+0x9a84], R5 ;  /* 0x009a840501007387 */ /* 0x000fe80000100800 */
[----:B------:R-:W-:Y:S04]  /*1a0a30*/  STL [R1+0x2f8], R4 ;  /* 0x0002f80401007387 */ /* 0x000fe80000100800 */
[----:B------:R-:W4:Y:S01]  /*1a0a40*/  LDL R22, [R1+0x1b4] ;  /* 0x0001b40001167983 */ /* 0x000f220000100800 */
[----:B-1----:R-:W-:-:S05]  /*1a0a50*/  SHF.R.S32.HI R2, RZ, 0x1f, R28 ;  /* 0x0000001fff027819 */ /* 0x002fca000001141c */
[----:B------:R-:W-:Y:S04]  /*1a0a60*/  STL [R1+0x2fc], R2 ;  /* 0x0002fc0201007387 */ /* 0x000fe80000100800 */
[----:B------:R-:W4:Y:S01]  /*1a0a70*/  LDL R28, [R1+0x1b0] ;  /* 0x0001b000011c7983 */ /* 0x000f220000100800 */
[----:B------:R-:W-:Y:S01]  /*1a0a80*/  SHF.R.S32.HI R0, RZ, 0x1f, R23 ;  /* 0x0000001fff007819 */ /* 0x000fe20000011417 */
[----:B------:R-:W-:-:S04]  /*1a0a90*/  VIADD R3, R5, UR22 ;  /* 0x0000001605037c36 */ /* 0x000fc80008000000 */
[----:B------:R-:W-:Y:S01]  /*1a0aa0*/  STL [R1+0x300], R0 ;  /* 0x0003000001007387 */ /* 0x000fe20000100800 */
[----:B------:R-:W-:Y:S01]  /*1a0ab0*/  VIADD R14, R3, UR23 ;  /* 0x00000017030e7c36 */ /* 0x000fe20008000000 */
[----:B------:R-:W0:Y:S02]  /*1a0ac0*/  LDCU.64 UR22, c[0x0][0x398] ;  /* 0x00007300ff1677ac */ /* 0x000e240008000a00 */
[----:B------:R-:W4:Y:S04]  /*1a0ad0*/  LDL R23, [R1+0x1ac] ;  /* 0x0001ac0001177983 */ /* 0x000f280000100800 */
[----:B------:R-:W-:Y:S04]  /*1a0ae0*/  STL [R1+0xa4], R3 ;  /* 0x0000a40301007387 */ /* 0x000fe80000100800 */
[----:B------:R2:W-:Y:S02]  /*1a0af0*/  STL [R1+0x9a8c], R3 ;  /* 0x009a8c0301007387 */ /* 0x0005e40000100800 */
[----:B--2---:R-:W-:-:S02]  /*1a0b00*/  SHF.R.S32.HI R3, RZ, 0x1f, R19 ;  /* 0x0000001fff037819 */ /* 0x004fc40000011413 */
[----:B---3--:R-:W-:-:S03]  /*1a0b10*/  SHF.R.S32.HI R2, RZ, 0x1f, R26 ;  /* 0x0000001fff027819 */ /* 0x008fc6000001141a */
[----:B------:R1:W-:Y:S04]  /*1a0b20*/  STL [R1+0x304], R3 ;  /* 0x0003040301007387 */ /* 0x0003e80000100800 */
[----:B------:R-:W2:Y:S01]  /*1a0b30*/  LDL R26, [R1+0x1a8] ;  /* 0x0001a800011a7983 */ /* 0x000ea20000100800 */
[----:B----4-:R-:W-:-:S03]  /*1a0b40*/  SHF.R.S32.HI R0, RZ, 0x1f, R12 ;  /* 0x0000001fff007819 */ /* 0x010fc6000001140c */
[----:B------:R3:W-:Y:S04]  /*1a0b50*/  STL [R1+0x308], R2 ;  /* 0x0003080201007387 */ /* 0x0007e80000100800 */
[----:B------:R-:W4:Y:S04]  /*1a0b60*/  LDL R12, [R1+0x1a4] ;  /* 0x0001a400010c7983 */ /* 0x000f280000100800 */
[----:B------:R0:W-:Y:S01]  /*1a0b70*/  STL [R1+0x30c], R0 ;  /* 0x00030c0001007387 */ /* 0x0001e20000100800 */
[----:B-1----:R-:W-:-:S03]  /*1a0b80*/  SHF.R.S32.HI R3, RZ, 0x1f, R21 ;  /* 0x0000001fff037819 */ /* 0x002fc60000011415 */
[----:B------:R-:W-:Y:S04]  /*1a0b90*/  STL [R1+0xa0], R14 ;  /* 0x0000a00e01007387 */ /* 0x000fe80000100800 */
[----:B------:R-:W-:Y:S04]  /*1a0ba0*/  STL [R1+0x9a94], R14 ;  /* 0x009a940e01007387 */ /* 0x000fe80000100800 */
[----:B------:R-:W-:Y:S01]  /*1a0bb0*/  STL [R1+0x310], R3 ;  /* 0x0003100301007387 */ /* 0x000fe20000100800 */
[----:B---3--:R-:W-:-:S03]  /*1a0bc0*/  SHF.R.S32.HI R2, RZ, 0x1f, R24 ;  /* 0x0000001fff027819 */ /* 0x008fc60000011418 */
[----:B------:R-:W3:Y:S01]  /*1a0bd0*/  LDL R21, [R1+0x19c] ;  /* 0x00019c0001157983 */ /* 0x000ee20000100800 */
[----:B0-----:R-:W-:-:S03]  /*1a0be0*/  SHF.R.S32.HI R0, RZ, 0x1f, R11 ;  /* 0x0000001fff007819 */ /* 0x001fc6000001140b */
[----:B------:R-:W-:Y:S01]  /*1a0bf0*/  STL [R1+0x314], R2 ;  /* 0x0003140201007387 */ /* 0x000fe20000100800 */
[----:B------:R-:W-:-:S03]  /*1a0c00*/  VIADD R15, R14, UR24 ;  /* 0x000000180e0f7c36 */ /* 0x000fc60008000000 */
[----:B------:R-:W3:Y:S04]  /*1a0c10*/  LDL R24, [R1+0x198] ;  /* 0x0001980001187983 */ /* 0x000ee80000100800 */
[----:B------:R0:W-:Y:S04]  /*1a0c20*/  STL [R1+0x318], R0 ;  /* 0x0003180001007387 */ /* 0x0001e80000100800 */
[----:B------:R-:W-:Y:S04]  /*1a0c30*/  STL [R1+0x9c], R15 ;  /* 0x00009c0f01007387 */ /* 0x000fe80000100800 */
[----:B------:R-:W-:Y:S01]  /*1a0c40*/  STL [R1+0x9a9c], R15 ;  /* 0x009a9c0f01007387 */ /* 0x000fe20000100800 */
[----:B0-----:R-:W-:-:S03]  /*1a0c50*/  SHF.R.S32.HI R0, RZ, 0x1f, R27 ;  /* 0x0000001fff007819 */ /* 0x001fc6000001141b */
[----:B------:R-:W3:Y:S01]  /*1a0c60*/  LDL R27, [R1+0x194] ;  /* 0x00019400011b7983 */ /* 0x000ee20000100800 */
[----:B------:R-:W-:Y:S01]  /*1a0c70*/  VIADD R11, R15, UR25 ;  /* 0x000000190f0b7c36 */ /* 0x000fe20008000000 */
[----:B------:R-:W0:Y:S02]  /*1a0c80*/  LDCU.64 UR24, c[0x0][0x398] ;  /* 0x00007300ff1877ac */ /* 0x000e240008000a00 */
[----:B------:R1:W-:Y:S01]  /*1a0c90*/  STL [R1+0x31c], R0 ;  /* 0x00031c0001007387 */ /* 0x0003e20000100800 */
[----:B------:R-:W-:-:S03]  /*1a0ca0*/  SHF.R.S32.HI R2, RZ, 0x1f, R20 ;  /* 0x0000001fff027819 */ /* 0x000fc60000011414 */
[----:B------:R-:W3:Y:S01]  /*1a0cb0*/  LDL R19, [R1+0x190] ;  /* 0x0001900001137983 */ /* 0x000ee20000100800 */
[----:B-1----:R-:W-:-:S03]  /*1a0cc0*/  SHF.R.S32.HI R0, RZ, 0x1f, R25 ;  /* 0x0000001fff007819 */ /* 0x002fc60000011419 */
[----:B------:R1:W-:Y:S04]  /*1a0cd0*/  STL [R1+0x320], R2 ;  /* 0x0003200201007387 */ /* 0x0003e80000100800 */
[----:B------:R-:W3:Y:S04]  /*1a0ce0*/  LDL R20, [R1+0x18c] ;  /* 0x00018c0001147983 */ /* 0x000ee80000100800 */
[----:B------:R0:W-:Y:S04]  /*1a0cf0*/  STL [R1+0x324], R0 ;  /* 0x0003240001007387 */ /* 0x0001e80000100800 */
[----:B------:R-:W3:Y:S01]  /*1a0d00*/  LDL R25, [R1+0x188] ;  /* 0x0001880001197983 */ /* 0x000ee20000100800 */
[----:B-1----:R-:W-:-:S03]  /*1a0d10*/  SHF.R.S32.HI R2, RZ, 0x1f, R22 ;  /* 0x0000001fff027819 */ /* 0x002fc60000011416 */
[----:B------:R-:W-:Y:S04]  /*1a0d20*/  STL [R1+0x98], R11 ;  /* 0x0000980b01007387 */ /* 0x000fe80000100800 */
[----:B------:R-:W-:Y:S04]  /*1a0d30*/  STL [R1+0x9aa4], R11 ;  /* 0x009aa40b01007387 */ /* 0x000fe80000100800 */
[----:B------:R-:W3:Y:S04]  /*1a0d40*/  LDL R22, [R1+0x184] ;  /* 0x0001840001167983 */ /* 0x000ee80000100800 */
[----:B------:R-:W-:Y:S01]  /*1a0d50*/  STL [R1+0x328], R2 ;  /* 0x0003280201007387 */ /* 0x000fe20000100800 */
[----:B0-----:R-:W-:-:S03]  /*1a0d60*/  SHF.R.S32.HI R0, RZ, 0x1f, R28 ;  /* 0x0000001fff007819 */ /* 0x001fc6000001141c */
[----:B------:R-:W3:Y:S01]  /*1a0d70*/  LDL R28, [R1+0x180] ;  /* 0x00018000011c7983 */ /* 0x000ee20000100800 */
[----:B------:R-:W-:-:S03]  /*1a0d80*/  VIADD R16, R11, UR26 ;  /* 0x0000001a0b107c36 */ /* 0x000fc60008000000 */
[----:B------:R0:W-:Y:S04]  /*1a0d90*/  STL [R1+0x32c], R0 ;  /* 0x00032c0001007387 */ /* 0x0001e80000100800 */
[----:B------:R-:W-:Y:S01]  /*1a0da0*/  STL [R1+0x94], R16 ;  /* 0x0000941001007387 */ /* 0x000fe20000100800 */
[----:B0-----:R-:W-:-:S05]  /*1a0db0*/  SHF.R.S32.HI R0, RZ, 0x1f, R23 ;  /* 0x0000001fff007819 */ /* 0x001fca0000011417 */
[----:B------:R2:W-:Y:S04]  /*1a0dc0*/  STL [R1+0x330], R0 ;  /* 0x0003300001007387 */ /* 0x0005e80000100800 */
[----:B------:R-:W-:Y:S01]  /*1a0dd0*/  STL [R1+0x9aac], R16 ;  /* 0x009aac1001007387 */ /* 0x000fe20000100800 */
[----:B------:R-:W-:Y:S01]  /*1a0de0*/  VIADD R17, R16, UR27 ;  /* 0x0000001b10117c36 */ /* 0x000fe20008000000 */
[----:B------:R-:W0:Y:S02]  /*1a0df0*/  LDCU.64 UR26, c[0x0][0x398] ;  /* 0x00007300ff1a77ac */ /* 0x000e240008000a00 */
[----:B------:R-:W3:Y:S01]  /*1a0e00*/  LDL R23, [R1+0x178] ;  /* 0x0001780001177983 */ /* 0x000ee20000100800 */
[----:B--2---:R-:W-:-:S05]  /*1a0e10*/  SHF.R.S32.HI R0, RZ, 0x1f, R26 ;  /* 0x0000001fff007819 */ /* 0x004fca000001141a */
[----:B------:R1:W-:Y:S01]  /*1a0e20*/  STL [R1+0x334], R0 ;  /* 0x0003340001007387 */ /* 0x0003e20000100800 */
[----:B----4-:R-:W-:-:S05]  /*1a0e30*/  SHF.R.S32.HI R2, RZ, 0x1f, R12 ;  /* 0x0000001fff027819 */ /* 0x010fca000001140c */
[----:B------:R-:W-:Y:S01]  /*1a0e40*/  STL [R1+0x338], R2 ;  /* 0x0003380201007387 */ /* 0x000fe20000100800 */
[----:B-1----:R-:W-:-:S03]  /*1a0e50*/  SHF.R.S32.HI R0, RZ, 0x1f, R10 ;  /* 0x0000001fff007819 */ /* 0x002fc6000001140a */
[----:B------:R-:W2:Y:S04]  /*1a0e60*/  LDL R26, [R1+0x174] ;  /* 0x00017400011a7983 */ /* 0x000ea80000100800 */
[----:B------:R-:W4:Y:S04]  /*1a0e70*/  LDL R12, [R1+0x170] ;  /* 0x00017000010c7983 */ /* 0x000f280000100800 */
[----:B------:R1:W-:Y:S04]  /*1a0e80*/  STL [R1+0x33c], R0 ;  /* 0x00033c0001007387 */ /* 0x0003e80000100800 */
[----:B------:R-:W-:Y:S01]  /*1a0e90*/  STL [R1+0x90], R17 ;  /* 0x0000901101007387 */ /* 0x000fe20000100800 */
[----:B---3--:R-:W-:-:S03]  /*1a0ea0*/  SHF.R.S32.HI R3, RZ, 0x1f, R21 ;  /* 0x0000001fff037819 */ /* 0x008fc60000011415 */
[----:B------:R-:W-:Y:S04]  /*1a0eb0*/  STL [R1+0x9ab0], R17 ;  /* 0x009ab01101007387 */ /* 0x000fe80000100800 */
[----:B-1----:R-:W3:Y:S01]  /*1a0ec0*/  LDL R0, [R1+0x16c] ;  /* 0x00016c0001007983 */ /* 0x002ee20000100800 */
[----:B------:R-:W-:-:S03]  /*1a0ed0*/  SHF.R.S32.HI R2, RZ, 0x1f, R24 ;  /* 0x0000001fff027819 */ /* 0x000fc60000011418 */
[----:B------:R-:W-:Y:S04]  /*1a0ee0*/  STL [R1+0x340], R3 ;  /* 0x0003400301007387 */ /* 0x000fe80000100800 */
[----:B------:R-:W3:Y:S01]  /*1a0ef0*/  LDL R21, [R1+0x168] ;  /* 0x0001680001157983 */ /* 0x000ee20000100800 */
[----:B------:R-:W-:-:S03]  /*1a0f00*/  VIADD R10, R17, UR28 ;  /* 0x0000001c110a7c36 */ /* 0x000fc60008000000 */
[----:B------:R1:W-:Y:S04]  /*1a0f10*/  STL [R1+0x344], R2 ;  /* 0x0003440201007387 */ /* 0x0003e80000100800 */
[----:B------:R-:W3:Y:S01]  /*1a0f20*/  LDL R24, [R1+0x164] ;  /* 0x0001640001187983 */ /* 0x000ee20000100800 */
[----:B-1----:R-:W-:-:S03]  /*1a0f30*/  SHF.R.S32.HI R2, RZ, 0x1f, R27 ;  /* 0x0000001fff027819 */ /* 0x002fc6000001141b */
[----:B------:R-:W3:Y:S04]  /*1a0f40*/  LDL R27, [R1+0x160] ;  /* 0x00016000011b7983 */ /* 0x000ee80000100800 */
[----:B------:R-:W-:Y:S04]  /*1a0f50*/  STL [R1+0x8c], R10 ;  /* 0x00008c0a01007387 */ /* 0x000fe80000100800 */
[----:B------:R1:W-:Y:S01]  /*1a0f60*/  STL [R1+0x348], R2 ;  /* 0x0003480201007387 */ /* 0x0003e20000100800 */
[----:B------:R-:W-:Y:S01]  /*1a0f70*/  VIADD R18, R10, UR29 ;  /* 0x0000001d0a127c36 */ /* 0x000fe20008000000 */
[----:B------:R-:W0:Y:S02]  /*1a0f80*/  LDCU.64 UR28, c[0x0][0x398] ;  /* 0x00007300ff1c77ac */ /* 0x000e240008000a00 */
[----:B------:R-:W3:Y:S01]  /*1a0f90*/  LDL R13, [R1+0x15c] ;  /* 0x00015c00010d7983 */ /* 0x000ee20000100800 */
[----:B------:R-:W-:-:S02]  /*1a0fa0*/  SHF.R.S32.HI R3, RZ, 0x1f, R20 ;  /* 0x0000001fff037819 */ /* 0x000fc40000011414 */
[----:B-1----:R-:W-:-:S05]  /*1a0fb0*/  SHF.R.S32.HI R2, RZ, 0x1f, R19 ;  /* 0x0000001fff027819 */ /* 0x002fca0000011413 */
[----:B------:R1:W-:Y:S04]  /*1a0fc0*/  STL [R1+0x34c], R2 ;  /* 0x00034c0201007387 */ /* 0x0003e80000100800 */
[----:B------:R-:W-:Y:S01]  /*1a0fd0*/  STL [R1+0x350], R3 ;  /* 0x0003500301007387 */ /* 0x000fe20000100800 */
[----:B-1----:R-:W-:Y:S02]  /*1a0fe0*/  SHF.R.S32.HI R2, RZ, 0x1f, R25 ;  /* 0x0000001fff027819 */ /* 0x002fe40000011419 */
[----:B------:R-:W-:Y:S01]  /*1a0ff0*/  SHF.R.S32.HI R4, RZ, 0x1f, R22 ;  /* 0x0000001fff047819 */ /* 0x000fe20000011416 */
[----:B------:R-:W3:Y:S04]  /*1a1000*/  LDL R25, [R1+0x154] ;  /* 0x0001540001197983 */ /* 0x000ee80000100800 */
[----:B------:R-:W-:Y:S04]  /*1a1010*/  STL [R1+0x88], R18 ;  /* 0x0000881201007387 */ /* 0x000fe80000100800 */
[----:B------:R1:W-:Y:S04]  /*1a1020*/  STL [R1+0x354], R2 ;  /* 0x0003540201007387 */ /* 0x0003e80000100800 */
[----:B------:R-:W-:Y:S04]  /*1a1030*/  STL [R1+0x358], R4 ;  /* 0x0003580401007387 */ /* 0x000fe80000100800 */
[----:B------:R-:W3:Y:S01]  /*1a1040*/  LDL R29, [R1+0x150] ;  /* 0x00015000011d7983 */ /* 0x000ee20000100800 */
[----:B-1----:R-:W-:-:S02]  /*1a1050*/  SHF.R.S32.HI R2, RZ, 0x1f, R9 ;  /* 0x0000001fff027819 */ /* 0x002fc40000011409 */
[----:B------:R-:W-:-:S05]  /*1a1060*/  SHF.R.S32.HI R3, RZ, 0x1f, R28 ;  /* 0x0000001fff037819 */ /* 0x000fca000001141c */
[----:B------:R-:W-:Y:S04]  /*1a1070*/  STL [R1+0x35c], R3 ;  /* 0x00035c0301007387 */ /* 0x000fe80000100800 */
[----:B------:R-:W3:Y:S04]  /*1a1080*/  LDL R22, [R1+0x14c] ;  /* 0x00014c0001167983 */ /* 0x000ee80000100800 */
[----:B------:R1:W-:Y:S04]  /*1a1090*/  STL [R1+0x360], R2 ;  /* 0x0003600201007387 */ /* 0x0003e80000100800 */
[----:B------:R-:W3:Y:S01]  /*1a10a0*/  LDL R28, [R1+0x148] ;  /* 0x00014800011c7983 */ /* 0x000ee20000100800 */
[----:B------:R-:W-:-:S05]  /*1a10b0*/  VIADD R19, R18, UR30 ;  /* 0x0000001e12137c36 */ /* 0x000fca0008000000 */
[----:B------:R-:W-:Y:S01]  /*1a10c0*/  STL [R1+0x84], R19 ;  /* 0x0000841301007387 */ /* 0x000fe20000100800 */
[----:B-1----:R-:W-:-:S03]  /*1a10d0*/  SHF.R.S32.HI R2, RZ, 0x1f, R23 ;  /* 0x0000001fff027819 */ /* 0x002fc60000011417 */
[----:B------:R-:W3:Y:S01]  /*1a10e0*/  LDL R23, [R1+0x144] ;  /* 0x0001440001177983 */ /* 0x000ee20000100800 */
[----:B------:R-:W-:Y:S01]  /*1a10f0*/  VIADD R9, R19, UR31 ;  /* 0x0000001f13097c36 */ /* 0x000fe20008000000 */
[----:B--2---:R-:W-:Y:S02]  /*1a1100*/  SHF.R.S32.HI R3, RZ, 0x1f, R26 ;  /* 0x0000001fff037819 */ /* 0x004fe4000001141a */
[----:B------:R4:W-:Y:S01]  /*1a1110*/  STL [R1+0x364], R2 ;  /* 0x0003640201007387 */ /* 0x0009e20000100800 */
[----:B------:R-:W-:Y:S01]  /*1a1120*/  VIADD R20, R9, UR32 ;  /* 0x0000002009147c36 */ /* 0x000fe20008000000 */
[----:B------:R-:W-:Y:S01]  /*1a1130*/  SHF.R.S32.HI R10, RZ, 0x1f, R10 ;  /* 0x0000001fff0a7819 */ /* 0x000fe2000001140a */
[----:B------:R-:W1:Y:S01]  /*1a1140*/  LDCU.64 UR30, c[0x0][0x398] ;  /* 0x00007300ff1e77ac */ /* 0x000e620008000a00 */
[----:B------:R-:W2:Y:S01]  /*1a1150*/  LDL R4, [R1+0x13c] ;  /* 0x00013c0001047983 */ /* 0x000ea20000100800 */
[----:B----4-:R-:W-:-:S03]  /*1a1160*/  SHF.R.S32.HI R2, RZ, 0x1f, R12 ;  /* 0x0000001fff027819 */ /* 0x010fc6000001140c */
[----:B------:R3:W-:Y:S04]  /*1a1170*/  STL [R1+0x368], R3 ;  /* 0x0003680301007387 */ /* 0x0007e80000100800 */
[----:B------:R-:W4:Y:S04]  /*1a1180*/  LDL R26, [R1+0x138] ;  /* 0x00013800011a7983 */ /* 0x000f280000100800 */
[----:B------:R0:W-:Y:S01]  /*1a1190*/  STL [R1+0x36c], R2 ;  /* 0x00036c0201007387 */ /* 0x0001e20000100800 */
[----:B---3--:R-:W-:-:S03]  /*1a11a0*/  SHF.R.S32.HI R3, RZ, 0x1f, R0 ;  /* 0x0000001fff037819 */ /* 0x008fc60000011400 */
[----:B------:R-:W3:Y:S04]  /*1a11b0*/  LDL R12, [R1+0x134] ;  /* 0x00013400010c7983 */ /* 0x000ee80000100800 */
[----:B------:R-:W-:Y:S01]  /*1a11c0*/  STL [R1+0x80], R9 ;  /* 0x0000800901007387 */ /* 0x000fe20000100800 */
[----:B0-----:R-:W-:-:S03]  /*1a11d0*/  SHF.R.S32.HI R2, RZ, 0x1f, R21 ;  /* 0x0000001fff027819 */ /* 0x001fc60000011415 */
[----:B------:R-:W-:Y:S01]  /*1a11e0*/  STL [R1+0x370], R3 ;  /* 0x0003700301007387 */ /* 0x000fe20000100800 */
[----:B------:R-:W-:-:S03]  /*1a11f0*/  SHF.R.S32.HI R0, RZ, 0x1f, R24 ;  /* 0x0000001fff007819 */ /* 0x000fc60000011418 */
[----:B------:R-:W-:Y:S04]  /*1a1200*/  STL [R1+0x44], R20 ;  /* 0x0000441401007387 */ /* 0x000fe80000100800 */
[----:B------:R0:W-:Y:S04]  /*1a1210*/  STL [R1+0x374], R2 ;  /* 0x0003740201007387 */ /* 0x0001e80000100800 */
[----:B------:R1:W-:Y:S01]  /*1a1220*/  STL [R1+0x378], R0 ;  /* 0x0003780001007387 */ /* 0x0003e20000100800 */
[----:B------:R-:W-:-:S03]  /*1a1230*/  VIADD R21, R20, UR33 ;  /* 0x0000002114157c36 */ /* 0x000fc60008000000 */
[----:B------:R-:W2:Y:S04]  /*1a1240*/  LDL R24, [R1+0x12c] ;  /* 0x00012c0001187983 */ /* 0x000ea80000100800 */
[----:B0-----:R-:W2:Y:S01]  /*1a1250*/  LDL R2, [R1+0x130] ;  /* 0x0001300001027983 */ /* 0x001ea20000100800 */
[----:B-1----:R-:W-:Y:S01]  /*1a1260*/  SHF.R.S32.HI R0, RZ, 0x1f, R27 ;  /* 0x0000001fff007819 */ /* 0x002fe2000001141b */
[----:B------:R-:W0:Y:S01]  /*1a1270*/  LDCU.64 UR32, c[0x0][0x398] ;  /* 0x00007300ff2077ac */ /* 0x000e220008000a00 */
[----:B------:R-:W-:-:S03]  /*1a1280*/  SHF.R.S32.HI R3, RZ, 0x1f, R13 ;  /* 0x0000001fff037819 */ /* 0x000fc6000001140d */
[----:B------:R1:W-:Y:S04]  /*1a1290*/  STL [R1+0x37c], R0 ;  /* 0x00037c0001007387 */ /* 0x0003e80000100800 */
[----:B------:R-:W2:Y:S01]  /*1a12a0*/  LDL R27, [R1+0x128] ;  /* 0x00012800011b7983 */ /* 0x000ea20000100800 */
[----:B-1----:R-:W-:-:S03]  /*1a12b0*/  SHF.R.S32.HI R0, RZ, 0x1f, R8 ;  /* 0x0000001fff007819 */ /* 0x002fc60000011408 */
[----:B------:R-:W-:Y:S04]  /*1a12c0*/  STL [R1+0x40], R21 ;  /* 0x0000401501007387 */ /* 0x000fe80000100800 */
[----:B------:R-:W-:Y:S04]  /*1a12d0*/  STL [R1+0x380], R3 ;  /* 0x0003800301007387 */ /* 0x000fe80000100800 */
[----:B------:R1:W-:Y:S01]  /*1a12e0*/  STL [R1+0x384], R0 ;  /* 0x0003840001007387 */ /* 0x0003e20000100800 */
[----:B------:R-:W-:-:S03]  /*1a12f0*/  VIADD R8, R21, UR34 ;  /* 0x0000002215087c36 */ /* 0x000fc60008000000 */
[----:B------:R-:W3:Y:S04]  /*1a1300*/  LDL R5, [R1+0x124] ;  /* 0x0001240001057983 */ /* 0x000ee80000100800 */
[----:B------:R-:W4:Y:S01]  /*1a1310*/  LDL R13, [R1+0x120] ;  /* 0x00012000010d7983 */ /* 0x000f220000100800 */
[----:B-1----:R-:W-:-:S05]  /*1a1320*/  SHF.R.S32.HI R0, RZ, 0x1f, R25 ;  /* 0x0000001fff007819 */ /* 0x002fca0000011419 */
[----:B------:R1:W-:Y:S01]  /*1a1330*/  STL [R1+0x388], R0 ;  /* 0x0003880001007387 */ /* 0x0003e20000100800 */
[----:B------:R-:W-:-:S03]  /*1a1340*/  SHF.R.S32.HI R3, RZ, 0x1f, R29 ;  /* 0x0000001fff037819 */ /* 0x000fc6000001141d */
[----:B------:R-:W4:Y:S04]  /*1a1350*/  LDL R25, [R1+0x11c] ;  /* 0x00011c0001197983 */ /* 0x000f280000100800 */
[----:B------:R-:W-:Y:S04]  /*1a1360*/  STL [R1+0x3c], R8 ;  /* 0x00003c0801007387 */ /* 0x000fe80000100800 */
[----:B------:R-:W-:Y:S01]  /*1a1370*/  STL [R1+0x38c], R3 ;  /* 0x00038c0301007387 */ /* 0x000fe20000100800 */
[----:B-1----:R-:W-:-:S05]  /*1a1380*/  SHF.R.S32.HI R0, RZ, 0x1f, R22 ;  /* 0x0000001fff007819 */ /* 0x002fca0000011416 */
[----:B------:R1:W-:Y:S02]  /*1a1390*/  STL [R1+0x390], R0 ;  /* 0x0003900001007387 */ /* 0x0003e40000100800 */
[----:B-1----:R-:W-:Y:S02]  /*1a13a0*/  SHF.R.S32.HI R0, RZ, 0x1f, R28 ;  /* 0x0000001fff007819 */ /* 0x002fe4000001141c */
[----:B------:R-:W4:Y:S04]  /*1a13b0*/  LDL R28, [R1+0x118] ;  /* 0x00011800011c7983 */ /* 0x000f280000100800 */
[----:B------:R1:W-:Y:S02]  /*1a13c0*/  STL [R1+0x394], R0 ;  /* 0x0003940001007387 */ /* 0x0003e40000100800 */
[----:B-1----:R-:W-:-:S02]  /*1a13d0*/  SHF.R.S32.HI R0, RZ, 0x1f, R7 ;  /* 0x0000001fff007819 */ /* 0x002fc40000011407 */
[----:B------:R-:W4:Y:S01]  /*1a13e0*/  LDL.LU R7, [R1+0x9ab4] ;  /* 0x009ab40001077983 */ /* 0x000f220000300800 */
[----:B------:R-:W-:Y:S01]  /*1a13f0*/  SHF.R.S32.HI R3, RZ, 0x1f, R23 ;  /* 0x0000001fff037819 */ /* 0x000fe20000011417 */
[----:B------:R-:W-:-:S04]  /*1a1400*/  VIADD R22, R8, UR35 ;  /* 0x0000002308167c36 */ /* 0x000fc80008000000 */
[----:B------:R1:W-:Y:S01]  /*1a1410*/  STL [R1+0x398], R3 ;  /* 0x0003980301007387 */ /* 0x0003e20000100800 */
[----:B--2---:R-:W-:-:S03]  /*1a1420*/  SHF.R.S32.HI R11, RZ, 0x1f, R27 ;  /* 0x0000001fff0b7819 */ /* 0x004fc6000001141b */
[----:B------:R-:W2:Y:S01]  /*1a1430*/  LDL R29, [R1+0x114] ;  /* 0x00011400011d7983 */ /* 0x000ea20000100800 */
[----:B---3--:R-:W-:-:S03]  /*1a1440*/  SHF.R.S32.HI R5, RZ, 0x1f, R5 ;  /* 0x0000001fff057819 */ /* 0x008fc60000011405 */
[----:B------:R-:W-:Y:S01]  /*1a1450*/  STL [R1+0x38], R22 ;  /* 0x0000381601007387 */ /* 0x000fe20000100800 */
[----:B----4-:R-:W-:-:S03]  /*1a1460*/  SHF.R.S32.HI R13, RZ, 0x1f, R13 ;  /* 0x0000001fff0d7819 */ /* 0x010fc6000001140d */
[----:B------:R3:W-:Y:S01]  /*1a1470*/  STL [R1+0x39c], R0 ;  /* 0x00039c0001007387 */ /* 0x0007e20000100800 */
[----:B-1----:R-:W-:Y:S01]  /*1a1480*/  SHF.R.S32.HI R3, RZ, 0x1f, R12 ;  /* 0x0000001fff037819 */ /* 0x002fe2000001140c */
[----:B------:R-:W1:Y:S01]  /*1a1490*/  LDCU.64 UR34, c[0x0][0x398] ;  /* 0x00007300ff2277ac */ /* 0x000e620008000a00 */
[----:B---3--:R-:W-:Y:S02]  /*1a14a0*/  SHF.R.S32.HI R0, RZ, 0x1f, R4 ;  /* 0x0000001fff007819 */ /* 0x008fe40000011404 */
[----:B------:R-:W-:-:S03]  /*1a14b0*/  SHF.R.S32.HI R4, RZ, 0x1f, R26 ;  /* 0x0000001fff047819 */ /* 0x000fc6000001141a */
[----:B------:R3:W-:Y:S01]  /*1a14c0*/  STL [R1+0x3a0], R0 ;  /* 0x0003a00001007387 */ /* 0x0007e20000100800 */
[----:B------:R-:W-:-:S03]  /*1a14d0*/  VIADD R23, R22, UR36 ;  /* 0x0000002416177c36 */ /* 0x000fc60008000000 */
[----:B---3--:R-:W3:Y:S04]  /*1a14e0*/  LDL R0, [R1+0x10c] ;  /* 0x00010c0001007983 */ /* 0x008ee80000100800 */
[----:B------:R4:W-:Y:S04]  /*1a14f0*/  STL [R1+0x3a4], R4 ;  /* 0x0003a40401007387 */ /* 0x0009e80000100800 */
[----:B----4-:R-:W4:Y:S04]  /*1a1500*/  LDL R4, [R1+0x108] ;  /* 0x0001080001047983 */ /* 0x010f280000100800 */
[----:B------:R0:W-:Y:S04]  /*1a1510*/  STL [R1+0x3a8], R3 ;  /* 0x0003a80301007387 */ /* 0x0001e80000100800 */
[----:B------:R-:W3:Y:S01]  /*1a1520*/  LDL R26, [R1+0x104] ;  /* 0x00010400011a7983 */ /* 0x000ee20000100800 */
[----:B0-----:R-:W-:-:S02]  /*1a1530*/  SHF.R.S32.HI R3, RZ, 0x1f, R2 ;  /* 0x0000001fff037819 */ /* 0x001fc40000011402 */
[----:B------:R-:W-:Y:S01]  /*1a1540*/  SHF.R.S32.HI R2, RZ, 0x1f, R24 ;  /* 0x0000001fff027819 */ /* 0x000fe20000011418 */
[----:B------:R-:W-:Y:S04]  /*1a1550*/  STL [R1+0x34], R23 ;  /* 0x0000341701007387 */ /* 0x000fe80000100800 */
[----:B------:R0:W-:Y:S04]  /*1a1560*/  STL [R1+0x3ac], R3 ;  /* 0x0003ac0301007387 */ /* 0x0001e80000100800 */
[----:B0-----:R-:W4:Y:S04]  /*1a1570*/  LDL R3, [R1+0x100] ;  /* 0x0001000001037983 */ /* 0x001f280000100800 */
[----:B------:R0:W-:Y:S04]  /*1a1580*/  STL [R1+0x3b0], R2 ;  /* 0x0003b00201007387 */ /* 0x0001e80000100800 */
[----:B0-----:R-:W4:Y:S04]  /*1a1590*/  LDL R2, [R1+0xfc] ;  /* 0x0000fc0001027983 */ /* 0x001f280000100800 */
[----:B------:R0:W-:Y:S04]  /*1a15a0*/  STL [R1+0x3b4], R11 ;  /* 0x0003b40b01007387 */ /* 0x0001e80000100800 */
[----:B------:R-:W4:Y:S01]  /*1a15b0*/  LDL R27, [R1+0xf8] ;  /* 0x0000f800011b7983 */ /* 0x000f220000100800 */
[----:B0-----:R-:W-:Y:S01]  /*1a15c0*/  SHF.R.S32.HI R11, RZ, 0x1f, R25 ;  /* 0x0000001fff0b7819 */ /* 0x001fe20000011419 */
[----:B------:R-:W-:-:S02]  /*1a15d0*/  IMAD.MOV.U32 R12, RZ, RZ, R7 ;  /* 0x000000ffff0c7224 */ /* 0x000fc400078e0007 */
[----:B------:R-:W-:Y:S01]  /*1a15e0*/  VIADD R7, R23, UR37 ;  /* 0x0000002517077c36 */ /* 0x000fe20008000000 */
[----:B--2---:R-:W-:-:S04]  /*1a15f0*/  SHF.R.S32.HI R14, RZ, 0x1f, R29 ;  /* 0x0000001fff0e7819 */ /* 0x004fc8000001141d */
[----:B------:R-:W-:Y:S01]  /*1a1600*/  STL [R1+0x30], R7 ;  /* 0x0000300701007387 */ /* 0x000fe20000100800 */
[----:B------:R-:W-:Y:S01]  /*1a1610*/  VIADD R24, R7, UR38 ;  /* 0x0000002607187c36 */ /* 0x000fe20008000000 */
[----:B---3--:R-:W-:Y:S02]  /*1a1620*/  SHF.R.S32.HI R26, RZ, 0x1f, R26 ;  /* 0x0000001fff1a7819 */ /* 0x008fe4000001141a */
[----:B------:R0:W-:Y:S01]  /*1a1630*/  STL [R1+0x3b8], R5 ;  /* 0x0003b80501007387 */ /* 0x0001e20000100800 */
[----:B----4-:R-:W-:-:S03]  /*1a1640*/  SHF.R.S32.HI R3, RZ, 0x1f, R3 ;  /* 0x0000001fff037819 */ /* 0x010fc60000011403 */
[----:B0-----:R-:W2:Y:S01]  /*1a1650*/  LDL R5, [R1+0xf4] ;  /* 0x0000f40001057983 */ /* 0x001ea20000100800 */
[----:B------:R-:W-:-:S03]  /*1a1660*/  SHF.R.S32.HI R2, RZ, 0x1f, R2 ;  /* 0x0000001fff027819 */ /* 0x000fc60000011402 */
[----:B------:R0:W-:Y:S01]  /*1a1670*/  STL [R1+0x3bc], R13 ;  /* 0x0003bc0d01007387 */ /* 0x0001e20000100800 */
[----:B------:R-:W-:-:S03]  /*1a1680*/  SHF.R.S32.HI R27, RZ, 0x1f, R27 ;  /* 0x0000001fff1b7819 */ /* 0x000fc6000001141b */
[----:B------:R-:W3:Y:S01]  /*1a1690*/  LDL R17, [R1+0xf0] ;  /* 0x0000f00001117983 */ /* 0x000ee20000100800 */
[----:B------:R-:W-:Y:S01]  /*1a16a0*/  SHF.R.S32.HI R18, RZ, 0x1f, R18 ;  /* 0x0000001fff127819 */ /* 0x000fe20000011412 */
[----:B------:R-:W4:Y:S02]  /*1a16b0*/  LDCU.64 UR36, c[0x0][0x398] ;  /* 0x00007300ff2477ac */ /* 0x000f240008000a00 */
[----:B------:R1:W-:Y:S04]  /*1a16c0*/  STL [R1+0x3c0], R11 ;  /* 0x0003c00b01007387 */ /* 0x0003e80000100800 */
[----:B0-----:R-:W4:Y:S04]  /*1a16d0*/  LDL R13, [R1+0xec] ;  /* 0x0000ec00010d7983 */ /* 0x001f280000100800 */
[----:B------:R-:W-:Y:S01]  /*1a16e0*/  STL [R1+0x2c], R24 ;  /* 0x00002c1801007387 */ /* 0x000fe20000100800 */
[----:B-1----:R-:W-:-:S03]  /*1a16f0*/  SHF.R.S32.HI R11, RZ, 0x1f, R28 ;  /* 0x0000001fff0b7819 */ /* 0x002fc6000001141c */
[----:B------:R-:W4:Y:S04]  /*1a1700*/  LDL R16, [R1+0xe8] ;  /* 0x0000e80001107983 */ /* 0x000f280000100800 */
[----:B------:R-:W4:Y:S01]  /*1a1710*/  LDL R28, [R1+0xe4] ;  /* 0x0000e400011c7983 */ /* 0x000f220000100800 */
[----:B------:R-:W-:-:S03]  /*1a1720*/  VIADD R25, R24, UR39 ;  /* 0x0000002718197c36 */ /* 0x000fc60008000000 */
[----:B------:R0:W-:Y:S01]  /*1a1730*/  STL [R1+0x3c4], R11 ;  /* 0x0003c40b01007387 */ /* 0x0001e20000100800 */
[----:B--2---:R-:W-:-:S03]  /*1a1740*/  SHF.R.S32.HI R5, RZ, 0x1f, R5 ;  /* 0x0000001fff057819 */ /* 0x004fc60000011405 */
[----:B0-----:R-:W2:Y:S01]  /*1a1750*/  LDL R11, [R1+0xdc] ;  /* 0x0000dc00010b7983 */ /* 0x001ea20000100800 */
[----:B---3--:R-:W-:-:S03]  /*1a1760*/  SHF.R.S32.HI R17, RZ, 0x1f, R17 ;  /* 0x0000001fff117819 */ /* 0x008fc60000011411 */
[----:B------:R0:W-:Y:S01]  /*1a1770*/  STL [R1+0x3c8], R14 ;  /* 0x0003c80e01007387 */ /* 0x0001e20000100800 */
[----:B----4-:R-:W-:-:S03]  /*1a1780*/  SHF.R.S32.HI R13, RZ, 0x1f, R13 ;  /* 0x0000001fff0d7819 */ /* 0x010fc6000001140d */
[----:B------:R-:W3:Y:S01]  /*1a1790*/  LDL R29, [R1+0xd8] ;  /* 0x0000d800011d7983 */ /* 0x000ee20000100800 */
[----:B------:R-:W-:Y:S01]  /*1a17a0*/  SHF.R.S32.HI R16, RZ, 0x1f, R16 ;  /* 0x0000001fff107819 */ /* 0x000fe20000011410 */
[----:B------:R-:W1:Y:S01]  /*1a17b0*/  LDCU.64 UR38, c[0x0][0x398] ;  /* 0x00007300ff2677ac */ /* 0x000e620008000a00 */
[----:B0-----:R-:W-:Y:S01]  /*1a17c0*/  SHF.R.S32.HI R14, RZ, 0x1f, R0 ;  /* 0x0000001fff0e7819 */ /* 0x001fe20000011400 */
[----:B------:R0:W-:Y:S01]  /*1a17d0*/  STL [R1+0x3cc], R6 ;  /* 0x0003cc0601007387 */ /* 0x0001e20000100800 */
[----:B------:R-:W-:-:S03]  /*1a17e0*/  SHF.R.S32.HI R0, RZ, 0x1f, R4 ;  /* 0x0000001fff007819 */ /* 0x000fc60000011404 */
[----:B------:R-:W-:Y:S04]  /*1a17f0*/  STL [R1+0x28], R25 ;  /* 0x0000281901007387 */ /* 0x000fe80000100800 */
[----:B------:R-:W4:Y:S01]  /*1a1800*/  LDL R15, [R1+0xd0] ;  /* 0x0000d000010f7983 */ /* 0x000f220000100800 */
[----:B0-----:R-:W-:-:S03]  /*1a1810*/  VIADD R6, R25, UR48 ;  /* 0x0000003019067c36 */ /* 0x001fc60008000000 */
[----:B------:R0:W-:Y:S04]  /*1a1820*/  STL [R1+0x3d0], R14 ;  /* 0x0003d00e01007387 */ /* 0x0001e80000100800 */
[----:B------:R1:W-:Y:S04]  /*1a1830*/  STL [R1+0x3d4], R0 ;  /* 0x0003d40001007387 */ /* 0x0003e80000100800 */
[----:B------:R-:W4:Y:S04]  /*1a1840*/  LDL R4, [R1+0xcc] ;  /* 0x0000cc0001047983 */ /* 0x000f280000100800 */
[----:B0-----:R-:W4:Y:S04]  /*1a1850*/  LDL R14, [R1+0xc4] ;  /* 0x0000c400010e7983 */ /* 0x001f280000100800 */
[----:B-1----:R-:W4:Y:S04]  /*1a1860*/  LDL R0, [R1+0xc0] ;  /* 0x0000c00001007983 */ /* 0x002f280000100800 */
[----:B------:R0:W-:Y:S04]  /*1a1870*/  STL [R1+0x3d8], R26 ;  /* 0x0003d81a01007387 */ /* 0x0001e80000100800 */
[----:B------:R-:W-:Y:S04]  /*1a1880*/  STL [R1+0x24], R6 ;  /* 0x0000240601007387 */ /* 0x000fe80000100800 */
[----:B------:R1:W-:Y:S01]  /*1a1890*/  STL [R1+0x3dc], R3 ;  /* 0x0003dc0301007387 */ /* 0x0003e20000100800 */
[----:B0-----:R-:W-:Y:S01]  /*1a18a0*/  VIADD R26, R6, UR49 ;  /* 0x00000031061a7c36 */ /* 0x001fe20008000000 */
[----:B------:R-:W-:Y:S01]  /*1a18b0*/  SHF.R.S32.HI R28, RZ, 0x1f, R28 ;  /* 0x0000001fff1c7819 */ /* 0x000fe2000001141c */
[----:B------:R-:W0:Y:S01]  /*1a18c0*/  LDCU.64 UR48, c[0x0][0x398] ;  /* 0x00007300ff3077ac */ /* 0x000e220008000a00 */
[----:B-1----:R-:W4:Y:S04]  /*1a18d0*/  LDL R3, [R1+0xb8] ;  /* 0x0000b80001037983 */ /* 0x002f280000100800 */
[----:B------:R1:W-:Y:S04]  /*1a18e0*/  STL [R1+0x3e0], R2 ;  /* 0x0003e00201007387 */ /* 0x0003e80000100800 */
[----:B-1----:R-:W4:Y:S04]  /*1a18f0*/  LDL R2, [R1+0xb4] ;  /* 0x0000b40001027983 */ /* 0x002f280000100800 */
[----:B------:R1:W-:Y:S04]  /*1a1900*/  STL [R1+0x3e4], R27 ;  /* 0x0003e41b01007387 */ /* 0x0003e80000100800 */
[----:B------:R-:W-:Y:S04]  /*1a1910*/  STL [R1+0x20], R26 ;  /* 0x0000201a01007387 */ /* 0x000fe80000100800 */
[----:B------:R0:W-:Y:S01]  /*1a1920*/  STL [R1+0x3e8], R5 ;  /* 0x0003e80501007387 */ /* 0x0001e20000100800 */
[----:B-1----:R-:W-:-:S03]  /*1a1930*/  VIADD R27, R26, UR50 ;  /* 0x000000321a1b7c36 */ /* 0x002fc60008000000 */
[----:B0-----:R-:W4:Y:S04]  /*1a1940*/  LDL R5, [R1+0xac] ;  /* 0x0000ac0001057983 */ /* 0x001f280000100800 */
[----:B------:R0:W-:Y:S04]  /*1a1950*/  STL [R1+0x3ec], R17 ;  /* 0x0003ec1101007387 */ /* 0x0001e80000100800 */
[----:B0-----:R-:W4:Y:S04]  /*1a1960*/  LDL.LU R17, [R1+0x9ab0] ;  /* 0x009ab00001117983 */ /* 0x001f280000300800 */
[----:B------:R-:W-:Y:S04]  /*1a1970*/  STL [R1+0x1c], R27 ;  /* 0x00001c1b01007387 */ /* 0x000fe80000100800 */
[----:B------:R-:W-:Y:S04]  /*1a1980*/  STL [R1+0x3f0], R13 ;  /* 0x0003f00d01007387 */ /* 0x000fe80000100800 */
[----:B------:R0:W-:Y:S04]  /*1a1990*/  STL [R1+0x3f4], R16 ;  /* 0x0003f41001007387 */ /* 0x0001e80000100800 */
[----:B0-----:R-:W4:Y:S04]  /*1a19a0*/  LDL.LU R16, [R1+0x9aac] ;  /* 0x009aac0001107983 */ /* 0x001f280000300800 */
[----:B------:R0:W-:Y:S04]  /*1a19b0*/  STL [R1+0x3f8], R28 ;  /* 0x0003f81c01007387 */ /* 0x0001e80000100800 */
[----:B0-----:R-:W4:Y:S01]  /*1a19c0*/  LDL.LU R28, [R1+0x9aa8] ;  /* 0x009aa800011c7983 */ /* 0x001f220000300800 */
[----:B------:R-:W-:-:S05]  /*1a19d0*/  VIADD R13, R27, UR51 ;  /* 0x000000331b0d7c36 */ /* 0x000fca0008000000 */
[----:B------:R-:W-:Y:S01]  /*1a19e0*/  STL [R1+0x18], R13 ;  /* 0x0000180d01007387 */ /* 0x000fe20000100800 */
[----:B--2---:R-:W-:Y:S02]  /*1a19f0*/  SHF.R.S32.HI R11, RZ, 0x1f, R11 ;  /* 0x0000001fff0b7819 */ /* 0x004fe4000001140b */
[----:B---3--:R-:W-:Y:S02]  /*1a1a00*/  SHF.R.S32.HI R29, RZ, 0x1f, R29 ;  /* 0x0000001fff1d7819 */ /* 0x008fe4000001141d */
[----:B----4-:R-:W-:-:S05]  /*1a1a10*/  SHF.R.S32.HI R28, RZ, 0x1f, R28 ;  /* 0x0000001fff1c7819 */ /* 0x010fca000001141c */
[----:B------:R-:W-:Y:S04]  /*1a1a20*/  STL [R1+0x3fc], R28 ;  /* 0x0003fc1c01007387 */ /* 0x000fe80000100800 */
[----:B------:R0:W-:Y:S04]  /*1a1a30*/  STL [R1+0x400], R11 ;  /* 0x0004000b01007387 */ /* 0x0001e80000100800 */
[----:B0-----:R-:W2:Y:S04]  /*1a1a40*/  LDL.LU R11, [R1+0x9aa4] ;  /* 0x009aa400010b7983 */ /* 0x001ea80000300800 */
[----:B------:R0:W-:Y:S04]  /*1a1a50*/  STL [R1+0x404], R29 ;  /* 0x0004041d01007387 */ /* 0x0001e80000100800 */
[----:B0-----:R-:W3:Y:S01]  /*1a1a60*/  LDL.LU R29, [R1+0x9aa0] ;  /* 0x009aa000011d7983 */ /* 0x001ee20000300800 */
[----:B------:R-:W-:Y:S01]  /*1a1a70*/  VIADD R28, R13, UR52 ;  /* 0x000000340d1c7c36 */ /* 0x000fe20008000000 */
[----:B------:R-:W-:-:S02]  /*1a1a80*/  SHF.R.S32.HI R15, RZ, 0x1f, R15 ;  /* 0x0000001fff0f7819 */ /* 0x000fc4000001140f */
[----:B------:R-:W-:Y:S02]  /*1a1a90*/  SHF.R.S32.HI R4, RZ, 0x1f, R4 ;  /* 0x0000001fff047819 */ /* 0x000fe40000011404 */
[----:B------:R-:W-:Y:S01]  /*1a1aa0*/  STL [R1+0x14], R28 ;  /* 0x0000141c01007387 */ /* 0x000fe20000100800 */
[----:B---3--:R-:W-:-:S05]  /*1a1ab0*/  SHF.R.S32.HI R29, RZ, 0x1f, R29 ;  /* 0x0000001fff1d7819 */ /* 0x008fca000001141d */
[----:B------:R-:W-:Y:S04]  /*1a1ac0*/  STL [R1+0x408], R29 ;  /* 0x0004081d01007387 */ /* 0x000fe80000100800 */
[----:B------:R0:W-:Y:S04]  /*1a1ad0*/  STL [R1+0x40c], R15 ;  /* 0x00040c0f01007387 */ /* 0x0001e80000100800 */
[----:B0-----:R-:W3:Y:S04]  /*1a1ae0*/  LDL.LU R15, [R1+0x9a9c] ;  /* 0x009a9c00010f7983 */ /* 0x001ee80000300800 */
[----:B------:R0:W-:Y:S04]  /*1a1af0*/  STL [R1+0x410], R4 ;  /* 0x0004100401007387 */ /* 0x0001e80000100800 */
[----:B0-----:R-:W4:Y:S01]  /*1a1b00*/  LDL.LU R4, [R1+0x9a98] ;  /* 0x009a980001047983 */ /* 0x001f220000300800 */
[----:B------:R-:W-:Y:S01]  /*1a1b10*/  VIADD R29, R28, UR53 ;  /* 0x000000351c1d7c36 */ /* 0x000fe20008000000 */
[----:B------:R-:W-:Y:S01]  /*1a1b20*/  SHF.R.S32.HI R14, RZ, 0x1f, R14 ;  /* 0x0000001fff0e7819 */ /* 0x000fe2000001140e */
[----:B------:R-:W0:Y:S01]  /*1a1b30*/  LDCU.64 UR52, c[0x0][0x398] ;  /* 0x00007300ff3477ac */ /* 0x000e220008000a00 */
[----:B------:R-:W-:-:S02]  /*1a1b40*/  SHF.R.S32.HI R0, RZ, 0x1f, R0 ;  /* 0x0000001fff007819 */ /* 0x000fc40000011400 */
[----:B------:R-:W-:Y:S01]  /*1a1b50*/  STL [R1+0x10], R29 ;  /* 0x0000101d01007387 */ /* 0x000fe20000100800 */
[----:B----4-:R-:W-:-:S05]  /*1a1b60*/  SHF.R.S32.HI R4, RZ, 0x1f, R4 ;  /* 0x0000001fff047819 */ /* 0x010fca0000011404 */
[----:B------:R-:W-:Y:S04]  /*1a1b70*/  STL [R1+0x414], R4 ;  /* 0x0004140401007387 */ /* 0x000fe80000100800 */
[----:B------:R1:W-:Y:S04]  /*1a1b80*/  STL [R1+0x418], R14 ;  /* 0x0004180e01007387 */ /* 0x0003e80000100800 */
[----:B-1----:R-:W4:Y:S04]  /*1a1b90*/  LDL.LU R14, [R1+0x9a94] ;  /* 0x009a9400010e7983 */ /* 0x002f280000300800 */
[----:B------:R1:W-:Y:S04]  /*1a1ba0*/  STL [R1+0x41c], R0 ;  /* 0x00041c0001007387 */ /* 0x0003e80000100800 */
[----:B-1----:R-:W2:Y:S01]  /*1a1bb0*/  LDL.LU R0, [R1+0x9a90] ;  /* 0x009a900001007983 */ /* 0x002ea20000300800 */
[----:B------:R-:W-:Y:S01]  /*1a1bc0*/  VIADD R4, R29, UR54 ;  /* 0x000000361d047c36 */ /* 0x000fe20008000000 */
[----:B------:R-:W-:-:S02]  /*1a1bd0*/  SHF.R.S32.HI R3, RZ, 0x1f, R3 ;  /* 0x0000001fff037819 */ /* 0x000fc40000011403 */
[----:B------:R-:W-:Y:S02]  /*1a1be0*/  SHF.R.S32.HI R2, RZ, 0x1f, R2 ;  /* 0x0000001fff027819 */ /* 0x000fe40000011402 */
[----:B------:R-:W-:Y:S01]  /*1a1bf0*/  STL [R1+0xc], R4 ;  /* 0x00000c0401007387 */ /* 0x000fe20000100800 */
[----:B--2---:R-:W-:-:S05]  /*1a1c00*/  SHF.R.S32.HI R0, RZ, 0x1f, R0 ;  /* 0x0000001fff007819 */ /* 0x004fca0000011400 */
[----:B------:R-:W-:Y:S04]  /*1a1c10*/  STL [R1+0x420], R0 ;  /* 0x0004200001007387 */ /* 0x000fe80000100800 */
[----:B------:R1:W-:Y:S04]  /*1a1c20*/  STL [R1+0x424], R3 ;  /* 0x0004240301007387 */ /* 0x0003e80000100800 */
[----:B-1----:R-:W2:Y:S04]  /*1a1c30*/  LDL.LU R3, [R1+0x9a8c] ;  /* 0x009a8c0001037983 */ /* 0x002ea80000300800 */
[----:B------:R1:W-:Y:S04]  /*1a1c40*/  STL [R1+0x428], R2 ;  /* 0x0004280201007387 */ /* 0x0003e80000100800 */
[----:B-1----:R-:W2:Y:S01]  /*1a1c50*/  LDL.LU R2, [R1+0x9a88] ;  /* 0x009a880001027983 */ /* 0x002ea20000300800 */
[----:B------:R-:W-:Y:S01]  /*1a1c60*/  VIADD R0, R4, UR55 ;  /* 0x0000003704007c36 */ /* 0x000fe20008000000 */
[----:B------:R-:W-:Y:S01]  /*1a1c70*/  SHF.R.S32.HI R5, RZ, 0x1f, R5 ;  /* 0x0000001fff057819 */ /* 0x000fe20000011405 */
[----:B------:R-:W1:Y:S03]  /*1a1c80*/  LDCU.64 UR54, c[0x0][0x398] ;  /* 0x00007300ff3677ac */ /* 0x000e660008000a00 */
[----:B------:R-:W-:Y:S01]  /*1a1c90*/  STL [R1+0x8], R0 ;  /* 0x0000080001007387 */ /* 0x000fe20000100800 */
[----:B--2---:R-:W-:-:S05]  /*1a1ca0*/  SHF.R.S32.HI R2, RZ, 0x1f, R2 ;  /* 0x0000001fff027819 */ /* 0x004fca0000011402 */
[----:B------:R-:W-:Y:S04]  /*1a1cb0*/  STL [R1+0x42c], R2 ;  /* 0x00042c0201007387 */ /* 0x000fe80000100800 */
[----:B------:R2:W-:Y:S04]  /*1a1cc0*/  STL [R1+0x430], R5 ;  /* 0x0004300501007387 */ /* 0x0005e80000100800 */
[----:B--2---:R-:W2:Y:S01]  /*1a1cd0*/  LDL.LU R5, [R1+0x9a84] ;  /* 0x009a840001057983 */ /* 0x004ea20000300800 */
[----:B------:R-:W-:Y:S01]  /*1a1ce0*/  VIADD R2, R0, UR56 ;  /* 0x0000003800027c36 */ /* 0x000fe20008000000 */
[----:B------:R-:W-:-:S02]  /*1a1cf0*/  SHF.R.S32.HI R3, RZ, 0x1f, R3 ;  /* 0x0000001fff037819 */ /* 0x000fc40000011403 */
[----:B----4-:R-:W-:Y:S02]  /*1a1d00*/  SHF.R.S32.HI R14, RZ, 0x1f, R14 ;  /* 0x0000001fff0e7819 */ /* 0x010fe4000001140e */
[----:B---3--:R-:W-:Y:S02]  /*1a1d10*/  SHF.R.S32.HI R15, RZ, 0x1f, R15 ;  /* 0x0000001fff0f7819 */ /* 0x008fe4000001140f */
        /* <DEDUP_REMOVED lines=21> */
[----:B--2---:R-:W-:-:S05]  /*1a1e70*/  SHF.R.S32.HI R5, RZ, 0x1f, R5 ;  /* 0x0000001fff057819 */ /* 0x004fca0000011405 */
[----:B------:R2:W-:Y:S04]  /*1a1e80*/  STL [R1+0x434], R5 ;  /* 0x0004340501007387 */ /* 0x0005e80000100800 */
[----:B--2---:R-:W2:Y:S04]  /*1a1e90*/  LDL.LU R5, [R1+0x9a80] ;  /* 0x009a800001057983 */ /* 0x004ea80000300800 */
[----:B------:R-:W-:Y:S04]  /*1a1ea0*/  STL [R1+0x4], R2 ;  /* 0x0000040201007387 */ /* 0x000fe80000100800 */
[----:B------:R3:W-:Y:S04]  /*1a1eb0*/  STL [R1+0x438], R3 ;  /* 0x0004380301007387 */ /* 0x0007e80000100800 */
[----:B------:R4:W-:Y:S01]  /*1a1ec0*/  STL [R1+0x43c], R14 ;  /* 0x00043c0e01007387 */ /* 0x0009e20000100800 */
[----:B---3--:R-:W-:-:S03]  /*1a1ed0*/  VIADD R3, R2, UR57 ;  /* 0x0000003902037c36 */ /* 0x008fc60008000000 */
[----:B----4-:R-:W3:Y:S01]  /*1a1ee0*/  LDL.LU R14, [R1+0x9a7c] ;  /* 0x009a7c00010e7983 */ /* 0x010ee20000300800 */
[----:B------:R-:W-:Y:S01]  /*1a1ef0*/  SHF.R.S32.HI R2, RZ, 0x1f, R2 ;  /* 0x0000001fff027819 */ /* 0x000fe20000011402 */
[----:B------:R-:W4:Y:S02]  /*1a1f00*/  LDCU.64 UR56, c[0x0][0x398] ;  /* 0x00007300ff3877ac */ /* 0x000f240008000a00 */
[----:B------:R0:W-:Y:S04]  /*1a1f10*/  STL [R1+0x440], R15 ;  /* 0x0004400f01007387 */ /* 0x0001e80000100800 */
[----:B0-----:R-:W2:Y:S04]  /*1a1f20*/  LDL.LU R15, [R1+0x9a78] ;  /* 0x009a7800010f7983 */ /* 0x001ea80000300800 */
[----:B------:R-:W-:Y:S04]  /*1a1f30*/  STL [R1], R3 ;  /* 0x0000000301007387 */ /* 0x000fe80000100800 */
[----:B------:R-:W-:Y:S04]  /*1a1f40*/  STL [R1+0x444], R11 ;  /* 0x0004440b01007387 */ /* 0x000fe80000100800 */
[----:B------:R0:W-:Y:S04]  /*1a1f50*/  STL [R1+0x448], R16 ;  /* 0x0004481001007387 */ /* 0x0001e80000100800 */
[----:B0-----:R-:W2:Y:S04]  /*1a1f60*/  LDL.LU R16, [R1+0x9a74] ;  /* 0x009a740001107983 */ /* 0x001ea80000300800 */
[----:B------:R0:W-:Y:S04]  /*1a1f70*/  STL [R1+0x44c], R17 ;  /* 0x00044c1101007387 */ /* 0x0001e80000100800 */
[----:B0-----:R-:W2:Y:S04]  /*1a1f80*/  LDL.LU R17, [R1+0x9a70] ;  /* 0x009a700001117983 */ /* 0x001ea80000300800 */
        /* <DEDUP_REMOVED lines=13> */
[----:B------:R0:W-:Y:S01]  /*1a2060*/  STL [R1+0x470], R23 ;  /* 0x0004701701007387 */ /* 0x0001e20000100800 */
[----:B------:R-:W-:-:S03]  /*1a2070*/  VIADD R11, R3, UR58 ;  /* 0x0000003a030b7c36 */ /* 0x000fc60008000000 */
[----:B0-----:R-:W2:Y:S04]  /*1a2080*/  LDL.LU R23, [R1+0x9a58] ;  /* 0x009a580001177983 */ /* 0x001ea80000300800 */
[----:B------:R-:W-:Y:S04]  /*1a2090*/  STL [R1+0x474], R7 ;  /* 0x0004740701007387 */ /* 0x000fe80000100800 */
[----:B------:R0:W-:Y:S01]  /*1a20a0*/  STL [R1+0x478], R24 ;  /* 0x0004781801007387 */ /* 0x0001e20000100800 */
[----:B------:R-:W-:Y:S01]  /*1a20b0*/  VIADD R10, R11, UR59 ;  /* 0x0000003b0b0a7c36 */ /* 0x000fe20008000000 */
[----:B------:R-:W-:Y:S01]  /*1a20c0*/  SHF.R.S32.HI R3, RZ, 0x1f, R3 ;  /* 0x0000001fff037819 */ /* 0x000fe20000011403 */
[----:B------:R-:W1:Y:S01]  /*1a20d0*/  LDCU.64 UR58, c[0x0][0x398] ;  /* 0x00007300ff3a77ac */ /* 0x000e620008000a00 */
[----:B0-----:R-:W2:Y:S04]  /*1a20e0*/  LDL.LU R24, [R1+0x9a54] ;  /* 0x009a540001187983 */ /* 0x001ea80000300800 */
[----:B------:R0:W-:Y:S04]  /*1a20f0*/  STL [R1+0x47c], R25 ;  /* 0x00047c1901007387 */ /* 0x0001e80000100800 */
[----:B0-----:R-:W2:Y:S04]  /*1a2100*/  LDL.LU R25, [R1+0x9a50] ;  /* 0x009a500001197983 */ /* 0x001ea80000300800 */
[----:B------:R-:W-:Y:S04]  /*1a2110*/  STL [R1+0x480], R6 ;  /* 0x0004800601007387 */ /* 0x000fe80000100800 */
[----:B------:R0:W-:Y:S01]  /*1a2120*/  STL [R1+0x484], R26 ;  /* 0x0004841a01007387 */ /* 0x0001e20000100800 */
[----:B------:R-:W-:-:S03]  /*1a2130*/  VIADD R9, R10, UR11 ;  /* 0x0000000b0a097c36 */ /* 0x000fc60008000000 */
        /* <DEDUP_REMOVED lines=16> */
[----:B------:R-:W-:Y:S04]  /*1a2240*/  STL [R1+0x98e0], R11 ;  /* 0x0098e00b01007387 */ /* 0x000fe80000100800 */
[----:B------:R0:W-:Y:S04]  /*1a2250*/  STL [R1+0x9910], R10 ;  /* 0x0099100a01007387 */ /* 0x0001e80000100800 */
[----:B------:R-:W-:Y:S04]  /*1a2260*/  STL [R1+0x9948], R9 ;  /* 0x0099480901007387 */ /* 0x000fe80000100800 */
[----:B------:R1:W-:Y:S01]  /*1a2270*/  STL [R1+0x9978], R8 ;  /* 0x0099780801007387 */ /* 0x0003e20000100800 */
[----:B0-----:R-:W-:-:S03]  /*1a2280*/  SHF.R.S32.HI R10, RZ, 0x1f, R8 ;  /* 0x0000001fff0a7819 */ /* 0x001fc60000011408 */
[----:B-1----:R-:W3:Y:S01]  /*1a2290*/  LDL.LU R8, [R1+0x284] ;  /* 0x0002840001087983 */ /* 0x002ee20000300800 */
[----:B------:R-:W-:Y:S01]  /*1a22a0*/  SHF.R.S32.HI R11, RZ, 0x1f, R9 ;  /* 0x0000001fff0b7819 */ /* 0x000fe20000011409 */
[----:B------:R-:W-:-:S04]  /*1a22b0*/  VIADD R6, R7, UR44 ;  /* 0x0000002c07067c36 */ /* 0x000fc80008000000 */
[----:B------:R0:W-:Y:S04]  /*1a22c0*/  STL.64 [R1+0x9950], R10 ;  /* 0x0099500a01007387 */ /* 0x0001e80000100a00 */
[----:B0-----:R-:W4:Y:S04]  /*1a22d0*/  LDL.LU R10, [R1+0x4ec] ;  /* 0x0004ec00010a7983 */ /* 0x001f280000300800 */
[----:B------:R3:W-:Y:S04]  /*1a22e0*/  STL [R1+0x99a8], R7 ;  /* 0x0099a80701007387 */ /* 0x0007e80000100800 */
[----:B------:R-:W-:Y:S01]  /*1a22f0*/  STL [R1+0x99d0], R6 ;  /* 0x0099d00601007387 */ /* 0x000fe20000100800 */
[----:B--2---:R-:W-:-:S04]  /*1a2300*/  IMAD.MOV.U32 R9, RZ, RZ, R2 ;  /* 0x000000ffff097224 */ /* 0x004fc800078e0002 */
[----:B------:R-:W-:Y:S01]  /*1a2310*/  IMAD.MOV.U32 R11, RZ, RZ, R9 ;  /* 0x000000ffff0b7224 */ /* 0x000fe200078e0009 */
[----:B------:R-:W-:Y:S01]  /*1a2320*/  SHF.R.S32.HI R9, RZ, 0x1f, R7 ;  /* 0x0000001fff097819 */ /* 0x000fe20000011407 */
[----:B---3--:R-:W-:Y:S01]  /*1a2330*/  IMAD.MOV.U32 R7, RZ, RZ, R8 ;  /* 0x000000ffff077224 */ /* 0x008fe200078e0008 */
[----:B------:R-:W-:-:S05]  /*1a2340*/  SHF.R.S32.HI R8, RZ, 0x1f, R6 ;  /* 0x0000001fff087819 */ /* 0x000fca0000011406 */
[----:B------:R0:W-:Y:S04]  /*1a2350*/  STL.64 [R1+0x99b0], R8 ;  /* 0x0099b00801007387 */ /* 0x0001e80000100a00 */
[----:B0-----:R-:W2:Y:S04]  /*1a2360*/  LDL.LU R9, [R1+0x4d4] ;  /* 0x0004d40001097983 */ /* 0x001ea80000300800 */
[----:B------:R-:W2:Y:S01]  /*1a2370*/  LDL.LU R8, [R1+0x7c] ;  /* 0x00007c0001087983 */ /* 0x000ea20000300800 */
[----:B------:R-:W-:Y:S02]  /*1a2380*/  IMAD.MOV.U32 R13, RZ, RZ, R5 ;  /* 0x000000ffff0d7224 */ /* 0x000fe400078e0005 */
[----:B------:R-:W-:Y:S01]  /*1a2390*/  VIADD R5, R6, UR45 ;  /* 0x0000002d06057c36 */ /* 0x000fe20008000000 */
[----:B------:R-:W0:Y:S03]  /*1a23a0*/  LDCU.64 UR44, c[0x0][0x398] ;  /* 0x00007300ff2c77ac */ /* 0x000e260008000a00 */
[----:B------:R-:W-:-:S04]  /*1a23b0*/  VIADD R4, R5, UR40 ;  /* 0x0000002805047c36 */ /* 0x000fc80008000000 */
[----:B------:R-:W-:Y:S01]  /*1a23c0*/  VIADD R3, R4, UR41 ;  /* 0x0000002904037c36 */ /* 0x000fe20008000000 */
[----:B------:R-:W-:Y:S01]  /*1a23d0*/  SHF.R.S32.HI R6, RZ, 0x1f, R4 ;  /* 0x0000001fff067819 */ /* 0x000fe20000011404 */
[----:B------:R-:W1:Y:S02]  /*1a23e0*/  LDCU.64 UR40, c[0x0][0x398] ;  /* 0x00007300ff2877ac */ /* 0x000e640008000a00 */
[----:B------:R-:W-:Y:S01]  /*1a23f0*/  VIADD R2, R3, UR42 ;  /* 0x0000002a03027c36 */ /* 0x000fe20008000000 */
[----:B--2---:R2:W-:Y:S04]  /*1a2400*/  STL.64 [R1+0x9a20], R8 ;  /* 0x009a200801007387 */ /* 0x0045e80000100a00 */
[----:B--2---:R-:W2:Y:S04]  /*1a2410*/  LDL.LU R8, [R1+0x4f8] ;  /* 0x0004f80001087983 */ /* 0x004ea80000300800 */
[----:B----4-:R3:W-:Y:S01]  /*1a2420*/  STL.64 [R1+0x9a30], R10 ;  /* 0x009a300a01007387 */ /* 0x0107e20000100a00 */
[----:B------:R-:W-:-:S03]  /*1a2430*/  IMAD.MOV.U32 R9, RZ, RZ, R0 ;  /* 0x000000ffff097224 */ /* 0x000fc600078e0000 */
[----:B------:R4:W-:Y:S01]  /*1a2440*/  STL [R1+0x9a00], R5 ;  /* 0x009a000501007387 */ /* 0x0009e20000100800 */
[----:B------:R-:W-:Y:S01]  /*1a2450*/  VIADD R0, R2, UR43 ;  /* 0x0000002b02007c36 */ /* 0x000fe20008000000 */
[----:B------:R-:W0:Y:S01]  /*1a2460*/  LDCU.64 UR42, c[0x0][0x398] ;  /* 0x00007300ff2a77ac */ /* 0x000e220008000a00 */
[----:B---3--:R-:W-:Y:S01]  /*1a2470*/  IMAD.MOV.U32 R11, RZ, RZ, R7 ;  /* 0x000000ffff0b7224 */ /* 0x008fe200078e0007 */
[----:B------:R-:W-:Y:S02]  /*1a2480*/  SHF.R.S32.HI R7, RZ, 0x1f, R5 ;  /* 0x0000001fff077819 */ /* 0x000fe40000011405 */
[----:B----4-:R-:W-:-:S03]  /*1a2490*/  SHF.R.S32.HI R5, RZ, 0x1f, R3 ;  /* 0x0000001fff057819 */ /* 0x010fc60000011403 */
[----:B------:R3:W-:Y:S04]  /*1a24a0*/  STL.64 [R1+0x9a08], R6 ;  /* 0x009a080601007387 */ /* 0x0007e80000100a00 */
[----:B------:R-:W-:Y:S04]  /*1a24b0*/  STL [R1+0x9a10], R7 ;  /* 0x009a100701007387 */ /* 0x000fe80000100800 */
[----:B------:R4:W-:Y:S01]  /*1a24c0*/  STL.64 [R1+0x9a28], R4 ;  /* 0x009a280401007387 */ /* 0x0009e20000100a00 */
[C---:B------:R-:W-:Y:S02]  /*1a24d0*/  IADD3 R10, P2, PT, R0.reuse, R29, RZ ;  /* 0x0000001d000a7210 */ /* 0x040fe40007f5e0ff */
[----:B---3--:R-:W-:-:S02]  /*1a24e0*/  IADD3 R6, P3, PT, R0, R27, RZ ;  /* 0x0000001b00067210 */ /* 0x008fc40007f7e0ff */
[----:B----4-:R-:W-:Y:S01]  /*1a24f0*/  SHF.R.S32.HI R4, RZ, 0x1f, R0 ;  /* 0x0000001fff047819 */ /* 0x010fe20000011400 */
[----:B------:R-:W-:-:S04]  /*1a2500*/  IMAD.MOV.U32 R5, RZ, RZ, R11 ;  /* 0x000000ffff057224 */ /* 0x000fc800078e000b */
[----:B------:R-:W-:Y:S01]  /*1a2510*/  IMAD.MOV.U32 R7, RZ, RZ, R4 ;  /* 0x000000ffff077224 */ /* 0x000fe200078e0004 */
[----:B------:R3:W-:Y:S03]  /*1a2520*/  STL [R1+0x4d8], R4 ;  /* 0x0004d80401007387 */ /* 0x0007e60000100800 */
[C---:B------:R-:W-:Y:S02]  /*1a2530*/  IMAD.X R11, R7.reuse, 0x1, R28, P2 ;  /* 0x00000001070b7824 */ /* 0x040fe400010e061c */
[----:B------:R-:W-:Y:S01]  /*1a2540*/  IMAD.X R7, R7, 0x1, R26, P3 ;  /* 0x0000000107077824 */ /* 0x000fe200018e061a */
[----:B------:R4:W-:Y:S04]  /*1a2550*/  STL [R1+0x7710], R0 ;  /* 0x0077100001007387 */ /* 0x0009e80000100800 */
[----:B------:R0:W-:Y:S01]  /*1a2560*/  STL.64 [R1+0x5140], R10 ;  /* 0x0051400a01007387 */ /* 0x0001e20000100a00 */
[----:B---3--:R-:W-:-:S03]  /*1a2570*/  IADD3 R4, P4, PT, R2, R20, RZ ;  /* 0x0000001402047210 */ /* 0x008fc60007f9e0ff */
[----:B------:R3:W-:Y:S01]  /*1a2580*/  STL.64 [R1+0x5138], R6 ;  /* 0x0051380601007387 */ /* 0x0007e20000100a00 */
[----:B----4-:R-:W-:Y:S01]  /*1a2590*/  IMAD.MOV.U32 R0, RZ, RZ, R5 ;  /* 0x000000ffff007224 */ /* 0x010fe200078e0005 */
[C---:B0-----:R-:W-:Y:S02]  /*1a25a0*/  IADD3 R10, P2, PT, R2.reuse, R21, RZ ;  /* 0x00000015020a7210 */ /* 0x041fe40007f5e0ff */
[----:B---3--:R-:W-:Y:S02]  /*1a25b0*/  SHF.R.S32.HI R7, RZ, 0x1f, R2 ;  /* 0x0000001fff077819 */ /* 0x008fe40000011402 */
[----:B------:R-:W-:-:S03]  /*1a25c0*/  IADD3 R6, P3, PT, R2, R23, RZ ;  /* 0x0000001702067210 */ /* 0x000fc60007f7e0ff */
[C---:B------:R-:W-:Y:S02]  /*1a25d0*/  IMAD.X R5, R7.reuse, 0x1, R18, P4 ;  /* 0x0000000107057824 */ /* 0x040fe400020e0612 */
[C---:B------:R-:W-:Y:S02]  /*1a25e0*/  IMAD.X R11, R7.reuse, 0x1, R19, P2 ;  /* 0x00000001070b7824 */ /* 0x040fe400010e0613 */
[----:B------:R-:W-:Y:S01]  /*1a25f0*/  IMAD.X R7, R7, 0x1, R22, P3 ;  /* 0x0000000107077824 */ /* 0x000fe200018e0616 */
[----:B------:R0:W-:Y:S04]  /*1a2600*/  STL.64 [R1+0x5130], R4 ;  /* 0x0051300401007387 */ /* 0x0001e80000100a00 */
[----:B------:R3:W-:Y:S04]  /*1a2610*/  STL.64 [R1+0x5128], R10 ;  /* 0x0051280a01007387 */ /* 0x0007e80000100a00 */
[----:B------:R4:W-:Y:S01]  /*1a2620*/  STL.64 [R1+0x5120], R6 ;  /* 0x0051200601007387 */ /* 0x0009e20000100a00 */
[----:B0-----:R-:W-:-:S02]  /*1a2630*/  IADD3 R4, P4, PT, R2, R16, RZ ;  /* 0x0000001002047210 */ /* 0x001fc40007f9e0ff */
[----:B---3--:R-:W-:Y:S02]  /*1a2640*/  IADD3 R10, P2, PT, R2, R25, RZ ;  /* 0x00000019020a7210 */ /* 0x008fe40007f5e0ff */
[----:B----4-:R-:W-:-:S05]  /*1a2650*/  SHF.R.S32.HI R7, RZ, 0x1f, R2 ;  /* 0x0000001fff077819 */ /* 0x010fca0000011402 */
[C---:B------:R-:W-:Y:S02]  /*1a2660*/  IMAD.X R5, R7.reuse, 0x1, R14, P4 ;  /* 0x0000000107057824 */ /* 0x040fe400020e060e */
[----:B------:R-:W-:-:S03]  /*1a2670*/  IMAD.X R11, R7, 0x1, R24, P2 ;  /* 0x00000001070b7824 */ /* 0x000fc600010e0618 */
[----:B------:R-:W-:Y:S01]  /*1a2680*/  STL.64 [R1+0x5118], R4 ;  /* 0x0051180401007387 */ /* 0x000fe20000100a00 */
[----:B------:R-:W-:-:S03]  /*1a2690*/  IADD3 R6, P3, PT, R2, R17, RZ ;  /* 0x0000001102067210 */ /* 0x000fc60007f7e0ff */
[----:B------:R0:W-:Y:S04]  /*1a26a0*/  STL.64 [R1+0x5110], R10 ;  /* 0x0051100a01007387 */ /* 0x0001e80000100a00 */
[----:B0-----:R-:W3:Y:S04]  /*1a26b0*/  LDL.LU.64 R10, [R1+0x9a30] ;  /* 0x009a3000010a7983 */ /* 0x001ee80000300a00 */
[----:B------:R0:W-:Y:S01]  /*1a26c0*/  STL.64 [R1+0x9a18], R24 ;  /* 0x009a181801007387 */ /* 0x0001e20000100a00 */
[----:B------:R-:W-:Y:S01]  /*1a26d0*/  IADD3 R4, P4, PT, R2, R29, RZ ;  /* 0x0000001d02047210 */ /* 0x000fe20007f9e0ff */
[----:B0-----:R-:W-:-:S02]  /*1a26e0*/  IMAD.MOV.U32 R25, RZ, RZ, R9 ;  /* 0x000000ffff197224 */ /* 0x001fc400078e0009 */
[----:B------:R-:W-:-:S04]  /*1a26f0*/  IMAD.MOV.U32 R9, RZ, RZ, R7 ;  /* 0x000000ffff097224 */ /* 0x000fc800078e0007 */
[----:B------:R-:W-:-:S05]  /*1a2700*/  IMAD.X R7, R9, 0x1, R15, P3 ;  /* 0x0000000109077824 */ /* 0x000fca00018e060f */
[----:B------:R0:W-:Y:S01]  /*1a2710*/  STL.64 [R1+0x5108], R6 ;  /* 0x0051080601007387 */ /* 0x0001e20000100a00 */
[----:B--2---:R-:W-:Y:S01]  /*1a2720*/  IMAD.MOV.U32 R5, RZ, RZ, R8 ;  /* 0x000000ffff057224 */ /* 0x004fe200078e0008 */
[----:B------:R-:W-:-:S03]  /*1a2730*/  IADD3 R8, P2, PT, R2, R27, RZ ;  /* 0x0000001b02087210 */ /* 0x000fc60007f5e0ff */
[----:B0-----:R-:W-:Y:S02]  /*1a2740*/  IMAD.MOV.U32 R7, RZ, RZ, R5 ;  /* 0x000000ffff077224 */ /* 0x001fe400078e0005 */
[C---:B------:R-:W-:Y:S02]  /*1a2750*/  IMAD.X R5, R9.reuse, 0x1, R28, P4 ;  /* 0x0000000109057824 */ /* 0x040fe400020e061c */
[----:B------:R-:W-:-:S03]  /*1a2760*/  IMAD.X R9, R9, 0x1, R26, P2 ;  /* 0x0000000109097824 */ /* 0x000fc600010e061a */
[----:B------:R0:W-:Y:S04]  /*1a2770*/  STL.64 [R1+0x5100], R4 ;  /* 0x0051000401007387 */ /* 0x0001e80000100a00 */
[----:B0-----:R-:W2:Y:S04]  /*1a2780*/  LDL.LU.64 R4, [R1+0x9a28] ;  /* 0x009a280001047983 */ /* 0x001ea80000300a00 */
[----:B------:R0:W-:Y:S04]  /*1a2790*/  STL.64 [R1+0x50f8], R8 ;  /* 0x0050f80801007387 */ /* 0x0001e80000100a00 */
[----:B0-----:R-:W4:Y:S01]  /*1a27a0*/  LDL.LU.64 R8, [R1+0x9a20] ;  /* 0x009a200001087983 */ /* 0x001f220000300a00 */
[----:B------:R-:W-:Y:S01]  /*1a27b0*/  IADD3 R6, P3, PT, R3, R20, RZ ;  /* 0x0000001403067210 */ /* 0x000fe20007f7e0ff */
[----:B------:R-:W-:-:S02]  /*1a27c0*/  IMAD.MOV.U32 R2, RZ, RZ, R25 ;  /* 0x000000ffff027224 */ /* 0x000fc400078e0019 */
[----:B------:R-:W-:Y:S01]  /*1a27d0*/  IMAD.MOV.U32 R25, RZ, RZ, R7 ;  /* 0x000000ffff197224 */ /* 0x000fe200078e0007 */
[----:B------:R-:W-:Y:S01]  /*1a27e0*/  IADD3 R24, P4, PT, R3, R21, RZ ;  /* 0x0000001503187210 */ /* 0x000fe20007f9e0ff */
[C---:B--2---:R-:W-:Y:S01]  /*1a27f0*/  IMAD.X R7, R5.reuse, 0x1, R18, P3 ;  /* 0x0000000105077824 */ /* 0x044fe200018e0612 */
[----:B----4-:R-:W-:Y:S04]  /*1a2800*/  STL.64 [R1+0x99f0], R8 ;  /* 0x0099f00801007387 */ /* 0x010fe80000100a00 */
[----:B------:R0:W-:Y:S02]  /*1a2810*/  STL.64 [R1+0x50f0], R6 ;  /* 0x0050f00601007387 */ /* 0x0001e40000100a00 */
[----:B0-----:R-:W-:Y:S02]  /*1a2820*/  IMAD.MOV.U32 R7, RZ, RZ, R25 ;  /* 0x000000ffff077224 */ /* 0x001fe400078e0019 */
[----:B------:R-:W-:-:S05]  /*1a2830*/  IMAD.X R25, R5, 0x1, R19, P4 ;  /* 0x0000000105197824 */ /* 0x000fca00020e0613 */
[----:B------:R0:W-:Y:S04]  /*1a2840*/  STL.64 [R1+0x50e8], R24 ;  /* 0x0050e81801007387 */ /* 0x0001e80000100a00 */
[----:B0-----:R-:W2:Y:S01]  /*1a2850*/  LDL.LU.64 R24, [R1+0x9a18] ;  /* 0x009a180001187983 */ /* 0x001ea20000300a00 */
[C---:B------:R-:W-:Y:S02]  /*1a2860*/  IADD3 R8, P2, PT, R3.reuse, R23, RZ ;  /* 0x0000001703087210 */ /* 0x040fe40007f5e0ff */
[----:B------:R-:W-:-:S03]  /*1a2870*/  IADD3 R6, P3, PT, R3, R16, RZ ;  /* 0x0000001003067210 */ /* 0x000fc60007f7e0ff */
[C---:B------:R-:W-:Y:S01]  /*1a2880*/  IMAD.X R9, R5.reuse, 0x1, R22, P2 ;  /* 0x0000000105097824 */ /* 0x040fe200010e0616 */
[----:B------:R-:W-:Y:S04]  /*1a2890*/  STL.64 [R1+0x99f8], R12 ;  /* 0x0099f80c01007387 */ /* 0x000fe80000100a00 */
[----:B------:R0:W-:Y:S02]  /*1a28a0*/  STL.64 [R1+0x50e0], R8 ;  /* 0x0050e00801007387 */ /* 0x0001e40000100a00 */
[----:B0-----:R-:W-:Y:S02]  /*1a28b0*/  IMAD.MOV.U32 R9, RZ, RZ, R7 ;  /* 0x000000ffff097224 */ /* 0x001fe400078e0007 */
[----:B------:R-:W-:Y:S01]  /*1a28c0*/  IMAD.X R7, R5, 0x1, R14, P3 ;  /* 0x0000000105077824 */ /* 0x000fe200018e060e */
[----:B------:R-:W-:-:S04]  /*1a28d0*/  IADD3 R8, P2, PT, R3, R17, RZ ;  /* 0x0000001103087210 */ /* 0x000fc80007f5e0ff */
[----:B------:R0:W-:Y:S02]  /*1a28e0*/  STL.64 [R1+0x50d8], R6 ;  /* 0x0050d80601007387 */ /* 0x0001e40000100a00 */
[----:B0-----:R-:W-:-:S05]  /*1a28f0*/  IADD3 R6, P3, PT, R3, R29, RZ ;  /* 0x0000001d03067210 */ /* 0x001fca0007f7e0ff */
[----:B------:R-:W-:Y:S01]  /*1a2900*/  IMAD.X R7, R5, 0x1, R28, P3 ;  /* 0x0000000105077824 */ /* 0x000fe200018e061c */
[----:B--2---:R-:W-:-:S05]  /*1a2910*/  IADD3 R12, P4, PT, R3, R25, RZ ;  /* 0x00000019030c7210 */ /* 0x004fca0007f9e0ff */
[----:B------:R-:W-:-:S05]  /*1a2920*/  IMAD.X R13, R5, 0x1, R24, P4 ;  /* 0x00000001050d7824 */ /* 0x000fca00020e0618 */
[----:B------:R0:W-:Y:S02]  /*1a2930*/  STL.64 [R1+0x50d0], R12 ;  /* 0x0050d00c01007387 */ /* 0x0001e40000100a00 */
[----:B0-----:R-:W-:Y:S01]  /*1a2940*/  IADD3 R12, P4, PT, R3, R27, RZ ;  /* 0x0000001b030c7210 */ /* 0x001fe20007f9e0ff */
[----:B------:R-:W-:Y:S02]  /*1a2950*/  IMAD.MOV.U32 R3, RZ, RZ, R9 ;  /* 0x000000ffff037224 */ /* 0x000fe400078e0009 */
[----:B------:R-:W-:-:S05]  /*1a2960*/  IMAD.X R9, R5, 0x1, R15, P2 ;  /* 0x0000000105097824 */ /* 0x000fca00010e060f */
[----:B------:R-:W-:Y:S04]  /*1a2970*/  STL.64 [R1+0x50c8], R8 ;  /* 0x0050c80801007387 */ /* 0x000fe80000100a00 */
[----:B------:R0:W-:Y:S04]  /*1a2980*/  STL.64 [R1+0x50c0], R6 ;  /* 0x0050c00601007387 */ /* 0x0001e80000100a00 */
[----:B0-----:R0:W2:Y:S01]  /*1a2990*/  LDL.LU R7, [R1+0x9a10] ;  /* 0x009a100001077983 */ /* 0x0010a20000300800 */
[----:B------:R-:W-:-:S05]  /*1a29a0*/  IADD3 R6, P3, PT, R4, R21, RZ ;  /* 0x0000001504067210 */ /* 0x000fca0007f7e0ff */
[----:B------:R2:W-:Y:S04]  /*1a29b0*/  STL [R1+0x50a8], R6 ;  /* 0x0050a80601007387 */ /* 0x0005e80000100800 */
[----:B--2---:R-:W2:Y:S01]  /*1a29c0*/  LDL.LU.64 R6, [R1+0x9a08] ;  /* 0x009a080001067983 */ /* 0x004ea20000300a00 */
[----:B------:R-:W-:Y:S01]  /*1a29d0*/  IADD3 R8, P2, PT, R4, R20, RZ ;  /* 0x0000001404087210 */ /* 0x000fe20007f5e0ff */
[----:B------:R-:W-:Y:S02]  /*1a29e0*/  IMAD.X R13, R5, 0x1, R26, P4 ;  /* 0x00000001050d7824 */ /* 0x000fe400020e061a */
[----:B------:R-:W-:Y:S04]  /*1a29f0*/  STL.64 [R1+0x99e8], R20 ;  /* 0x0099e81401007387 */ /* 0x000fe80000100a00 */
[----:B------:R-:W4:Y:S04]  /*1a2a00*/  LDL.LU R5, [R1+0x9a00] ;  /* 0x009a000001057983 */ /* 0x000f280000300800 */
[----:B------:R0:W-:Y:S04]  /*1a2a10*/  STL.64 [R1+0x50b8], R12 ;  /* 0x0050b80c01007387 */ /* 0x0001e80000100a00 */
[----:B0-----:R-:W4:Y:S04]  /*1a2a20*/  LDL.LU.64 R12, [R1+0x99f8] ;  /* 0x0099f800010c7983 */ /* 0x001f280000300a00 */
[----:B---3--:R0:W-:Y:S02]  /*1a2a30*/  STL.64 [R1+0x99e0], R10 ;  /* 0x0099e00a01007387 */ /* 0x0081e40000100a00 */
[----:B0-----:R-:W-:-:S02]  /*1a2a40*/  IMAD.MOV.U32 R11, RZ, RZ, R3 ;  /* 0x000000ffff0b7224 */ /* 0x001fc400078e0003 */
[----:B--2---:R-:W-:-:S05]  /*1a2a50*/  IMAD.X R9, R6, 0x1, R18, P2 ;  /* 0x0000000106097824 */ /* 0x004fca00010e0612 */
[----:B------:R0:W-:Y:S04]  /*1a2a60*/  STL.64 [R1+0x50b0], R8 ;  /* 0x0050b00801007387 */ /* 0x0001e80000100a00 */
[----:B0-----:R-:W2:Y:S04]  /*1a2a70*/  LDL.LU.64 R8, [R1+0x99f0] ;  /* 0x0099f00001087983 */ /* 0x001ea80000300a00 */
[----:B------:R0:W-:Y:S04]  /*1a2a80*/  STL [R1+0x99c0], R2 ;  /* 0x0099c00201007387 */ /* 0x0001e80000100800 */
[----:B0-----:R0:W3:Y:S01]  /*1a2a90*/  LDL.64 R2, [R1+0x50a8] ;  /* 0x0050a80001027983 */ /* 0x0010e20000100a00 */
[----:B------:R-:W-:-:S05]  /*1a2aa0*/  IADD3 R20, P4, PT, R4, R23, RZ ;  /* 0x0000001704147210 */ /* 0x000fca0007f9e0ff */
[----:B------:R-:W-:Y:S01]  /*1a2ab0*/  IMAD.X R21, R6, 0x1, R22, P4 ;  /* 0x0000000106157824 */ /* 0x000fe200020e0616 */
[----:B------:R-:W-:Y:S01]  /*1a2ac0*/  IADD3 R10, P2, PT, R4, R16, RZ ;  /* 0x00000010040a7210 */ /* 0x000fe20007f5e0ff */
[----:B--2---:R2:W-:Y:S01]  /*1a2ad0*/  STL.64 [R1+0x99d8], R8 ;  /* 0x0099d80801007387 */ /* 0x0045e20000100a00 */
[----:B---3--:R-:W-:Y:S01]  /*1a2ae0*/  IMAD.X R3, R6, 0x1, R19, P3 ;  /* 0x0000000106037824 */ /* 0x008fe200018e0613 */
[----:B------:R-:W-:-:S04]  /*1a2af0*/  IADD3 R2, P3, PT, R4, R25, RZ ;  /* 0x0000001904027210 */ /* 0x000fc80007f7e0ff */
[----:B------:R3:W-:Y:S01]  /*1a2b00*/  STL [R1+0x50ac], R3 ;  /* 0x0050ac0301007387 */ /* 0x0007e20000100800 */
[----:B--2---:R-:W-:-:S03]  /*1a2b10*/  IMAD.MOV.U32 R8, RZ, RZ, R11 ;  /* 0x000000ffff087224 */ /* 0x004fc600078e000b */
[----:B------:R2:W-:Y:S01]  /*1a2b20*/  STL.64 [R1+0x50a0], R20 ;  /* 0x0050a01401007387 */ /* 0x0005e20000100a00 */
[C---:B------:R-:W-:Y:S02]  /*1a2b30*/  IMAD.X R11, R6.reuse, 0x1, R14, P2 ;  /* 0x00000001060b7824 */ /* 0x040fe400010e060e */
[----:B---3--:R-:W-:Y:S01]  /*1a2b40*/  IMAD.X R3, R6, 0x1, R24, P3 ;  /* 0x0000000106037824 */ /* 0x008fe200018e0618 */
[----:B--2---:R-:W-:Y:S02]  /*1a2b50*/  IADD3 R20, P4, PT, R4, R17, RZ ;  /* 0x0000001104147210 */ /* 0x004fe40007f9e0ff */
[----:B------:R2:W-:Y:S03]  /*1a2b60*/  STL.64 [R1+0x5098], R10 ;  /* 0x0050980a01007387 */ /* 0x0005e60000100a00 */
[----:B------:R-:W-:Y:S01]  /*1a2b70*/  IMAD.X R21, R6, 0x1, R15, P4 ;  /* 0x0000000106157824 */ /* 0x000fe200020e060f */
[----:B------:R-:W-:Y:S04]  /*1a2b80*/  STL.64 [R1+0x5090], R2 ;  /* 0x0050900201007387 */ /* 0x000fe80000100a00 */
[----:B------:R3:W-:Y:S01]  /*1a2b90*/  STL.64 [R1+0x5088], R20 ;  /* 0x0050881401007387 */ /* 0x0007e20000100a00 */
[----:B--2---:R-:W-:-:S03]  /*1a2ba0*/  IADD3 R10, P2, PT, R4, R29, RZ ;  /* 0x0000001d040a7210 */ /* 0x004fc60007f5e0ff */
[----:B---3--:R-:W4:Y:S02]  /*1a2bb0*/  LDL.LU.64 R20, [R1+0x99e8] ;  /* 0x0099e80001147983 */ /* 0x008f240000300a00 */
[----:B------:R-:W-:Y:S02]  /*1a2bc0*/  IMAD.X R11, R6, 0x1, R28, P2 ;  /* 0x00000001060b7824 */ /* 0x000fe400010e061c */
[----:B------:R-:W-:Y:S04]  /*1a2bd0*/  STL.64 [R1+0x99c8], R14 ;  /* 0x0099c80e01007387 */ /* 0x000fe80000100a00 */
[----:B------:R2:W-:Y:S04]  /*1a2be0*/  STL.64 [R1+0x5080], R10 ;  /* 0x0050800a01007387 */ /* 0x0005e80000100a00 */
[----:B--2---:R-:W2:Y:S01]  /*1a2bf0*/  LDL.LU.64 R10, [R1+0x99e0] ;  /* 0x0099e000010a7983 */ /* 0x004ea20000300a00 */
[----:B------:R-:W-:Y:S01]  /*1a2c00*/  IADD3 R2, P3, PT, R4, R27, RZ ;  /* 0x0000001b04027210 */ /* 0x000fe20007f7e0ff */
[----:B------:R-:W-:-:S04]  /*1a2c10*/  IMAD.MOV.U32 R4, RZ, RZ, R8 ;  /* 0x000000ffff047224 */ /* 0x000fc800078e0008 */
[----:B------:R-:W-:Y:S01]  /*1a2c20*/  IMAD.X R3, R6, 0x1, R26, P3 ;  /* 0x0000000106037824 */ /* 0x000fe200018e061a */
[C---:B----4-:R-:W-:Y:S01]  /*1a2c30*/  IADD3 R8, P4, PT, R5.reuse, R20, RZ ;  /* 0x0000001405087210 */ /* 0x050fe20007f9e0ff */
[----:B------:R3:W-:Y:S01]  /*1a2c40*/  STL.64 [R1+0x99b8], R20 ;  /* 0x0099b81401007387 */ /* 0x0007e20000100a00 */
[----:B------:R-:W-:-:S03]  /*1a2c50*/  IADD3 R14, P2, PT, R5, R21, RZ ;  /* 0x00000015050e7210 */ /* 0x000fc60007f5e0ff */
[----:B------:R4:W-:Y:S01]  /*1a2c60*/  STL [R1+0x5070], R8 ;  /* 0x0050700801007387 */ /* 0x0009e20000100800 */
[----:B---3--:R-:W-:Y:S02]  /*1a2c70*/  IMAD.MOV.U32 R20, RZ, RZ, R8 ;  /* 0x000000ffff147224 */ /* 0x008fe400078e0008 */
[----:B------:R-:W-:Y:S02]  /*1a2c80*/  IMAD.MOV.U32 R21, RZ, RZ, R9 ;  /* 0x000000ffff157224 */ /* 0x000fe400078e0009 */
[----:B----4-:R-:W3:Y:S04]  /*1a2c90*/  LDL.LU.64 R8, [R1+0x99d8] ;  /* 0x0099d80001087983 */ /* 0x010ee80000300a00 */
[----:B------:R-:W4:Y:S01]  /*1a2ca0*/  LDL.LU R6, [R1+0x99d0] ;  /* 0x0099d00001067983 */ /* 0x000f220000300800 */
[----:B------:R-:W-:-:S03]  /*1a2cb0*/  IMAD.X R21, R7, 0x1, R18, P4 ;  /* 0x0000000107157824 */ /* 0x000fc600020e0612 */
[----:B------:R0:W-:Y:S01]  /*1a2cc0*/  STL.64 [R1+0x5078], R2 ;  /* 0x0050780201007387 */ /* 0x0001e20000100a00 */
[----:B------:R-:W-:-:S03]  /*1a2cd0*/  IMAD.X R15, R7, 0x1, R19, P2 ;  /* 0x00000001070f7824 */ /* 0x000fc600010e0613 */
[----:B--2---:R-:W-:Y:S01]  /*1a2ce0*/  STL [R1+0x9998], R11 ;  /* 0x0099980b01007387 */ /* 0x004fe20000100800 */
[----:B0-----:R-:W-:-:S03]  /*1a2cf0*/  IADD3 R2, P3, PT, R5, R23, RZ ;  /* 0x0000001705027210 */ /* 0x001fc60007f7e0ff */
[----:B------:R-:W-:Y:S02]  /*1a2d00*/  STL [R1+0x5074], R21 ;  /* 0x0050741501007387 */ /* 0x000fe40000100800 */
[----:B------:R-:W-:Y:S02]  /*1a2d10*/  IMAD.X R3, R7, 0x1, R22, P3 ;  /* 0x0000000107037824 */ /* 0x000fe400018e0616 */
[----:B------:R0:W-:Y:S04]  /*1a2d20*/  STL.64 [R1+0x5068], R14 ;  /* 0x0050680e01007387 */ /* 0x0001e80000100a00 */
[----:B0-----:R-:W2:Y:S04]  /*1a2d30*/  LDL.LU.64 R14, [R1+0x99c8] ;  /* 0x0099c800010e7983 */ /* 0x001ea80000300a00 */
[----:B------:R0:W-:Y:S04]  /*1a2d40*/  STL.64 [R1+0x5060], R2 ;  /* 0x0050600201007387 */ /* 0x0001e80000100a00 */
[----:B0-----:R-:W2:Y:S01]  /*1a2d50*/  LDL.LU R2, [R1+0x99c0] ;  /* 0x0099c00001027983 */ /* 0x001ea20000300800 */
[C---:B------:R-:W-:Y:S01]  /*1a2d60*/  IADD3 R20, P4, PT, R5.reuse, R16, RZ ;  /* 0x0000001005147210 */ /* 0x040fe20007f9e0ff */
[----:B------:R-:W-:Y:S01]  /*1a2d70*/  IMAD.MOV.U32 R21, RZ, RZ, R10 ;  /* 0x000000ffff157224 */ /* 0x000fe200078e000a */
[----:B------:R-:W-:Y:S01]  /*1a2d80*/  IADD3 R10, P2, PT, R5, R25, RZ ;  /* 0x00000019050a7210 */ /* 0x000fe20007f5e0ff */
[----:B------:R-:W-:-:S02]  /*1a2d90*/  IMAD.MOV.U32 R11, RZ, RZ, R4 ;  /* 0x000000ffff0b7224 */ /* 0x000fc400078e0004 */
[----:B------:R-:W-:Y:S02]  /*1a2da0*/  IMAD.MOV.U32 R4, RZ, RZ, R0 ;  /* 0x000000ffff047224 */ /* 0x000fe400078e0000 */
[----:B---3--:R-:W-:Y:S01]  /*1a2db0*/  IMAD.MOV.U32 R0, RZ, RZ, R8 ;  /* 0x000000ffff007224 */ /* 0x008fe200078e0008 */
[----:B------:R-:W-:Y:S01]  /*1a2dc0*/  IADD3 R8, P3, PT, R5, R17, RZ ;  /* 0x0000001105087210 */ /* 0x000fe20007f7e0ff */
[----:B--2---:R-:W-:Y:S02]  /*1a2dd0*/  IMAD.MOV.U32 R3, RZ, RZ, R2 ;  /* 0x000000ffff037224 */ /* 0x004fe400078e0002 */
[----:B------:R-:W-:Y:S02]  /*1a2de0*/  IMAD.MOV.U32 R2, RZ, RZ, R9 ;  /* 0x000000ffff027224 */ /* 0x000fe400078e0009 */
[----:B------:R-:W-:Y:S02]  /*1a2df0*/  IMAD.MOV.U32 R9, RZ, RZ, R21 ;  /* 0x000000ffff097224 */ /* 0x000fe400078e0015 */
[----:B------:R-:W-:Y:S01]  /*1a2e00*/  IMAD.X R21, R7, 0x1, R14, P4 ;  /* 0x0000000107157824 */ /* 0x000fe200020e060e */
[----:B------:R0:W-:Y:S04]  /*1a2e10*/  STL.64 [R1+0x9988], R2 ;  /* 0x0099880201007387 */ /* 0x0001e80000100a00 */
[----:B------:R2:W-:Y:S01]  /*1a2e20*/  STL.64 [R1+0x5058], R20 ;  /* 0x0050581401007387 */ /* 0x0005e20000100a00 */
[----:B0-----:R-:W-:-:S02]  /*1a2e30*/  IMAD.MOV.U32 R3, RZ, RZ, R11 ;  /* 0x000000ffff037224 */ /* 0x001fc400078e000b */
[----:B------:R-:W-:Y:S01]  /*1a2e40*/  IMAD.X R11, R7, 0x1, R24, P2 ;  /* 0x00000001070b7824 */ /* 0x000fe200010e0618 */
[----:B--2---:R-:W4:Y:S01]  /*1a2e50*/  LDL.LU.64 R20, [R1+0x99b8] ;  /* 0x0099b80001147983 */ /* 0x004f220000300a00 */
[----:B------:R-:W-:-:S03]  /*1a2e60*/  IADD3 R2, P4, PT, R5, R29, RZ ;  /* 0x0000001d05027210 */ /* 0x000fc60007f9e0ff */
[----:B------:R-:W-:Y:S04]  /*1a2e70*/  STL.64 [R1+0x99a0], R12 ;  /* 0x0099a00c01007387 */ /* 0x000fe80000100a00 */
[----:B------:R0:W-:Y:S04]  /*1a2e80*/  STL.64 [R1+0x5050], R10 ;  /* 0x0050500a01007387 */ /* 0x0001e80000100a00 */
[----:B------:R2:W-:Y:S01]  /*1a2e90*/  STL [R1+0x74bc], R5 ;  /* 0x0074bc0501007387 */ /* 0x0005e20000100800 */
[----:B0-----:R-:W-:Y:S01]  /*1a2ea0*/  IADD3 R10, P2, PT, R5, R27, RZ ;  /* 0x0000001b050a7210 */ /* 0x001fe20007f5e0ff */
[----:B--2---:R-:W-:-:S02]  /*1a2eb0*/  IMAD.MOV.U32 R5, RZ, RZ, R9 ;  /* 0x000000ffff057224 */ /* 0x004fc400078e0009 */
[----:B------:R-:W-:-:S05]  /*1a2ec0*/  IMAD.X R9, R7, 0x1, R15, P3 ;  /* 0x0000000107097824 */ /* 0x000fca00018e060f */
[----:B------:R0:W-:Y:S04]  /*1a2ed0*/  STL.64 [R1+0x5048], R8 ;  /* 0x0050480801007387 */ /* 0x0001e80000100a00 */
[----:B0-----:R-:W2:Y:S01]  /*1a2ee0*/  LDL.LU.64 R8, [R1+0x99b0] ;  /* 0x0099b00001087983 */ /* 0x001ea20000300a00 */
[----:B------:R-:W-:Y:S02]  /*1a2ef0*/  IMAD.MOV.U32 R11, RZ, RZ, R3 ;  /* 0x000000ffff0b7224 */ /* 0x000fe400078e0003 */
[----:B------:R-:W-:-:S05]  /*1a2f00*/  IMAD.X R3, R7, 0x1, R28, P4 ;  /* 0x0000000107037824 */ /* 0x000fca00020e061c */
[----:B------:R0:W-:Y:S02]  /*1a2f10*/  STL.64 [R1+0x5040], R2 ;  /* 0x0050400201007387 */ /* 0x0001e40000100a00 */
[----:B0-----:R-:W-:Y:S02]  /*1a2f20*/  IMAD.MOV.U32 R3, RZ, RZ, R11 ;  /* 0x000000ffff037224 */ /* 0x001fe400078e000b */
[----:B------:R-:W-:Y:S01]  /*1a2f30*/  IMAD.X R11, R7, 0x1, R26, P2 ;  /* 0x00000001070b7824 */ /* 0x000fe200010e061a */
[C---:B----4-:R-:W-:Y:S01]  /*1a2f40*/  IADD3 R12, P3, PT, R6.reuse, R20, RZ ;  /* 0x00000014060c7210 */ /* 0x050fe20007f7e0ff */
[----:B------:R0:W-:Y:S01]  /*1a2f50*/  STL.64 [R1+0x9990], R20 ;  /* 0x0099901401007387 */ /* 0x0001e20000100a00 */
[----:B------:R-:W-:-:S03]  /*1a2f60*/  IADD3 R2, P4, PT, R6, R21, RZ ;  /* 0x0000001506027210 */ /* 0x000fc60007f9e0ff */
[----:B------:R-:W3:Y:S04]  /*1a2f70*/  LDL.LU R7, [R1+0x99a8] ;  /* 0x0099a80001077983 */ /* 0x000ee80000300800 */
[----:B------:R4:W-:Y:S01]  /*1a2f80*/  STL.64 [R1+0x5038], R10 ;  /* 0x0050380a01007387 */ /* 0x0009e20000100a00 */
[----:B0-----:R-:W-:Y:S01]  /*1a2f90*/  IMAD.MOV.U32 R21, RZ, RZ, R3 ;  /* 0x000000ffff157224 */ /* 0x001fe200078e0003 */
[----:B----4-:R-:W-:Y:S01]  /*1a2fa0*/  IADD3 R10, P2, PT, R6, R23, RZ ;  /* 0x00000017060a7210 */ /* 0x010fe20007f5e0ff */
[C---:B--2---:R-:W-:Y:S02]  /*1a2fb0*/  IMAD.X R13, R8.reuse, 0x1, R18, P3 ;  /* 0x00000001080d7824 */ /* 0x044fe400018e0612 */
[C---:B------:R-:W-:Y:S02]  /*1a2fc0*/  IMAD.X R3, R8.reuse, 0x1, R19, P4 ;  /* 0x0000000108037824 */ /* 0x040fe400020e0613 */
[----:B------:R-:W-:Y:S01]  /*1a2fd0*/  IMAD.X R11, R8, 0x1, R22, P2 ;  /* 0x00000001080b7824 */ /* 0x000fe200010e0616 */
[----:B------:R0:W-:Y:S04]  /*1a2fe0*/  STL.64 [R1+0x5030], R12 ;  /* 0x0050300c01007387 */ /* 0x0001e80000100a00 */
[----:B0-----:R-:W2:Y:S04]  /*1a2ff0*/  LDL.LU.64 R12, [R1+0x99a0] ;  /* 0x0099a000010c7983 */ /* 0x001ea80000300a00 */
[----:B------:R-:W-:Y:S04]  /*1a3000*/  STL.64 [R1+0x5028], R2 ;  /* 0x0050280201007387 */ /* 0x000fe80000100a00 */
[----:B------:R0:W-:Y:S04]  /*1a3010*/  STL.64 [R1+0x5020], R10 ;  /* 0x0050200a01007387 */ /* 0x0001e80000100a00 */
[----:B0-----:R-:W4:Y:S01]  /*1a3020*/  LDL.LU R11, [R1+0x9998] ;  /* 0x00999800010b7983 */ /* 0x001f220000300800 */
[C---:B------:R-:W-:Y:S01]  /*1a3030*/  IADD3 R20, P3, PT, R6.reuse, R16, RZ ;  /* 0x0000001006147210 */ /* 0x040fe20007f7e0ff */
[----:B------:R-:W-:Y:S01]  /*1a3040*/  IMAD.MOV.U32 R3, RZ, RZ, R5 ;  /* 0x000000ffff037224 */ /* 0x000fe200078e0005 */
[C---:B------:R-:W-:Y:S01]  /*1a3050*/  IADD3 R2, P4, PT, R6.reuse, R25, RZ ;  /* 0x0000001906027210 */ /* 0x040fe20007f9e0ff */
[----:B------:R0:W-:Y:S01]  /*1a3060*/  STL.64 [R1+0x9980], R16 ;  /* 0x0099801001007387 */ /* 0x0001e20000100a00 */
[----:B------:R-:W-:Y:S01]  /*1a3070*/  IADD3 R10, P2, PT, R6, R17, RZ ;  /* 0x00000011060a7210 */ /* 0x000fe20007f5e0ff */
[----:B0-----:R-:W-:-:S02]  /*1a3080*/  IMAD.MOV.U32 R17, RZ, RZ, R3 ;  /* 0x000000ffff117224 */ /* 0x001fc400078e0003 */
[C---:B------:R-:W-:Y:S02]  /*1a3090*/  IMAD.X R3, R8.reuse, 0x1, R24, P4 ;  /* 0x0000000108037824 */ /* 0x040fe400020e0618 */
[----:B----4-:R-:W-:Y:S02]  /*1a30a0*/  IMAD.MOV.U32 R5, RZ, RZ, R11 ;  /* 0x000000ffff057224 */ /* 0x010fe400078e000b */
[----:B------:R-:W-:Y:S02]  /*1a30b0*/  IMAD.MOV.U32 R11, RZ, RZ, R21 ;  /* 0x000000ffff0b7224 */ /* 0x000fe400078e0015 */
[----:B------:R-:W-:-:S05]  /*1a30c0*/  IMAD.X R21, R8, 0x1, R14, P3 ;  /* 0x0000000108157824 */ /* 0x000fca00018e060e */
[----:B------:R0:W-:Y:S04]  /*1a30d0*/  STL.64 [R1+0x5018], R20 ;  /* 0x0050181401007387 */ /* 0x0001e80000100a00 */
[----:B0-----:R-:W3:Y:S04]  /*1a30e0*/  LDL.LU.64 R20, [R1+0x9990] ;  /* 0x0099900001147983 */ /* 0x001ee80000300a00 */
[----:B------:R0:W-:Y:S04]  /*1a30f0*/  STL.64 [R1+0x5010], R2 ;  /* 0x0050100201007387 */ /* 0x0001e80000100a00 */
[----:B0-----:R-:W4:Y:S04]  /*1a3100*/  LDL.LU.64 R2, [R1+0x9988] ;  /* 0x0099880001027983 */ /* 0x001f280000300a00 */
[----:B------:R0:W-:Y:S01]  /*1a3110*/  STL.64 [R1+0x9970], R24 ;  /* 0x0099701801007387 */ /* 0x0001e20000100a00 */
[----:B------:R-:W-:-:S02]  /*1a3120*/  IADD3 R16, P3, PT, R6, R29, RZ ;  /* 0x0000001d06107210 */ /* 0x000fc40007f7e0ff */
[----:B0-----:R-:W-:Y:S01]  /*1a3130*/  IADD3 R24, P4, PT, R6, R27, RZ ;  /* 0x0000001b06187210 */ /* 0x001fe20007f9e0ff */
[----:B----4-:R0:W-:Y:S04]  /*1a3140*/  STL.64 [R1+0x9968], R2 ;  /* 0x0099680201007387 */ /* 0x0101e80000100a00 */
[----:B0-----:R-:W4:Y:S04]  /*1a3150*/  LDL.LU R2, [R1+0x4e0] ;  /* 0x0004e00001027983 */ /* 0x001f280000300800 */
[----:B------:R-:W2:Y:S04]  /*1a3160*/  LDL.LU R3, [R1+0x268] ;  /* 0x0002680001037983 */ /* 0x000ea80000300800 */
[----:B------:R0:W-:Y:S04]  /*1a3170*/  STL [R1+0x74c0], R6 ;  /* 0x0074c00601007387 */ /* 0x0001e80000100800 */
[----:B------:R-:W-:Y:S01]  /*1a3180*/  STL [R1+0x4ff8], R24 ;  /* 0x004ff81801007387 */ /* 0x000fe20000100800 */
[----:B0-----:R-:W-:-:S02]  /*1a3190*/  IMAD.MOV.U32 R6, RZ, RZ, R11 ;  /* 0x000000ffff067224 */ /* 0x001fc400078e000b */
[----:B------:R-:W-:-:S05]  /*1a31a0*/  IMAD.X R11, R8, 0x1, R15, P2 ;  /* 0x00000001080b7824 */ /* 0x000fca00010e060f */
[----:B------:R0:W-:Y:S02]  /*1a31b0*/  STL.64 [R1+0x5008], R10 ;  /* 0x0050080a01007387 */ /* 0x0001e40000100a00 */
[----:B0-----:R-:W-:Y:S02]  /*1a31c0*/  IMAD.MOV.U32 R11, RZ, RZ, R17 ;  /* 0x000000ffff0b7224 */ /* 0x001fe400078e0011 */
[----:B------:R-:W-:Y:S01]  /*1a31d0*/  IMAD.X R17, R8, 0x1, R28, P3 ;  /* 0x0000000108117824 */ /* 0x000fe200018e061c */
[C---:B---3--:R-:W-:Y:S02]  /*1a31e0*/  IADD3 R10, P2, PT, R7.reuse, R20, RZ ;  /* 0x00000014070a7210 */ /* 0x048fe40007f5e0ff */
[----:B------:R-:W-:Y:S02]  /*1a31f0*/  IADD3 R24, P3, PT, R7, R21, RZ ;  /* 0x0000001507187210 */ /* 0x000fe40007f7e0ff */
[----:B------:R0:W-:Y:S04]  /*1a3200*/  STL.64 [R1+0x5000], R16 ;  /* 0x0050001001007387 */ /* 0x0001e80000100a00 */
[----:B0-----:R-:W3:Y:S04]  /*1a3210*/  LDL.LU.64 R16, [R1+0x9980] ;  /* 0x0099800001107983 */ /* 0x001ee80000300a00 */
[----:B------:R0:W-:Y:S04]  /*1a3220*/  STL.64 [R1+0x9958], R20 ;  /* 0x0099581401007387 */ /* 0x0001e80000100a00 */
[----:B0-----:R0:W2:Y:S01]  /*1a3230*/  LDL.64 R20, [R1+0x4ff8] ;  /* 0x004ff80001147983 */ /* 0x0010a20000100a00 */
[----:B------:R-:W-:-:S02]  /*1a3240*/  IMAD.X R25, R9, 0x1, R19, P3 ;  /* 0x0000000109197824 */ /* 0x000fc400018e0613 */
[----:B--2---:R-:W-:Y:S02]  /*1a3250*/  IMAD.X R21, R8, 0x1, R26, P4 ;  /* 0x0000000108157824 */ /* 0x004fe400020e061a */
[----:B------:R-:W2:Y:S04]  /*1a3260*/  LDL.LU R8, [R1+0x9978] ;  /* 0x0099780001087983 */ /* 0x000ea80000300800 */
[----:B------:R0:W-:Y:S02]  /*1a3270*/  STL [R1+0x4ffc], R21 ;  /* 0x004ffc1501007387 */ /* 0x0001e40000100800 */
[----:B0-----:R-:W-:Y:S02]  /*1a3280*/  IMAD.MOV.U32 R21, RZ, RZ, R11 ;  /* 0x000000ffff157224 */ /* 0x001fe400078e000b */
[----:B------:R-:W-:-:S05]  /*1a3290*/  IMAD.X R11, R9, 0x1, R18, P2 ;  /* 0x00000001090b7824 */ /* 0x000fca00010e0612 */
[----:B------:R-:W-:Y:S04]  /*1a32a0*/  STL.64 [R1+0x4ff0], R10 ;  /* 0x004ff00a01007387 */ /* 0x000fe80000100a00 */
[----:B------:R0:W-:Y:S04]  /*1a32b0*/  STL.64 [R1+0x4fe8], R24 ;  /* 0x004fe81801007387 */ /* 0x0001e80000100a00 */
[----:B0-----:R-:W2:Y:S01]  /*1a32c0*/  LDL.LU.64 R24, [R1+0x9970] ;  /* 0x0099700001187983 */ /* 0x001ea20000300a00 */
[----:B------:R-:W-:-:S03]  /*1a32d0*/  IADD3 R20, P4, PT, R7, R23, RZ ;  /* 0x0000001707147210 */ /* 0x000fc60007f9e0ff */
[----:B------:R0:W-:Y:S01]  /*1a32e0*/  STL.64 [R1+0x9960], R18 ;  /* 0x0099601201007387 */ /* 0x0001e20000100a00 */
[----:B---3--:R-:W-:Y:S01]  /*1a32f0*/  IADD3 R10, P2, PT, R7, R16, RZ ;  /* 0x00000010070a7210 */ /* 0x008fe20007f5e0ff */
[----:B----4-:R-:W-:Y:S02]  /*1a3300*/  IMAD.MOV.U32 R11, RZ, RZ, R2 ;  /* 0x000000ffff0b7224 */ /* 0x010fe400078e0002 */
[----:B0-----:R-:W-:Y:S02]  /*1a3310*/  IMAD.MOV.U32 R18, RZ, RZ, R3 ;  /* 0x000000ffff127224 */ /* 0x001fe400078e0003 */
[----:B------:R-:W-:Y:S02]  /*1a3320*/  IMAD.MOV.U32 R3, RZ, RZ, R21 ;  /* 0x000000ffff037224 */ /* 0x000fe400078e0015 */
[----:B------:R-:W-:-:S05]  /*1a3330*/  IMAD.X R21, R9, 0x1, R22, P4 ;  /* 0x0000000109157824 */ /* 0x000fca00020e0616 */
[----:B------:R0:W-:Y:S02]  /*1a3340*/  STL.64 [R1+0x4fe0], R20 ;  /* 0x004fe01401007387 */ /* 0x0001e40000100a00 */
[----:B0-----:R-:W-:Y:S02]  /*1a3350*/  IMAD.MOV.U32 R21, RZ, RZ, R11 ;  /* 0x000000ffff157224 */ /* 0x001fe400078e000b */
[----:B------:R-:W-:-:S05]  /*1a3360*/  IMAD.X R11, R9, 0x1, R14, P2 ;  /* 0x00000001090b7824 */ /* 0x000fca00010e060e */
[----:B------:R0:W-:Y:S02]  /*1a3370*/  STL.64 [R1+0x4fd8], R10 ;  /* 0x004fd80a01007387 */ /* 0x0001e40000100a00 */
[----:B0-----:R-:W-:Y:S01]  /*1a3380*/  IMAD.MOV.U32 R11, RZ, RZ, R3 ;  /* 0x000000ffff0b7224 */ /* 0x001fe200078e0003 */
[----:B--2---:R-:W-:-:S05]  /*1a3390*/  IADD3 R2, P3, PT, R7, R25, RZ ;  /* 0x0000001907027210 */ /* 0x004fca0007f7e0ff */
[----:B------:R-:W-:-:S05]  /*1a33a0*/  IMAD.X R3, R9, 0x1, R24, P3 ;  /* 0x0000000109037824 */ /* 0x000fca00018e0618 */
[----:B------:R0:W-:Y:S04]  /*1a33b0*/  STL.64 [R1+0x4fd0], R2 ;  /* 0x004fd00201007387 */ /* 0x0001e80000100a00 */
[----:B0-----:R-:W2:Y:S04]  /*1a33c0*/  LDL.LU.64 R2, [R1+0x9968] ;  /* 0x0099680001027983 */ /* 0x001ea80000300a00 */
[----:B------:R-:W-:Y:S01]  /*1a33d0*/  STL.64 [R1+0x9940], R24 ;  /* 0x0099401801007387 */ /* 0x000fe20000100a00 */
[C---:B------:R-:W-:Y:S02]  /*1a33e0*/  IADD3 R20, P4, PT, R7.reuse, R17, RZ ;  /* 0x0000001107147210 */ /* 0x040fe40007f9e0ff */
[C---:B------:R-:W-:Y:S01]  /*1a33f0*/  IADD3 R10, P2, PT, R7.reuse, R29, RZ ;  /* 0x0000001d070a7210 */ /* 0x040fe20007f5e0ff */
[----:B--2---:R0:W-:Y:S02]  /*1a3400*/  STL.64 [R1+0x9930], R2 ;  /* 0x0099300201007387 */ /* 0x0041e40000100a00 */
[----:B0-----:R-:W-:Y:S01]  /*1a3410*/  IMAD.MOV.U32 R3, RZ, RZ, R18 ;  /* 0x000000ffff037224 */ /* 0x001fe200078e0012 */
[----:B------:R-:W-:-:S05]  /*1a3420*/  IADD3 R18, P3, PT, R7, R27, RZ ;  /* 0x0000001b07127210 */ /* 0x000fca0007f7e0ff */
[----:B------:R0:W-:Y:S04]  /*1a3430*/  STL [R1+0x4fb8], R18 ;  /* 0x004fb81201007387 */ /* 0x0001e80000100800 */
[----:B0-----:R-:W2:Y:S04]  /*1a3440*/  LDL.LU.64 R18, [R1+0x9960] ;  /* 0x0099600001127983 */ /* 0x001ea80000300a00 */
[----:B------:R0:W-:Y:S02]  /*1a3450*/  STL [R1+0x74c4], R7 ;  /* 0x0074c40701007387 */ /* 0x0001e40000100800 */
[----:B0-----:R-:W-:-:S02]  /*1a3460*/  IMAD.MOV.U32 R7, RZ, RZ, R21 ;  /* 0x000000ffff077224 */ /* 0x001fc400078e0015 */
[----:B------:R-:W-:-:S05]  /*1a3470*/  IMAD.X R21, R9, 0x1, R15, P4 ;  /* 0x0000000109157824 */ /* 0x000fca00020e060f */
[----:B------:R0:W-:Y:S04]  /*1a3480*/  STL.64 [R1+0x4fc8], R20 ;  /* 0x004fc81401007387 */ /* 0x0001e80000100a00 */
[----:B0-----:R-:W3:Y:S01]  /*1a3490*/  LDL.LU.64 R20, [R1+0x9958] ;  /* 0x0099580001147983 */ /* 0x001ee20000300a00 */
[----:B------:R-:W-:Y:S02]  /*1a34a0*/  IMAD.MOV.U32 R2, RZ, RZ, R11 ;  /* 0x000000ffff027224 */ /* 0x000fe400078e000b */
[----:B------:R-:W-:-:S05]  /*1a34b0*/  IMAD.X R11, R9, 0x1, R28, P2 ;  /* 0x00000001090b7824 */ /* 0x000fca00010e061c */
[----:B------:R0:W-:Y:S01]  /*1a34c0*/  STL.64 [R1+0x4fc0], R10 ;  /* 0x004fc00a01007387 */ /* 0x0001e20000100a00 */
[----:B---3--:R-:W-:-:S05]  /*1a34d0*/  IADD3 R24, P4, PT, R8, R20, RZ ;  /* 0x0000001408187210 */ /* 0x008fca0007f9e0ff */
[----:B------:R3:W-:Y:S04]  /*1a34e0*/  STL [R1+0x4fb0], R24 ;  /* 0x004fb01801007387 */ /* 0x0007e80000100800 */
[----:B0-----:R-:W2:Y:S04]  /*1a34f0*/  LDL.LU.64 R10, [R1+0x9950] ;  /* 0x00995000010a7983 */ /* 0x001ea80000300a00 */
[----:B------:R-:W4:Y:S01]  /*1a3500*/  LDL.LU R25, [R1+0x4e4] ;  /* 0x0004e40001197983 */ /* 0x000f220000300800 */
[----:B---3--:R-:W-:-:S03]  /*1a3510*/  IADD3 R24, P2, PT, R8, R21, RZ ;  /* 0x0000001508187210 */ /* 0x008fc60007f5e0ff */
[----:B------:R0:W-:Y:S04]  /*1a3520*/  STL.64 [R1+0x9920], R20 ;  /* 0x0099201401007387 */ /* 0x0001e80000100a00 */
[----:B0-----:R0:W3:Y:S02]  /*1a3530*/  LDL.64 R20, [R1+0x4fb8] ;  /* 0x004fb80001147983 */ /* 0x0010e40000100a00 */
[----:B---3--:R-:W-:Y:S02]  /*1a3540*/  IMAD.X R21, R9, 0x1, R26, P3 ;  /* 0x0000000109157824 */ /* 0x008fe400018e061a */
[----:B------:R-:W3:Y:S04]  /*1a3550*/  LDL.LU R9, [R1+0x9948] ;  /* 0x0099480001097983 */ /* 0x000ee80000300800 */
[----:B------:R0:W-:Y:S04]  /*1a3560*/  STL.64 [R1+0x9938], R26 ;  /* 0x0099381a01007387 */ /* 0x0001e80000100a00 */
[----:B0-----:R0:W3:Y:S04]  /*1a3570*/  LDL.64 R26, [R1+0x4fb0] ;  /* 0x004fb000011a7983 */ /* 0x0010e80000100a00 */
[----:B------:R4:W-:Y:S02]  /*1a3580*/  STL [R1+0x4fbc], R21 ;  /* 0x004fbc1501007387 */ /* 0x0009e40000100800 */
[----:B----4-:R-:W-:-:S02]  /*1a3590*/  IMAD.MOV.U32 R21, RZ, RZ, R25 ;  /* 0x000000ffff157224 */ /* 0x010fc400078e0019 */
[C---:B--2---:R-:W-:Y:S02]  /*1a35a0*/  IMAD.X R25, R10.reuse, 0x1, R19, P2 ;  /* 0x000000010a197824 */ /* 0x044fe400010e0613 */
[----:B---3--:R-:W-:-:S05]  /*1a35b0*/  IMAD.X R27, R10, 0x1, R18, P4 ;  /* 0x000000010a1b7824 */ /* 0x008fca00020e0612 */
[----:B------:R-:W-:Y:S04]  /*1a35c0*/  STL [R1+0x4fb4], R27 ;  /* 0x004fb41b01007387 */ /* 0x000fe80000100800 */
[----:B------:R2:W-:Y:S04]  /*1a35d0*/  STL.64 [R1+0x4fa8], R24 ;  /* 0x004fa81801007387 */ /* 0x0005e80000100a00 */
[----:B--2---:R-:W2:Y:S01]  /*1a35e0*/  LDL.LU.64 R24, [R1+0x9940] ;  /* 0x0099400001187983 */ /* 0x004ea20000300a00 */
[----:B------:R-:W-:Y:S02]  /*1a35f0*/  IMAD.MOV.U32 R27, RZ, RZ, R7 ;  /* 0x000000ffff1b7224 */ /* 0x000fe400078e0007 */
[----:B------:R-:W-:Y:S01]  /*1a3600*/  IMAD.MOV.U32 R7, RZ, RZ, R2 ;  /* 0x000000ffff077224 */ /* 0x000fe200078e0002 */
[C---:B------:R-:W-:Y:S01]  /*1a3610*/  IADD3 R20, P3, PT, R8.reuse, R23, RZ ;  /* 0x0000001708147210 */ /* 0x040fe20007f7e0ff */
[----:B------:R-:W-:Y:S04]  /*1a3620*/  STL.64 [R1+0x9918], R18 ;  /* 0x0099181201007387 */ /* 0x000fe80000100a00 */
[----:B------:R3:W-:Y:S01]  /*1a3630*/  STL.64 [R1+0x9928], R6 ;  /* 0x0099280601007387 */ /* 0x0007e20000100a00 */
[----:B------:R-:W-:Y:S01]  /*1a3640*/  IADD3 R26, P4, PT, R8, R16, RZ ;  /* 0x00000010081a7210 */ /* 0x000fe20007f9e0ff */
[----:B---3--:R-:W-:-:S02]  /*1a3650*/  IMAD.MOV.U32 R6, RZ, RZ, R3 ;  /* 0x000000ffff067224 */ /* 0x008fc400078e0003 */
[----:B------:R-:W-:Y:S02]  /*1a3660*/  IMAD.MOV.U32 R3, RZ, RZ, R21 ;  /* 0x000000ffff037224 */ /* 0x000fe400078e0015 */
[----:B------:R-:W-:Y:S02]  /*1a3670*/  IMAD.X R21, R10, 0x1, R22, P3 ;  /* 0x000000010a157824 */ /* 0x000fe400018e0616 */
[----:B------:R-:W-:-:S03]  /*1a3680*/  IMAD.MOV.U32 R19, RZ, RZ, R3 ;  /* 0x000000ffff137224 */ /* 0x000fc600078e0003 */
[----:B------:R3:W-:Y:S02]  /*1a3690*/  STL.64 [R1+0x4fa0], R20 ;  /* 0x004fa01401007387 */ /* 0x0007e40000100a00 */
[----:B---3--:R-:W-:Y:S02]  /*1a36a0*/  IMAD.MOV.U32 R21, RZ, RZ, R27 ;  /* 0x000000ffff157224 */ /* 0x008fe400078e001b */
[----:B------:R-:W-:-:S05]  /*1a36b0*/  IMAD.X R27, R10, 0x1, R14, P4 ;  /* 0x000000010a1b7824 */ /* 0x000fca00020e060e */
[----:B------:R3:W-:Y:S04]  /*1a36c0*/  STL.64 [R1+0x4f98], R26 ;  /* 0x004f981a01007387 */ /* 0x0007e80000100a00 */
[----:B---3--:R-:W3:Y:S01]  /*1a36d0*/  LDL.LU.64 R26, [R1+0x9938] ;  /* 0x00993800011a7983 */ /* 0x008ee20000300a00 */
[----:B--2---:R-:W-:-:S05]  /*1a36e0*/  IADD3 R2, P2, PT, R8, R25, RZ ;  /* 0x0000001908027210 */ /* 0x004fca0007f5e0ff */
[----:B------:R-:W-:-:S05]  /*1a36f0*/  IMAD.X R3, R10, 0x1, R24, P2 ;  /* 0x000000010a037824 */ /* 0x000fca00010e0618 */
[----:B------:R2:W-:Y:S04]  /*1a3700*/  STL.64 [R1+0x4f90], R2 ;  /* 0x004f900201007387 */ /* 0x0005e80000100a00 */
[----:B--2---:R-:W2:Y:S01]  /*1a3710*/  LDL.LU.64 R2, [R1+0x9930] ;  /* 0x0099300001027983 */ /* 0x004ea20000300a00 */
[----:B------:R-:W-:-:S03]  /*1a3720*/  IADD3 R20, P3, PT, R8, R17, RZ ;  /* 0x0000001108147210 */ /* 0x000fc60007f7e0ff */
[----:B------:R-:W-:Y:S04]  /*1a3730*/  STL.64 [R1+0x9908], R24 ;  /* 0x0099081801007387 */ /* 0x000fe80000100a00 */
[----:B--2---:R2:W-:Y:S02]  /*1a3740*/  STL.64 [R1+0x98f8], R2 ;  /* 0x0098f80201007387 */ /* 0x0045e40000100a00 */
[----:B--2---:R-:W-:Y:S01]  /*1a3750*/  IMAD.MOV.U32 R3, RZ, RZ, R6 ;  /* 0x000000ffff037224 */ /* 0x004fe200078e0006 */
[----:B---3--:R-:W-:Y:S01]  /*1a3760*/  IADD3 R6, P2, PT, R8, R27, RZ ;  /* 0x0000001b08067210 */ /* 0x008fe20007f5e0ff */
[----:B------:R-:W-:Y:S02]  /*1a3770*/  IMAD.MOV.U32 R2, RZ, RZ, R21 ;  /* 0x000000ffff027224 */ /* 0x000fe400078e0015 */
[----:B------:R-:W-:-:S02]  /*1a3780*/  IMAD.X R21, R10, 0x1, R15, P3 ;  /* 0x000000010a157824 */ /* 0x000fc400018e060f */
[----:B------:R2:W-:Y:S04]  /*1a3790*/  STL [R1+0x4f78], R6 ;  /* 0x004f780601007387 */ /* 0x0005e80000100800 */
[----:B--2---:R-:W2:Y:S04]  /*1a37a0*/  LDL.LU.64 R6, [R1+0x9928] ;  /* 0x0099280001067983 */ /* 0x004ea80000300a00 */
[----:B------:R-:W-:Y:S04]  /*1a37b0*/  STL [R1+0x74c8], R8 ;  /* 0x0074c80801007387 */ /* 0x000fe80000100800 */
[----:B------:R3:W-:Y:S04]  /*1a37c0*/  STL.64 [R1+0x4f88], R20 ;  /* 0x004f881401007387 */ /* 0x0007e80000100a00 */
[----:B---3--:R-:W3:Y:S01]  /*1a37d0*/  LDL.LU.64 R20, [R1+0x9920] ;  /* 0x0099200001147983 */ /* 0x008ee20000300a00 */
[----:B------:R-:W-:Y:S01]  /*1a37e0*/  IADD3 R18, P4, PT, R8, R29, RZ ;  /* 0x0000001d08127210 */ /* 0x000fe20007f9e0ff */
[----:B------:R-:W-:-:S04]  /*1a37f0*/  IMAD.MOV.U32 R8, RZ, RZ, R19 ;  /* 0x000000ffff087224 */ /* 0x000fc800078e0013 */
[----:B------:R-:W-:-:S05]  /*1a3800*/  IMAD.X R19, R10, 0x1, R28, P4 ;  /* 0x000000010a137824 */ /* 0x000fca00020e061c */
[----:B------:R4:W-:Y:S01]  /*1a3810*/  STL.64 [R1+0x4f80], R18 ;  /* 0x004f801201007387 */ /* 0x0009e20000100a00 */
[----:B---3--:R-:W-:-:S05]  /*1a3820*/  IADD3 R24, P3, PT, R9, R20, RZ ;  /* 0x0000001409187210 */ /* 0x008fca0007f7e0ff */
[----:B------:R3:W-:Y:S04]  /*1a3830*/  STL [R1+0x4f70], R24 ;  /* 0x004f701801007387 */ /* 0x0007e80000100800 */
[----:B----4-:R-:W4:Y:S04]  /*1a3840*/  LDL.LU.64 R18, [R1+0x9918] ;  /* 0x0099180001127983 */ /* 0x010f280000300a00 */
[----:B------:R-:W2:Y:S01]  /*1a3850*/  LDL.LU R25, [R1+0x22c] ;  /* 0x00022c0001197983 */ /* 0x000ea20000300800 */
[----:B---3--:R-:W-:-:S03]  /*1a3860*/  IADD3 R24, P4, PT, R9, R21, RZ ;  /* 0x0000001509187210 */ /* 0x008fc60007f9e0ff */
[----:B------:R3:W-:Y:S04]  /*1a3870*/  STL.64 [R1+0x98f0], R20 ;  /* 0x0098f01401007387 */ /* 0x0007e80000100a00 */
[----:B---3--:R0:W3:Y:S02]  /*1a3880*/  LDL.64 R20, [R1+0x4f78] ;  /* 0x004f780001147983 */ /* 0x0080e40000100a00 */
[----:B---3--:R-:W-:Y:S02]  /*1a3890*/  IMAD.X R21, R10, 0x1, R26, P2 ;  /* 0x000000010a157824 */ /* 0x008fe400010e061a */
[----:B------:R-:W3:Y:S04]  /*1a38a0*/  LDL.LU R10, [R1+0x9910] ;  /* 0x00991000010a7983 */ /* 0x000ee80000300800 */
[----:B------:R0:W-:Y:S04]  /*1a38b0*/  STL.64 [R1+0x9900], R26 ;  /* 0x0099001a01007387 */ /* 0x0001e80000100a00 */
[----:B0-----:R0:W3:Y:S04]  /*1a38c0*/  LDL.64 R26, [R1+0x4f70] ;  /* 0x004f7000011a7983 */ /* 0x0010e80000100a00 */
[----:B------:R2:W-:Y:S02]  /*1a38d0*/  STL [R1+0x4f7c], R21 ;  /* 0x004f7c1501007387 */ /* 0x0005e40000100800 */
[----:B--2---:R-:W-:-:S02]  /*1a38e0*/  IMAD.MOV.U32 R21, RZ, RZ, R25 ;  /* 0x000000ffff157224 */ /* 0x004fc400078e0019 */
[C---:B----4-:R-:W-:Y:S02]  /*1a38f0*/  IMAD.X R25, R11.reuse, 0x1, R19, P4 ;  /* 0x000000010b197824 */ /* 0x050fe400020e0613 */
[----:B---3--:R-:W-:-:S05]  /*1a3900*/  IMAD.X R27, R11, 0x1, R18, P3 ;  /* 0x000000010b1b7824 */ /* 0x008fca00018e0612 */
[----:B------:R-:W-:Y:S04]  /*1a3910*/  STL [R1+0x4f74], R27 ;  /* 0x004f741b01007387 */ /* 0x000fe80000100800 */
[----:B------:R2:W-:Y:S04]  /*1a3920*/  STL.64 [R1+0x4f68], R24 ;  /* 0x004f681801007387 */ /* 0x0005e80000100a00 */
[----:B--2---:R-:W2:Y:S01]  /*1a3930*/  LDL.LU.64 R24, [R1+0x9908] ;  /* 0x0099080001187983 */ /* 0x004ea20000300a00 */
[----:B------:R-:W-:-:S03]  /*1a3940*/  IADD3 R20, P2, PT, R9, R23, RZ ;  /* 0x0000001709147210 */ /* 0x000fc60007f5e0ff */
[----:B------:R3:W-:Y:S01]  /*1a3950*/  STL.64 [R1+0x98e8], R18 ;  /* 0x0098e81201007387 */ /* 0x0007e20000100a00 */
[----:B------:R-:W-:Y:S01]  /*1a3960*/  IADD3 R26, P3, PT, R9, R16, RZ ;  /* 0x00000010091a7210 */ /* 0x000fe20007f7e0ff */
[----:B------:R-:W-:Y:S02]  /*1a3970*/  IMAD.MOV.U32 R27, RZ, RZ, R2 ;  /* 0x000000ffff1b7224 */ /* 0x000fe400078e0002 */
[----:B---3--:R-:W-:Y:S02]  /*1a3980*/  IMAD.MOV.U32 R19, RZ, RZ, R3 ;  /* 0x000000ffff137224 */ /* 0x008fe400078e0003 */
[----:B------:R-:W-:Y:S02]  /*1a3990*/  IMAD.MOV.U32 R3, RZ, RZ, R21 ;  /* 0x000000ffff037224 */ /* 0x000fe400078e0015 */
[----:B------:R-:W-:-:S05]  /*1a39a0*/  IMAD.X R21, R11, 0x1, R22, P2 ;  /* 0x000000010b157824 */ /* 0x000fca00010e0616 */
[----:B------:R3:W-:Y:S04]  /*1a39b0*/  STL.64 [R1+0x4f60], R20 ;  /* 0x004f601401007387 */ /* 0x0007e80000100a00 */
[----:B------:R4:W-:Y:S01]  /*1a39c0*/  STL.64 [R1+0x98d8], R16 ;  /* 0x0098d81001007387 */ /* 0x0009e20000100a00 */
[----:B---3--:R-:W-:Y:S01]  /*1a39d0*/  IADD3 R20, P2, PT, R9, R17, RZ ;  /* 0x0000001109147210 */ /* 0x008fe20007f5e0ff */
[----:B------:R-:W-:Y:S02]  /*1a39e0*/  IMAD.MOV.U32 R21, RZ, RZ, R19 ;  /* 0x000000ffff157224 */ /* 0x000fe400078e0013 */
[----:B----4-:R-:W-:Y:S02]  /*1a39f0*/  IMAD.MOV.U32 R17, RZ, RZ, R27 ;  /* 0x000000ffff117224 */ /* 0x010fe400078e001b */
[----:B------:R-:W-:-:S02]  /*1a3a00*/  IMAD.X R27, R11, 0x1, R14, P3 ;  /* 0x000000010b1b7824 */ /* 0x000fc400018e060e */
[----:B------:R-:W-:-:S03]  /*1a3a10*/  IMAD.MOV.U32 R19, RZ, RZ, R3 ;  /* 0x000000ffff137224 */ /* 0x000fc600078e0003 */
[----:B------:R3:W-:Y:S04]  /*1a3a20*/  STL.64 [R1+0x4f58], R26 ;  /* 0x004f581a01007387 */ /* 0x0007e80000100a00 */
[----:B---3--:R-:W3:Y:S01]  /*1a3a30*/  LDL.LU.64 R26, [R1+0x9900] ;  /* 0x00990000011a7983 */ /* 0x008ee20000300a00 */
[----:B--2---:R-:W-:-:S05]  /*1a3a40*/  IADD3 R2, P4, PT, R9, R25, RZ ;  /* 0x0000001909027210 */ /* 0x004fca0007f9e0ff */
[----:B------:R-:W-:-:S05]  /*1a3a50*/  IMAD.X R3, R11, 0x1, R24, P4 ;  /* 0x000000010b037824 */ /* 0x000fca00020e0618 */
[----:B------:R2:W-:Y:S04]  /*1a3a60*/  STL.64 [R1+0x4f50], R2 ;  /* 0x004f500201007387 */ /* 0x0005e80000100a00 */
[----:B--2---:R-:W2:Y:S01]  /*1a3a70*/  LDL.LU.64 R2, [R1+0x98f8] ;  /* 0x0098f80001027983 */ /* 0x004ea20000300a00 */
[----:B------:R-:W-:-:S03]  /*1a3a80*/  IADD3 R18, P3, PT, R9, R29, RZ ;  /* 0x0000001d09127210 */ /* 0x000fc60007f7e0ff */
[----:B--2---:R3:W-:Y:S04]  /*1a3a90*/  STL.64 [R1+0x98c8], R2 ;  /* 0x0098c80201007387 */ /* 0x0047e80000100a00 */
[----:B------:R2:W-:Y:S01]  /*1a3aa0*/  STL [R1+0x74cc], R9 ;  /* 0x0074cc0901007387 */ /* 0x0005e20000100800 */
[----:B---3--:R-:W-:Y:S01]  /*1a3ab0*/  IADD3 R2, P4, PT, R9, R27, RZ ;  /* 0x0000001b09027210 */ /* 0x008fe20007f9e0ff */
[----:B--2---:R-:W-:Y:S02]  /*1a3ac0*/  IMAD.MOV.U32 R9, RZ, RZ, R21 ;  /* 0x000000ffff097224 */ /* 0x004fe400078e0015 */
[----:B------:R-:W-:-:S05]  /*1a3ad0*/  IMAD.X R21, R11, 0x1, R15, P2 ;  /* 0x000000010b157824 */ /* 0x000fca00010e060f */
[----:B------:R2:W-:Y:S04]  /*1a3ae0*/  STL.64 [R1+0x4f48], R20 ;  /* 0x004f481401007387 */ /* 0x0005e80000100a00 */
[----:B--2---:R-:W2:Y:S04]  /*1a3af0*/  LDL.LU.64 R20, [R1+0x98f0] ;  /* 0x0098f00001147983 */ /* 0x004ea80000300a00 */
[----:B------:R3:W-:Y:S02]  /*1a3b00*/  STL.64 [R1+0x98c0], R14 ;  /* 0x0098c00e01007387 */ /* 0x0007e40000100a00 */
[----:B---3--:R-:W-:-:S02]  /*1a3b10*/  IMAD.MOV.U32 R14, RZ, RZ, R17 ;  /* 0x000000ffff0e7224 */ /* 0x008fc400078e0011 */
[----:B------:R-:W-:Y:S02]  /*1a3b20*/  IMAD.MOV.U32 R17, RZ, RZ, R19 ;  /* 0x000000ffff117224 */ /* 0x000fe400078e0013 */
[C---:B------:R-:W-:Y:S01]  /*1a3b30*/  IMAD.X R19, R11.reuse, 0x1, R28, P3 ;  /* 0x000000010b137824 */ /* 0x040fe200018e061c */
[----:B------:R-:W-:Y:S04]  /*1a3b40*/  STL.64 [R1+0x98d0], R14 ;  /* 0x0098d00e01007387 */ /* 0x000fe80000100a00 */
[----:B------:R3:W-:Y:S04]  /*1a3b50*/  STL.64 [R1+0x4f40], R18 ;  /* 0x004f401201007387 */ /* 0x0007e80000100a00 */
[----:B---3--:R-:W3:Y:S01]  /*1a3b60*/  LDL.LU.64 R18, [R1+0x98e8] ;  /* 0x0098e80001127983 */ /* 0x008ee20000300a00 */
[----:B------:R-:W-:Y:S01]  /*1a3b70*/  IMAD.X R3, R11, 0x1, R26, P4 ;  /* 0x000000010b037824 */ /* 0x000fe200020e061a */
[----:B------:R-:W-:-:S02]  /*1a3b80*/  SHF.R.S32.HI R15, RZ, 0x1f, R10 ;  /* 0x0000001fff0f7819 */ /* 0x000fc4000001140a */
[----:B--2---:R-:W-:Y:S01]  /*1a3b90*/  IADD3 R16, P2, PT, R10, R20, RZ ;  /* 0x000000140a107210 */ /* 0x004fe20007f5e0ff */
[----:B------:R-:W-:Y:S04]  /*1a3ba0*/  STL.64 [R1+0x98b0], R20 ;  /* 0x0098b01401007387 */ /* 0x000fe80000100a00 */
[----:B------:R-:W-:Y:S04]  /*1a3bb0*/  STL [R1+0x98b8], R21 ;  /* 0x0098b81501007387 */ /* 0x000fe80000100800 */
[----:B------:R-:W2:Y:S04]  /*1a3bc0*/  LDL.LU R11, [R1+0x98e0] ;  /* 0x0098e000010b7983 */ /* 0x000ea80000300800 */
[----:B------:R4:W-:Y:S02]  /*1a3bd0*/  STL.64 [R1+0x4f38], R2 ;  /* 0x004f380201007387 */ /* 0x0009e40000100a00 */
[----:B----4-:R-:W-:-:S02]  /*1a3be0*/  IMAD.MOV.U32 R3, RZ, RZ, R17 ;  /* 0x000000ffff037224 */ /* 0x010fc400078e0011 */
[----:B---3--:R-:W-:-:S05]  /*1a3bf0*/  IMAD.X R17, R15, 0x1, R18, P2 ;  /* 0x000000010f117824 */ /* 0x008fca00010e0612 */
[----:B------:R3:W-:Y:S04]  /*1a3c00*/  STL.64 [R1+0x4f30], R16 ;  /* 0x004f301001007387 */ /* 0x0007e80000100a00 */
[----:B---3--:R-:W3:Y:S01]  /*1a3c10*/  LDL.LU.64 R16, [R1+0x98d8] ;  /* 0x0098d80001107983 */ /* 0x008ee20000300a00 */
[----:B------:R-:W-:-:S05]  /*1a3c20*/  IADD3 R14, P3, PT, R10, R21, RZ ;  /* 0x000000150a0e7210 */ /* 0x000fca0007f7e0ff */
[----:B------:R-:W-:Y:S01]  /*1a3c30*/  IMAD.X R15, R15, 0x1, R19, P3 ;  /* 0x000000010f0f7824 */ /* 0x000fe200018e0613 */
[----:B------:R-:W-:-:S04]  /*1a3c40*/  IADD3 R2, P4, PT, R10, R23, RZ ;  /* 0x000000170a027210 */ /* 0x000fc80007f9e0ff */
[----:B------:R4:W-:Y:S01]  /*1a3c50*/  STL.64 [R1+0x4f28], R14 ;  /* 0x004f280e01007387 */ /* 0x0009e20000100a00 */
[----:B------:R-:W-:Y:S01]  /*1a3c60*/  IMAD.MOV.U32 R21, RZ, RZ, R3 ;  /* 0x000000ffff157224 */ /* 0x000fe200078e0003 */
[----:B---3--:R-:W-:-:S05]  /*1a3c70*/  IADD3 R20, P2, PT, R10, R16, RZ ;  /* 0x000000100a147210 */ /* 0x008fca0007f5e0ff */
[----:B------:R-:W-:Y:S04]  /*1a3c80*/  STL [R1+0x4f18], R20 ;  /* 0x004f181401007387 */ /* 0x000fe80000100800 */
[----:B----4-:R-:W3:Y:S04]  /*1a3c90*/  LDL.LU.64 R14, [R1+0x98d0] ;  /* 0x0098d000010e7983 */ /* 0x010ee80000300a00 */
[----:B------:R4:W-:Y:S02]  /*1a3ca0*/  STL [R1+0x98a0], R19 ;  /* 0x0098a01301007387 */ /* 0x0009e40000100800 */
[----:B----4-:R-:W-:-:S05]  /*1a3cb0*/  SHF.R.S32.HI R19, RZ, 0x1f, R10 ;  /* 0x0000001fff137819 */ /* 0x010fca000001140a */
[----:B------:R-:W-:-:S05]  /*1a3cc0*/  IMAD.X R3, R19, 0x1, R22, P4 ;  /* 0x0000000113037824 */ /* 0x000fca00020e0616 */
[----:B------:R4:W-:Y:S04]  /*1a3cd0*/  STL.64 [R1+0x4f20], R2 ;  /* 0x004f200201007387 */ /* 0x0009e80000100a00 */
[----:B----4-:R-:W4:Y:S04]  /*1a3ce0*/  LDL.LU.64 R2, [R1+0x98c8] ;  /* 0x0098c80001027983 */ /* 0x010f280000300a00 */
[----:B------:R0:W-:Y:S04]  /*1a3cf0*/  STL.64 [R1+0x98a8], R22 ;  /* 0x0098a81601007387 */ /* 0x0001e80000100a00 */
[----:B0-----:R0:W2:Y:S04]  /*1a3d00*/  LDL.64 R22, [R1+0x4f18] ;  /* 0x004f180001167983 */ /* 0x0010a80000100a00 */
[----:B----4-:R3:W-:Y:S02]  /*1a3d10*/  STL.64 [R1+0x9888], R2 ;  /* 0x0098880201007387 */ /* 0x0107e40000100a00 */
[----:B---3--:R-:W-:Y:S01]  /*1a3d20*/  IMAD.MOV.U32 R3, RZ, RZ, R14 ;  /* 0x000000ffff037224 */ /* 0x008fe200078e000e */
[C---:B------:R-:W-:Y:S01]  /*1a3d30*/  IADD3 R14, P4, PT, R10.reuse, R17, RZ ;  /* 0x000000110a0e7210 */ /* 0x040fe20007f9e0ff */
[----:B------:R-:W3:Y:S04]  /*1a3d40*/  LDL.LU R2, [R1+0x14] ;  /* 0x0000140001027983 */ /* 0x000ee80000300800 */
[----:B------:R4:W-:Y:S04]  /*1a3d50*/  STL [R1+0x4f08], R14 ;  /* 0x004f080e01007387 */ /* 0x0009e80000100800 */
[----:B----4-:R-:W2:Y:S01]  /*1a3d60*/  LDL.LU.64 R14, [R1+0x98c0] ;  /* 0x0098c000010e7983 */ /* 0x010ea20000300a00 */
[----:B------:R-:W-:-:S03]  /*1a3d70*/  IADD3 R20, P3, PT, R10, R25, RZ ;  /* 0x000000190a147210 */ /* 0x000fc60007f7e0ff */
[----:B------:R4:W-:Y:S04]  /*1a3d80*/  STL.64 [R1+0x9898], R16 ;  /* 0x0098981001007387 */ /* 0x0009e80000100a00 */
[----:B----4-:R0:W4:Y:S04]  /*1a3d90*/  LDL.64 R16, [R1+0x4f08] ;  /* 0x004f080001107983 */ /* 0x0101280000100a00 */
[----:B------:R0:W-:Y:S02]  /*1a3da0*/  STL.64 [R1+0x9890], R6 ;  /* 0x0098900601007387 */ /* 0x0001e40000100a00 */
[----:B0-----:R-:W-:-:S02]  /*1a3db0*/  IMAD.MOV.U32 R6, RZ, RZ, R21 ;  /* 0x000000ffff067224 */ /* 0x001fc400078e0015 */
[C---:B------:R-:W-:Y:S02]  /*1a3dc0*/  IMAD.X R21, R19.reuse, 0x1, R24, P3 ;  /* 0x0000000113157824 */ /* 0x040fe400018e0618 */
[----:B--2---:R-:W-:-:S05]  /*1a3dd0*/  IMAD.X R23, R19, 0x1, R14, P2 ;  /* 0x0000000113177824 */ /* 0x004fca00010e060e */
[----:B------:R-:W-:Y:S04]  /*1a3de0*/  STL [R1+0x4f1c], R23 ;  /* 0x004f1c1701007387 */ /* 0x000fe80000100800 */
[----:B------:R0:W-:Y:S04]  /*1a3df0*/  STL.64 [R1+0x4f10], R20 ;  /* 0x004f101401007387 */ /* 0x0001e80000100a00 */
[----:B0-----:R0:W2:Y:S01]  /*1a3e00*/  LDL.LU R21, [R1+0x98b8] ;  /* 0x0098b80001157983 */ /* 0x0010a20000300800 */
[----:B------:R-:W-:-:S05]  /*1a3e10*/  IADD3 R20, P3, PT, R10, R27, RZ ;  /* 0x0000001b0a147210 */ /* 0x000fca0007f7e0ff */
[----:B------:R2:W-:Y:S01]  /*1a3e20*/  STL [R1+0x4ef8], R20 ;  /* 0x004ef81401007387 */ /* 0x0005e20000100800 */
[----:B------:R-:W-:Y:S01]  /*1a3e30*/  IADD3 R22, P2, PT, R10, R29, RZ ;  /* 0x0000001d0a167210 */ /* 0x000fe20007f5e0ff */
[C---:B----4-:R-:W-:Y:S02]  /*1a3e40*/  IMAD.X R17, R19.reuse, 0x1, R15, P4 ;  /* 0x0000000113117824 */ /* 0x050fe400020e060f */
[----:B--2---:R-:W2:Y:S02]  /*1a3e50*/  LDL.LU.64 R20, [R1+0x98b0] ;  /* 0x0098b00001147983 */ /* 0x004ea40000300a00 */
[----:B------:R-:W-:Y:S02]  /*1a3e60*/  IMAD.X R23, R19, 0x1, R28, P2 ;  /* 0x0000000113177824 */ /* 0x000fe400010e061c */
[----:B------:R-:W-:Y:S04]  /*1a3e70*/  STL [R1+0x74d0], R10 ;  /* 0x0074d00a01007387 */ /* 0x000fe80000100800 */
[----:B------:R3:W-:Y:S04]  /*1a3e80*/  STL [R1+0x4f0c], R17 ;  /* 0x004f0c1101007387 */ /* 0x0007e80000100800 */
[----:B------:R4:W-:Y:S01]  /*1a3e90*/  STL.64 [R1+0x4f00], R22 ;  /* 0x004f001601007387 */ /* 0x0009e20000100a00 */
[----:B---3--:R-:W-:-:S03]  /*1a3ea0*/  IMAD.MOV.U32 R17, RZ, RZ, R2 ;  /* 0x000000ffff117224 */ /* 0x008fc600078e0002 */
[----:B----4-:R-:W3:Y:S01]  /*1a3eb0*/  LDL.LU.64 R22, [R1+0x98a8] ;  /* 0x0098a80001167983 */ /* 0x010ee20000300a00 */
[----:B--2---:R-:W-:-:S03]  /*1a3ec0*/  IADD3 R16, P4, PT, R11, R20, RZ ;  /* 0x000000140b107210 */ /* 0x004fc60007f9e0ff */
[----:B------:R2:W-:Y:S01]  /*1a3ed0*/  STL.64 [R1+0x9870], R20 ;  /* 0x0098701401007387 */ /* 0x0005e20000100a00 */
[----:B------:R-:W-:-:S03]  /*1a3ee0*/  IADD3 R2, P2, PT, R11, R21, RZ ;  /* 0x000000150b027210 */ /* 0x000fc60007f5e0ff */
[----:B--2---:R0:W2:Y:S01]  /*1a3ef0*/  LDL.64 R20, [R1+0x4ef8] ;  /* 0x004ef80001147983 */ /* 0x0040a20000100a00 */
[----:B------:R-:W-:Y:S01]  /*1a3f00*/  IMAD.MOV.U32 R10, RZ, RZ, R3 ;  /* 0x000000ffff0a7224 */ /* 0x000fe200078e0003 */
[----:B------:R-:W-:Y:S01]  /*1a3f10*/  SHF.R.S32.HI R3, RZ, 0x1f, R11 ;  /* 0x0000001fff037819 */ /* 0x000fe2000001140b */
[----:B--2---:R-:W-:Y:S02]  /*1a3f20*/  IMAD.X R21, R19, 0x1, R26, P3 ;  /* 0x0000000113157824 */ /* 0x004fe400018e061a */
[----:B------:R-:W2:Y:S04]  /*1a3f30*/  LDL.LU R19, [R1+0x98a0] ;  /* 0x0098a00001137983 */ /* 0x000ea80000300800 */
[----:B------:R4:W-:Y:S04]  /*1a3f40*/  STL.64 [R1+0x9880], R26 ;  /* 0x0098801a01007387 */ /* 0x0009e80000100a00 */
[----:B------:R-:W-:Y:S01]  /*1a3f50*/  STL [R1+0x4efc], R21 ;  /* 0x004efc1501007387 */ /* 0x000fe20000100800 */
[----:B----4-:R-:W-:-:S02]  /*1a3f60*/  IMAD.MOV.U32 R26, RZ, RZ, R17 ;  /* 0x000000ffff1a7224 */ /* 0x010fc400078e0011 */
[----:B------:R-:W-:-:S05]  /*1a3f70*/  IMAD.X R17, R3, 0x1, R18, P4 ;  /* 0x0000000103117824 */ /* 0x000fca00020e0612 */
[----:B------:R4:W-:Y:S04]  /*1a3f80*/  STL.64 [R1+0x4ef0], R16 ;  /* 0x004ef01001007387 */ /* 0x0009e80000100a00 */
[----:B----4-:R-:W4:Y:S01]  /*1a3f90*/  LDL.LU.64 R16, [R1+0x9898] ;  /* 0x0098980001107983 */ /* 0x010f220000300a00 */
[----:B------:R-:W-:Y:S02]  /*1a3fa0*/  IMAD.MOV.U32 R27, RZ, RZ, R6 ;  /* 0x000000ffff1b7224 */ /* 0x000fe400078e0006 */
[----:B--2---:R-:W-:Y:S01]  /*1a3fb0*/  IMAD.X R3, R3, 0x1, R19, P2 ;  /* 0x0000000103037824 */ /* 0x004fe200010e0613 */
[----:B----4-:R-:W-:-:S05]  /*1a3fc0*/  IADD3 R6, P4, PT, R11, R16, RZ ;  /* 0x000000100b067210 */ /* 0x010fca0007f9e0ff */
[----:B------:R2:W-:Y:S04]  /*1a3fd0*/  STL [R1+0x4ed8], R6 ;  /* 0x004ed80601007387 */ /* 0x0005e80000100800 */
[----:B--2---:R-:W2:Y:S04]  /*1a3fe0*/  LDL.LU.64 R6, [R1+0x9890] ;  /* 0x0098900001067983 */ /* 0x004ea80000300a00 */
[----:B------:R4:W-:Y:S04]  /*1a3ff0*/  STL.64 [R1+0x4ee8], R2 ;  /* 0x004ee80201007387 */ /* 0x0009e80000100a00 */
[----:B----4-:R-:W4:Y:S01]  /*1a4000*/  LDL.LU.64 R2, [R1+0x9888] ;  /* 0x0098880001027983 */ /* 0x010f220000300a00 */
[----:B---3--:R-:W-:-:S03]  /*1a4010*/  IADD3 R20, P3, PT, R11, R23, RZ ;  /* 0x000000170b147210 */ /* 0x008fc60007f7e0ff */
[----:B----4-:R3:W-:Y:S04]  /*1a4020*/  STL.64 [R1+0x9868], R2 ;  /* 0x0098680201007387 */ /* 0x0107e80000100a00 */
[----:B---3--:R0:W3:Y:S04]  /*1a4030*/  LDL.64 R2, [R1+0x4ed8] ;  /* 0x004ed80001027983 */ /* 0x0080e80000100a00 */
[----:B--2---:R-:W-:Y:S04]  /*1a4040*/  STL.64 [R1+0x9878], R6 ;  /* 0x0098780601007387 */ /* 0x004fe80000100a00 */
[----:B------:R2:W-:Y:S02]  /*1a4050*/  STL [R1+0x9860], R19 ;  /* 0x0098601301007387 */ /* 0x0005e40000100800 */
[----:B--2---:R-:W-:-:S05]  /*1a4060*/  SHF.R.S32.HI R19, RZ, 0x1f, R11 ;  /* 0x0000001fff137819 */ /* 0x004fca000001140b */
[----:B------:R-:W-:Y:S02]  /*1a4070*/  IMAD.X R21, R19, 0x1, R22, P3 ;  /* 0x0000000113157824 */ /* 0x000fe400018e0616 */
[----:B------:R-:W-:-:S03]  /*1a4080*/  IMAD.MOV.U32 R6, RZ, RZ, R27 ;  /* 0x000000ffff067224 */ /* 0x000fc600078e001b */
[----:B------:R2:W-:Y:S04]  /*1a4090*/  STL.64 [R1+0x4ee0], R20 ;  /* 0x004ee01401007387 */ /* 0x0005e80000100a00 */
[----:B------:R4:W-:Y:S01]  /*1a40a0*/  STL.64 [R1+0x9858], R16 ;  /* 0x0098581001007387 */ /* 0x0009e20000100a00 */
[C---:B--2---:R-:W-:Y:S01]  /*1a40b0*/  IADD3 R20, P3, PT, R11.reuse, R17, RZ ;  /* 0x000000110b147210 */ /* 0x044fe20007f7e0ff */
[----:B---3--:R-:W-:Y:S01]  /*1a40c0*/  IMAD.MOV.U32 R3, RZ, RZ, R26 ;  /* 0x000000ffff037224 */ /* 0x008fe200078e001a */
[----:B------:R-:W-:-:S03]  /*1a40d0*/  IADD3 R26, P2, PT, R11, R25, RZ ;  /* 0x000000190b1a7210 */ /* 0x000fc60007f5e0ff */
[----:B----4-:R-:W-:Y:S02]  /*1a40e0*/  IMAD.MOV.U32 R17, RZ, RZ, R3 ;  /* 0x000000ffff117224 */ /* 0x010fe400078e0003 */
[C---:B------:R-:W-:Y:S02]  /*1a40f0*/  IMAD.X R3, R19.reuse, 0x1, R14, P4 ;  /* 0x0000000113037824 */ /* 0x040fe400020e060e */
[----:B------:R-:W-:-:S03]  /*1a4100*/  IMAD.X R27, R19, 0x1, R24, P2 ;  /* 0x00000001131b7824 */ /* 0x000fc600010e0618 */
[----:B------:R-:W-:Y:S04]  /*1a4110*/  STL [R1+0x4edc], R3 ;  /* 0x004edc0301007387 */ /* 0x000fe80000100800 */
[----:B------:R2:W-:Y:S04]  /*1a4120*/  STL.64 [R1+0x4ed0], R26 ;  /* 0x004ed01a01007387 */ /* 0x0005e80000100a00 */
[----:B--2---:R-:W2:Y:S01]  /*1a4130*/  LDL.LU.64 R26, [R1+0x9880] ;  /* 0x00988000011a7983 */ /* 0x004ea20000300a00 */
[----:B------:R-:W-:-:S03]  /*1a4140*/  IMAD.MOV.U32 R21, RZ, RZ, R6 ;  /* 0x000000ffff157224 */ /* 0x000fc600078e0006 */
[----:B------:R3:W-:Y:S01]  /*1a4150*/  STL.64 [R1+0x9848], R24 ;  /* 0x0098481801007387 */ /* 0x0007e20000100a00 */
[----:B------:R-:W-:-:S03]  /*1a4160*/  IADD3 R2, P4, PT, R11, R29, RZ ;  /* 0x0000001d0b027210 */ /* 0x000fc60007f9e0ff */
[----:B---3--:R-:W3:Y:S01]  /*1a4170*/  LDL R25, [R1] ;  /* 0x0000000001197983 */ /* 0x008ee20000100800 */
[----:B--2---:R-:W-:-:S05]  /*1a4180*/  IADD3 R6, P2, PT, R11, R27, RZ ;  /* 0x0000001b0b067210 */ /* 0x004fca0007f5e0ff */
[----:B------:R2:W-:Y:S04]  /*1a4190*/  STL [R1+0x4eb8], R6 ;  /* 0x004eb80601007387 */ /* 0x0005e80000100800 */
[----:B--2---:R-:W2:Y:S04]  /*1a41a0*/  LDL.LU.64 R6, [R1+0x9878] ;  /* 0x0098780001067983 */ /* 0x004ea80000300a00 */
[----:B------:R4:W-:Y:S02]  /*1a41b0*/  STL [R1+0x74d4], R11 ;  /* 0x0074d40b01007387 */ /* 0x0009e40000100800 */
[----:B----4-:R-:W-:-:S02]  /*1a41c0*/  IMAD.MOV.U32 R11, RZ, RZ, R21 ;  /* 0x000000ffff0b7224 */ /* 0x010fc400078e0015 */
[----:B------:R-:W-:-:S05]  /*1a41d0*/  IMAD.X R21, R19, 0x1, R15, P3 ;  /* 0x0000000113157824 */ /* 0x000fca00018e060f */
[----:B------:R4:W-:Y:S04]  /*1a41e0*/  STL.64 [R1+0x4ec8], R20 ;  /* 0x004ec81401007387 */ /* 0x0009e80000100a00 */
[----:B----4-:R-:W3:Y:S04]  /*1a41f0*/  LDL.LU.64 R20, [R1+0x9870] ;  /* 0x0098700001147983 */ /* 0x010ee80000300a00 */
[----:B------:R4:W-:Y:S04]  /*1a4200*/  STL.64 [R1+0x9840], R14 ;  /* 0x0098400e01007387 */ /* 0x0009e80000100a00 */
[----:B----4-:R0:W4:Y:S01]  /*1a4210*/  LDL.64 R14, [R1+0x4eb8] ;  /* 0x004eb800010e7983 */ /* 0x0101220000100a00 */
[----:B------:R-:W-:-:S02]  /*1a4220*/  IMAD.X R3, R19, 0x1, R28, P4 ;  /* 0x0000000113037824 */ /* 0x000fc400020e061c */
[----:B----4-:R-:W-:Y:S02]  /*1a4230*/  IMAD.MOV.U32 R15, RZ, RZ, R17 ;  /* 0x000000ffff0f7224 */ /* 0x010fe400078e0011 */
[----:B------:R-:W4:Y:S01]  /*1a4240*/  LDL R17, [R1+0x4a4] ;  /* 0x0004a40001117983 */ /* 0x000f220000100800 */
[----:B---3--:R-:W-:-:S03]  /*1a4250*/  IADD3 R16, P3, PT, R25, R20, RZ ;  /* 0x0000001419107210 */ /* 0x008fc60007f7e0ff */
[----:B------:R3:W-:Y:S01]  /*1a4260*/  STL.64 [R1+0x4ec0], R2 ;  /* 0x004ec00201007387 */ /* 0x0007e20000100a00 */
[----:B------:R-:W-:-:S03]  /*1a4270*/  IADD3 R24, P4, PT, R25, R21, RZ ;  /* 0x0000001519187210 */ /* 0x000fc60007f9e0ff */
[----:B---3--:R-:W3:Y:S04]  /*1a4280*/  LDL.LU.64 R2, [R1+0x9868] ;  /* 0x0098680001027983 */ /* 0x008ee80000300a00 */
[----:B------:R-:W-:Y:S04]  /*1a4290*/  STL.64 [R1+0x9850], R28 ;  /* 0x0098501c01007387 */ /* 0x000fe80000100a00 */
[----:B------:R0:W-:Y:S02]  /*1a42a0*/  STL.64 [R1+0x9830], R20 ;  /* 0x0098301401007387 */ /* 0x0001e40000100a00 */
[----:B0-----:R-:W-:-:S02]  /*1a42b0*/  IMAD.MOV.U32 R21, RZ, RZ, R15 ;  /* 0x000000ffff157224 */ /* 0x001fc400078e000f */
[----:B------:R-:W-:Y:S02]  /*1a42c0*/  IMAD.X R15, R19, 0x1, R26, P2 ;  /* 0x00000001130f7824 */ /* 0x000fe400010e061a */
[----:B------:R-:W2:Y:S04]  /*1a42d0*/  LDL.LU R19, [R1+0x9860] ;  /* 0x0098600001137983 */ /* 0x000ea80000300800 */
[----:B------:R0:W-:Y:S04]  /*1a42e0*/  STL [R1+0x9838], R26 ;  /* 0x0098381a01007387 */ /* 0x0001e80000100800 */
[----:B0-----:R-:W2:Y:S04]  /*1a42f0*/  LDL.LU R26, [R1] ;  /* 0x00000000011a7983 */ /* 0x001ea80000300800 */
[----:B------:R-:W-:Y:S01]  /*1a4300*/  STL [R1+0x4ebc], R15 ;  /* 0x004ebc0f01007387 */ /* 0x000fe20000100800 */
[----:B----4-:R-:W-:-:S05]  /*1a4310*/  IMAD.X R17, R17, 0x1, R18, P3 ;  /* 0x0000000111117824 */ /* 0x010fca00018e0612 */
[----:B------:R0:W-:Y:S04]  /*1a4320*/  STL.64 [R1+0x4eb0], R16 ;  /* 0x004eb01001007387 */ /* 0x0001e80000100a00 */
[----:B0-----:R-:W2:Y:S02]  /*1a4330*/  LDL.LU.64 R16, [R1+0x9858] ;  /* 0x0098580001107983 */ /* 0x001ea40000300a00 */
[----:B--2---:R-:W-:-:S05]  /*1a4340*/  IADD3 R28, P3, PT, R26, R16, RZ ;  /* 0x000000101a1c7210 */ /* 0x004fca0007f7e0ff */
[----:B------:R0:W-:Y:S04]  /*1a4350*/  STL [R1+0x4e98], R28 ;  /* 0x004e981c01007387 */ /* 0x0001e80000100800 */
[----:B0-----:R-:W2:Y:S04]  /*1a4360*/  LDL.LU.64 R28, [R1+0x9850] ;  /* 0x00985000011c7983 */ /* 0x001ea80000300a00 */
[----:B------:R0:W-:Y:S04]  /*1a4370*/  STL [R1+0x9824], R16 ;  /* 0x0098241001007387 */ /* 0x0001e80000100800 */
[----:B0-----:R-:W4:Y:S01]  /*1a4380*/  LDL.LU R16, [R1+0x4a4] ;  /* 0x0004a40001107983 */ /* 0x001f220000300800 */
[----:B------:R-:W-:Y:S01]  /*1a4390*/  IADD3 R14, P2, PT, R26, R23, RZ ;  /* 0x000000171a0e7210 */ /* 0x000fe20007f5e0ff */
[----:B----4-:R-:W-:-:S04]  /*1a43a0*/  IMAD.X R25, R16, 0x1, R19, P4 ;  /* 0x0000000110197824 */ /* 0x010fc800020e0613 */
[----:B------:R-:W-:Y:S01]  /*1a43b0*/  IMAD.X R15, R16, 0x1, R22, P2 ;  /* 0x00000001100f7824 */ /* 0x000fe200010e0616 */
[----:B------:R0:W-:Y:S04]  /*1a43c0*/  STL.64 [R1+0x4ea8], R24 ;  /* 0x004ea81801007387 */ /* 0x0001e80000100a00 */
[----:B0-----:R-:W4:Y:S04]  /*1a43d0*/  LDL.LU.64 R24, [R1+0x9848] ;  /* 0x0098480001187983 */ /* 0x001f280000300a00 */
[----:B------:R-:W-:Y:S04]  /*1a43e0*/  STL.64 [R1+0x9818], R18 ;  /* 0x0098181201007387 */ /* 0x000fe80000100a00 */
[----:B------:R-:W-:Y:S04]  /*1a43f0*/  STL [R1+0x9820], R19 ;  /* 0x0098201301007387 */ /* 0x000fe80000100800 */
[----:B------:R0:W-:Y:S04]  /*1a4400*/  STL.64 [R1+0x4ea0], R14 ;  /* 0x004ea00e01007387 */ /* 0x0001e80000100a00 */
[----:B0-----:R-:W2:Y:S04]  /*1a4410*/  LDL.LU.64 R14, [R1+0x9840] ;  /* 0x00984000010e7983 */ /* 0x001ea80000300a00 */
[----:B------:R0:W-:Y:S04]  /*1a4420*/  STL.64 [R1+0x9828], R22 ;  /* 0x0098281601007387 */ /* 0x0001e80000100a00 */
[----:B0-----:R0:W3:Y:S01]  /*1a4430*/  LDL.64 R22, [R1+0x4e98] ;  /* 0x004e980001167983 */ /* 0x0010e20000100a00 */
[----:B------:R-:W-:-:S03]  /*1a4440*/  IADD3 R20, P2, PT, R26, R17, RZ ;  /* 0x000000111a147210 */ /* 0x000fc60007f5e0ff */
[----:B------:R0:W-:Y:S02]  /*1a4450*/  STL.64 [R1+0x9810], R6 ;  /* 0x0098100601007387 */ /* 0x0001e40000100a00 */
[----:B0-----:R-:W-:Y:S01]  /*1a4460*/  IMAD.MOV.U32 R7, RZ, RZ, R21 ;  /* 0x000000ffff077224 */ /* 0x001fe200078e0015 */
[----:B----4-:R-:W-:-:S05]  /*1a4470*/  IADD3 R18, P4, PT, R26, R25, RZ ;  /* 0x000000191a127210 */ /* 0x010fca0007f9e0ff */
[C---:B------:R-:W-:Y:S02]  /*1a4480*/  IMAD.X R19, R16.reuse, 0x1, R24, P4 ;  /* 0x0000000110137824 */ /* 0x040fe400020e0618 */
[C---:B--2---:R-:W-:Y:S02]  /*1a4490*/  IMAD.X R21, R16.reuse, 0x1, R15, P2 ;  /* 0x0000000110157824 */ /* 0x044fe400010e060f */
[----:B---3--:R-:W-:-:S05]  /*1a44a0*/  IMAD.X R23, R16, 0x1, R14, P3 ;  /* 0x0000000110177824 */ /* 0x008fca00018e060e */
[----:B------:R-:W-:Y:S04]  /*1a44b0*/  STL [R1+0x4e9c], R23 ;  /* 0x004e9c1701007387 */ /* 0x000fe80000100800 */
[----:B------:R0:W-:Y:S01]  /*1a44c0*/  STL.64 [R1+0x9800], R2 ;  /* 0x0098000201007387 */ /* 0x0001e20000100a00 */
[----:B------:R-:W-:-:S03]  /*1a44d0*/  IADD3 R22, P3, PT, R26, R29, RZ ;  /* 0x0000001d1a167210 */ /* 0x000fc60007f7e0ff */
[----:B0-----:R-:W2:Y:S04]  /*1a44e0*/  LDL R3, [R1+0x4] ;  /* 0x0000040001037983 */ /* 0x001ea80000100800 */
[----:B------:R-:W-:Y:S04]  /*1a44f0*/  STL.64 [R1+0x9808], R24 ;  /* 0x0098081801007387 */ /* 0x000fe80000100a00 */
[----:B------:R0:W-:Y:S02]  /*1a4500*/  STL.64 [R1+0x4e90], R18 ;  /* 0x004e901201007387 */ /* 0x0001e40000100a00 */
[----:B0-----:R-:W-:-:S02]  /*1a4510*/  IADD3 R18, P4, PT, R26, R27, RZ ;  /* 0x0000001b1a127210 */ /* 0x001fc40007f9e0ff */
[----:B------:R-:W3:Y:S04]  /*1a4520*/  LDL.LU R26, [R1+0x9838] ;  /* 0x00983800011a7983 */ /* 0x000ee80000300800 */
[----:B------:R0:W-:Y:S04]  /*1a4530*/  STL.64 [R1+0x4e88], R20 ;  /* 0x004e881401007387 */ /* 0x0001e80000100a00 */
[----:B0-----:R-:W2:Y:S01]  /*1a4540*/  LDL.LU.64 R20, [R1+0x9830] ;  /* 0x0098300001147983 */ /* 0x001ea20000300a00 */
[----:B------:R-:W-:-:S03]  /*1a4550*/  IMAD.X R23, R16, 0x1, R28, P3 ;  /* 0x0000000110177824 */ /* 0x000fc600018e061c */
[----:B------:R-:W-:Y:S04]  /*1a4560*/  STL.64 [R1+0x97f8], R14 ;  /* 0x0097f80e01007387 */ /* 0x000fe80000100a00 */
[----:B------:R0:W-:Y:S04]  /*1a4570*/  STL.64 [R1+0x4e80], R22 ;  /* 0x004e801601007387 */ /* 0x0001e80000100a00 */
[----:B0-----:R-:W4:Y:S01]  /*1a4580*/  LDL.LU.64 R22, [R1+0x9828] ;  /* 0x0098280001167983 */ /* 0x001f220000300a00 */
[----:B---3--:R-:W-:Y:S01]  /*1a4590*/  IMAD.X R19, R16, 0x1, R26, P4 ;  /* 0x0000000110137824 */ /* 0x008fe200020e061a */
[----:B--2---:R-:W-:-:S02]  /*1a45a0*/  IADD3 R6, P2, PT, R3, R20, RZ ;  /* 0x0000001403067210 */ /* 0x004fc40007f5e0ff */
[----:B------:R-:W-:Y:S02]  /*1a45b0*/  IADD3 R2, P3, PT, R3, R21, RZ ;  /* 0x0000001503027210 */ /* 0x000fe40007f7e0ff */
[----:B------:R-:W2:Y:S04]  /*1a45c0*/  LDL R3, [R1+0x4a0] ;  /* 0x0004a00001037983 */ /* 0x000ea80000100800 */
[----:B------:R0:W-:Y:S04]  /*1a45d0*/  STL [R1+0x97f0], R21 ;  /* 0x0097f01501007387 */ /* 0x0001e80000100800 */
[----:B0-----:R-:W4:Y:S04]  /*1a45e0*/  LDL.LU R21, [R1+0x4] ;  /* 0x0000040001157983 */ /* 0x001f280000300800 */
[----:B------:R-:W3:Y:S04]  /*1a45f0*/  LDL.LU R16, [R1+0x9824] ;  /* 0x0098240001107983 */ /* 0x000ee80000300800 */
[----:B------:R0:W-:Y:S04]  /*1a4600*/  STL.64 [R1+0x4e78], R18 ;  /* 0x004e781201007387 */ /* 0x0001e80000100a00 */
[----:B0-----:R0:W2:Y:S01]  /*1a4610*/  LDL.LU R19, [R1+0x9820] ;  /* 0x0098200001137983 */ /* 0x0010a20000300800 */
[----:B----4-:R-:W-:-:S05]  /*1a4620*/  IADD3 R18, P4, PT, R21, R23, RZ ;  /* 0x0000001715127210 */ /* 0x010fca0007f9e0ff */
[----:B------:R2:W-:Y:S04]  /*1a4630*/  STL [R1+0x4e60], R18 ;  /* 0x004e601201007387 */ /* 0x0005e80000100800 */
[----:B--2---:R-:W2:Y:S01]  /*1a4640*/  LDL.LU.64 R18, [R1+0x9818] ;  /* 0x0098180001127983 */ /* 0x004ea20000300a00 */
[----:B------:R-:W-:Y:S02]  /*1a4650*/  IMAD.MOV.U32 R14, RZ, RZ, R7 ;  /* 0x000000ffff0e7224 */ /* 0x000fe400078e0007 */
[----:B--2---:R-:W-:Y:S01]  /*1a4660*/  IMAD.X R7, R3, 0x1, R18, P2 ;  /* 0x0000000103077824 */ /* 0x004fe200010e0612 */
[----:B---3--:R-:W-:Y:S01]  /*1a4670*/  IADD3 R24, P2, PT, R21, R16, RZ ;  /* 0x0000001015187210 */ /* 0x008fe20007f5e0ff */
[----:B------:R-:W-:-:S03]  /*1a4680*/  IMAD.X R3, R3, 0x1, R19, P3 ;  /* 0x0000000103037824 */ /* 0x000fc600018e0613 */
[----:B------:R2:W-:Y:S04]  /*1a4690*/  STL.64 [R1+0x4e70], R6 ;  /* 0x004e700601007387 */ /* 0x0005e80000100a00 */
[----:B--2---:R-:W2:Y:S04]  /*1a46a0*/  LDL.LU.64 R6, [R1+0x9810] ;  /* 0x0098100001067983 */ /* 0x004ea80000300a00 */
[----:B------:R3:W-:Y:S04]  /*1a46b0*/  STL [R1+0x4e58], R24 ;  /* 0x004e581801007387 */ /* 0x0007e80000100800 */
[----:B---3--:R-:W3:Y:S04]  /*1a46c0*/  LDL.LU.64 R24, [R1+0x9808] ;  /* 0x0098080001187983 */ /* 0x008ee80000300a00 */
[----:B------:R4:W-:Y:S04]  /*1a46d0*/  STL.64 [R1+0x4e68], R2 ;  /* 0x004e680201007387 */ /* 0x0009e80000100a00 */
[----:B----4-:R-:W4:Y:S04]  /*1a46e0*/  LDL.LU.64 R2, [R1+0x9800] ;  /* 0x0098000001027983 */ /* 0x010f280000300a00 */
[----:B------:R0:W-:Y:S04]  /*1a46f0*/  STL [R1+0x97e0], R19 ;  /* 0x0097e01301007387 */ /* 0x0001e80000100800 */
[----:B0-----:R-:W2:Y:S04]  /*1a4700*/  LDL.LU R19, [R1+0x4a0] ;  /* 0x0004a00001137983 */ /* 0x001ea80000300800 */
[----:B----4-:R0:W-:Y:S04]  /*1a4710*/  STL.64 [R1+0x97e8], R2 ;  /* 0x0097e80201007387 */ /* 0x0101e80000100a00 */
[----:B0-----:R0:W4:Y:S04]  /*1a4720*/  LDL.64 R2, [R1+0x4e58] ;  /* 0x004e580001027983 */ /* 0x0011280000100a00 */
[----:B------:R0:W-:Y:S04]  /*1a4730*/  STL.64 [R1+0x97d0], R10 ;  /* 0x0097d00a01007387 */ /* 0x0001e80000100a00 */
[----:B0-----:R0:W2:Y:S01]  /*1a4740*/  LDL.64 R10, [R1+0x4e60] ;  /* 0x004e6000010a7983 */ /* 0x0010a20000100a00 */
[----:B----4-:R-:W-:Y:S01]  /*1a4750*/  IMAD.MOV.U32 R3, RZ, RZ, R14 ;  /* 0x000000ffff037224 */ /* 0x010fe200078e000e */
[----:B---3--:R-:W-:-:S05]  /*1a4760*/  IADD3 R14, P3, PT, R21, R25, RZ ;  /* 0x00000019150e7210 */ /* 0x008fca0007f7e0ff */
[----:B------:R3:W-:Y:S01]  /*1a4770*/  STL [R1+0x4e50], R14 ;  /* 0x004e500e01007387 */ /* 0x0007e20000100800 */
[----:B--2---:R-:W-:-:S03]  /*1a4780*/  IMAD.X R11, R19, 0x1, R22, P4 ;  /* 0x00000001130b7824 */ /* 0x004fc600020e0616 */
[----:B---3--:R-:W2:Y:S01]  /*1a4790*/  LDL.LU.64 R14, [R1+0x97f8] ;  /* 0x0097f800010e7983 */ /* 0x008ea20000300a00 */
[----:B------:R-:W-:-:S03]  /*1a47a0*/  IADD3 R10, P4, PT, R21, R17, RZ ;  /* 0x00000011150a7210 */ /* 0x000fc60007f9e0ff */
[----:B------:R-:W-:Y:S04]  /*1a47b0*/  STL [R1+0x4e64], R11 ;  /* 0x004e640b01007387 */ /* 0x000fe80000100800 */
[----:B------:R3:W-:Y:S04]  /*1a47c0*/  STL.64 [R1+0x97d8], R16 ;  /* 0x0097d81001007387 */ /* 0x0007e80000100a00 */
[----:B---3--:R0:W3:Y:S01]  /*1a47d0*/  LDL.64 R16, [R1+0x4e50] ;  /* 0x004e500001107983 */ /* 0x0080e20000100a00 */
[----:B------:R-:W-:Y:S02]  /*1a47e0*/  IMAD.MOV.U32 R11, RZ, RZ, R3 ;  /* 0x000000ffff0b7224 */ /* 0x000fe400078e0003 */
[----:B--2---:R-:W-:-:S05]  /*1a47f0*/  IMAD.X R3, R19, 0x1, R14, P2 ;  /* 0x0000000113037824 */ /* 0x004fca00010e060e */
[----:B------:R-:W-:Y:S04]  /*1a4800*/  STL [R1+0x4e5c], R3 ;  /* 0x004e5c0301007387 */ /* 0x000fe80000100800 */
[----:B------:R2:W-:Y:S01]  /*1a4810*/  STL.64 [R1+0x97c8], R24 ;  /* 0x0097c81801007387 */ /* 0x0005e20000100a00 */
[----:B------:R-:W-:Y:S01]  /*1a4820*/  IADD3 R2, P2, PT, R21, R29, RZ ;  /* 0x0000001d15027210 */ /* 0x000fe20007f5e0ff */
[----:B---3--:R-:W-:Y:S02]  /*1a4830*/  IMAD.X R17, R19, 0x1, R24, P3 ;  /* 0x0000000113117824 */ /* 0x008fe400018e0618 */
[----:B--2---:R-:W2:Y:S01]  /*1a4840*/  LDL R25, [R1+0x8] ;  /* 0x0000080001197983 */ /* 0x004ea20000100800 */
[----:B------:R-:W-:-:S03]  /*1a4850*/  IADD3 R16, P3, PT, R21, R27, RZ ;  /* 0x0000001b15107210 */ /* 0x000fc60007f7e0ff */
[----:B------:R3:W-:Y:S04]  /*1a4860*/  STL [R1+0x4e54], R17 ;  /* 0x004e541101007387 */ /* 0x0007e80000100800 */
[----:B------:R-:W4:Y:S01]  /*1a4870*/  LDL.LU R21, [R1+0x97f0] ;  /* 0x0097f00001157983 */ /* 0x000f220000300800 */
[----:B---3--:R-:W-:Y:S02]  /*1a4880*/  IMAD.MOV.U32 R17, RZ, RZ, R11 ;  /* 0x000000ffff117224 */ /* 0x008fe400078e000b */
[----:B------:R-:W-:-:S05]  /*1a4890*/  IMAD.X R11, R19, 0x1, R15, P4 ;  /* 0x00000001130b7824 */ /* 0x000fca00020e060f */
[----:B------:R3:W-:Y:S04]  /*1a48a0*/  STL.64 [R1+0x4e48], R10 ;  /* 0x004e480a01007387 */ /* 0x0007e80000100a00 */
[----:B---3--:R-:W3:Y:S01]  /*1a48b0*/  LDL R11, [R1+0x49c] ;  /* 0x00049c00010b7983 */ /* 0x008ee20000100800 */
[----:B------:R-:W-:-:S05]  /*1a48c0*/  IMAD.X R3, R19, 0x1, R28, P2 ;  /* 0x0000000113037824 */ /* 0x000fca00010e061c */
[----:B------:R0:W-:Y:S04]  /*1a48d0*/  STL.64 [R1+0x4e40], R2 ;  /* 0x004e400201007387 */ /* 0x0001e80000100a00 */
[----:B0-----:R-:W3:Y:S04]  /*1a48e0*/  LDL.LU.64 R2, [R1+0x97e8] ;  /* 0x0097e80001027983 */ /* 0x001ee80000300a00 */
[----:B------:R-:W-:Y:S01]  /*1a48f0*/  STL.64 [R1+0x97c0], R28 ;  /* 0x0097c01c01007387 */ /* 0x000fe20000100a00 */
[C---:B--2---:R-:W-:Y:S02]  /*1a4900*/  IADD3 R10, P4, PT, R25.reuse, R20, RZ ;  /* 0x00000014190a7210 */ /* 0x044fe40007f9e0ff */
[----:B----4-:R-:W-:Y:S01]  /*1a4910*/  IADD3 R24, P2, PT, R25, R21, RZ ;  /* 0x0000001519187210 */ /* 0x010fe20007f5e0ff */
[----:B------:R-:W-:-:S02]  /*1a4920*/  IMAD.MOV.U32 R25, RZ, RZ, R17 ;  /* 0x000000ffff197224 */ /* 0x000fc400078e0011 */
[----:B------:R-:W-:Y:S01]  /*1a4930*/  IMAD.X R17, R19, 0x1, R26, P3 ;  /* 0x0000000113117824 */ /* 0x000fe200018e061a */
[----:B------:R0:W-:Y:S04]  /*1a4940*/  STL [R1+0x97b8], R21 ;  /* 0x0097b81501007387 */ /* 0x0001e80000100800 */
[----:B0-----:R-:W2:Y:S04]  /*1a4950*/  LDL.LU R21, [R1+0x8] ;  /* 0x0000080001157983 */ /* 0x001ea80000300800 */
[----:B------:R-:W4:Y:S04]  /*1a4960*/  LDL.LU R19, [R1+0x97e0] ;  /* 0x0097e00001137983 */ /* 0x000f280000300800 */
[----:B------:R0:W-:Y:S01]  /*1a4970*/  STL.64 [R1+0x4e38], R16 ;  /* 0x004e381001007387 */ /* 0x0001e20000100a00 */
[----:B---3--:R-:W-:-:S03]  /*1a4980*/  IMAD.X R11, R11, 0x1, R18, P4 ;  /* 0x000000010b0b7824 */ /* 0x008fc600020e0612 */
[----:B0-----:R-:W3:Y:S04]  /*1a4990*/  LDL.LU.64 R16, [R1+0x97d8] ;  /* 0x0097d80001107983 */ /* 0x001ee80000300a00 */
[----:B------:R0:W-:Y:S04]  /*1a49a0*/  STL.64 [R1+0x4e30], R10 ;  /* 0x004e300a01007387 */ /* 0x0001e80000100a00 */
[----:B0-----:R-:W2:Y:S04]  /*1a49b0*/  LDL.LU.64 R10, [R1+0x97d0] ;  /* 0x0097d000010a7983 */ /* 0x001ea80000300a00 */
[----:B--2---:R0:W-:Y:S04]  /*1a49c0*/  STL.64 [R1+0x97a8], R10 ;  /* 0x0097a80a01007387 */ /* 0x0041e80000100a00 */
[----:B------:R-:W-:Y:S04]  /*1a49d0*/  STL.64 [R1+0x97b0], R8 ;  /* 0x0097b00801007387 */ /* 0x000fe80000100a00 */
[----:B---3--:R2:W-:Y:S01]  /*1a49e0*/  STL [R1+0x97a0], R16 ;  /* 0x0097a01001007387 */ /* 0x0085e20000100800 */
[----:B0-----:R-:W-:-:S03]  /*1a49f0*/  IADD3 R10, P4, PT, R21, R16, RZ ;  /* 0x00000010150a7210 */ /* 0x001fc60007f9e0ff */
[----:B--2---:R-:W4:Y:S01]  /*1a4a00*/  LDL.LU R16, [R1+0x49c] ;  /* 0x00049c0001107983 */ /* 0x004f220000300800 */
[----:B------:R-:W-:Y:S02]  /*1a4a10*/  IMAD.MOV.U32 R11, RZ, RZ, R25 ;  /* 0x000000ffff0b7224 */ /* 0x000fe400078e0019 */
[----:B----4-:R-:W-:-:S05]  /*1a4a20*/  IMAD.X R25, R16, 0x1, R19, P2 ;  /* 0x0000000110197824 */ /* 0x010fca00010e0613 */
[----:B------:R0:W-:Y:S04]  /*1a4a30*/  STL.64 [R1+0x4e28], R24 ;  /* 0x004e281801007387 */ /* 0x0001e80000100a00 */
[----:B0-----:R-:W2:Y:S01]  /*1a4a40*/  LDL.LU.64 R24, [R1+0x97c8] ;  /* 0x0097c80001187983 */ /* 0x001ea20000300a00 */
[----:B------:R-:W-:Y:S01]  /*1a4a50*/  IADD3 R28, P3, PT, R21, R23, RZ ;  /* 0x00000017151c7210 */ /* 0x000fe20007f7e0ff */
[----:B------:R-:W-:-:S04]  /*1a4a60*/  IMAD.MOV.U32 R9, RZ, RZ, R11 ;  /* 0x000000ffff097224 */ /* 0x000fc800078e000b */
[C---:B------:R-:W-:Y:S02]  /*1a4a70*/  IMAD.X R29, R16.reuse, 0x1, R22, P3 ;  /* 0x00000001101d7824 */ /* 0x040fe400018e0616 */
[----:B------:R-:W-:-:S03]  /*1a4a80*/  IMAD.X R11, R16, 0x1, R14, P4 ;  /* 0x00000001100b7824 */ /* 0x000fc600020e060e */
[----:B------:R0:W-:Y:S01]  /*1a4a90*/  STL.64 [R1+0x4e20], R28 ;  /* 0x004e201c01007387 */ /* 0x0001e20000100a00 */
[----:B--2---:R-:W-:-:S05]  /*1a4aa0*/  IADD3 R8, P2, PT, R21, R25, RZ ;  /* 0x0000001915087210 */ /* 0x004fca0007f5e0ff */
[----:B------:R-:W-:Y:S04]  /*1a4ab0*/  STL [R1+0x4e10], R8 ;  /* 0x004e100801007387 */ /* 0x000fe80000100800 */
[----:B0-----:R-:W2:Y:S04]  /*1a4ac0*/  LDL.LU.64 R28, [R1+0x97c0] ;  /* 0x0097c000011c7983 */ /* 0x001ea80000300a00 */
[----:B------:R0:W-:Y:S04]  /*1a4ad0*/  STL.64 [R1+0x9798], R6 ;  /* 0x0097980601007387 */ /* 0x0001e80000100a00 */
[----:B------:R2:W-:Y:S04]  /*1a4ae0*/  STL.64 [R1+0x4e18], R10 ;  /* 0x004e180a01007387 */ /* 0x0005e80000100a00 */
[----:B0-----:R0:W3:Y:S01]  /*1a4af0*/  LDL.64 R6, [R1+0x4e10] ;  /* 0x004e100001067983 */ /* 0x0010e20000100a00 */
[----:B------:R-:W-:-:S03]  /*1a4b00*/  IADD3 R8, P3, PT, R21, R17, RZ ;  /* 0x0000001115087210 */ /* 0x000fc60007f7e0ff */
[----:B------:R-:W-:Y:S01]  /*1a4b10*/  STL.64 [R1+0x9790], R24 ;  /* 0x0097901801007387 */ /* 0x000fe20000100a00 */
[C---:B--2---:R-:W-:Y:S01]  /*1a4b20*/  IADD3 R10, P4, PT, R21.reuse, R29, RZ ;  /* 0x0000001d150a7210 */ /* 0x044fe20007f9e0ff */
[----:B---3--:R-:W-:Y:S01]  /*1a4b30*/  IMAD.X R7, R16, 0x1, R24, P2 ;  /* 0x0000000110077824 */ /* 0x008fe200010e0618 */
[----:B------:R-:W-:-:S04]  /*1a4b40*/  IADD3 R6, P2, PT, R21, R27, RZ ;  /* 0x0000001b15067210 */ /* 0x000fc80007f5e0ff */
[----:B------:R2:W-:Y:S04]  /*1a4b50*/  STL [R1+0x4e14], R7 ;  /* 0x004e140701007387 */ /* 0x0005e80000100800 */
[----:B------:R-:W3:Y:S04]  /*1a4b60*/  LDL.LU R21, [R1+0x97b8] ;  /* 0x0097b80001157983 */ /* 0x000ee80000300800 */
[----:B--2---:R-:W3:Y:S01]  /*1a4b70*/  LDL R7, [R1+0xc] ;  /* 0x00000c0001077983 */ /* 0x004ee20000100800 */
[----:B------:R-:W-:Y:S02]  /*1a4b80*/  IMAD.MOV.U32 R11, RZ, RZ, R9 ;  /* 0x000000ffff0b7224 */ /* 0x000fe400078e0009 */
[----:B------:R-:W-:-:S02]  /*1a4b90*/  IMAD.X R9, R16, 0x1, R15, P3 ;  /* 0x0000000110097824 */ /* 0x000fc400018e060f */
[----:B------:R-:W-:Y:S02]  /*1a4ba0*/  IMAD.MOV.U32 R25, RZ, RZ, R11 ;  /* 0x000000ffff197224 */ /* 0x000fe400078e000b */
[----:B------:R-:W-:Y:S01]  /*1a4bb0*/  IMAD.X R11, R16, 0x1, R28, P4 ;  /* 0x00000001100b7824 */ /* 0x000fe200020e061c */
[----:B------:R2:W-:Y:S04]  /*1a4bc0*/  STL.64 [R1+0x4e08], R8 ;  /* 0x004e080801007387 */ /* 0x0005e80000100a00 */
[----:B--2---:R-:W2:Y:S04]  /*1a4bd0*/  LDL.LU.64 R8, [R1+0x97b0] ;  /* 0x0097b00001087983 */ /* 0x004ea80000300a00 */
[----:B------:R-:W-:Y:S04]  /*1a4be0*/  STL.64 [R1+0x9788], R14 ;  /* 0x0097880e01007387 */ /* 0x000fe80000100a00 */
[----:B------:R4:W-:Y:S04]  /*1a4bf0*/  STL.64 [R1+0x4e00], R10 ;  /* 0x004e000a01007387 */ /* 0x0009e80000100a00 */
[----:B----4-:R-:W4:Y:S04]  /*1a4c00*/  LDL.LU.64 R10, [R1+0x97a8] ;  /* 0x0097a800010a7983 */ /* 0x010f280000300a00 */
[----:B------:R-:W-:Y:S01]  /*1a4c10*/  STL.64 [R1+0x9780], R28 ;  /* 0x0097801c01007387 */ /* 0x000fe20000100a00 */
[----:B---3--:R-:W-:-:S02]  /*1a4c20*/  IADD3 R14, P4, PT, R7, R21, RZ ;  /* 0x00000015070e7210 */ /* 0x008fc40007f9e0ff */
[----:B------:R-:W-:Y:S01]  /*1a4c30*/  IADD3 R24, P3, PT, R7, R20, RZ ;  /* 0x0000001407187210 */ /* 0x000fe20007f7e0ff */
[----:B------:R-:W-:Y:S02]  /*1a4c40*/  IMAD.X R7, R16, 0x1, R26, P2 ;  /* 0x0000000110077824 */ /* 0x000fe400010e061a */
[----:B------:R-:W-:Y:S04]  /*1a4c50*/  STL [R1+0x4de8], R14 ;  /* 0x004de80e01007387 */ /* 0x000fe80000100800 */
[----:B------:R3:W-:Y:S04]  /*1a4c60*/  STL.64 [R1+0x9770], R20 ;  /* 0x0097701401007387 */ /* 0x0007e80000100a00 */
[----:B---3--:R-:W3:Y:S04]  /*1a4c70*/  LDL.LU R20, [R1+0xc] ;  /* 0x00000c0001147983 */ /* 0x008ee80000300800 */
[----:B------:R-:W2:Y:S04]  /*1a4c80*/  LDL.LU R16, [R1+0x97a0] ;  /* 0x0097a00001107983 */ /* 0x000ea80000300800 */
[----:B------:R0:W-:Y:S04]  /*1a4c90*/  STL.64 [R1+0x4df8], R6 ;  /* 0x004df80601007387 */ /* 0x0001e80000100a00 */
[----:B0-----:R-:W2:Y:S04]  /*1a4ca0*/  LDL.LU.64 R6, [R1+0x9798] ;  /* 0x0097980001067983 */ /* 0x001ea80000300a00 */
[----:B------:R0:W-:Y:S04]  /*1a4cb0*/  STL.64 [R1+0x9778], R26 ;  /* 0x0097781a01007387 */ /* 0x0001e80000100a00 */
[----:B0-----:R0:W2:Y:S01]  /*1a4cc0*/  LDL.64 R26, [R1+0x4de8] ;  /* 0x004de800011a7983 */ /* 0x0010a20000100a00 */
[----:B------:R-:W-:-:S03]  /*1a4cd0*/  IMAD.MOV.U32 R15, RZ, RZ, R25 ;  /* 0x000000ffff0f7224 */ /* 0x000fc600078e0019 */
[----:B--2---:R-:W2:Y:S02]  /*1a4ce0*/  LDL R27, [R1+0x498] ;  /* 0x00049800011b7983 */ /* 0x004ea40000100800 */
[C---:B--2---:R-:W-:Y:S02]  /*1a4cf0*/  IMAD.X R25, R27.reuse, 0x1, R18, P3 ;  /* 0x000000011b197824 */ /* 0x044fe400018e0612 */
[----:B------:R-:W-:-:S03]  /*1a4d00*/  IMAD.X R27, R27, 0x1, R19, P4 ;  /* 0x000000011b1b7824 */ /* 0x000fc600020e0613 */
[----:B------:R2:W-:Y:S04]  /*1a4d10*/  STL.64 [R1+0x4df0], R24 ;  /* 0x004df01801007387 */ /* 0x0005e80000100a00 */
[----:B--2---:R-:W2:Y:S04]  /*1a4d20*/  LDL.LU.64 R24, [R1+0x9790] ;  /* 0x0097900001187983 */ /* 0x004ea80000300a00 */
[----:B------:R-:W-:Y:S04]  /*1a4d30*/  STL.64 [R1+0x9768], R6 ;  /* 0x0097680601007387 */ /* 0x000fe80000100a00 */
[----:B------:R-:W-:Y:S04]  /*1a4d40*/  STL [R1+0x4dec], R27 ;  /* 0x004dec1b01007387 */ /* 0x000fe80000100800 */
[----:B------:R0:W-:Y:S04]  /*1a4d50*/  STL [R1+0x9760], R19 ;  /* 0x0097601301007387 */ /* 0x0001e80000100800 */
[----:B0-----:R-:W2:Y:S01]  /*1a4d60*/  LDL.LU R19, [R1+0x498] ;  /* 0x0004980001137983 */ /* 0x001ea20000300800 */
[C---:B---3--:R-:W-:Y:S01]  /*1a4d70*/  IADD3 R14, P2, PT, R20.reuse, R23, RZ ;  /* 0x00000017140e7210 */ /* 0x048fe20007f5e0ff */
[----:B------:R-:W-:Y:S01]  /*1a4d80*/  IMAD.MOV.U32 R29, RZ, RZ, R15 ;  /* 0x000000ffff1d7224 */ /* 0x000fe200078e000f */
[----:B------:R-:W-:-:S03]  /*1a4d90*/  IADD3 R28, P3, PT, R20, R16, RZ ;  /* 0x00000010141c7210 */ /* 0x000fc60007f7e0ff */
[----:B--2---:R-:W-:Y:S01]  /*1a4da0*/  IMAD.X R15, R19, 0x1, R22, P2 ;  /* 0x00000001130f7824 */ /* 0x004fe200010e0616 */
[----:B------:R-:W-:-:S04]  /*1a4db0*/  IADD3 R6, P2, PT, R20, R17, RZ ;  /* 0x0000001114067210 */ /* 0x000fc80007f5e0ff */
[----:B------:R0:W-:Y:S04]  /*1a4dc0*/  STL.64 [R1+0x4de0], R14 ;  /* 0x004de00e01007387 */ /* 0x0001e80000100a00 */
[----:B0-----:R-:W2:Y:S04]  /*1a4dd0*/  LDL.LU.64 R14, [R1+0x9788] ;  /* 0x00978800010e7983 */ /* 0x001ea80000300a00 */
[----:B------:R0:W-:Y:S04]  /*1a4de0*/  STL.64 [R1+0x9758], R16 ;  /* 0x0097581001007387 */ /* 0x0001e80000100a00 */
[----:B------:R-:W-:Y:S04]  /*1a4df0*/  STL [R1+0x4dc8], R6 ;  /* 0x004dc80601007387 */ /* 0x000fe80000100800 */
[----:B0-----:R0:W3:Y:S01]  /*1a4e00*/  LDL.64 R16, [R1+0x4dc8] ;  /* 0x004dc80001107983 */ /* 0x0010e20000100a00 */
[----:B------:R-:W-:-:S05]  /*1a4e10*/  IADD3 R26, P4, PT, R20, R25, RZ ;  /* 0x00000019141a7210 */ /* 0x000fca0007f9e0ff */
[C---:B------:R-:W-:Y:S02]  /*1a4e20*/  IMAD.X R27, R19.reuse, 0x1, R24, P4 ;  /* 0x00000001131b7824 */ /* 0x040fe400020e0618 */
[----:B---3--:R-:W-:Y:S02]  /*1a4e30*/  IMAD.MOV.U32 R17, RZ, RZ, R29 ;  /* 0x000000ffff117224 */ /* 0x008fe400078e001d */
[----:B--2---:R-:W-:-:S05]  /*1a4e40*/  IMAD.X R29, R19, 0x1, R14, P3 ;  /* 0x00000001131d7824 */ /* 0x004fca00018e060e */
[----:B------:R2:W-:Y:S04]  /*1a4e50*/  STL.64 [R1+0x4dd8], R28 ;  /* 0x004dd81c01007387 */ /* 0x0005e80000100a00 */
[----:B--2---:R-:W2:Y:S04]  /*1a4e60*/  LDL.LU.64 R28, [R1+0x9780] ;  /* 0x00978000011c7983 */ /* 0x004ea80000300a00 */
[----:B------:R3:W-:Y:S04]  /*1a4e70*/  STL.64 [R1+0x9748], R8 ;  /* 0x0097480801007387 */ /* 0x0007e80000100a00 */
[----:B---3--:R-:W3:Y:S04]  /*1a4e80*/  LDL R9, [R1+0x10] ;  /* 0x0000100001097983 */ /* 0x008ee80000100800 */
[----:B------:R0:W-:Y:S04]  /*1a4e90*/  STL.64 [R1+0x4dd0], R26 ;  /* 0x004dd01a01007387 */ /* 0x0001e80000100a00 */
[----:B0-----:R-:W3:Y:S04]  /*1a4ea0*/  LDL.LU.64 R26, [R1+0x9778] ;  /* 0x00977800011a7983 */ /* 0x001ee80000300a00 */
[----:B------:R-:W-:Y:S01]  /*1a4eb0*/  STL.64 [R1+0x9750], R24 ;  /* 0x0097501801007387 */ /* 0x000fe20000100a00 */
[----:B--2---:R-:W-:-:S02]  /*1a4ec0*/  IADD3 R6, P3, PT, R20, R29, RZ ;  /* 0x0000001d14067210 */ /* 0x004fc40007f7e0ff */
[----:B---3--:R-:W-:-:S05]  /*1a4ed0*/  IADD3 R20, P4, PT, R20, R27, RZ ;  /* 0x0000001b14147210 */ /* 0x008fca0007f9e0ff */
[----:B------:R0:W-:Y:S04]  /*1a4ee0*/  STL [R1+0x4db8], R20 ;  /* 0x004db81401007387 */ /* 0x0001e80000100800 */
[----:B0-----:R-:W2:Y:S01]  /*1a4ef0*/  LDL.LU.64 R20, [R1+0x9770] ;  /* 0x0097700001147983 */ /* 0x001ea20000300a00 */
[----:B------:R-:W-:Y:S02]  /*1a4f00*/  IMAD.MOV.U32 R24, RZ, RZ, R17 ;  /* 0x000000ffff187224 */ /* 0x000fe400078e0011 */
[C---:B------:R-:W-:Y:S01]  /*1a4f10*/  IMAD.X R17, R19.reuse, 0x1, R15, P2 ;  /* 0x0000000113117824 */ /* 0x040fe200010e060f */
[----:B------:R-:W-:Y:S01]  /*1a4f20*/  STL.64 [R1+0x9738], R14 ;  /* 0x0097380e01007387 */ /* 0x000fe20000100a00 */
[----:B------:R-:W-:-:S03]  /*1a4f30*/  IMAD.X R7, R19, 0x1, R28, P3 ;  /* 0x0000000113077824 */ /* 0x000fc600018e061c */
[----:B------:R0:W-:Y:S04]  /*1a4f40*/  STL [R1+0x9740], R15 ;  /* 0x0097400f01007387 */ /* 0x0001e80000100800 */
[----:B0-----:R0:W3:Y:S04]  /*1a4f50*/  LDL.64 R14, [R1+0x4db8] ;  /* 0x004db800010e7983 */ /* 0x0010e80000100a00 */
[----:B------:R-:W-:Y:S04]  /*1a4f60*/  STL [R1+0x4dcc], R17 ;  /* 0x004dcc1101007387 */ /* 0x000fe80000100800 */
[----:B------:R0:W-:Y:S04]  /*1a4f70*/  STL.64 [R1+0x4dc0], R6 ;  /* 0x004dc00601007387 */ /* 0x0001e80000100a00 */
[----:B0-----:R-:W4:Y:S01]  /*1a4f80*/  LDL.LU.64 R6, [R1+0x9768] ;  /* 0x0097680001067983 */ /* 0x001f220000300a00 */
[----:B--2---:R-:W-:-:S02]  /*1a4f90*/  IADD3 R16, P2, PT, R9, R20, RZ ;  /* 0x0000001409107210 */ /* 0x004fc40007f5e0ff */
[----:B------:R-:W-:Y:S02]  /*1a4fa0*/  IADD3 R8, P3, PT, R9, R21, RZ ;  /* 0x0000001509087210 */ /* 0x000fe40007f7e0ff */
[----:B------:R-:W2:Y:S04]  /*1a4fb0*/  LDL R9, [R1+0x494] ;  /* 0x0004940001097983 */ /* 0x000ea80000100800 */
[----:B------:R0:W-:Y:S01]  /*1a4fc0*/  STL [R1+0x9734], R21 ;  /* 0x0097341501007387 */ /* 0x0001e20000100800 */
[----:B---3--:R-:W-:-:S03]  /*1a4fd0*/  IMAD.X R15, R19, 0x1, R26, P4 ;  /* 0x00000001130f7824 */ /* 0x008fc600020e061a */
[----:B0-----:R-:W3:Y:S04]  /*1a4fe0*/  LDL.LU R21, [R1+0x10] ;  /* 0x0000100001157983 */ /* 0x001ee80000300800 */
[----:B------:R-:W3:Y:S04]  /*1a4ff0*/  LDL.LU R19, [R1+0x9760] ;  /* 0x0097600001137983 */ /* 0x000ee80000300800 */
[----:B------:R-:W-:Y:S01]  /*1a5000*/  STL [R1+0x4dbc], R15 ;  /* 0x004dbc0f01007387 */ /* 0x000fe20000100800 */
[----:B--2---:R-:W-:-:S05]  /*1a5010*/  IMAD.X R17, R9, 0x1, R18, P2 ;  /* 0x0000000109117824 */ /* 0x004fca00010e0612 */
[----:B------:R0:W-:Y:S04]  /*1a5020*/  STL.64 [R1+0x4db0], R16 ;  /* 0x004db01001007387 */ /* 0x0001e80000100a00 */
[----:B0-----:R-:W2:Y:S01]  /*1a5030*/  LDL.LU.64 R16, [R1+0x9758] ;  /* 0x0097580001107983 */ /* 0x001ea20000300a00 */
[----:B------:R-:W-:Y:S02]  /*1a5040*/  IMAD.MOV.U32 R15, RZ, RZ, R24 ;  /* 0x000000ffff0f7224 */ /* 0x000fe400078e0018 */
[----:B---3--:R-:W-:Y:S01]  /*1a5050*/  IMAD.X R9, R9, 0x1, R19, P3 ;  /* 0x0000000109097824 */ /* 0x008fe200018e0613 */
[----:B--2---:R-:W-:-:S05]  /*1a5060*/  IADD3 R24, P2, PT, R21, R16, RZ ;  /* 0x0000001015187210 */ /* 0x004fca0007f5e0ff */
[----:B------:R0:W-:Y:S04]  /*1a5070*/  STL [R1+0x4d98], R24 ;  /* 0x004d981801007387 */ /* 0x0001e80000100800 */
[----:B0-----:R-:W2:Y:S04]  /*1a5080*/  LDL.LU.64 R24, [R1+0x9750] ;  /* 0x0097500001187983 */ /* 0x001ea80000300a00 */
[----:B------:R0:W-:Y:S04]  /*1a5090*/  STL.64 [R1+0x4da8], R8 ;  /* 0x004da80801007387 */ /* 0x0001e80000100a00 */
[----:B0-----:R-:W3:Y:S04]  /*1a50a0*/  LDL.LU.64 R8, [R1+0x9748] ;  /* 0x0097480001087983 */ /* 0x001ee80000300a00 */
[----:B------:R0:W-:Y:S04]  /*1a50b0*/  STL.64 [R1+0x9718], R18 ;  /* 0x0097181201007387 */ /* 0x0001e80000100a00 */
[----:B0-----:R-:W4:Y:S01]  /*1a50c0*/  LDL.LU R19, [R1+0x38] ;  /* 0x0000380001137983 */ /* 0x001f220000300800 */
[----:B--2---:R-:W-:-:S03]  /*1a50d0*/  IADD3 R18, P3, PT, R21, R25, RZ ;  /* 0x0000001915127210 */ /* 0x004fc60007f7e0ff */
[----:B---3--:R-:W-:Y:S04]  /*1a50e0*/  STL.64 [R1+0x9728], R8 ;  /* 0x0097280801007387 */ /* 0x008fe80000100a00 */
[----:B------:R0:W-:Y:S04]  /*1a50f0*/  STL [R1+0x9730], R9 ;  /* 0x0097300901007387 */ /* 0x0001e80000100800 */
[----:B0-----:R0:W4:Y:S04]  /*1a5100*/  LDL.64 R8, [R1+0x4d98] ;  /* 0x004d980001087983 */ /* 0x0011280000100a00 */
[----:B------:R2:W-:Y:S04]  /*1a5110*/  STL [R1+0x9720], R25 ;  /* 0x0097201901007387 */ /* 0x0005e80000100800 */
[----:B--2---:R-:W2:Y:S01]  /*1a5120*/  LDL.LU R25, [R1+0x494] ;  /* 0x0004940001197983 */ /* 0x004ea20000300800 */
[----:B------:R-:W-:Y:S01]  /*1a5130*/  IADD3 R14, P4, PT, R21, R23, RZ ;  /* 0x00000017150e7210 */ /* 0x000fe20007f9e0ff */
[----:B----4-:R-:W-:-:S02]  /*1a5140*/  IMAD.MOV.U32 R9, RZ, RZ, R19 ;  /* 0x000000ffff097224 */ /* 0x010fc400078e0013 */
[----:B------:R-:W-:Y:S02]  /*1a5150*/  IMAD.MOV.U32 R19, RZ, RZ, R15 ;  /* 0x000000ffff137224 */ /* 0x000fe400078e000f */
[----:B--2---:R-:W-:-:S05]  /*1a5160*/  IMAD.X R15, R25, 0x1, R22, P4 ;  /* 0x00000001190f7824 */ /* 0x004fca00020e0616 */
[----:B------:R2:W-:Y:S04]  /*1a5170*/  STL.64 [R1+0x4da0], R14 ;  /* 0x004da00e01007387 */ /* 0x0005e80000100a00 */
[----:B--2---:R0:W2:Y:S01]  /*1a5180*/  LDL.LU R15, [R1+0x9740] ;  /* 0x00974000010f7983 */ /* 0x0040a20000300800 */
[----:B------:R-:W-:-:S05]  /*1a5190*/  IADD3 R14, P4, PT, R21, R17, RZ ;  /* 0x00000011150e7210 */ /* 0x000fca0007f9e0ff */
[----:B------:R2:W-:Y:S04]  /*1a51a0*/  STL [R1+0x4d88], R14 ;  /* 0x004d880e01007387 */ /* 0x0005e80000100800 */
[----:B--2---:R-:W2:Y:S04]  /*1a51b0*/  LDL.LU.64 R14, [R1+0x9738] ;  /* 0x00973800010e7983 */ /* 0x004ea80000300a00 */
[----:B------:R3:W-:Y:S04]  /*1a51c0*/  STL.64 [R1+0x9710], R16 ;  /* 0x0097101001007387 */ /* 0x0007e80000100a00 */
[----:B---3--:R0:W3:Y:S02]  /*1a51d0*/  LDL.64 R16, [R1+0x4d88] ;  /* 0x004d880001107983 */ /* 0x0080e40000100a00 */
[----:B---3--:R-:W-:-:S02]  /*1a51e0*/  IMAD.MOV.U32 R17, RZ, RZ, R9 ;  /* 0x000000ffff117224 */ /* 0x008fc400078e0009 */
[----:B--2---:R-:W-:-:S05]  /*1a51f0*/  IMAD.X R9, R25, 0x1, R14, P2 ;  /* 0x0000000119097824 */ /* 0x004fca00010e060e */
[----:B------:R2:W-:Y:S02]  /*1a5200*/  STL [R1+0x4d9c], R9 ;  /* 0x004d9c0901007387 */ /* 0x0005e40000100800 */
[----:B--2---:R-:W-:Y:S02]  /*1a5210*/  IMAD.MOV.U32 R9, RZ, RZ, R19 ;  /* 0x000000ffff097224 */ /* 0x004fe400078e0013 */
[----:B------:R-:W-:Y:S01]  /*1a5220*/  IMAD.X R19, R25, 0x1, R24, P3 ;  /* 0x0000000119137824 */ /* 0x000fe200018e0618 */
[----:B------:R-:W-:-:S04]  /*1a5230*/  IADD3 R8, P2, PT, R21, R29, RZ ;  /* 0x0000001d15087210 */ /* 0x000fc80007f5e0ff */
[----:B------:R2:W-:Y:S02]  /*1a5240*/  STL.64 [R1+0x4d90], R18 ;  /* 0x004d901201007387 */ /* 0x0005e40000100a00 */
[----:B--2---:R-:W-:Y:S02]  /*1a5250*/  IMAD.MOV.U32 R19, RZ, RZ, R17 ;  /* 0x000000ffff137224 */ /* 0x004fe400078e0011 */
[----:B------:R-:W-:Y:S01]  /*1a5260*/  IMAD.X R17, R25, 0x1, R15, P4 ;  /* 0x0000000119117824 */ /* 0x000fe200020e060f */
[----:B------:R-:W-:Y:S02]  /*1a5270*/  IADD3 R18, P3, PT, R21, R27, RZ ;  /* 0x0000001b15127210 */ /* 0x000fe40007f7e0ff */
[----:B------:R-:W2:Y:S01]  /*1a5280*/  LDL.LU R21, [R1+0x9734] ;  /* 0x0097340001157983 */ /* 0x000ea20000300800 */
[----:B------:R-:W-:-:S03]  /*1a5290*/  IADD3 R16, P4, PT, R9, R20, RZ ;  /* 0x0000001409107210 */ /* 0x000fc60007f9e0ff */
[----:B------:R3:W-:Y:S02]  /*1a52a0*/  STL [R1+0x4d8c], R17 ;  /* 0x004d8c1101007387 */ /* 0x0007e40000100800 */
[----:B---3--:R-:W-:Y:S02]  /*1a52b0*/  IMAD.MOV.U32 R17, RZ, RZ, R9 ;  /* 0x000000ffff117224 */ /* 0x008fe400078e0009 */
[----:B------:R-:W-:-:S05]  /*1a52c0*/  IMAD.X R9, R25, 0x1, R28, P2 ;  /* 0x0000000119097824 */ /* 0x000fca00010e061c */
[----:B------:R3:W-:Y:S04]  /*1a52d0*/  STL.64 [R1+0x4d80], R8 ;  /* 0x004d800801007387 */ /* 0x0007e80000100a00 */
[----:B---3--:R0:W3:Y:S01]  /*1a52e0*/  LDL.LU R9, [R1+0x9730] ;  /* 0x0097300001097983 */ /* 0x0080e20000300800 */
[----:B--2---:R-:W-:-:S05]  /*1a52f0*/  IADD3 R8, P2, PT, R17, R21, RZ ;  /* 0x0000001511087210 */ /* 0x004fca0007f5e0ff */
[----:B------:R3:W-:Y:S04]  /*1a5300*/  STL [R1+0x4d68], R8 ;  /* 0x004d680801007387 */ /* 0x0007e80000100800 */
[----:B---3--:R-:W2:Y:S04]  /*1a5310*/  LDL.LU.64 R8, [R1+0x9728] ;  /* 0x0097280001087983 */ /* 0x008ea80000300a00 */
[----:B------:R3:W-:Y:S02]  /*1a5320*/  STL.64 [R1+0x9700], R20 ;  /* 0x0097001401007387 */ /* 0x0007e40000100a00 */
[----:B---3--:R-:W-:-:S02]  /*1a5330*/  IMAD.MOV.U32 R21, RZ, RZ, R19 ;  /* 0x000000ffff157224 */ /* 0x008fc400078e0013 */
[----:B------:R-:W-:Y:S02]  /*1a5340*/  IMAD.X R19, R25, 0x1, R26, P3 ;  /* 0x0000000119137824 */ /* 0x000fe400018e061a */
[----:B------:R-:W3:Y:S04]  /*1a5350*/  LDL.LU R25, [R1+0x9720] ;  /* 0x0097200001197983 */ /* 0x000ee80000300800 */
[----:B------:R4:W-:Y:S01]  /*1a5360*/  STL.64 [R1+0x4d78], R18 ;  /* 0x004d781201007387 */ /* 0x0009e20000100a00 */
[----:B------:R-:W-:-:S03]  /*1a5370*/  IADD3 R20, P3, PT, R17, R23, RZ ;  /* 0x0000001711147210 */ /* 0x000fc60007f7e0ff */
[----:B----4-:R-:W4:Y:S04]  /*1a5380*/  LDL.LU.64 R18, [R1+0x9718] ;  /* 0x0097180001127983 */ /* 0x010f280000300a00 */
[----:B------:R0:W-:Y:S04]  /*1a5390*/  STL.64 [R1+0x9708], R26 ;  /* 0x0097081a01007387 */ /* 0x0001e80000100a00 */
[----:B0-----:R0:W2:Y:S04]  /*1a53a0*/  LDL.64 R26, [R1+0x4d68] ;  /* 0x004d6800011a7983 */ /* 0x0010a80000100a00 */
[----:B------:R0:W-:Y:S04]  /*1a53b0*/  STL [R1+0x96e0], R23 ;  /* 0x0096e01701007387 */ /* 0x0001e80000100800 */
[----:B0-----:R-:W4:Y:S01]  /*1a53c0*/  LDL.LU R23, [R1+0x490] ;  /* 0x0004900001177983 */ /* 0x001f220000300800 */
[----:B--2---:R-:W-:-:S02]  /*1a53d0*/  IMAD.MOV.U32 R27, RZ, RZ, R21 ;  /* 0x000000ffff1b7224 */ /* 0x004fc400078e0015 */
[----:B------:R-:W-:Y:S02]  /*1a53e0*/  IMAD.MOV.U32 R21, RZ, RZ, R17 ;  /* 0x000000ffff157224 */ /* 0x000fe400078e0011 */
[----:B----4-:R-:W-:-:S05]  /*1a53f0*/  IMAD.X R17, R23, 0x1, R18, P4 ;  /* 0x0000000117117824 */ /* 0x010fca00020e0612 */
[----:B------:R0:W-:Y:S04]  /*1a5400*/  STL.64 [R1+0x4d70], R16 ;  /* 0x004d701001007387 */ /* 0x0001e80000100a00 */
[----:B0-----:R-:W2:Y:S04]  /*1a5410*/  LDL.LU.64 R16, [R1+0x9710] ;  /* 0x0097100001107983 */ /* 0x001ea80000300a00 */
[----:B------:R0:W-:Y:S04]  /*1a5420*/  STL.64 [R1+0x96e8], R2 ;  /* 0x0096e80201007387 */ /* 0x0001e80000100a00 */
[----:B0-----:R-:W4:Y:S04]  /*1a5430*/  LDL R2, [R1+0x18] ;  /* 0x0000180001027983 */ /* 0x001f280000100800 */
[----:B------:R0:W-:Y:S04]  /*1a5440*/  STL.64 [R1+0x96d8], R6 ;  /* 0x0096d80601007387 */ /* 0x0001e80000100a00 */
[----:B------:R-:W-:Y:S04]  /*1a5450*/  STL.64 [R1+0x96f0], R12 ;  /* 0x0096f00c01007387 */ /* 0x000fe80000100a00 */
[----:B------:R1:W-:Y:S01]  /*1a5460*/  STL.64 [R1+0x96f8], R4 ;  /* 0x0096f80401007387 */ /* 0x0003e20000100a00 */
[----:B0-----:R-:W-:-:S02]  /*1a5470*/  IMAD.MOV.U32 R7, RZ, RZ, R21 ;  /* 0x000000ffff077224 */ /* 0x001fc400078e0015 */
[C---:B------:R-:W-:Y:S02]  /*1a5480*/  IMAD.X R21, R23.reuse, 0x1, R22, P3 ;  /* 0x0000000117157824 */ /* 0x040fe400018e0616 */
[----:B-1----:R-:W-:Y:S02]  /*1a5490*/  IMAD.MOV.U32 R4, RZ, RZ, R27 ;  /* 0x000000ffff047224 */ /* 0x002fe400078e001b */
[----:B------:R-:W-:Y:S01]  /*1a54a0*/  IMAD.X R27, R23, 0x1, R19, P2 ;  /* 0x00000001171b7824 */ /* 0x000fe200010e0613 */
[----:B---3--:R-:W-:-:S04]  /*1a54b0*/  IADD3 R26, P2, PT, R7, R25, RZ ;  /* 0x00000019071a7210 */ /* 0x008fc80007f5e0ff */
[----:B------:R0:W-:Y:S04]  /*1a54c0*/  STL [R1+0x4d6c], R27 ;  /* 0x004d6c1b01007387 */ /* 0x0001e80000100800 */
[----:B------:R1:W-:Y:S01]  /*1a54d0*/  STL.64 [R1+0x4d60], R20 ;  /* 0x004d601401007387 */ /* 0x0003e20000100a00 */
[----:B0-----:R-:W-:Y:S01]  /*1a54e0*/  IMAD.X R27, R23, 0x1, R24, P2 ;  /* 0x00000001171b7824 */ /* 0x001fe200010e0618 */
[C---:B--2---:R-:W-:Y:S02]  /*1a54f0*/  IADD3 R12, P4, PT, R7.reuse, R16, RZ ;  /* 0x00000010070c7210 */ /* 0x044fe40007f9e0ff */
[----:B-1----:R-:W-:-:S03]  /*1a5500*/  IADD3 R20, P3, PT, R7, R17, RZ ;  /* 0x0000001107147210 */ /* 0x002fc60007f7e0ff */
[C---:B------:R-:W-:Y:S02]  /*1a5510*/  IMAD.X R13, R23.reuse, 0x1, R14, P4 ;  /* 0x00000001170d7824 */ /* 0x040fe400020e060e */
[----:B------:R-:W-:-:S03]  /*1a5520*/  IMAD.X R21, R23, 0x1, R15, P3 ;  /* 0x0000000117157824 */ /* 0x000fc600018e060f */
[----:B------:R-:W-:Y:S04]  /*1a5530*/  STL.64 [R1+0x4d58], R12 ;  /* 0x004d580c01007387 */ /* 0x000fe80000100a00 */
[----:B------:R0:W-:Y:S04]  /*1a5540*/  STL.64 [R1+0x4d50], R26 ;  /* 0x004d501a01007387 */ /* 0x0001e80000100a00 */
[----:B0-----:R-:W2:Y:S04]  /*1a5550*/  LDL.LU.64 R26, [R1+0x9708] ;  /* 0x00970800011a7983 */ /* 0x001ea80000300a00 */
[----:B------:R0:W-:Y:S04]  /*1a5560*/  STL.64 [R1+0x4d48], R20 ;  /* 0x004d481401007387 */ /* 0x0001e80000100a00 */
[----:B0-----:R-:W4:Y:S01]  /*1a5570*/  LDL.LU.64 R20, [R1+0x9700] ;  /* 0x0097000001147983 */ /* 0x001f220000300a00 */
[----:B------:R-:W-:-:S03]  /*1a5580*/  IADD3 R12, P4, PT, R7, R29, RZ ;  /* 0x0000001d070c7210 */ /* 0x000fc60007f9e0ff */
[----:B------:R0:W-:Y:S02]  /*1a5590*/  STL.64 [R1+0x96d0], R14 ;  /* 0x0096d00e01007387 */ /* 0x0001e40000100a00 */
[----:B------:R-:W-:Y:S02]  /*1a55a0*/  IMAD.X R13, R23, 0x1, R28, P4 ;  /* 0x00000001170d7824 */ /* 0x000fe400020e061c */
[----:B0-----:R-:W-:Y:S01]  /*1a55b0*/  IMAD.MOV.U32 R15, RZ, RZ, R4 ;  /* 0x000000ffff0f7224 */ /* 0x001fe200078e0004 */
[C---:B----4-:R-:W-:Y:S02]  /*1a55c0*/  IADD3 R4, P3, PT, R2.reuse, R20, RZ ;  /* 0x0000001402047210 */ /* 0x050fe40007f7e0ff */
[----:B------:R-:W-:-:S03]  /*1a55d0*/  IADD3 R2, P4, PT, R2, R21, RZ ;  /* 0x0000001502027210 */ /* 0x000fc60007f9e0ff */
[----:B------:R0:W-:Y:S04]  /*1a55e0*/  STL [R1+0x4d30], R4 ;  /* 0x004d300401007387 */ /* 0x0001e80000100800 */
[----:B0-----:R-:W3:Y:S04]  /*1a55f0*/  LDL.LU.64 R4, [R1+0x96f8] ;  /* 0x0096f80001047983 */ /* 0x001ee80000300a00 */
[----:B------:R0:W-:Y:S04]  /*1a5600*/  STL.64 [R1+0x4d40], R12 ;  /* 0x004d400c01007387 */ /* 0x0001e80000100a00 */
[----:B0-----:R-:W4:Y:S04]  /*1a5610*/  LDL.LU.64 R12, [R1+0x96f0] ;  /* 0x0096f000010c7983 */ /* 0x001f280000300a00 */
[----:B------:R0:W-:Y:S04]  /*1a5620*/  STL [R1+0x4d28], R2 ;  /* 0x004d280201007387 */ /* 0x0001e80000100800 */
[----:B0-----:R-:W3:Y:S04]  /*1a5630*/  LDL.LU.64 R2, [R1+0x96e8] ;  /* 0x0096e80001027983 */ /* 0x001ee80000300a00 */
[----:B------:R0:W-:Y:S04]  /*1a5640*/  STL.64 [R1+0x96c0], R20 ;  /* 0x0096c01401007387 */ /* 0x0001e80000100a00 */
[----:B0-----:R0:W3:Y:S01]  /*1a5650*/  LDL.64 R20, [R1+0x4d28] ;  /* 0x004d280001147983 */ /* 0x0010e20000100a00 */
[----:B--2---:R-:W-:-:S05]  /*1a5660*/  IADD3 R6, P2, PT, R7, R27, RZ ;  /* 0x0000001b07067210 */ /* 0x004fca0007f5e0ff */
[----:B------:R-:W-:Y:S01]  /*1a5670*/  IMAD.X R7, R23, 0x1, R26, P2 ;  /* 0x0000000117077824 */ /* 0x000fe200010e061a */
[----:B---3--:R-:W2:Y:S04]  /*1a5680*/  LDL R21, [R1+0x48c] ;  /* 0x00048c0001157983 */ /* 0x008ea80000100800 */
[----:B------:R-:W3:Y:S04]  /*1a5690*/  LDL.LU R23, [R1+0x96e0] ;  /* 0x0096e00001177983 */ /* 0x000ee80000300800 */
[----:B------:R1:W-:Y:S04]  /*1a56a0*/  STL.64 [R1+0x4d38], R6 ;  /* 0x004d380601007387 */ /* 0x0003e80000100a00 */
[----:B-1----:R-:W2:Y:S04]  /*1a56b0*/  LDL.LU.64 R6, [R1+0x96d8] ;  /* 0x0096d80001067983 */ /* 0x002ea80000300a00 */
[----:B------:R1:W-:Y:S04]  /*1a56c0*/  STL.64 [R1+0x96c8], R4 ;  /* 0x0096c80401007387 */ /* 0x0003e80000100a00 */
[----:B-1----:R0:W2:Y:S04]  /*1a56d0*/  LDL.64 R4, [R1+0x4d30] ;  /* 0x004d300001047983 */ /* 0x0020a80000100a00 */
[----:B------:R1:W-:Y:S04]  /*1a56e0*/  STL [R1+0x96b8], R26 ;  /* 0x0096b81a01007387 */ /* 0x0003e80000100800 */
[----:B-1----:R-:W3:Y:S01]  /*1a56f0*/  LDL.LU R26, [R1+0x18] ;  /* 0x00001800011a7983 */ /* 0x002ee20000300800 */
[----:B--2---:R-:W-:-:S04]  /*1a5700*/  IMAD.MOV.U32 R5, RZ, RZ, R15 ;  /* 0x000000ffff057224 */ /* 0x004fc800078e000f */
[----:B------:R-:W-:Y:S02]  /*1a5710*/  IMAD.MOV.U32 R15, RZ, RZ, R5 ;  /* 0x000000ffff0f7224 */ /* 0x000fe400078e0005 */
[C---:B------:R-:W-:Y:S02]  /*1a5720*/  IMAD.X R5, R21.reuse, 0x1, R18, P3 ;  /* 0x0000000115057824 */ /* 0x040fe400018e0612 */
[----:B------:R-:W-:-:S03]  /*1a5730*/  IMAD.X R21, R21, 0x1, R19, P4 ;  /* 0x0000000115157824 */ /* 0x000fc600020e0613 */
[----:B------:R-:W-:Y:S04]  /*1a5740*/  STL [R1+0x4d34], R5 ;  /* 0x004d340501007387 */ /* 0x000fe80000100800 */
[----:B------:R1:W-:Y:S04]  /*1a5750*/  STL [R1+0x96a8], R19 ;  /* 0x0096a81301007387 */ /* 0x0003e80000100800 */
[----:B-1----:R-:W2:Y:S01]  /*1a5760*/  LDL.LU R19, [R1+0x48c] ;  /* 0x00048c0001137983 */ /* 0x002ea20000300800 */
[----:B---3--:R-:W-:Y:S01]  /*1a5770*/  IADD3 R14, P2, PT, R26, R23, RZ ;  /* 0x000000171a0e7210 */ /* 0x008fe20007f5e0ff */
[----:B------:R-:W-:-:S02]  /*1a5780*/  IMAD.MOV.U32 R5, RZ, RZ, R15 ;  /* 0x000000ffff057224 */ /* 0x000fc400078e000f */
[----:B------:R-:W-:Y:S02]  /*1a5790*/  STL [R1+0x4d2c], R21 ;  /* 0x004d2c1501007387 */ /* 0x000fe40000100800 */
[----:B--2---:R-:W-:-:S05]  /*1a57a0*/  IMAD.X R15, R19, 0x1, R22, P2 ;  /* 0x00000001130f7824 */ /* 0x004fca00010e0616 */
[----:B------:R1:W-:Y:S04]  /*1a57b0*/  STL.64 [R1+0x4d20], R14 ;  /* 0x004d200e01007387 */ /* 0x0003e80000100a00 */
[----:B-1----:R-:W2:Y:S01]  /*1a57c0*/  LDL.LU.64 R14, [R1+0x96d0] ;  /* 0x0096d000010e7983 */ /* 0x002ea20000300a00 */
[C---:B------:R-:W-:Y:S02]  /*1a57d0*/  IADD3 R4, P3, PT, R26.reuse, R16, RZ ;  /* 0x000000101a047210 */ /* 0x040fe40007f7e0ff */
[----:B------:R-:W-:Y:S01]  /*1a57e0*/  IADD3 R20, P4, PT, R26, R25, RZ ;  /* 0x000000191a147210 */ /* 0x000fe20007f9e0ff */
[----:B------:R-:W-:Y:S04]  /*1a57f0*/  STL.64 [R1+0x96b0], R22 ;  /* 0x0096b01601007387 */ /* 0x000fe80000100a00 */
[----:B------:R1:W-:Y:S01]  /*1a5800*/  STL.64 [R1+0x9698], R8 ;  /* 0x0096980801007387 */ /* 0x0003e20000100a00 */
[----:B------:R-:W-:-:S03]  /*1a5810*/  IMAD.X R21, R19, 0x1, R24, P4 ;  /* 0x0000000113157824 */ /* 0x000fc600020e0618 */
[----:B------:R3:W-:Y:S01]  /*1a5820*/  STL.64 [R1+0x96a0], R16 ;  /* 0x0096a01001007387 */ /* 0x0007e20000100a00 */
[----:B-1----:R-:W-:Y:S01]  /*1a5830*/  IMAD.MOV.U32 R9, RZ, RZ, R5 ;  /* 0x000000ffff097224 */ /* 0x002fe200078e0005 */
[C---:B------:R-:W-:Y:S02]  /*1a5840*/  IADD3 R8, P2, PT, R26.reuse, R17, RZ ;  /* 0x000000111a087210 */ /* 0x040fe40007f5e0ff */
[----:B---3--:R-:W-:Y:S01]  /*1a5850*/  IADD3 R16, P4, PT, R26, R27, RZ ;  /* 0x0000001b1a107210 */ /* 0x008fe20007f9e0ff */
[----:B--2---:R-:W-:-:S05]  /*1a5860*/  IMAD.X R5, R19, 0x1, R14, P3 ;  /* 0x0000000113057824 */ /* 0x004fca00018e060e */
[----:B------:R1:W-:Y:S01]  /*1a5870*/  STL.64 [R1+0x4d18], R4 ;  /* 0x004d180401007387 */ /* 0x0003e20000100a00 */
[----:B------:R-:W-:-:S03]  /*1a5880*/  IADD3 R22, P3, PT, R26, R29, RZ ;  /* 0x0000001d1a167210 */ /* 0x000fc60007f7e0ff */
[----:B-1----:R-:W2:Y:S04]  /*1a5890*/  LDL.LU.64 R4, [R1+0x96c8] ;  /* 0x0096c80001047983 */ /* 0x002ea80000300a00 */
[----:B------:R1:W-:Y:S04]  /*1a58a0*/  STL.64 [R1+0x4d10], R20 ;  /* 0x004d101401007387 */ /* 0x0003e80000100a00 */
[----:B-1----:R-:W3:Y:S04]  /*1a58b0*/  LDL.LU.64 R20, [R1+0x96c0] ;  /* 0x0096c00001147983 */ /* 0x002ee80000300a00 */
[----:B------:R1:W-:Y:S04]  /*1a58c0*/  STL.64 [R1+0x9690], R24 ;  /* 0x0096901801007387 */ /* 0x0003e80000100a00 */
[----:B-1----:R-:W2:Y:S04]  /*1a58d0*/  LDL R25, [R1+0x1c] ;  /* 0x00001c0001197983 */ /* 0x002ea80000100800 */
[----:B------:R-:W4:Y:S01]  /*1a58e0*/  LDL.LU R26, [R1+0x96b8] ;  /* 0x0096b800011a7983 */ /* 0x000f220000300800 */
[----:B------:R-:W-:-:S02]  /*1a58f0*/  IMAD.MOV.U32 R17, RZ, RZ, R9 ;  /* 0x000000ffff117224 */ /* 0x000fc400078e0009 */
[C---:B------:R-:W-:Y:S02]  /*1a5900*/  IMAD.X R9, R19.reuse, 0x1, R15, P2 ;  /* 0x0000000113097824 */ /* 0x040fe400010e060f */
[----:B------:R-:W-:-:S03]  /*1a5910*/  IMAD.X R23, R19, 0x1, R28, P3 ;  /* 0x0000000113177824 */ /* 0x000fc600018e061c */
[----:B------:R-:W-:Y:S04]  /*1a5920*/  STL.64 [R1+0x4d08], R8 ;  /* 0x004d080801007387 */ /* 0x000fe80000100a00 */
[----:B------:R1:W-:Y:S04]  /*1a5930*/  STL.64 [R1+0x4d00], R22 ;  /* 0x004d001601007387 */ /* 0x0003e80000100a00 */
[----:B-1----:R-:W4:Y:S04]  /*1a5940*/  LDL.LU.64 R22, [R1+0x96b0] ;  /* 0x0096b00001167983 */ /* 0x002f280000300a00 */
[----:B---3--:R-:W-:Y:S01]  /*1a5950*/  STL.64 [R1+0x9688], R20 ;  /* 0x0096881401007387 */ /* 0x008fe20000100a00 */
[----:B--2---:R-:W-:-:S02]  /*1a5960*/  IADD3 R8, P2, PT, R25, R20, RZ ;  /* 0x0000001419087210 */ /* 0x004fc40007f5e0ff */
[----:B------:R-:W-:Y:S01]  /*1a5970*/  IADD3 R24, P3, PT, R25, R21, RZ ;  /* 0x0000001519187210 */ /* 0x000fe20007f7e0ff */
[----:B------:R-:W-:Y:S02]  /*1a5980*/  IMAD.MOV.U32 R25, RZ, RZ, R17 ;  /* 0x000000ffff197224 */ /* 0x000fe400078e0011 */
[----:B----4-:R-:W-:Y:S02]  /*1a5990*/  IMAD.X R17, R19, 0x1, R26, P4 ;  /* 0x0000000113117824 */ /* 0x010fe400020e061a */
[----:B------:R-:W2:Y:S04]  /*1a59a0*/  LDL.LU R19, [R1+0x96a8] ;  /* 0x0096a80001137983 */ /* 0x000ea80000300800 */
[----:B------:R1:W-:Y:S04]  /*1a59b0*/  STL.64 [R1+0x4cf8], R16 ;  /* 0x004cf81001007387 */ /* 0x0003e80000100a00 */
[----:B-1----:R-:W3:Y:S04]  /*1a59c0*/  LDL.LU.64 R16, [R1+0x96a0] ;  /* 0x0096a00001107983 */ /* 0x002ee80000300a00 */
[----:B------:R1:W-:Y:S04]  /*1a59d0*/  STL [R1+0x9680], R26 ;  /* 0x0096801a01007387 */ /* 0x0003e80000100800 */
[----:B-1----:R-:W4:Y:S04]  /*1a59e0*/  LDL.LU R26, [R1+0x1c] ;  /* 0x00001c00011a7983 */ /* 0x002f280000300800 */
[----:B------:R1:W-:Y:S01]  /*1a59f0*/  STL [R1+0x9670], R23 ;  /* 0x0096701701007387 */ /* 0x0003e20000100800 */
[----:B----4-:R-:W-:-:S03]  /*1a5a00*/  IADD3 R20, P4, PT, R26, R23, RZ ;  /* 0x000000171a147210 */ /* 0x010fc60007f9e0ff */
[----:B-1----:R-:W4:Y:S02]  /*1a5a10*/  LDL.LU R23, [R1+0x488] ;  /* 0x0004880001177983 */ /* 0x002f240000300800 */
[----:B----4-:R-:W-:-:S05]  /*1a5a20*/  IMAD.X R9, R23, 0x1, R18, P2 ;  /* 0x0000000117097824 */ /* 0x010fca00010e0612 */
[----:B------:R1:W-:Y:S04]  /*1a5a30*/  STL.64 [R1+0x4cf0], R8 ;  /* 0x004cf00801007387 */ /* 0x0003e80000100a00 */
[----:B-1----:R-:W4:Y:S04]  /*1a5a40*/  LDL.LU.64 R8, [R1+0x9698] ;  /* 0x0096980001087983 */ /* 0x002f280000300a00 */
[----:B----4-:R1:W-:Y:S02]  /*1a5a50*/  STL.64 [R1+0x9678], R8 ;  /* 0x0096780801007387 */ /* 0x0103e40000100a00 */
[----:B-1----:R-:W-:-:S02]  /*1a5a60*/  IMAD.MOV.U32 R9, RZ, RZ, R25 ;  /* 0x000000ffff097224 */ /* 0x002fc400078e0019 */
[----:B--2---:R-:W-:-:S05]  /*1a5a70*/  IMAD.X R25, R23, 0x1, R19, P3 ;  /* 0x0000000117197824 */ /* 0x004fca00018e0613 */
[----:B------:R1:W-:Y:S04]  /*1a5a80*/  STL.64 [R1+0x4ce8], R24 ;  /* 0x004ce81801007387 */ /* 0x0003e80000100a00 */
[----:B-1----:R-:W2:Y:S01]  /*1a5a90*/  LDL.LU.64 R24, [R1+0x9690] ;  /* 0x0096900001187983 */ /* 0x002ea20000300a00 */
[----:B---3--:R-:W-:Y:S01]  /*1a5aa0*/  IADD3 R8, P2, PT, R26, R16, RZ ;  /* 0x000000101a087210 */ /* 0x008fe20007f5e0ff */
[----:B------:R-:W-:Y:S02]  /*1a5ab0*/  IMAD.X R21, R23, 0x1, R22, P4 ;  /* 0x0000000117157824 */ /* 0x000fe400020e0616 */
[----:B------:R-:W-:Y:S04]  /*1a5ac0*/  STL.64 [R1+0x9668], R18 ;  /* 0x0096681201007387 */ /* 0x000fe80000100a00 */
[----:B------:R1:W-:Y:S04]  /*1a5ad0*/  STL.64 [R1+0x9660], R6 ;  /* 0x0096600601007387 */ /* 0x0003e80000100a00 */
[----:B------:R3:W-:Y:S01]  /*1a5ae0*/  STL.64 [R1+0x4ce0], R20 ;  /* 0x004ce01401007387 */ /* 0x0007e20000100a00 */
[----:B-1----:R-:W-:-:S02]  /*1a5af0*/  IMAD.MOV.U32 R7, RZ, RZ, R9 ;  /* 0x000000ffff077224 */ /* 0x002fc400078e0009 */
[C---:B------:R-:W-:Y:S01]  /*1a5b00*/  IMAD.X R9, R23.reuse, 0x1, R14, P2 ;  /* 0x0000000117097824 */ /* 0x040fe200010e060e */
[----:B---3--:R-:W3:Y:S04]  /*1a5b10*/  LDL.LU.64 R20, [R1+0x9688] ;  /* 0x0096880001147983 */ /* 0x008ee80000300a00 */
[----:B------:R1:W-:Y:S01]  /*1a5b20*/  STL.64 [R1+0x4cd8], R8 ;  /* 0x004cd80801007387 */ /* 0x0003e20000100a00 */
[C---:B------:R-:W-:Y:S02]  /*1a5b30*/  IADD3 R6, P4, PT, R26.reuse, R17, RZ ;  /* 0x000000111a067210 */ /* 0x040fe40007f9e0ff */
[C---:B-1----:R-:W-:Y:S02]  /*1a5b40*/  IADD3 R8, P2, PT, R26.reuse, R29, RZ ;  /* 0x0000001d1a087210 */ /* 0x042fe40007f5e0ff */
[C---:B--2---:R-:W-:Y:S01]  /*1a5b50*/  IADD3 R18, P3, PT, R26.reuse, R25, RZ ;  /* 0x000000191a127210 */ /* 0x044fe20007f7e0ff */
[----:B------:R1:W-:Y:S04]  /*1a5b60*/  STL.64 [R1+0x9658], R24 ;  /* 0x0096581801007387 */ /* 0x0003e80000100a00 */
[----:B------:R-:W-:Y:S01]  /*1a5b70*/  IMAD.X R19, R23, 0x1, R24, P3 ;  /* 0x0000000117137824 */ /* 0x000fe200018e0618 */
[----:B-1----:R-:W2:Y:S04]  /*1a5b80*/  LDL R25, [R1+0x20] ;  /* 0x0000200001197983 */ /* 0x002ea80000100800 */
[----:B------:R1:W-:Y:S02]  /*1a5b90*/  STL.64 [R1+0x4cd0], R18 ;  /* 0x004cd01201007387 */ /* 0x0003e40000100a00 */
[----:B-1----:R-:W-:-:S02]  /*1a5ba0*/  IADD3 R18, P3, PT, R26, R27, RZ ;  /* 0x0000001b1a127210 */ /* 0x002fc40007f7e0ff */
[----:B------:R-:W4:Y:S01]  /*1a5bb0*/  LDL.LU R26, [R1+0x9680] ;  /* 0x00968000011a7983 */ /* 0x000f220000300800 */
[----:B------:R-:W-:Y:S02]  /*1a5bc0*/  IMAD.MOV.U32 R19, RZ, RZ, R7 ;  /* 0x000000ffff137224 */ /* 0x000fe400078e0007 */
[C---:B------:R-:W-:Y:S02]  /*1a5bd0*/  IMAD.X R7, R23.reuse, 0x1, R15, P4 ;  /* 0x0000000117077824 */ /* 0x040fe400020e060f */
[----:B------:R-:W-:-:S03]  /*1a5be0*/  IMAD.X R9, R23, 0x1, R28, P2 ;  /* 0x0000000117097824 */ /* 0x000fc600010e061c */
[----:B------:R1:W-:Y:S04]  /*1a5bf0*/  STL.64 [R1+0x4cc8], R6 ;  /* 0x004cc80601007387 */ /* 0x0003e80000100a00 */
[----:B-1----:R-:W4:Y:S04]  /*1a5c00*/  LDL R7, [R1+0x484] ;  /* 0x0004840001077983 */ /* 0x002f280000100800 */
        /* <DEDUP_REMOVED lines=11> */
[----:B-1----:R-:W4:Y:S01]  /*1a5cc0*/  LDL.LU R26, [R1+0x20] ;  /* 0x00002000011a7983 */ /* 0x002f220000300800 */
[----:B---3--:R-:W-:-:S05]  /*1a5cd0*/  IMAD.X R7, R7, 0x1, R18, P4 ;  /* 0x0000000107077824 */ /* 0x008fca00020e0612 */
[----:B------:R1:W-:Y:S04]  /*1a5ce0*/  STL.64 [R1+0x4cb0], R6 ;  /* 0x004cb00601007387 */ /* 0x0003e80000100a00 */
[----:B-1----:R-:W3:Y:S04]  /*1a5cf0*/  LDL.LU.64 R6, [R1+0x9660] ;  /* 0x0096600001067983 */ /* 0x002ee80000300a00 */
[----:B---3--:R4:W-:Y:S04]  /*1a5d00*/  STL.64 [R1+0x9640], R6 ;  /* 0x0096400601007387 */ /* 0x0089e80000100a00 */
[----:B------:R1:W-:Y:S01]  /*1a5d10*/  STL [R1+0x9638], R16 ;  /* 0x0096381001007387 */ /* 0x0003e20000100800 */
[----:B----4-:R-:W-:-:S03]  /*1a5d20*/  IADD3 R6, P4, PT, R26, R16, RZ ;  /* 0x000000101a067210 */ /* 0x010fc60007f9e0ff */
[----:B-1----:R-:W3:Y:S01]  /*1a5d30*/  LDL.LU R16, [R1+0x484] ;  /* 0x0004840001107983 */ /* 0x002ee20000300800 */
[----:B------:R-:W-:Y:S01]  /*1a5d40*/  IMAD.MOV.U32 R7, RZ, RZ, R25 ;  /* 0x000000ffff077224 */ /* 0x000fe200078e0019 */
[----:B--2---:R-:W-:Y:S01]  /*1a5d50*/  IADD3 R20, P3, PT, R26, R23, RZ ;  /* 0x000000171a147210 */ /* 0x004fe20007f7e0ff */
[----:B---3--:R-:W-:-:S05]  /*1a5d60*/  IMAD.X R25, R16, 0x1, R19, P2 ;  /* 0x0000000110197824 */ /* 0x008fca00010e0613 */
[----:B------:R1:W-:Y:S04]  /*1a5d70*/  STL.64 [R1+0x4ca8], R24 ;  /* 0x004ca81801007387 */ /* 0x0003e80000100a00 */
[----:B-1----:R-:W2:Y:S01]  /*1a5d80*/  LDL.LU.64 R24, [R1+0x9658] ;  /* 0x0096580001187983 */ /* 0x002ea20000300a00 */
[----:B------:R-:W-:-:S03]  /*1a5d90*/  IMAD.X R21, R16, 0x1, R22, P3 ;  /* 0x0000000110157824 */ /* 0x000fc600018e0616 */
[----:B------:R-:W-:Y:S04]  /*1a5da0*/  STL.64 [R1+0x9630], R18 ;  /* 0x0096301201007387 */ /* 0x000fe80000100a00 */
[----:B------:R1:W-:Y:S02]  /*1a5db0*/  STL.64 [R1+0x4ca0], R20 ;  /* 0x004ca01401007387 */ /* 0x0003e40000100a00 */
[----:B-1----:R-:W-:Y:S02]  /*1a5dc0*/  IMAD.MOV.U32 R21, RZ, RZ, R7 ;  /* 0x000000ffff157224 */ /* 0x002fe400078e0007 */
[----:B------:R-:W-:Y:S01]  /*1a5dd0*/  IMAD.X R7, R16, 0x1, R14, P4 ;  /* 0x0000000110077824 */ /* 0x000fe200020e060e */
[----:B------:R-:W-:-:S04]  /*1a5de0*/  IADD3 R20, P3, PT, R26, R17, RZ ;  /* 0x000000111a147210 */ /* 0x000fc80007f7e0ff */
[----:B------:R1:W-:Y:S04]  /*1a5df0*/  STL.64 [R1+0x4c98], R6 ;  /* 0x004c980601007387 */ /* 0x0003e80000100a00 */
[----:B-1----:R-:W3:Y:S01]  /*1a5e00*/  LDL R7, [R1+0x24] ;  /* 0x0000240001077983 */ /* 0x002ee20000100800 */
[C---:B------:R-:W-:Y:S02]  /*1a5e10*/  IADD3 R6, P4, PT, R26.reuse, R29, RZ ;  /* 0x0000001d1a067210 */ /* 0x040fe40007f9e0ff */
[----:B--2---:R-:W-:Y:S01]  /*1a5e20*/  IADD3 R18, P2, PT, R26, R25, RZ ;  /* 0x000000191a127210 */ /* 0x004fe20007f5e0ff */
[----:B------:R-:W-:Y:S04]  /*1a5e30*/  STL.64 [R1+0x9628], R24 ;  /* 0x0096281801007387 */ /* 0x000fe80000100a00 */
[----:B------:R-:W-:-:S05]  /*1a5e40*/  IMAD.X R19, R16, 0x1, R24, P2 ;  /* 0x0000000110137824 */ /* 0x000fca00010e0618 */
[----:B------:R1:W-:Y:S02]  /*1a5e50*/  STL.64 [R1+0x4c90], R18 ;  /* 0x004c901201007387 */ /* 0x0003e40000100a00 */
[----:B-1----:R-:W-:Y:S02]  /*1a5e60*/  IMAD.MOV.U32 R19, RZ, RZ, R21 ;  /* 0x000000ffff137224 */ /* 0x002fe400078e0015 */
[----:B------:R-:W-:Y:S01]  /*1a5e70*/  IMAD.X R21, R16, 0x1, R15, P3 ;  /* 0x0000000110157824 */ /* 0x000fe200018e060f */
[----:B------:R-:W-:Y:S02]  /*1a5e80*/  IADD3 R18, P2, PT, R26, R27, RZ ;  /* 0x0000001b1a127210 */ /* 0x000fe40007f5e0ff */
[----:B------:R-:W2:Y:S04]  /*1a5e90*/  LDL.LU R26, [R1+0x9650] ;  /* 0x00965000011a7983 */ /* 0x000ea80000300800 */
[----:B------:R1:W-:Y:S04]  /*1a5ea0*/  STL.64 [R1+0x4c88], R20 ;  /* 0x004c881401007387 */ /* 0x0003e80000100a00 */
[----:B-1----:R-:W3:Y:S02]  /*1a5eb0*/  LDL.LU.64 R20, [R1+0x9648] ;  /* 0x0096480001147983 */ /* 0x002ee40000300a00 */
[----:B---3--:R-:W-:Y:S01]  /*1a5ec0*/  IADD3 R24, P3, PT, R7, R20, RZ ;  /* 0x0000001407187210 */ /* 0x008fe20007f7e0ff */
[----:B------:R-:W-:-:S05]  /*1a5ed0*/  IMAD.X R7, R16, 0x1, R28, P4 ;  /* 0x0000000110077824 */ /* 0x000fca00020e061c */
[----:B------:R1:W-:Y:S04]  /*1a5ee0*/  STL.64 [R1+0x4c80], R6 ;  /* 0x004c800601007387 */ /* 0x0003e80000100a00 */
[----:B------:R-:W-:Y:S04]  /*1a5ef0*/  STL [R1+0x4c70], R24 ;  /* 0x004c701801007387 */ /* 0x000fe80000100800 */
[----:B-1----:R-:W3:Y:S04]  /*1a5f00*/  LDL.LU.64 R6, [R1+0x9640] ;  /* 0x0096400001067983 */ /* 0x002ee80000300a00 */
[----:B------:R1:W-:Y:S04]  /*1a5f10*/  STL [R1+0x9618], R28 ;  /* 0x0096181c01007387 */ /* 0x0003e80000100800 */
[----:B-1----:R-:W4:Y:S01]  /*1a5f20*/  LDL.LU R28, [R1+0x24] ;  /* 0x00002400011c7983 */ /* 0x002f220000300800 */
[----:B------:R-:W-:-:S02]  /*1a5f30*/  IMAD.MOV.U32 R25, RZ, RZ, R19 ;  /* 0x000000ffff197224 */ /* 0x000fc400078e0013 */
[----:B--2---:R-:W-:Y:S01]  /*1a5f40*/  IMAD.X R19, R16, 0x1, R26, P2 ;  /* 0x0000000110137824 */ /* 0x004fe200010e061a */
[----:B------:R-:W-:Y:S04]  /*1a5f50*/  STL.64 [R1+0x9610], R20 ;  /* 0x0096101401007387 */ /* 0x000fe80000100a00 */
[----:B------:R-:W2:Y:S04]  /*1a5f60*/  LDL.LU R16, [R1+0x9638] ;  /* 0x0096380001107983 */ /* 0x000ea80000300800 */
[----:B------:R1:W-:Y:S04]  /*1a5f70*/  STL.64 [R1+0x4c78], R18 ;  /* 0x004c781201007387 */ /* 0x0003e80000100a00 */
[----:B-1----:R-:W2:Y:S04]  /*1a5f80*/  LDL.LU.64 R18, [R1+0x9630] ;  /* 0x0096300001127983 */ /* 0x002ea80000300a00 */
[----:B---3--:R1:W-:Y:S04]  /*1a5f90*/  STL.64 [R1+0x9620], R6 ;  /* 0x0096200601007387 */ /* 0x0083e80000100a00 */
[----:B-1----:R0:W2:Y:S01]  /*1a5fa0*/  LDL.64 R6, [R1+0x4c70] ;  /* 0x004c700001067983 */ /* 0x0020a20000100a00 */
[----:B----4-:R-:W-:-:S03]  /*1a5fb0*/  IADD3 R20, P2, PT, R28, R23, RZ ;  /* 0x000000171c147210 */ /* 0x010fc60007f5e0ff */
[----:B------:R1:W-:Y:S04]  /*1a5fc0*/  STL [R1+0x95f8], R23 ;  /* 0x0095f81701007387 */ /* 0x0003e80000100800 */
[----:B-1----:R-:W2:Y:S01]  /*1a5fd0*/  LDL.LU R23, [R1+0x480] ;  /* 0x0004800001177983 */ /* 0x002ea20000300800 */
[----:B------:R-:W-:Y:S01]  /*1a5fe0*/  IADD3 R24, P4, PT, R28, R21, RZ ;  /* 0x000000151c187210 */ /* 0x000fe20007f9e0ff */
[----:B------:R-:W-:Y:S02]  /*1a5ff0*/  IMAD.MOV.U32 R21, RZ, RZ, R25 ;  /* 0x000000ffff157224 */ /* 0x000fe400078e0019 */
[C---:B--2---:R-:W-:Y:S02]  /*1a6000*/  IMAD.X R7, R23.reuse, 0x1, R18, P3 ;  /* 0x0000000117077824 */ /* 0x044fe400018e0612 */
[----:B------:R-:W-:-:S03]  /*1a6010*/  IMAD.X R25, R23, 0x1, R19, P4 ;  /* 0x0000000117197824 */ /* 0x000fc600020e0613 */
[----:B------:R-:W-:Y:S04]  /*1a6020*/  STL [R1+0x4c74], R7 ;  /* 0x004c740701007387 */ /* 0x000fe80000100800 */
[----:B------:R1:W-:Y:S04]  /*1a6030*/  STL.64 [R1+0x4c68], R24 ;  /* 0x004c681801007387 */ /* 0x0003e80000100a00 */
[----:B-1----:R-:W2:Y:S04]  /*1a6040*/  LDL.LU.64 R24, [R1+0x9628] ;  /* 0x0096280001187983 */ /* 0x002ea80000300a00 */
[----:B------:R-:W-:Y:S04]  /*1a6050*/  STL.64 [R1+0x95f0], R18 ;  /* 0x0095f01201007387 */ /* 0x000fe80000100a00 */
[----:B------:R-:W-:Y:S01]  /*1a6060*/  STL.64 [R1+0x9600], R8 ;  /* 0x0096000801007387 */ /* 0x000fe20000100a00 */
[----:B------:R-:W-:-:S03]  /*1a6070*/  IADD3 R6, P3, PT, R28, R16, RZ ;  /* 0x000000101c067210 */ /* 0x000fc60007f7e0ff */
[----:B------:R1:W-:Y:S02]  /*1a6080*/  STL.64 [R1+0x9608], R12 ;  /* 0x0096080c01007387 */ /* 0x0003e40000100a00 */
[C---:B------:R-:W-:Y:S02]  /*1a6090*/  IMAD.X R7, R23.reuse, 0x1, R14, P3 ;  /* 0x0000000117077824 */ /* 0x040fe400018e060e */
[----:B-1----:R-:W-:Y:S02]  /*1a60a0*/  IMAD.MOV.U32 R12, RZ, RZ, R21 ;  /* 0x000000ffff0c7224 */ /* 0x002fe400078e0015 */
[----:B------:R-:W-:-:S05]  /*1a60b0*/  IMAD.X R21, R23, 0x1, R22, P2 ;  /* 0x0000000117157824 */ /* 0x000fca00010e0616 */
[----:B------:R1:W-:Y:S01]  /*1a60c0*/  STL.64 [R1+0x4c60], R20 ;  /* 0x004c601401007387 */ /* 0x0003e20000100a00 */
[----:B------:R-:W-:-:S03]  /*1a60d0*/  IADD3 R8, P3, PT, R28, R29, RZ ;  /* 0x0000001d1c087210 */ /* 0x000fc60007f7e0ff */
[----:B------:R3:W-:Y:S01]  /*1a60e0*/  STL.64 [R1+0x4c58], R6 ;  /* 0x004c580601007387 */ /* 0x0007e20000100a00 */
[----:B-1----:R-:W-:-:S03]  /*1a60f0*/  IADD3 R20, P2, PT, R28, R17, RZ ;  /* 0x000000111c147210 */ /* 0x002fc60007f5e0ff */
[----:B---3--:R-:W3:Y:S02]  /*1a6100*/  LDL.LU.64 R6, [R1+0x9620] ;  /* 0x0096200001067983 */ /* 0x008ee40000300a00 */
[----:B------:R-:W-:Y:S01]  /*1a6110*/  IMAD.X R21, R23, 0x1, R15, P2 ;  /* 0x0000000117157824 */ /* 0x000fe200010e060f */
[----:B--2---:R-:W-:-:S05]  /*1a6120*/  IADD3 R18, P4, PT, R28, R25, RZ ;  /* 0x000000191c127210 */ /* 0x004fca0007f9e0ff */
[----:B------:R-:W-:-:S05]  /*1a6130*/  IMAD.X R19, R23, 0x1, R24, P4 ;  /* 0x0000000117137824 */ /* 0x000fca00020e0618 */
[----:B------:R1:W-:Y:S02]  /*1a6140*/  STL.64 [R1+0x4c50], R18 ;  /* 0x004c501201007387 */ /* 0x0003e40000100a00 */
[----:B-1----:R-:W-:Y:S02]  /*1a6150*/  IADD3 R18, P4, PT, R28, R27, RZ ;  /* 0x0000001b1c127210 */ /* 0x002fe40007f9e0ff */
[----:B------:R-:W2:Y:S04]  /*1a6160*/  LDL.LU R28, [R1+0x9618] ;  /* 0x00961800011c7983 */ /* 0x000ea80000300800 */
[----:B------:R1:W-:Y:S04]  /*1a6170*/  STL.64 [R1+0x4c48], R20 ;  /* 0x004c481401007387 */ /* 0x0003e80000100a00 */
[----:B-1----:R-:W4:Y:S04]  /*1a6180*/  LDL.LU.64 R20, [R1+0x9610] ;  /* 0x0096100001147983 */ /* 0x002f280000300a00 */
[----:B------:R1:W-:Y:S04]  /*1a6190*/  STL.64 [R1+0x95e8], R14 ;  /* 0x0095e80e01007387 */ /* 0x0003e80000100a00 */
[----:B-1----:R-:W4:Y:S01]  /*1a61a0*/  LDL R15, [R1+0x28] ;  /* 0x00002800010f7983 */ /* 0x002f220000100800 */
[----:B------:R-:W-:-:S02]  /*1a61b0*/  IMAD.MOV.U32 R19, RZ, RZ, R12 ;  /* 0x000000ffff137224 */ /* 0x000fc400078e000c */
[----:B--2---:R-:W-:Y:S01]  /*1a61c0*/  IMAD.X R9, R23, 0x1, R28, P3 ;  /* 0x0000000117097824 */ /* 0x004fe200018e061c */
[C---:B----4-:R-:W-:Y:S02]  /*1a61d0*/  IADD3 R12, P2, PT, R15.reuse, R20, RZ ;  /* 0x000000140f0c7210 */ /* 0x050fe40007f5e0ff */
[----:B------:R-:W-:-:S03]  /*1a61e0*/  IADD3 R14, P3, PT, R15, R21, RZ ;  /* 0x000000150f0e7210 */ /* 0x000fc60007f7e0ff */
[----:B------:R1:W-:Y:S04]  /*1a61f0*/  STL [R1+0x4c30], R12 ;  /* 0x004c300c01007387 */ /* 0x0003e80000100800 */
[----:B-1----:R-:W2:Y:S04]  /*1a6200*/  LDL.LU.64 R12, [R1+0x9608] ;  /* 0x00960800010c7983 */ /* 0x002ea80000300a00 */
[----:B------:R1:W-:Y:S04]  /*1a6210*/  STL.64 [R1+0x4c40], R8 ;  /* 0x004c400801007387 */ /* 0x0003e80000100a00 */
[----:B-1----:R-:W4:Y:S04]  /*1a6220*/  LDL.LU.64 R8, [R1+0x9600] ;  /* 0x0096000001087983 */ /* 0x002f280000300a00 */
[----:B------:R-:W2:Y:S04]  /*1a6230*/  LDL R15, [R1+0x47c] ;  /* 0x00047c00010f7983 */ /* 0x000ea80000100800 */
[----:B------:R1:W-:Y:S02]  /*1a6240*/  STL.64 [R1+0x95d0], R20 ;  /* 0x0095d01401007387 */ /* 0x0003e40000100a00 */
[----:B-1----:R-:W-:-:S02]  /*1a6250*/  IMAD.MOV.U32 R21, RZ, RZ, R19 ;  /* 0x000000ffff157224 */ /* 0x002fc400078e0013 */
[----:B------:R-:W-:Y:S02]  /*1a6260*/  IMAD.X R19, R23, 0x1, R26, P4 ;  /* 0x0000000117137824 */ /* 0x000fe400020e061a */
[----:B------:R-:W3:Y:S04]  /*1a6270*/  LDL.LU R23, [R1+0x95f8] ;  /* 0x0095f80001177983 */ /* 0x000ee80000300800 */
[----:B------:R1:W-:Y:S04]  /*1a6280*/  STL.64 [R1+0x4c38], R18 ;  /* 0x004c381201007387 */ /* 0x0003e80000100a00 */
[----:B-1----:R-:W3:Y:S04]  /*1a6290*/  LDL.LU.64 R18, [R1+0x95f0] ;  /* 0x0095f00001127983 */ /* 0x002ee80000300a00 */
[----:B------:R1:W-:Y:S04]  /*1a62a0*/  STL.64 [R1+0x95e0], R26 ;  /* 0x0095e01a01007387 */ /* 0x0003e80000100a00 */
[----:B-1----:R0:W3:Y:S04]  /*1a62b0*/  LDL.64 R26, [R1+0x4c30] ;  /* 0x004c3000011a7983 */ /* 0x0020e80000100a00 */
[----:B----4-:R-:W-:Y:S04]  /*1a62c0*/  STL.64 [R1+0x95c8], R8 ;  /* 0x0095c80801007387 */ /* 0x010fe80000100a00 */
[----:B--2---:R1:W-:Y:S04]  /*1a62d0*/  STL.64 [R1+0x95d8], R12 ;  /* 0x0095d80c01007387 */ /* 0x0043e80000100a00 */
[----:B-1----:R-:W2:Y:S01]  /*1a62e0*/  LDL.LU R12, [R1+0x28] ;  /* 0x00002800010c7983 */ /* 0x002ea20000300800 */
[----:B---3--:R-:W-:-:S04]  /*1a62f0*/  IMAD.MOV.U32 R27, RZ, RZ, R21 ;  /* 0x000000ffff1b7224 */ /* 0x008fc800078e0015 */
[----:B------:R-:W-:Y:S02]  /*1a6300*/  IMAD.MOV.U32 R21, RZ, RZ, R27 ;  /* 0x000000ffff157224 */ /* 0x000fe400078e001b */
[C---:B------:R-:W-:Y:S02]  /*1a6310*/  IMAD.X R27, R15.reuse, 0x1, R18, P2 ;  /* 0x000000010f1b7824 */ /* 0x040fe400010e0612 */
[----:B------:R-:W-:-:S03]  /*1a6320*/  IMAD.X R15, R15, 0x1, R19, P3 ;  /* 0x000000010f0f7824 */ /* 0x000fc600018e0613 */
[----:B------:R-:W-:Y:S04]  /*1a6330*/  STL [R1+0x4c34], R27 ;  /* 0x004c341b01007387 */ /* 0x000fe80000100800 */
[----:B------:R1:W-:Y:S04]  /*1a6340*/  STL.64 [R1+0x4c28], R14 ;  /* 0x004c280e01007387 */ /* 0x0003e80000100a00 */
[----:B-1----:R-:W3:Y:S04]  /*1a6350*/  LDL.LU.64 R14, [R1+0x95e8] ;  /* 0x0095e800010e7983 */ /* 0x002ee80000300a00 */
[----:B------:R1:W-:Y:S04]  /*1a6360*/  STL [R1+0x95c0], R19 ;  /* 0x0095c01301007387 */ /* 0x0003e80000100800 */
[----:B-1----:R-:W4:Y:S01]  /*1a6370*/  LDL.LU R19, [R1+0x47c] ;  /* 0x00047c0001137983 */ /* 0x002f220000300800 */
[----:B------:R-:W-:Y:S01]  /*1a6380*/  IMAD.MOV.U32 R27, RZ, RZ, R21 ;  /* 0x000000ffff1b7224 */ /* 0x000fe200078e0015 */
[----:B--2---:R-:W-:-:S02]  /*1a6390*/  IADD3 R20, P4, PT, R12, R23, RZ ;  /* 0x000000170c147210 */ /* 0x004fc40007f9e0ff */
[C---:B------:R-:W-:Y:S02]  /*1a63a0*/  IADD3 R8, P2, PT, R12.reuse, R16, RZ ;  /* 0x000000100c087210 */ /* 0x040fe40007f5e0ff */
[----:B------:R-:W-:Y:S01]  /*1a63b0*/  IADD3 R26, P3, PT, R12, R25, RZ ;  /* 0x000000190c1a7210 */ /* 0x000fe20007f7e0ff */
[C---:B----4-:R-:W-:Y:S02]  /*1a63c0*/  IMAD.X R21, R19.reuse, 0x1, R22, P4 ;  /* 0x0000000113157824 */ /* 0x050fe400020e0616 */
[----:B---3--:R-:W-:-:S03]  /*1a63d0*/  IMAD.X R9, R19, 0x1, R14, P2 ;  /* 0x0000000113097824 */ /* 0x008fc600010e060e */
[----:B------:R-:W-:Y:S04]  /*1a63e0*/  STL.64 [R1+0x4c20], R20 ;  /* 0x004c201401007387 */ /* 0x000fe80000100a00 */
[----:B------:R1:W-:Y:S02]  /*1a63f0*/  STL.64 [R1+0x4c18], R8 ;  /* 0x004c180801007387 */ /* 0x0003e40000100a00 */
[----:B-1----:R-:W-:Y:S02]  /*1a6400*/  IMAD.MOV.U32 R9, RZ, RZ, R27 ;  /* 0x000000ffff097224 */ /* 0x002fe400078e001b */
[----:B------:R-:W-:-:S05]  /*1a6410*/  IMAD.X R27, R19, 0x1, R24, P3 ;  /* 0x00000001131b7824 */ /* 0x000fca00018e0618 */
[----:B------:R1:W-:Y:S04]  /*1a6420*/  STL.64 [R1+0x4c10], R26 ;  /* 0x004c101a01007387 */ /* 0x0003e80000100a00 */
[----:B-1----:R-:W2:Y:S01]  /*1a6430*/  LDL.LU.64 R26, [R1+0x95e0] ;  /* 0x0095e000011a7983 */ /* 0x002ea20000300a00 */
[C---:B------:R-:W-:Y:S02]  /*1a6440*/  IADD3 R20, P4, PT, R12.reuse, R17, RZ ;  /* 0x000000110c147210 */ /* 0x040fe40007f9e0ff */
[----:B------:R-:W-:Y:S01]  /*1a6450*/  IADD3 R8, P2, PT, R12, R29, RZ ;  /* 0x0000001d0c087210 */ /* 0x000fe20007f5e0ff */
[----:B------:R1:W-:Y:S02]  /*1a6460*/  STL.64 [R1+0x95b8], R24 ;  /* 0x0095b81801007387 */ /* 0x0003e40000100a00 */
[----:B------:R-:W-:-:S02]  /*1a6470*/  IMAD.X R21, R19, 0x1, R15, P4 ;  /* 0x0000000113157824 */ /* 0x000fc400020e060f */
[----:B-1----:R-:W3:Y:S01]  /*1a6480*/  LDL R25, [R1+0x2c] ;  /* 0x00002c0001197983 */ /* 0x002ee20000100800 */
[----:B--2---:R-:W-:-:S05]  /*1a6490*/  IADD3 R12, P3, PT, R12, R27, RZ ;  /* 0x0000001b0c0c7210 */ /* 0x004fca0007f7e0ff */
[----:B------:R1:W-:Y:S04]  /*1a64a0*/  STL [R1+0x4bf8], R12 ;  /* 0x004bf80c01007387 */ /* 0x0003e80000100800 */
[----:B-1----:R-:W2:Y:S04]  /*1a64b0*/  LDL.LU.64 R12, [R1+0x95d8] ;  /* 0x0095d800010c7983 */ /* 0x002ea80000300a00 */
[----:B------:R1:W-:Y:S04]  /*1a64c0*/  STL.64 [R1+0x4c08], R20 ;  /* 0x004c081401007387 */ /* 0x0003e80000100a00 */
[----:B-1----:R-:W3:Y:S02]  /*1a64d0*/  LDL.LU.64 R20, [R1+0x95d0] ;  /* 0x0095d00001147983 */ /* 0x002ee40000300a00 */
[----:B---3--:R-:W-:Y:S01]  /*1a64e0*/  IADD3 R24, P4, PT, R25, R20, RZ ;  /* 0x0000001419187210 */ /* 0x008fe20007f9e0ff */
[----:B------:R-:W-:-:S02]  /*1a64f0*/  IMAD.MOV.U32 R25, RZ, RZ, R9 ;  /* 0x000000ffff197224 */ /* 0x000fc400078e0009 */
[----:B------:R-:W-:-:S05]  /*1a6500*/  IMAD.X R9, R19, 0x1, R28, P2 ;  /* 0x0000000113097824 */ /* 0x000fca00010e061c */
[----:B------:R1:W-:Y:S04]  /*1a6510*/  STL.64 [R1+0x4c00], R8 ;  /* 0x004c000801007387 */ /* 0x0003e80000100a00 */
[----:B-1----:R-:W3:Y:S04]  /*1a6520*/  LDL.LU.64 R8, [R1+0x95c8] ;  /* 0x0095c80001087983 */ /* 0x002ee80000300a00 */
[----:B---3--:R-:W-:Y:S04]  /*1a6530*/  STL.64 [R1+0x95a8], R8 ;  /* 0x0095a80801007387 */ /* 0x008fe80000100a00 */
[----:B--2---:R1:W-:Y:S04]  /*1a6540*/  STL.64 [R1+0x95a0], R12 ;  /* 0x0095a00c01007387 */ /* 0x0043e80000100a00 */
[----:B-1----:R-:W2:Y:S04]  /*1a6550*/  LDL.LU R12, [R1+0x2c] ;  /* 0x00002c00010c7983 */ /* 0x002ea80000300800 */
[----:B------:R1:W-:Y:S04]  /*1a6560*/  STL.64 [R1+0x95b0], R2 ;  /* 0x0095b00201007387 */ /* 0x0003e80000100a00 */
[----:B------:R-:W3:Y:S04]  /*1a6570*/  LDL R9, [R1+0x478] ;  /* 0x0004780001097983 */ /* 0x000ee80000100800 */
[----:B-1----:R0:W4:Y:S04]  /*1a6580*/  LDL.64 R2, [R1+0x4bf8] ;  /* 0x004bf80001027983 */ /* 0x0021280000100a00 */
[----:B------:R1:W-:Y:S01]  /*1a6590*/  STL.64 [R1+0x9598], R20 ;  /* 0x0095981401007387 */ /* 0x0003e20000100a00 */
[----:B----4-:R-:W-:-:S03]  /*1a65a0*/  IMAD.X R3, R19, 0x1, R26, P3 ;  /* 0x0000000113037824 */ /* 0x010fc600018e061a */
[----:B------:R-:W4:Y:S01]  /*1a65b0*/  LDL.LU R19, [R1+0x95c0] ;  /* 0x0095c00001137983 */ /* 0x000f220000300800 */
[----:B--2---:R-:W-:Y:S01]  /*1a65c0*/  IADD3 R8, P2, PT, R12, R21, RZ ;  /* 0x000000150c087210 */ /* 0x004fe20007f5e0ff */
[----:B-1----:R-:W-:Y:S02]  /*1a65d0*/  IMAD.MOV.U32 R21, RZ, RZ, R25 ;  /* 0x000000ffff157224 */ /* 0x002fe400078e0019 */
[C---:B---3--:R-:W-:Y:S01]  /*1a65e0*/  IMAD.X R25, R9.reuse, 0x1, R18, P4 ;  /* 0x0000000109197824 */ /* 0x048fe200020e0612 */
[----:B------:R-:W-:Y:S04]  /*1a65f0*/  STL [R1+0x4bfc], R3 ;  /* 0x004bfc0301007387 */ /* 0x000fe80000100800 */
[----:B------:R1:W-:Y:S04]  /*1a6600*/  STL.64 [R1+0x4bf0], R24 ;  /* 0x004bf01801007387 */ /* 0x0003e80000100a00 */
[----:B-1----:R-:W2:Y:S01]  /*1a6610*/  LDL.LU.64 R24, [R1+0x95b8] ;  /* 0x0095b80001187983 */ /* 0x002ea20000300a00 */
[----:B----4-:R-:W-:-:S03]  /*1a6620*/  IMAD.X R9, R9, 0x1, R19, P2 ;  /* 0x0000000109097824 */ /* 0x010fc600010e0613 */
[----:B------:R1:W-:Y:S04]  /*1a6630*/  STL [R1+0x9588], R19 ;  /* 0x0095881301007387 */ /* 0x0003e80000100800 */
[----:B------:R2:W-:Y:S04]  /*1a6640*/  STL.64 [R1+0x4be8], R8 ;  /* 0x004be80801007387 */ /* 0x0005e80000100a00 */
[----:B-1----:R-:W3:Y:S01]  /*1a6650*/  LDL.LU R19, [R1+0x478] ;  /* 0x0004780001137983 */ /* 0x002ee20000300800 */
[C---:B------:R-:W-:Y:S01]  /*1a6660*/  IADD3 R20, P3, PT, R12.reuse, R23, RZ ;  /* 0x000000170c147210 */ /* 0x040fe20007f7e0ff */
[----:B------:R-:W-:Y:S01]  /*1a6670*/  IMAD.MOV.U32 R3, RZ, RZ, R21 ;  /* 0x000000ffff037224 */ /* 0x000fe200078e0015 */
[C---:B------:R-:W-:Y:S01]  /*1a6680*/  IADD3 R2, P4, PT, R12.reuse, R16, RZ ;  /* 0x000000100c027210 */ /* 0x040fe20007f9e0ff */
[----:B------:R-:W-:Y:S01]  /*1a6690*/  STL.64 [R1+0x9590], R22 ;  /* 0x0095901601007387 */ /* 0x000fe20000100a00 */
[----:B--2---:R-:W-:Y:S01]  /*1a66a0*/  IADD3 R8, P2, PT, R12, R25, RZ ;  /* 0x000000190c087210 */ /* 0x004fe20007f5e0ff */
[----:B---3--:R-:W-:-:S05]  /*1a66b0*/  IMAD.X R21, R19, 0x1, R22, P3 ;  /* 0x0000000113157824 */ /* 0x008fca00018e0616 */
[----:B------:R1:W-:Y:S01]  /*1a66c0*/  STL.64 [R1+0x4be0], R20 ;  /* 0x004be01401007387 */ /* 0x0003e20000100a00 */
[C---:B------:R-:W-:Y:S02]  /*1a66d0*/  IMAD.X R9, R19.reuse, 0x1, R24, P2 ;  /* 0x0000000113097824 */ /* 0x040fe400010e0618 */
[----:B-1----:R-:W-:Y:S02]  /*1a66e0*/  IMAD.MOV.U32 R21, RZ, RZ, R3 ;  /* 0x000000ffff157224 */ /* 0x002fe400078e0003 */
[----:B------:R-:W-:Y:S01]  /*1a66f0*/  IMAD.X R3, R19, 0x1, R14, P4 ;  /* 0x0000000113037824 */ /* 0x000fe200020e060e */
[----:B------:R-:W-:-:S04]  /*1a6700*/  IADD3 R20, P3, PT, R12, R17, RZ ;  /* 0x000000110c147210 */ /* 0x000fc80007f7e0ff */
[----:B------:R1:W-:Y:S01]  /*1a6710*/  STL.64 [R1+0x4bd8], R2 ;  /* 0x004bd80201007387 */ /* 0x0003e20000100a00 */
[C---:B------:R-:W-:Y:S02]  /*1a6720*/  IADD3 R22, P4, PT, R12.reuse, R29, RZ ;  /* 0x0000001d0c167210 */ /* 0x040fe40007f9e0ff */
[----:B------:R-:W-:Y:S01]  /*1a6730*/  IADD3 R12, P2, PT, R12, R27, RZ ;  /* 0x0000001b0c0c7210 */ /* 0x000fe20007f5e0ff */
[----:B-1----:R-:W2:Y:S04]  /*1a6740*/  LDL.LU.64 R2, [R1+0x95b0] ;  /* 0x0095b00001027983 */ /* 0x002ea80000300a00 */
[----:B------:R-:W3:Y:S04]  /*1a6750*/  LDL R23, [R1+0x30] ;  /* 0x0000300001177983 */ /* 0x000ee80000100800 */
[----:B------:R1:W-:Y:S04]  /*1a6760*/  STL.64 [R1+0x4bd0], R8 ;  /* 0x004bd00801007387 */ /* 0x0003e80000100a00 */
[----:B-1----:R-:W4:Y:S04]  /*1a6770*/  LDL.LU.64 R8, [R1+0x95a8] ;  /* 0x0095a80001087983 */ /* 0x002f280000300a00 */
[----:B------:R1:W-:Y:S04]  /*1a6780*/  STL.64 [R1+0x9580], R24 ;  /* 0x0095801801007387 */ /* 0x0003e80000100a00 */
[----:B------:R0:W-:Y:S01]  /*1a6790*/  STL [R1+0x4bb8], R12 ;  /* 0x004bb80c01007387 */ /* 0x0001e20000100800 */
[----:B-1----:R-:W-:-:S02]  /*1a67a0*/  IMAD.MOV.U32 R24, RZ, RZ, R21 ;  /* 0x000000ffff187224 */ /* 0x002fc400078e0015 */
[----:B------:R-:W-:Y:S01]  /*1a67b0*/  IMAD.X R21, R19, 0x1, R15, P3 ;  /* 0x0000000113157824 */ /* 0x000fe200018e060f */
[----:B0-----:R-:W2:Y:S04]  /*1a67c0*/  LDL.LU.64 R12, [R1+0x95a0] ;  /* 0x0095a000010c7983 */ /* 0x001ea80000300a00 */
[----:B------:R0:W-:Y:S04]  /*1a67d0*/  STL.64 [R1+0x4bc8], R20 ;  /* 0x004bc81401007387 */ /* 0x0001e80000100a00 */
[----:B0-----:R-:W3:Y:S04]  /*1a67e0*/  LDL.LU.64 R20, [R1+0x9598] ;  /* 0x0095980001147983 */ /* 0x001ee80000300a00 */
[----:B------:R0:W-:Y:S04]  /*1a67f0*/  STL.64 [R1+0x9570], R14 ;  /* 0x0095700e01007387 */ /* 0x0001e80000100a00 */
[----:B0-----:R0:W2:Y:S02]  /*1a6800*/  LDL.64 R14, [R1+0x4bb8] ;  /* 0x004bb800010e7983 */ /* 0x0010a40000100a00 */
[----:B--2---:R-:W-:Y:S01]  /*1a6810*/  IMAD.MOV.U32 R15, RZ, RZ, R24 ;  /* 0x000000ffff0f7224 */ /* 0x004fe200078e0018 */
[----:B---3--:R-:W-:Y:S01]  /*1a6820*/  IADD3 R24, P3, PT, R23, R20, RZ ;  /* 0x0000001417187210 */ /* 0x008fe20007f7e0ff */
[----:B------:R-:W-:-:S04]  /*1a6830*/  IMAD.X R23, R19, 0x1, R28, P4 ;  /* 0x0000000113177824 */ /* 0x000fc800020e061c */
[----:B------:R-:W-:Y:S04]  /*1a6840*/  STL [R1+0x4bb0], R24 ;  /* 0x004bb01801007387 */ /* 0x000fe80000100800 */
[----:B------:R1:W-:Y:S04]  /*1a6850*/  STL.64 [R1+0x9578], R6 ;  /* 0x0095780601007387 */ /* 0x0003e80000100a00 */
[----:B-1----:R-:W2:Y:S04]  /*1a6860*/  LDL R6, [R1+0x474] ;  /* 0x0004740001067983 */ /* 0x002ea80000100800 */
[----:B------:R1:W-:Y:S04]  /*1a6870*/  STL.64 [R1+0x4bc0], R22 ;  /* 0x004bc01601007387 */ /* 0x0003e80000100a00 */
[----:B-1----:R-:W3:Y:S04]  /*1a6880*/  LDL.LU.64 R22, [R1+0x9590] ;  /* 0x0095900001167983 */ /* 0x002ee80000300a00 */
[----:B------:R1:W-:Y:S04]  /*1a6890*/  STL [R1+0x9558], R28 ;  /* 0x0095581c01007387 */ /* 0x0003e80000100800 */
[----:B-1----:R-:W2:Y:S04]  /*1a68a0*/  LDL.LU R28, [R1+0x30] ;  /* 0x00003000011c7983 */ /* 0x002ea80000300800 */
[----:B------:R1:W-:Y:S04]  /*1a68b0*/  STL.64 [R1+0x9550], R20 ;  /* 0x0095501401007387 */ /* 0x0003e80000100a00 */
[----:B-1----:R-:W3:Y:S01]  /*1a68c0*/  LDL.LU R20, [R1+0x80] ;  /* 0x0000800001147983 */ /* 0x002ee20000300800 */
[----:B--2---:R-:W-:Y:S01]  /*1a68d0*/  IADD3 R24, P4, PT, R28, R21, RZ ;  /* 0x000000151c187210 */ /* 0x004fe20007f9e0ff */
[----:B------:R-:W-:-:S02]  /*1a68e0*/  IMAD.MOV.U32 R21, RZ, RZ, R15 ;  /* 0x000000ffff157224 */ /* 0x000fc400078e000f */
[----:B------:R-:W-:Y:S02]  /*1a68f0*/  IMAD.X R15, R19, 0x1, R26, P2 ;  /* 0x00000001130f7824 */ /* 0x000fe400010e061a */
[----:B------:R-:W2:Y:S04]  /*1a6900*/  LDL.LU R19, [R1+0x9588] ;  /* 0x0095880001137983 */ /* 0x000ea80000300800 */
[----:B------:R-:W-:Y:S04]  /*1a6910*/  STL.64 [R1+0x9560], R26 ;  /* 0x0095601a01007387 */ /* 0x000fe80000100a00 */
[----:B------:R1:W-:Y:S04]  /*1a6920*/  STL [R1+0x9568], R27 ;  /* 0x0095681b01007387 */ /* 0x0003e80000100800 */
[----:B-1----:R0:W3:Y:S04]  /*1a6930*/  LDL.64 R26, [R1+0x4bb0] ;  /* 0x004bb000011a7983 */ /* 0x0020e80000100a00 */
[----:B------:R-:W-:Y:S01]  /*1a6940*/  STL [R1+0x4bbc], R15 ;  /* 0x004bbc0f01007387 */ /* 0x000fe20000100800 */
[----:B--2---:R-:W-:-:S02]  /*1a6950*/  IMAD.X R25, R6, 0x1, R19, P4 ;  /* 0x0000000106197824 */ /* 0x004fc400020e0613 */
[----:B---3--:R-:W-:-:S05]  /*1a6960*/  IMAD.X R27, R6, 0x1, R18, P3 ;  /* 0x00000001061b7824 */ /* 0x008fca00018e0612 */
[----:B------:R-:W-:Y:S04]  /*1a6970*/  STL [R1+0x4bb4], R27 ;  /* 0x004bb41b01007387 */ /* 0x000fe80000100800 */
[----:B------:R1:W-:Y:S04]  /*1a6980*/  STL.64 [R1+0x4ba8], R24 ;  /* 0x004ba81801007387 */ /* 0x0003e80000100a00 */
[----:B-1----:R-:W2:Y:S04]  /*1a6990*/  LDL.LU.64 R24, [R1+0x9580] ;  /* 0x0095800001187983 */ /* 0x002ea80000300a00 */
[----:B------:R1:W-:Y:S04]  /*1a69a0*/  STL [R1+0x9548], R19 ;  /* 0x0095481301007387 */ /* 0x0003e80000100800 */
[----:B-1----:R-:W3:Y:S01]  /*1a69b0*/  LDL.LU R19, [R1+0x474] ;  /* 0x0004740001137983 */ /* 0x002ee20000300800 */
[----:B------:R-:W-:-:S02]  /*1a69c0*/  IADD3 R14, P2, PT, R28, R23, RZ ;  /* 0x000000171c0e7210 */ /* 0x000fc40007f5e0ff */
[----:B--2---:R-:W-:-:S05]  /*1a69d0*/  IADD3 R6, P4, PT, R28, R25, RZ ;  /* 0x000000191c067210 */ /* 0x004fca0007f9e0ff */
[----:B------:R1:W-:Y:S01]  /*1a69e0*/  STL [R1+0x4b90], R6 ;  /* 0x004b900601007387 */ /* 0x0003e20000100800 */
[----:B---3--:R-:W-:-:S03]  /*1a69f0*/  IMAD.X R15, R19, 0x1, R22, P2 ;  /* 0x00000001130f7824 */ /* 0x008fc600010e0616 */
[----:B-1----:R-:W2:Y:S04]  /*1a6a00*/  LDL.LU.64 R6, [R1+0x9578] ;  /* 0x0095780001067983 */ /* 0x002ea80000300a00 */
[----:B------:R1:W-:Y:S04]  /*1a6a10*/  STL.64 [R1+0x4ba0], R14 ;  /* 0x004ba00e01007387 */ /* 0x0003e80000100a00 */
[----:B-1----:R-:W3:Y:S01]  /*1a6a20*/  LDL.LU.64 R14, [R1+0x9570] ;  /* 0x00957000010e7983 */ /* 0x002ee20000300a00 */
[----:B------:R-:W-:-:S03]  /*1a6a30*/  IADD3 R26, P3, PT, R28, R16, RZ ;  /* 0x000000101c1a7210 */ /* 0x000fc60007f7e0ff */
[----:B--2---:R1:W-:Y:S04]  /*1a6a40*/  STL.64 [R1+0x9538], R6 ;  /* 0x0095380601007387 */ /* 0x0043e80000100a00 */
[----:B------:R2:W-:Y:S01]  /*1a6a50*/  STL.64 [R1+0x9540], R16 ;  /* 0x0095401001007387 */ /* 0x0005e20000100a00 */
[----:B-1----:R-:W-:Y:S01]  /*1a6a60*/  IMAD.MOV.U32 R6, RZ, RZ, R20 ;  /* 0x000000ffff067224 */ /* 0x002fe200078e0014 */
[C---:B------:R-:W-:Y:S01]  /*1a6a70*/  IADD3 R20, P2, PT, R28.reuse, R17, RZ ;  /* 0x000000111c147210 */ /* 0x040fe20007f5e0ff */
[----:B---3--:R-:W-:Y:S01]  /*1a6a80*/  IMAD.X R27, R19, 0x1, R14, P3 ;  /* 0x00000001131b7824 */ /* 0x008fe200018e060e */
[----:B--2---:R0:W2:Y:S04]  /*1a6a90*/  LDL.64 R16, [R1+0x4b90] ;  /* 0x004b900001107983 */ /* 0x0040a80000100a00 */
[----:B------:R1:W-:Y:S04]  /*1a6aa0*/  STL.64 [R1+0x4b98], R26 ;  /* 0x004b981a01007387 */ /* 0x0003e80000100a00 */
[----:B-1----:R0:W3:Y:S01]  /*1a6ab0*/  LDL.LU R27, [R1+0x9568] ;  /* 0x00956800011b7983 */ /* 0x0020e20000300800 */
[----:B------:R-:W-:-:S05]  /*1a6ac0*/  IADD3 R26, P3, PT, R28, R29, RZ ;  /* 0x0000001d1c1a7210 */ /* 0x000fca0007f7e0ff */
[----:B------:R3:W-:Y:S04]  /*1a6ad0*/  STL [R1+0x4b80], R26 ;  /* 0x004b801a01007387 */ /* 0x0007e80000100800 */
[----:B---3--:R-:W3:Y:S01]  /*1a6ae0*/  LDL.LU.64 R26, [R1+0x9560] ;  /* 0x00956000011a7983 */ /* 0x008ee20000300a00 */
[C---:B--2---:R-:W-:Y:S02]  /*1a6af0*/  IMAD.X R17, R19.reuse, 0x1, R24, P4 ;  /* 0x0000000113117824 */ /* 0x044fe400020e0618 */
[----:B------:R-:W-:Y:S01]  /*1a6b00*/  IMAD.MOV.U32 R7, RZ, RZ, R21 ;  /* 0x000000ffff077224 */ /* 0x000fe200078e0015 */
[----:B------:R1:W-:Y:S01]  /*1a6b10*/  STL.64 [R1+0x9530], R24 ;  /* 0x0095301801007387 */ /* 0x0003e20000100a00 */
[----:B------:R-:W-:-:S03]  /*1a6b20*/  IMAD.X R21, R19, 0x1, R15, P2 ;  /* 0x0000000113157824 */ /* 0x000fc600010e060f */
[----:B-1----:R-:W2:Y:S04]  /*1a6b30*/  LDL R25, [R1+0x34] ;  /* 0x0000340001197983 */ /* 0x002ea80000100800 */
[----:B------:R-:W-:Y:S01]  /*1a6b40*/  STL [R1+0x4b94], R17 ;  /* 0x004b941101007387 */ /* 0x000fe20000100800 */
[----:B---3--:R-:W-:-:S03]  /*1a6b50*/  IADD3 R16, P4, PT, R28, R27, RZ ;  /* 0x0000001b1c107210 */ /* 0x008fc60007f9e0ff */
[----:B------:R-:W3:Y:S04]  /*1a6b60*/  LDL.LU R28, [R1+0x9558] ;  /* 0x00955800011c7983 */ /* 0x000ee80000300800 */
[----:B------:R1:W-:Y:S04]  /*1a6b70*/  STL.64 [R1+0x4b88], R20 ;  /* 0x004b881401007387 */ /* 0x0003e80000100a00 */
[----:B-1----:R-:W2:Y:S04]  /*1a6b80*/  LDL.LU.64 R20, [R1+0x9550] ;  /* 0x0095500001147983 */ /* 0x002ea80000300a00 */
[----:B------:R1:W-:Y:S04]  /*1a6b90*/  STL.64 [R1+0x9520], R14 ;  /* 0x0095200e01007387 */ /* 0x0003e80000100a00 */
[----:B-1----:R0:W3:Y:S04]  /*1a6ba0*/  LDL.64 R14, [R1+0x4b80] ;  /* 0x004b8000010e7983 */ /* 0x0020e80000100a00 */
[----:B------:R1:W-:Y:S02]  /*1a6bb0*/  STL.64 [R1+0x9528], R4 ;  /* 0x0095280401007387 */ /* 0x0003e40000100a00 */
[----:B-1----:R-:W-:-:S02]  /*1a6bc0*/  IMAD.MOV.U32 R4, RZ, RZ, R7 ;  /* 0x000000ffff047224 */ /* 0x002fc400078e0007 */
[----:B------:R-:W4:Y:S01]  /*1a6bd0*/  LDL R7, [R1+0x470] ;  /* 0x0004700001077983 */ /* 0x000f220000100800 */
[----:B------:R-:W-:Y:S01]  /*1a6be0*/  IMAD.MOV.U32 R17, RZ, RZ, R6 ;  /* 0x000000ffff117224 */ /* 0x000fe200078e0006 */
[----:B--2---:R-:W-:Y:S01]  /*1a6bf0*/  IADD3 R6, P2, PT, R25, R20, RZ ;  /* 0x0000001419067210 */ /* 0x004fe20007f5e0ff */
[----:B---3--:R-:W-:Y:S01]  /*1a6c00*/  IMAD.X R15, R19, 0x1, R28, P3 ;  /* 0x00000001130f7824 */ /* 0x008fe200018e061c */
[----:B------:R-:W-:Y:S01]  /*1a6c10*/  IADD3 R24, P3, PT, R25, R21, RZ ;  /* 0x0000001519187210 */ /* 0x000fe20007f7e0ff */
[----:B------:R-:W-:Y:S02]  /*1a6c20*/  IMAD.MOV.U32 R25, RZ, RZ, R17 ;  /* 0x000000ffff197224 */ /* 0x000fe400078e0011 */
[----:B------:R-:W-:Y:S01]  /*1a6c30*/  IMAD.X R17, R19, 0x1, R26, P4 ;  /* 0x0000000113117824 */ /* 0x000fe200020e061a */
[----:B------:R-:W-:Y:S04]  /*1a6c40*/  STL [R1+0x4b84], R15 ;  /* 0x004b840f01007387 */ /* 0x000fe80000100800 */
[----:B------:R1:W-:Y:S01]  /*1a6c50*/  STL [R1+0x9518], R21 ;  /* 0x0095181501007387 */ /* 0x0003e20000100800 */
[----:B----4-:R-:W-:-:S03]  /*1a6c60*/  IMAD.X R7, R7, 0x1, R18, P2 ;  /* 0x0000000107077824 */ /* 0x010fc600010e0612 */
[----:B-1----:R-:W2:Y:S04]  /*1a6c70*/  LDL.LU R21, [R1+0x34] ;  /* 0x0000340001157983 */ /* 0x002ea80000300800 */
[----:B------:R-:W3:Y:S04]  /*1a6c80*/  LDL.LU R19, [R1+0x9548] ;  /* 0x0095480001137983 */ /* 0x000ee80000300800 */
[----:B------:R1:W-:Y:S04]  /*1a6c90*/  STL.64 [R1+0x4b78], R16 ;  /* 0x004b781001007387 */ /* 0x0003e80000100a00 */
[----:B-1----:R-:W4:Y:S04]  /*1a6ca0*/  LDL.LU.64 R16, [R1+0x9540] ;  /* 0x0095400001107983 */ /* 0x002f280000300a00 */
[----:B------:R1:W-:Y:S04]  /*1a6cb0*/  STL.64 [R1+0x4b70], R6 ;  /* 0x004b700601007387 */ /* 0x0003e80000100a00 */
[----:B-1----:R-:W2:Y:S04]  /*1a6cc0*/  LDL.LU.64 R6, [R1+0x9538] ;  /* 0x0095380001067983 */ /* 0x002ea80000300a00 */
[----:B--2---:R-:W-:Y:S04]  /*1a6cd0*/  STL.64 [R1+0x9510], R6 ;  /* 0x0095100601007387 */ /* 0x004fe80000100a00 */
[----:B------:R1:W-:Y:S04]  /*1a6ce0*/  STL [R1+0x9500], R18 ;  /* 0x0095001201007387 */ /* 0x0003e80000100800 */
[----:B-1----:R-:W3:Y:S01]  /*1a6cf0*/  LDL.LU R18, [R1+0x470] ;  /* 0x0004700001127983 */ /* 0x002ee20000300800 */
[----:B------:R-:W-:-:S02]  /*1a6d00*/  IMAD.MOV.U32 R7, RZ, RZ, R25 ;  /* 0x000000ffff077224 */ /* 0x000fc400078e0019 */
[----:B---3--:R-:W-:-:S05]  /*1a6d10*/  IMAD.X R25, R18, 0x1, R19, P3 ;  /* 0x0000000112197824 */ /* 0x008fca00018e0613 */
[----:B------:R1:W-:Y:S04]  /*1a6d20*/  STL.64 [R1+0x4b68], R24 ;  /* 0x004b681801007387 */ /* 0x0003e80000100a00 */
[----:B-1----:R-:W2:Y:S04]  /*1a6d30*/  LDL.LU.64 R24, [R1+0x9530] ;  /* 0x0095300001187983 */ /* 0x002ea80000300a00 */
[----:B------:R1:W-:Y:S02]  /*1a6d40*/  STL.64 [R1+0x9508], R8 ;  /* 0x0095080801007387 */ /* 0x0003e40000100a00 */
[----:B-1----:R-:W-:Y:S01]  /*1a6d50*/  IMAD.MOV.U32 R8, RZ, RZ, R4 ;  /* 0x000000ffff087224 */ /* 0x002fe200078e0004 */
[----:B--2---:R-:W-:-:S05]  /*1a6d60*/  IADD3 R4, P3, PT, R21, R25, RZ ;  /* 0x0000001915047210 */ /* 0x004fca0007f7e0ff */
[----:B------:R1:W-:Y:S04]  /*1a6d70*/  STL [R1+0x4b50], R4 ;  /* 0x004b500401007387 */ /* 0x0003e80000100800 */
[----:B-1----:R-:W2:Y:S01]  /*1a6d80*/  LDL.LU.64 R4, [R1+0x9528] ;  /* 0x0095280001047983 */ /* 0x002ea20000300a00 */
[----:B------:R-:W-:-:S05]  /*1a6d90*/  IADD3 R14, P4, PT, R21, R23, RZ ;  /* 0x00000017150e7210 */ /* 0x000fca0007f9e0ff */
[----:B------:R-:W-:Y:S01]  /*1a6da0*/  IMAD.X R15, R18, 0x1, R22, P4 ;  /* 0x00000001120f7824 */ /* 0x000fe200020e0616 */
[----:B----4-:R-:W-:-:S04]  /*1a6db0*/  IADD3 R6, P2, PT, R21, R16, RZ ;  /* 0x0000001015067210 */ /* 0x010fc80007f5e0ff */
[----:B------:R1:W-:Y:S04]  /*1a6dc0*/  STL.64 [R1+0x4b60], R14 ;  /* 0x004b600e01007387 */ /* 0x0003e80000100a00 */
[----:B-1----:R-:W3:Y:S04]  /*1a6dd0*/  LDL.LU.64 R14, [R1+0x9520] ;  /* 0x00952000010e7983 */ /* 0x002ee80000300a00 */
[----:B--2---:R1:W-:Y:S04]  /*1a6de0*/  STL.64 [R1+0x94f0], R4 ;  /* 0x0094f00401007387 */ /* 0x0043e80000100a00 */
[----:B------:R2:W-:Y:S01]  /*1a6df0*/  STL.64 [R1+0x94f8], R16 ;  /* 0x0094f81001007387 */ /* 0x0005e20000100a00 */
[----:B-1----:R-:W-:-:S03]  /*1a6e00*/  IADD3 R4, P4, PT, R21, R17, RZ ;  /* 0x0000001115047210 */ /* 0x002fc60007f9e0ff */
[----:B--2---:R0:W2:Y:S01]  /*1a6e10*/  LDL.64 R16, [R1+0x4b50] ;  /* 0x004b500001107983 */ /* 0x0040a20000100a00 */
[----:B------:R-:W-:Y:S02]  /*1a6e20*/  IMAD.MOV.U32 R5, RZ, RZ, R7 ;  /* 0x000000ffff057224 */ /* 0x000fe400078e0007 */
[----:B---3--:R-:W-:-:S05]  /*1a6e30*/  IMAD.X R7, R18, 0x1, R14, P2 ;  /* 0x0000000112077824 */ /* 0x008fca00010e060e */
[----:B------:R1:W-:Y:S02]  /*1a6e40*/  STL.64 [R1+0x4b58], R6 ;  /* 0x004b580601007387 */ /* 0x0003e40000100a00 */
[C---:B-1----:R-:W-:Y:S01]  /*1a6e50*/  IADD3 R6, P2, PT, R21.reuse, R29, RZ ;  /* 0x0000001d15067210 */ /* 0x042fe20007f5e0ff */
[----:B--2---:R-:W-:Y:S01]  /*1a6e60*/  IMAD.X R17, R18, 0x1, R24, P3 ;  /* 0x0000000112117824 */ /* 0x004fe200018e0618 */
[----:B------:R-:W-:-:S04]  /*1a6e70*/  IADD3 R16, P3, PT, R21, R27, RZ ;  /* 0x0000001b15107210 */ /* 0x000fc80007f7e0ff */
[----:B------:R1:W-:Y:S04]  /*1a6e80*/  STL [R1+0x4b54], R17 ;  /* 0x004b541101007387 */ /* 0x0003e80000100800 */
[----:B------:R-:W2:Y:S04]  /*1a6e90*/  LDL.LU R21, [R1+0x9518] ;  /* 0x0095180001157983 */ /* 0x000ea80000300800 */
[----:B------:R3:W-:Y:S01]  /*1a6ea0*/  STL.64 [R1+0x94e8], R14 ;  /* 0x0094e80e01007387 */ /* 0x0007e20000100a00 */
[----:B-1----:R-:W-:Y:S02]  /*1a6eb0*/  IMAD.MOV.U32 R17, RZ, RZ, R5 ;  /* 0x000000ffff117224 */ /* 0x002fe400078e0005 */
[----:B------:R-:W-:-:S02]  /*1a6ec0*/  IMAD.X R5, R18, 0x1, R15, P4 ;  /* 0x0000000112057824 */ /* 0x000fc400020e060f */
[----:B------:R-:W-:Y:S02]  /*1a6ed0*/  IMAD.X R7, R18, 0x1, R28, P2 ;  /* 0x0000000112077824 */ /* 0x000fe400010e061c */
[----:B---3--:R-:W-:Y:S01]  /*1a6ee0*/  IMAD.MOV.U32 R15, RZ, RZ, R8 ;  /* 0x000000ffff0f7224 */ /* 0x008fe200078e0008 */
[----:B------:R1:W-:Y:S04]  /*1a6ef0*/  STL.64 [R1+0x4b48], R4 ;  /* 0x004b480401007387 */ /* 0x0003e80000100a00 */
[----:B-1----:R-:W3:Y:S04]  /*1a6f00*/  LDL R5, [R1+0x46c] ;  /* 0x00046c0001057983 */ /* 0x002ee80000100800 */
[----:B------:R1:W-:Y:S04]  /*1a6f10*/  STL.64 [R1+0x4b40], R6 ;  /* 0x004b400601007387 */ /* 0x0003e80000100a00 */
[----:B-1----:R-:W4:Y:S01]  /*1a6f20*/  LDL.LU.64 R6, [R1+0x9510] ;  /* 0x0095100001067983 */ /* 0x002f220000300a00 */
[----:B--2---:R-:W-:-:S05]  /*1a6f30*/  IADD3 R8, P2, PT, R15, R21, RZ ;  /* 0x000000150f087210 */ /* 0x004fca0007f5e0ff */
[----:B------:R1:W-:Y:S04]  /*1a6f40*/  STL [R1+0x4b28], R8 ;  /* 0x004b280801007387 */ /* 0x0003e80000100800 */
[----:B-1----:R-:W2:Y:S04]  /*1a6f50*/  LDL.LU.64 R8, [R1+0x9508] ;  /* 0x0095080001087983 */ /* 0x002ea80000300a00 */
[----:B------:R1:W-:Y:S02]  /*1a6f60*/  STL.64 [R1+0x94d8], R20 ;  /* 0x0094d81401007387 */ /* 0x0003e40000100a00 */
[----:B-1----:R-:W-:-:S02]  /*1a6f70*/  IMAD.MOV.U32 R21, RZ, RZ, R17 ;  /* 0x000000ffff157224 */ /* 0x002fc400078e0011 */
[----:B------:R-:W-:Y:S02]  /*1a6f80*/  IMAD.X R17, R18, 0x1, R26, P3 ;  /* 0x0000000112117824 */ /* 0x000fe400018e061a */
[----:B------:R-:W3:Y:S01]  /*1a6f90*/  LDL.LU R18, [R1+0x9500] ;  /* 0x0095000001127983 */ /* 0x000ee20000300800 */
[----:B------:R-:W-:-:S03]  /*1a6fa0*/  IADD3 R4, P4, PT, R15, R20, RZ ;  /* 0x000000140f047210 */ /* 0x000fc60007f9e0ff */
[----:B------:R1:W-:Y:S04]  /*1a6fb0*/  STL.64 [R1+0x4b38], R16 ;  /* 0x004b381001007387 */ /* 0x0003e80000100a00 */
[----:B-1----:R-:W4:Y:S04]  /*1a6fc0*/  LDL.LU.64 R16, [R1+0x94f8] ;  /* 0x0094f80001107983 */ /* 0x002f280000300a00 */
[----:B--2---:R1:W-:Y:S04]  /*1a6fd0*/  STL.64 [R1+0x94d0], R8 ;  /* 0x0094d00801007387 */ /* 0x0043e80000100a00 */
[----:B-1----:R-:W2:Y:S01]  /*1a6fe0*/  LDL R8, [R1+0x3c] ;  /* 0x00003c0001087983 */ /* 0x002ea20000100800 */
[----:B---3--:R-:W-:-:S05]  /*1a6ff0*/  IMAD.X R5, R5, 0x1, R18, P4 ;  /* 0x0000000105057824 */ /* 0x008fca00020e0612 */
[----:B------:R1:W-:Y:S04]  /*1a7000*/  STL.64 [R1+0x4b30], R4 ;  /* 0x004b300401007387 */ /* 0x0003e80000100a00 */
[----:B-1----:R-:W3:Y:S01]  /*1a7010*/  LDL.LU.64 R4, [R1+0x94f0] ;  /* 0x0094f00001047983 */ /* 0x002ee20000300a00 */
[----:B------:R-:W-:-:S03]  /*1a7020*/  IMAD.MOV.U32 R20, RZ, RZ, R15 ;  /* 0x000000ffff147224 */ /* 0x000fc600078e000f */
[----:B---3--:R-:W-:Y:S04]  /*1a7030*/  STL.64 [R1+0x94c8], R4 ;  /* 0x0094c80401007387 */ /* 0x008fe80000100a00 */
[----:B------:R1:W-:Y:S04]  /*1a7040*/  STL.64 [R1+0x94e0], R2 ;  /* 0x0094e00201007387 */ /* 0x0003e80000100a00 */
[----:B-1----:R0:W3:Y:S04]  /*1a7050*/  LDL.64 R2, [R1+0x4b28] ;  /* 0x004b280001027983 */ /* 0x0020e80000100a00 */
[----:B------:R1:W-:Y:S04]  /*1a7060*/  STL [R1+0x94b8], R18 ;  /* 0x0094b81201007387 */ /* 0x0003e80000100800 */
[----:B-1----:R-:W3:Y:S01]  /*1a7070*/  LDL.LU R18, [R1+0x46c] ;  /* 0x00046c0001127983 */ /* 0x002ee20000300800 */
[----:B------:R-:W-:Y:S01]  /*1a7080*/  IADD3 R14, P3, PT, R20, R23, RZ ;  /* 0x00000017140e7210 */ /* 0x000fe20007f7e0ff */
[----:B---3--:R-:W-:-:S04]  /*1a7090*/  IMAD.X R3, R18, 0x1, R19, P2 ;  /* 0x0000000112037824 */ /* 0x008fc800010e0613 */
[----:B------:R-:W-:Y:S01]  /*1a70a0*/  IMAD.X R15, R18, 0x1, R22, P3 ;  /* 0x00000001120f7824 */ /* 0x000fe200018e0616 */
[----:B------:R-:W-:Y:S04]  /*1a70b0*/  STL [R1+0x4b2c], R3 ;  /* 0x004b2c0301007387 */ /* 0x000fe80000100800 */
[----:B------:R1:W-:Y:S04]  /*1a70c0*/  STL.64 [R1+0x4b20], R14 ;  /* 0x004b200e01007387 */ /* 0x0003e80000100a00 */
[----:B-1----:R-:W3:Y:S01]  /*1a70d0*/  LDL.LU.64 R14, [R1+0x94e8] ;  /* 0x0094e800010e7983 */ /* 0x002ee20000300a00 */
[----:B------:R-:W-:Y:S01]  /*1a70e0*/  IMAD.MOV.U32 R5, RZ, RZ, R20 ;  /* 0x000000ffff057224 */ /* 0x000fe200078e0014 */
[----:B----4-:R-:W-:-:S02]  /*1a70f0*/  IADD3 R4, P4, PT, R20, R16, RZ ;  /* 0x0000001014047210 */ /* 0x010fc40007f9e0ff */
[----:B------:R1:W-:Y:S02]  /*1a7100*/  STL.64 [R1+0x94c0], R22 ;  /* 0x0094c01601007387 */ /* 0x0003e40000100a00 */
[C---:B------:R-:W-:Y:S02]  /*1a7110*/  IADD3 R2, P2, PT, R5.reuse, R25, RZ ;  /* 0x0000001905027210 */ /* 0x040fe40007f5e0ff */
[----:B------:R-:W-:Y:S01]  /*1a7120*/  IADD3 R20, P3, PT, R5, R17, RZ ;  /* 0x0000001105147210 */ /* 0x000fe20007f7e0ff */
[----:B------:R4:W-:Y:S01]  /*1a7130*/  STL.64 [R1+0x94b0], R16 ;  /* 0x0094b01001007387 */ /* 0x0009e20000100a00 */
[----:B-1----:R-:W-:Y:S02]  /*1a7140*/  IMAD.MOV.U32 R22, RZ, RZ, R21 ;  /* 0x000000ffff167224 */ /* 0x002fe400078e0015 */
[----:B------:R-:W-:Y:S02]  /*1a7150*/  IMAD.MOV.U32 R21, RZ, RZ, R5 ;  /* 0x000000ffff157224 */ /* 0x000fe400078e0005 */
[----:B------:R-:W-:-:S03]  /*1a7160*/  IMAD.X R3, R18, 0x1, R24, P2 ;  /* 0x0000000112037824 */ /* 0x000fc600010e0618 */
[----:B----4-:R-:W-:Y:S01]  /*1a7170*/  IADD3 R16, P2, PT, R21, R27, RZ ;  /* 0x0000001b15107210 */ /* 0x010fe20007f5e0ff */
[----:B---3--:R-:W-:-:S05]  /*1a7180*/  IMAD.X R5, R18, 0x1, R14, P4 ;  /* 0x0000000112057824 */ /* 0x008fca00020e060e */
[----:B------:R1:W-:Y:S04]  /*1a7190*/  STL.64 [R1+0x4b18], R4 ;  /* 0x004b180401007387 */ /* 0x0003e80000100a00 */
[----:B------:R3:W-:Y:S01]  /*1a71a0*/  STL.64 [R1+0x4b10], R2 ;  /* 0x004b100201007387 */ /* 0x0007e20000100a00 */
[----:B-1----:R-:W-:Y:S01]  /*1a71b0*/  IADD3 R4, P4, PT, R21, R29, RZ ;  /* 0x0000001d15047210 */ /* 0x002fe20007f9e0ff */
[----:B------:R-:W-:Y:S02]  /*1a71c0*/  IMAD.X R21, R18, 0x1, R15, P3 ;  /* 0x0000000112157824 */ /* 0x000fe400018e060f */
[----:B---3--:R-:W3:Y:S04]  /*1a71d0*/  LDL.LU.64 R2, [R1+0x94e0] ;  /* 0x0094e00001027983 */ /* 0x008ee80000300a00 */
[----:B------:R1:W-:Y:S04]  /*1a71e0*/  STL.64 [R1+0x4b08], R20 ;  /* 0x004b081401007387 */ /* 0x0003e80000100a00 */
[----:B-1----:R-:W2:Y:S02]  /*1a71f0*/  LDL.LU.64 R20, [R1+0x94d8] ;  /* 0x0094d80001147983 */ /* 0x002ea40000300a00 */
[----:B--2---:R-:W-:-:S05]  /*1a7200*/  IADD3 R8, P3, PT, R8, R20, RZ ;  /* 0x0000001408087210 */ /* 0x004fca0007f7e0ff */
[----:B------:R1:W-:Y:S04]  /*1a7210*/  STL [R1+0x4af0], R8 ;  /* 0x004af00801007387 */ /* 0x0003e80000100800 */
[----:B-1----:R-:W2:Y:S01]  /*1a7220*/  LDL.LU.64 R8, [R1+0x94d0] ;  /* 0x0094d00001087983 */ /* 0x002ea20000300a00 */
[----:B------:R-:W-:-:S03]  /*1a7230*/  IMAD.X R5, R18, 0x1, R28, P4 ;  /* 0x0000000112057824 */ /* 0x000fc600020e061c */
[----:B--2---:R1:W-:Y:S04]  /*1a7240*/  STL.64 [R1+0x94a8], R8 ;  /* 0x0094a80801007387 */ /* 0x0043e80000100a00 */
[----:B-1----:R0:W2:Y:S04]  /*1a7250*/  LDL.64 R8, [R1+0x4af0] ;  /* 0x004af00001087983 */ /* 0x0020a80000100a00 */
[----:B------:R1:W-:Y:S04]  /*1a7260*/  STL.64 [R1+0x4b00], R4 ;  /* 0x004b000401007387 */ /* 0x0003e80000100a00 */
[----:B-1----:R-:W4:Y:S04]  /*1a7270*/  LDL.LU.64 R4, [R1+0x94c8] ;  /* 0x0094c80001047983 */ /* 0x002f280000300a00 */
[----:B----4-:R1:W-:Y:S04]  /*1a7280*/  STL.64 [R1+0x9498], R4 ;  /* 0x0094980401007387 */ /* 0x0103e80000100a00 */
[----:B-1----:R-:W4:Y:S01]  /*1a7290*/  LDL.LU R4, [R1+0x3c] ;  /* 0x00003c0001047983 */ /* 0x002f220000300800 */
[----:B--2---:R-:W-:-:S02]  /*1a72a0*/  IMAD.MOV.U32 R9, RZ, RZ, R22 ;  /* 0x000000ffff097224 */ /* 0x004fc400078e0016 */
[----:B------:R-:W-:Y:S01]  /*1a72b0*/  IMAD.X R17, R18, 0x1, R26, P2 ;  /* 0x0000000112117824 */ /* 0x000fe200010e061a */
[----:B----4-:R-:W-:-:S05]  /*1a72c0*/  IADD3 R22, P4, PT, R4, R21, RZ ;  /* 0x0000001504167210 */ /* 0x010fca0007f9e0ff */
[----:B------:R1:W-:Y:S04]  /*1a72d0*/  STL [R1+0x4ae8], R22 ;  /* 0x004ae81601007387 */ /* 0x0003e80000100800 */
[----:B-1----:R-:W2:Y:S04]  /*1a72e0*/  LDL.LU.64 R22, [R1+0x94c0] ;  /* 0x0094c00001167983 */ /* 0x002ea80000300a00 */
[----:B------:R-:W-:Y:S04]  /*1a72f0*/  STL.64 [R1+0x9490], R20 ;  /* 0x0094901401007387 */ /* 0x000fe80000100a00 */
[----:B------:R-:W4:Y:S04]  /*1a7300*/  LDL.LU R18, [R1+0x94b8] ;  /* 0x0094b80001127983 */ /* 0x000f280000300800 */
[----:B------:R1:W-:Y:S04]  /*1a7310*/  STL.64 [R1+0x4af8], R16 ;  /* 0x004af81001007387 */ /* 0x0003e80000100a00 */
[----:B-1----:R-:W3:Y:S04]  /*1a7320*/  LDL.LU.64 R16, [R1+0x94b0] ;  /* 0x0094b00001107983 */ /* 0x002ee80000300a00 */
[----:B------:R1:W-:Y:S04]  /*1a7330*/  STL.64 [R1+0x94a0], R26 ;  /* 0x0094a01a01007387 */ /* 0x0003e80000100a00 */
[----:B------:R-:W4:Y:S04]  /*1a7340*/  LDL R21, [R1+0x468] ;  /* 0x0004680001157983 */ /* 0x000f280000100800 */
[----:B-1----:R0:W3:Y:S01]  /*1a7350*/  LDL.64 R26, [R1+0x4ae8] ;  /* 0x004ae800011a7983 */ /* 0x0020e20000100a00 */
[----:B--2---:R-:W-:Y:S01]  /*1a7360*/  IADD3 R20, P2, PT, R4, R23, RZ ;  /* 0x0000001704147210 */ /* 0x004fe20007f5e0ff */
[----:B---3--:R-:W-:-:S02]  /*1a7370*/  IMAD.MOV.U32 R27, RZ, RZ, R9 ;  /* 0x000000ffff1b7224 */ /* 0x008fc400078e0009 */
[----:B----4-:R-:W-:-:S05]  /*1a7380*/  IMAD.X R9, R21, 0x1, R18, P3 ;  /* 0x0000000115097824 */ /* 0x010fca00018e0612 */
[----:B------:R1:W-:Y:S02]  /*1a7390*/  STL [R1+0x4af4], R9 ;  /* 0x004af40901007387 */ /* 0x0003e40000100800 */
[----:B-1----:R-:W-:Y:S02]  /*1a73a0*/  IMAD.MOV.U32 R9, RZ, RZ, R27 ;  /* 0x000000ffff097224 */ /* 0x002fe400078e001b */
[C---:B------:R-:W-:Y:S02]  /*1a73b0*/  IMAD.X R27, R21.reuse, 0x1, R19, P4 ;  /* 0x00000001151b7824 */ /* 0x040fe400020e0613 */
[----:B------:R-:W-:-:S03]  /*1a73c0*/  IMAD.X R21, R21, 0x1, R22, P2 ;  /* 0x0000000115157824 */ /* 0x000fc600010e0616 */
[----:B------:R-:W-:Y:S04]  /*1a73d0*/  STL [R1+0x4aec], R27 ;  /* 0x004aec1b01007387 */ /* 0x000fe80000100800 */
[----:B------:R1:W-:Y:S04]  /*1a73e0*/  STL [R1+0x9488], R22 ;  /* 0x0094881601007387 */ /* 0x0003e80000100800 */
[----:B-1----:R-:W2:Y:S01]  /*1a73f0*/  LDL.LU R22, [R1+0x468] ;  /* 0x0004680001167983 */ /* 0x002ea20000300800 */
[----:B------:R-:W-:Y:S01]  /*1a7400*/  IADD3 R8, P3, PT, R4, R16, RZ ;  /* 0x0000001004087210 */ /* 0x000fe20007f7e0ff */
[----:B------:R-:W-:-:S02]  /*1a7410*/  IMAD.MOV.U32 R27, RZ, RZ, R9 ;  /* 0x000000ffff1b7224 */ /* 0x000fc400078e0009 */
[----:B------:R-:W-:Y:S02]  /*1a7420*/  STL.64 [R1+0x4ae0], R20 ;  /* 0x004ae01401007387 */ /* 0x000fe40000100a00 */
[----:B--2---:R-:W-:-:S05]  /*1a7430*/  IMAD.X R9, R22, 0x1, R14, P3 ;  /* 0x0000000116097824 */ /* 0x004fca00018e060e */
[----:B------:R1:W-:Y:S04]  /*1a7440*/  STL.64 [R1+0x4ad8], R8 ;  /* 0x004ad80801007387 */ /* 0x0003e80000100a00 */
[----:B-1----:R-:W2:Y:S01]  /*1a7450*/  LDL.LU.64 R8, [R1+0x94a8] ;  /* 0x0094a80001087983 */ /* 0x002ea20000300a00 */
[----:B------:R-:W-:-:S03]  /*1a7460*/  IADD3 R26, P4, PT, R4, R25, RZ ;  /* 0x00000019041a7210 */ /* 0x000fc60007f9e0ff */
[----:B--2---:R1:W-:Y:S02]  /*1a7470*/  STL.64 [R1+0x9478], R8 ;  /* 0x0094780801007387 */ /* 0x0043e40000100a00 */
        /* <DEDUP_REMOVED lines=17> */
[----:B------:R-:W-:Y:S04]  /*1a7590*/  STL.64 [R1+0x4ac0], R8 ;  /* 0x004ac00801007387 */ /* 0x000fe80000100a00 */
[----:B------:R1:W-:Y:S04]  /*1a75a0*/  STL [R1+0x9468], R28 ;  /* 0x0094681c01007387 */ /* 0x0003e80000100800 */
[----:B-1----:R-:W3:Y:S04]  /*1a75b0*/  LDL.LU R28, [R1+0x40] ;  /* 0x00004000011c7983 */ /* 0x002ee80000300800 */
[----:B------:R1:W-:Y:S01]  /*1a75c0*/  STL.64 [R1+0x9460], R20 ;  /* 0x0094601401007387 */ /* 0x0003e20000100a00 */
[----:B---3--:R-:W-:-:S03]  /*1a75d0*/  IADD3 R8, P3, PT, R28, R21, RZ ;  /* 0x000000151c087210 */ /* 0x008fc60007f7e0ff */
[----:B-1----:R0:W3:Y:S02]  /*1a75e0*/  LDL.64 R20, [R1+0x4ab8] ;  /* 0x004ab80001147983 */ /* 0x0020e40000100a00 */
[----:B---3--:R-:W-:Y:S02]  /*1a75f0*/  IMAD.X R21, R22, 0x1, R26, P4 ;  /* 0x0000000116157824 */ /* 0x008fe400020e061a */
[----:B------:R-:W3:Y:S04]  /*1a7600*/  LDL.LU R22, [R1+0x9488] ;  /* 0x0094880001167983 */ /* 0x000ee80000300800 */
[----:B------:R-:W-:Y:S04]  /*1a7610*/  STL.64 [R1+0x9470], R26 ;  /* 0x0094701a01007387 */ /* 0x000fe80000100a00 */
[----:B------:R1:W-:Y:S04]  /*1a7620*/  STL [R1+0x4abc], R21 ;  /* 0x004abc1501007387 */ /* 0x0003e80000100800 */
[----:B-1----:R-:W4:Y:S01]  /*1a7630*/  LDL R21, [R1+0x464] ;  /* 0x0004640001157983 */ /* 0x002f220000100800 */
[----:B------:R-:W-:Y:S01]  /*1a7640*/  IMAD.MOV.U32 R9, RZ, RZ, R25 ;  /* 0x000000ffff097224 */ /* 0x000fe200078e0019 */
[----:B------:R-:W-:-:S03]  /*1a7650*/  IADD3 R20, P4, PT, R28, R23, RZ ;  /* 0x000000171c147210 */ /* 0x000fc60007f9e0ff */
[----:B------:R-:W-:Y:S02]  /*1a7660*/  IMAD.MOV.U32 R27, RZ, RZ, R9 ;  /* 0x000000ffff1b7224 */ /* 0x000fe400078e0009 */
[C---:B----4-:R-:W-:Y:S02]  /*1a7670*/  IMAD.X R25, R21.reuse, 0x1, R18, P2 ;  /* 0x0000000115197824 */ /* 0x050fe400010e0612 */
[C---:B------:R-:W-:Y:S02]  /*1a7680*/  IMAD.X R9, R21.reuse, 0x1, R19, P3 ;  /* 0x0000000115097824 */ /* 0x040fe400018e0613 */
[----:B---3--:R-:W-:Y:S01]  /*1a7690*/  IMAD.X R21, R21, 0x1, R22, P4 ;  /* 0x0000000115157824 */ /* 0x008fe200020e0616 */
[----:B------:R1:W-:Y:S04]  /*1a76a0*/  STL.64 [R1+0x4ab0], R24 ;  /* 0x004ab01801007387 */ /* 0x0003e80000100a00 */
[----:B-1----:R-:W3:Y:S04]  /*1a76b0*/  LDL.LU.64 R24, [R1+0x9480] ;  /* 0x0094800001187983 */ /* 0x002ee80000300a00 */
[----:B------:R1:W-:Y:S04]  /*1a76c0*/  STL.64 [R1+0x4aa8], R8 ;  /* 0x004aa80801007387 */ /* 0x0003e80000100a00 */
[----:B-1----:R-:W4:Y:S04]  /*1a76d0*/  LDL.LU.64 R8, [R1+0x9478] ;  /* 0x0094780001087983 */ /* 0x002f280000300a00 */
[----:B------:R1:W-:Y:S04]  /*1a76e0*/  STL.64 [R1+0x9448], R18 ;  /* 0x0094481201007387 */ /* 0x0003e80000100a00 */
[----:B-1----:R-:W3:Y:S04]  /*1a76f0*/  LDL.LU R19, [R1+0xbc] ;  /* 0x0000bc0001137983 */ /* 0x002ee80000300800 */
[----:B------:R-:W-:Y:S04]  /*1a7700*/  STL.64 [R1+0x4aa0], R20 ;  /* 0x004aa01401007387 */ /* 0x000fe80000100a00 */
[----:B--2---:R-:W-:Y:S04]  /*1a7710*/  STL.64 [R1+0x9458], R4 ;  /* 0x0094580401007387 */ /* 0x004fe80000100a00 */
[----:B------:R1:W-:Y:S04]  /*1a7720*/  STL [R1+0x9450], R22 ;  /* 0x0094501601007387 */ /* 0x0003e80000100800 */
[----:B-1----:R-:W2:Y:S01]  /*1a7730*/  LDL.LU R22, [R1+0x464] ;  /* 0x0004640001167983 */ /* 0x002ea20000300800 */
[----:B------:R-:W-:-:S02]  /*1a7740*/  IADD3 R26, P2, PT, R28, R16, RZ ;  /* 0x000000101c1a7210 */ /* 0x000fc40007f5e0ff */
[----:B------:R-:W-:Y:S01]  /*1a7750*/  IADD3 R20, P4, PT, R28, R17, RZ ;  /* 0x000000111c147210 */ /* 0x000fe20007f9e0ff */
[----:B------:R1:W-:Y:S02]  /*1a7760*/  STL.64 [R1+0x9440], R16 ;  /* 0x0094401001007387 */ /* 0x0003e40000100a00 */
[----:B-1----:R-:W-:Y:S02]  /*1a7770*/  IMAD.MOV.U32 R17, RZ, RZ, R27 ;  /* 0x000000ffff117224 */ /* 0x002fe400078e001b */
[----:B--2---:R-:W-:-:S05]  /*1a7780*/  IMAD.X R27, R22, 0x1, R14, P2 ;  /* 0x00000001161b7824 */ /* 0x004fca00010e060e */
[----:B------:R1:W-:Y:S04]  /*1a7790*/  STL.64 [R1+0x4a98], R26 ;  /* 0x004a981a01007387 */ /* 0x0003e80000100a00 */
[----:B-1----:R-:W2:Y:S01]  /*1a77a0*/  LDL.LU.64 R26, [R1+0x9470] ;  /* 0x00947000011a7983 */ /* 0x002ea20000300a00 */
[----:B---3--:R-:W-:Y:S01]  /*1a77b0*/  IADD3 R18, P3, PT, R28, R25, RZ ;  /* 0x000000191c127210 */ /* 0x008fe20007f7e0ff */
[----:B------:R-:W-:-:S04]  /*1a77c0*/  IMAD.MOV.U32 R5, RZ, RZ, R19 ;  /* 0x000000ffff057224 */ /* 0x000fc800078e0013 */
[----:B------:R-:W-:Y:S01]  /*1a77d0*/  IMAD.X R19, R22, 0x1, R24, P3 ;  /* 0x0000000116137824 */ /* 0x000fe200018e0618 */
[----:B------:R1:W-:Y:S01]  /*1a77e0*/  STL.64 [R1+0x9430], R24 ;  /* 0x0094301801007387 */ /* 0x0003e20000100a00 */
[----:B------:R-:W-:Y:S01]  /*1a77f0*/  IADD3 R4, P2, PT, R28, R29, RZ ;  /* 0x0000001d1c047210 */ /* 0x000fe20007f5e0ff */
[----:B------:R-:W-:Y:S02]  /*1a7800*/  IMAD.X R21, R22, 0x1, R15, P4 ;  /* 0x0000000116157824 */ /* 0x000fe400020e060f */
[----:B-1----:R-:W3:Y:S04]  /*1a7810*/  LDL R25, [R1+0x44] ;  /* 0x0000440001197983 */ /* 0x002ee80000100800 */
[----:B------:R2:W-:Y:S02]  /*1a7820*/  STL.64 [R1+0x4a90], R18 ;  /* 0x004a901201007387 */ /* 0x0005e40000100a00 */
[----:B--2---:R-:W-:-:S02]  /*1a7830*/  IADD3 R18, P3, PT, R28, R27, RZ ;  /* 0x0000001b1c127210 */ /* 0x004fc40007f7e0ff */
[----:B------:R-:W2:Y:S04]  /*1a7840*/  LDL.LU R28, [R1+0x9468] ;  /* 0x00946800011c7983 */ /* 0x000ea80000300800 */
[----:B------:R1:W-:Y:S04]  /*1a7850*/  STL.64 [R1+0x4a88], R20 ;  /* 0x004a881401007387 */ /* 0x0003e80000100a00 */
[----:B-1----:R-:W3:Y:S04]  /*1a7860*/  LDL.LU.64 R20, [R1+0x9460] ;  /* 0x0094600001147983 */ /* 0x002ee80000300a00 */
[----:B------:R1:W-:Y:S01]  /*1a7870*/  STL.64 [R1+0x9428], R14 ;  /* 0x0094280e01007387 */ /* 0x0003e20000100a00 */
[----:B------:R-:W-:-:S03]  /*1a7880*/  IMAD.X R19, R22, 0x1, R26, P3 ;  /* 0x0000000116137824 */ /* 0x000fc600018e061a */
[----:B----4-:R4:W-:Y:S01]  /*1a7890*/  STL.64 [R1+0x9438], R8 ;  /* 0x0094380801007387 */ /* 0x0109e20000100a00 */
[----:B-1----:R-:W-:Y:S02]  /*1a78a0*/  IMAD.MOV.U32 R15, RZ, RZ, R17 ;  /* 0x000000ffff0f7224 */ /* 0x002fe400078e0011 */
[----:B------:R-:W-:Y:S01]  /*1a78b0*/  IMAD.MOV.U32 R17, RZ, RZ, R5 ;  /* 0x000000ffff117224 */ /* 0x000fe200078e0005 */
[----:B----4-:R-:W4:Y:S01]  /*1a78c0*/  LDL R8, [R1+0x460] ;  /* 0x0004600001087983 */ /* 0x010f220000100800 */
[----:B--2---:R-:W-:-:S05]  /*1a78d0*/  IMAD.X R5, R22, 0x1, R28, P2 ;  /* 0x0000000116057824 */ /* 0x004fca00010e061c */
[----:B------:R1:W-:Y:S01]  /*1a78e0*/  STL.64 [R1+0x4a80], R4 ;  /* 0x004a800401007387 */ /* 0x0003e20000100a00 */
[----:B---3--:R-:W-:-:S03]  /*1a78f0*/  IADD3 R24, P2, PT, R25, R21, RZ ;  /* 0x0000001519187210 */ /* 0x008fc60007f5e0ff */
[----:B-1----:R-:W2:Y:S04]  /*1a7900*/  LDL.LU.64 R4, [R1+0x9458] ;  /* 0x0094580001047983 */ /* 0x002ea80000300a00 */
[----:B------:R1:W-:Y:S04]  /*1a7910*/  STL [R1+0x9418], R21 ;  /* 0x0094181501007387 */ /* 0x0003e80000100800 */
[----:B-1----:R-:W3:Y:S04]  /*1a7920*/  LDL.LU R21, [R1+0x44] ;  /* 0x0000440001157983 */ /* 0x002ee80000300800 */
[----:B------:R-:W2:Y:S04]  /*1a7930*/  LDL.LU R22, [R1+0x9450] ;  /* 0x0094500001167983 */ /* 0x000ea80000300800 */
[----:B------:R1:W-:Y:S04]  /*1a7940*/  STL.64 [R1+0x4a78], R18 ;  /* 0x004a781201007387 */ /* 0x0003e80000100a00 */
[----:B-1----:R-:W4:Y:S01]  /*1a7950*/  LDL.LU.64 R18, [R1+0x9448] ;  /* 0x0094480001127983 */ /* 0x002f220000300a00 */
[----:B------:R-:W-:-:S03]  /*1a7960*/  IADD3 R16, P4, PT, R25, R20, RZ ;  /* 0x0000001419107210 */ /* 0x000fc60007f9e0ff */
[----:B------:R1:W-:Y:S02]  /*1a7970*/  STL.64 [R1+0x9420], R26 ;  /* 0x0094201a01007387 */ /* 0x0003e40000100a00 */
[----:B-1----:R-:W-:Y:S02]  /*1a7980*/  IMAD.MOV.U32 R27, RZ, RZ, R15 ;  /* 0x000000ffff1b7224 */ /* 0x002fe400078e000f */
[----:B------:R-:W-:Y:S02]  /*1a7990*/  IMAD.MOV.U32 R15, RZ, RZ, R17 ;  /* 0x000000ffff0f7224 */ /* 0x000fe400078e0011 */
[----:B----4-:R-:W-:-:S05]  /*1a79a0*/  IMAD.X R17, R8, 0x1, R18, P4 ;  /* 0x0000000108117824 */ /* 0x010fca00020e0612 */
[----:B------:R1:W-:Y:S04]  /*1a79b0*/  STL.64 [R1+0x4a70], R16 ;  /* 0x004a701001007387 */ /* 0x0003e80000100a00 */
[----:B-1----:R-:W3:Y:S02]  /*1a79c0*/  LDL.LU.64 R16, [R1+0x9440] ;  /* 0x0094400001107983 */ /* 0x002ee40000300a00 */
[----:B---3--:R-:W-:-:S05]  /*1a79d0*/  IADD3 R8, P4, PT, R21, R16, RZ ;  /* 0x0000001015087210 */ /* 0x008fca0007f9e0ff */
[----:B------:R1:W-:Y:S04]  /*1a79e0*/  STL [R1+0x4a58], R8 ;  /* 0x004a580801007387 */ /* 0x0003e80000100800 */
[----:B-1----:R-:W3:Y:S04]  /*1a79f0*/  LDL.LU.64 R8, [R1+0x9438] ;  /* 0x0094380001087983 */ /* 0x002ee80000300a00 */
[----:B------:R1:W-:Y:S04]  /*1a7a00*/  STL [R1+0x9408], R16 ;  /* 0x0094081001007387 */ /* 0x0003e80000100800 */
[----:B-1----:R-:W4:Y:S02]  /*1a7a10*/  LDL.LU R16, [R1+0x460] ;  /* 0x0004600001107983 */ /* 0x002f240000300800 */
[----:B----4-:R-:W-:-:S05]  /*1a7a20*/  IMAD.X R25, R16, 0x1, R19, P2 ;  /* 0x0000000110197824 */ /* 0x010fca00010e0613 */
[----:B------:R1:W-:Y:S04]  /*1a7a30*/  STL.64 [R1+0x4a68], R24 ;  /* 0x004a681801007387 */ /* 0x0003e80000100a00 */
[----:B-1----:R-:W4:Y:S04]  /*1a7a40*/  LDL.LU.64 R24, [R1+0x9430] ;  /* 0x0094300001187983 */ /* 0x002f280000300a00 */
[----:B------:R1:W-:Y:S04]  /*1a7a50*/  STL.64 [R1+0x9410], R18 ;  /* 0x0094101201007387 */ /* 0x0003e80000100a00 */
[----:B-1----:R0:W2:Y:S01]  /*1a7a60*/  LDL.64 R18, [R1+0x4a58] ;  /* 0x004a580001127983 */ /* 0x0020a20000100a00 */
[----:B------:R-:W-:Y:S01]  /*1a7a70*/  IADD3 R14, P3, PT, R21, R23, RZ ;  /* 0x00000017150e7210 */ /* 0x000fe20007f7e0ff */
[----:B--2---:R-:W-:-:S02]  /*1a7a80*/  IMAD.MOV.U32 R19, RZ, RZ, R27 ;  /* 0x000000ffff137224 */ /* 0x004fc400078e001b */
[----:B------:R-:W-:Y:S02]  /*1a7a90*/  IMAD.MOV.U32 R27, RZ, RZ, R15 ;  /* 0x000000ffff1b7224 */ /* 0x000fe400078e000f */
[----:B------:R-:W-:-:S05]  /*1a7aa0*/  IMAD.X R15, R16, 0x1, R22, P3 ;  /* 0x00000001100f7824 */ /* 0x000fca00018e0616 */
[----:B------:R1:W-:Y:S04]  /*1a7ab0*/  STL.64 [R1+0x4a60], R14 ;  /* 0x004a600e01007387 */ /* 0x0003e80000100a00 */
[----:B-1----:R-:W2:Y:S01]  /*1a7ac0*/  LDL.LU.64 R14, [R1+0x9428] ;  /* 0x00942800010e7983 */ /* 0x002ea20000300a00 */
[----:B----4-:R-:W-:-:S03]  /*1a7ad0*/  IADD3 R26, P2, PT, R21, R25, RZ ;  /* 0x00000019151a7210 */ /* 0x010fc60007f5e0ff */
[----:B---3--:R1:W-:Y:S04]  /*1a7ae0*/  STL.64 [R1+0x93f8], R8 ;  /* 0x0093f80801007387 */ /* 0x0083e80000100a00 */
[----:B------:R3:W-:Y:S01]  /*1a7af0*/  STL.64 [R1+0x9400], R4 ;  /* 0x0094000401007387 */ /* 0x0007e20000100a00 */
[----:B-1----:R-:W-:Y:S02]  /*1a7b00*/  IMAD.MOV.U32 R9, RZ, RZ, R19 ;  /* 0x000000ffff097224 */ /* 0x002fe400078e0013 */
[----:B---3--:R-:W-:Y:S02]  /*1a7b10*/  IMAD.MOV.U32 R5, RZ, RZ, R27 ;  /* 0x000000ffff057224 */ /* 0x008fe400078e001b */
[C---:B------:R-:W-:Y:S02]  /*1a7b20*/  IMAD.X R27, R16.reuse, 0x1, R24, P2 ;  /* 0x00000001101b7824 */ /* 0x040fe400010e0618 */
[----:B--2---:R-:W-:-:S05]  /*1a7b30*/  IMAD.X R19, R16, 0x1, R14, P4 ;  /* 0x0000000110137824 */ /* 0x004fca00020e060e */
[----:B------:R-:W-:Y:S04]  /*1a7b40*/  STL [R1+0x4a5c], R19 ;  /* 0x004a5c1301007387 */ /* 0x000fe80000100800 */
[----:B------:R1:W-:Y:S04]  /*1a7b50*/  STL.64 [R1+0x4a50], R26 ;  /* 0x004a501a01007387 */ /* 0x0003e80000100a00 */
[----:B-1----:R-:W2:Y:S01]  /*1a7b60*/  LDL.LU.64 R26, [R1+0x9420] ;  /* 0x00942000011a7983 */ /* 0x002ea20000300a00 */
[C---:B------:R-:W-:Y:S02]  /*1a7b70*/  IADD3 R8, P3, PT, R21.reuse, R17, RZ ;  /* 0x0000001115087210 */ /* 0x040fe40007f7e0ff */
[C---:B------:R-:W-:Y:S01]  /*1a7b80*/  IADD3 R18, P4, PT, R21.reuse, R29, RZ ;  /* 0x0000001d15127210 */ /* 0x040fe20007f9e0ff */
[----:B------:R1:W-:Y:S01]  /*1a7b90*/  STL.64 [R1+0x93f0], R24 ;  /* 0x0093f01801007387 */ /* 0x0003e20000100a00 */
[----:B--2---:R-:W-:-:S03]  /*1a7ba0*/  IADD3 R4, P2, PT, R21, R27, RZ ;  /* 0x0000001b15047210 */ /* 0x004fc60007f5e0ff */
[----:B------:R-:W2:Y:S01]  /*1a7bb0*/  LDL.LU R21, [R1+0x9418] ;  /* 0x0094180001157983 */ /* 0x000ea20000300800 */
[----:B-1----:R-:W-:Y:S02]  /*1a7bc0*/  IMAD.MOV.U32 R24, RZ, RZ, R5 ;  /* 0x000000ffff187224 */ /* 0x002fe400078e0005 */
[----:B------:R-:W-:Y:S02]  /*1a7bd0*/  IMAD.MOV.U32 R5, RZ, RZ, R9 ;  /* 0x000000ffff057224 */ /* 0x000fe400078e0009 */
[C---:B------:R-:W-:Y:S02]  /*1a7be0*/  IMAD.X R9, R16.reuse, 0x1, R15, P3 ;  /* 0x0000000110097824 */ /* 0x040fe400018e060f */
[----:B------:R-:W-:Y:S01]  /*1a7bf0*/  IMAD.X R19, R16, 0x1, R28, P4 ;  /* 0x0000000110137824 */ /* 0x000fe200020e061c */
[----:B------:R-:W-:Y:S04]  /*1a7c00*/  STL.64 [R1+0x93e8], R14 ;  /* 0x0093e80e01007387 */ /* 0x000fe80000100a00 */
[----:B------:R1:W-:Y:S04]  /*1a7c10*/  STL.64 [R1+0x4a48], R8 ;  /* 0x004a480801007387 */ /* 0x0003e80000100a00 */
[----:B------:R3:W-:Y:S01]  /*1a7c20*/  STL.64 [R1+0x4a40], R18 ;  /* 0x004a401201007387 */ /* 0x0007e20000100a00 */
[----:B-1----:R-:W-:-:S03]  /*1a7c30*/  IADD3 R8, P3, PT, R5, R20, RZ ;  /* 0x0000001405087210 */ /* 0x002fc60007f7e0ff */
[----:B---3--:R-:W3:Y:S01]  /*1a7c40*/  LDL.LU.64 R18, [R1+0x9410] ;  /* 0x0094100001127983 */ /* 0x008ee20000300a00 */
[----:B--2---:R-:W-:-:S03]  /*1a7c50*/  IADD3 R14, P4, PT, R5, R21, RZ ;  /* 0x00000015050e7210 */ /* 0x004fc60007f9e0ff */
[----:B------:R1:W-:Y:S04]  /*1a7c60*/  STL.64 [R1+0x93d8], R20 ;  /* 0x0093d81401007387 */ /* 0x0003e80000100a00 */
[----:B------:R-:W-:Y:S01]  /*1a7c70*/  STL [R1+0x4a28], R14 ;  /* 0x004a280e01007387 */ /* 0x000fe20000100800 */
[----:B-1----:R-:W-:Y:S02]  /*1a7c80*/  IMAD.MOV.U32 R20, RZ, RZ, R5 ;  /* 0x000000ffff147224 */ /* 0x002fe400078e0005 */
[----:B------:R-:W-:Y:S02]  /*1a7c90*/  IMAD.X R5, R16, 0x1, R26, P2 ;  /* 0x0000000110057824 */ /* 0x000fe400010e061a */
[----:B------:R-:W2:Y:S04]  /*1a7ca0*/  LDL.LU R16, [R1+0x9408] ;  /* 0x0094080001107983 */ /* 0x000ea80000300800 */
[----:B------:R1:W-:Y:S04]  /*1a7cb0*/  STL.64 [R1+0x4a38], R4 ;  /* 0x004a380401007387 */ /* 0x0003e80000100a00 */
[----:B-1----:R-:W4:Y:S04]  /*1a7cc0*/  LDL.LU.64 R4, [R1+0x9400] ;  /* 0x0094000001047983 */ /* 0x002f280000300a00 */
[----:B------:R-:W3:Y:S02]  /*1a7cd0*/  LDL R15, [R1+0x45c] ;  /* 0x00045c00010f7983 */ /* 0x000ee40000100800 */
[----:B---3--:R-:W-:-:S05]  /*1a7ce0*/  IMAD.X R9, R15, 0x1, R18, P3 ;  /* 0x000000010f097824 */ /* 0x008fca00018e0612 */
[----:B------:R1:W-:Y:S04]  /*1a7cf0*/  STL.64 [R1+0x4a30], R8 ;  /* 0x004a300801007387 */ /* 0x0003e80000100a00 */
[----:B-1----:R-:W3:Y:S04]  /*1a7d00*/  LDL.LU.64 R8, [R1+0x93f8] ;  /* 0x0093f80001087983 */ /* 0x002ee80000300a00 */
[----:B----4-:R1:W-:Y:S04]  /*1a7d10*/  STL.64 [R1+0x93e0], R4 ;  /* 0x0093e00401007387 */ /* 0x0103e80000100a00 */
[----:B-1----:R0:W4:Y:S01]  /*1a7d20*/  LDL.64 R4, [R1+0x4a28] ;  /* 0x004a280001047983 */ /* 0x0021220000100a00 */
[----:B------:R-:W-:Y:S01]  /*1a7d30*/  IMAD.MOV.U32 R21, RZ, RZ, R24 ;  /* 0x000000ffff157224 */ /* 0x000fe200078e0018 */
[----:B--2---:R-:W-:-:S05]  /*1a7d40*/  IADD3 R24, P3, PT, R20, R16, RZ ;  /* 0x0000001014187210 */ /* 0x004fca0007f7e0ff */
[----:B------:R1:W-:Y:S04]  /*1a7d50*/  STL [R1+0x4a18], R24 ;  /* 0x004a181801007387 */ /* 0x0003e80000100800 */
[----:B-1----:R-:W2:Y:S04]  /*1a7d60*/  LDL.LU.64 R24, [R1+0x93f0] ;  /* 0x0093f00001187983 */ /* 0x002ea80000300a00 */
[----:B------:R1:W-:Y:S01]  /*1a7d70*/  STL [R1+0x93c8], R19 ;  /* 0x0093c81301007387 */ /* 0x0003e20000100800 */
[----:B----4-:R-:W-:-:S03]  /*1a7d80*/  IMAD.X R5, R15, 0x1, R19, P4 ;  /* 0x000000010f057824 */ /* 0x010fc600020e0613 */
[----:B-1----:R-:W4:Y:S01]  /*1a7d90*/  LDL.LU R19, [R1+0x45c] ;  /* 0x00045c0001137983 */ /* 0x002f220000300800 */
[----:B------:R-:W-:-:S03]  /*1a7da0*/  IADD3 R14, P2, PT, R20, R23, RZ ;  /* 0x00000017140e7210 */ /* 0x000fc60007f5e0ff */
[----:B------:R-:W-:Y:S02]  /*1a7db0*/  STL [R1+0x4a2c], R5 ;  /* 0x004a2c0501007387 */ /* 0x000fe40000100800 */
[----:B----4-:R-:W-:-:S05]  /*1a7dc0*/  IMAD.X R15, R19, 0x1, R22, P2 ;  /* 0x00000001130f7824 */ /* 0x010fca00010e0616 */
[----:B------:R1:W-:Y:S04]  /*1a7dd0*/  STL.64 [R1+0x4a20], R14 ;  /* 0x004a200e01007387 */ /* 0x0003e80000100a00 */
[----:B-1----:R-:W4:Y:S04]  /*1a7de0*/  LDL.LU.64 R14, [R1+0x93e8] ;  /* 0x0093e800010e7983 */ /* 0x002f280000300a00 */
[----:B------:R1:W-:Y:S04]  /*1a7df0*/  STL.64 [R1+0x93d0], R22 ;  /* 0x0093d01601007387 */ /* 0x0003e80000100a00 */
[----:B-1----:R0:W4:Y:S01]  /*1a7e00*/  LDL.64 R22, [R1+0x4a18] ;  /* 0x004a180001167983 */ /* 0x0021220000100a00 */
[----:B------:R-:W-:Y:S01]  /*1a7e10*/  IMAD.MOV.U32 R5, RZ, RZ, R20 ;  /* 0x000000ffff057224 */ /* 0x000fe200078e0014 */
[----:B--2---:R-:W-:-:S02]  /*1a7e20*/  IADD3 R4, P4, PT, R20, R25, RZ ;  /* 0x0000001914047210 */ /* 0x004fc40007f9e0ff */
[----:B------:R1:W-:Y:S02]  /*1a7e30*/  STL.64 [R1+0x93b8], R6 ;  /* 0x0093b80601007387 */ /* 0x0003e40000100a00 */
[----:B------:R-:W-:Y:S01]  /*1a7e40*/  IADD3 R20, P2, PT, R5, R17, RZ ;  /* 0x0000001105147210 */ /* 0x000fe20007f5e0ff */
[----:B-1----:R-:W-:Y:S01]  /*1a7e50*/  IMAD.MOV.U32 R6, RZ, RZ, R21 ;  /* 0x000000ffff067224 */ /* 0x002fe200078e0015 */
[----:B------:R-:W2:Y:S01]  /*1a7e60*/  LDL R7, [R1+0x84] ;  /* 0x0000840001077983 */ /* 0x000ea20000100800 */
[----:B------:R-:W-:Y:S02]  /*1a7e70*/  IMAD.MOV.U32 R21, RZ, RZ, R5 ;  /* 0x000000ffff157224 */ /* 0x000fe400078e0005 */
[----:B------:R-:W-:Y:S01]  /*1a7e80*/  IMAD.X R5, R19, 0x1, R24, P4 ;  /* 0x0000000113057824 */ /* 0x000fe200020e0618 */
[----:B------:R1:W-:Y:S02]  /*1a7e90*/  STL.64 [R1+0x93c0], R16 ;  /* 0x0093c01001007387 */ /* 0x0003e40000100a00 */
[----:B-1----:R-:W-:Y:S01]  /*1a7ea0*/  IADD3 R16, P4, PT, R21, R27, RZ ;  /* 0x0000001b15107210 */ /* 0x002fe20007f9e0ff */
[----:B----4-:R-:W-:Y:S01]  /*1a7eb0*/  IMAD.X R23, R19, 0x1, R14, P3 ;  /* 0x0000000113177824 */ /* 0x010fe200018e060e */
[----:B------:R-:W-:Y:S01]  /*1a7ec0*/  IADD3 R22, P3, PT, R21, R29, RZ ;  /* 0x0000001d15167210 */ /* 0x000fe20007f7e0ff */
[----:B------:R-:W-:-:S03]  /*1a7ed0*/  IMAD.X R21, R19, 0x1, R15, P2 ;  /* 0x0000000113157824 */ /* 0x000fc600010e060f */
[----:B------:R-:W-:Y:S04]  /*1a7ee0*/  STL [R1+0x4a1c], R23 ;  /* 0x004a1c1701007387 */ /* 0x000fe80000100800 */
[----:B------:R1:W-:Y:S04]  /*1a7ef0*/  STL.64 [R1+0x4a08], R4 ;  /* 0x004a080401007387 */ /* 0x0003e80000100a00 */
[----:B-1----:R-:W4:Y:S04]  /*1a7f00*/  LDL.LU.64 R4, [R1+0x93e0] ;  /* 0x0093e00001047983 */ /* 0x002f280000300a00 */
[----:B------:R1:W-:Y:S04]  /*1a7f10*/  STL.64 [R1+0x49f8], R20 ;  /* 0x0049f81401007387 */ /* 0x0003e80000100a00 */
[----:B-1----:R-:W2:Y:S01]  /*1a7f20*/  LDL.LU.64 R20, [R1+0x93d8] ;  /* 0x0093d80001147983 */ /* 0x002ea20000300a00 */
[----:B------:R-:W-:-:S03]  /*1a7f30*/  IMAD.MOV.U32 R17, RZ, RZ, R6 ;  /* 0x000000ffff117224 */ /* 0x000fc600078e0006 */
[----:B------:R1:W-:Y:S01]  /*1a7f40*/  STL.64 [R1+0x93b0], R14 ;  /* 0x0093b00e01007387 */ /* 0x0003e20000100a00 */
[----:B------:R-:W-:Y:S01]  /*1a7f50*/  IMAD.X R23, R19, 0x1, R28, P3 ;  /* 0x0000000113177824 */ /* 0x000fe200018e061c */
[----:B--2---:R-:W-:Y:S02]  /*1a7f60*/  IADD3 R6, P2, PT, R7, R20, RZ ;  /* 0x0000001407067210 */ /* 0x004fe40007f5e0ff */
[----:B------:R-:W2:Y:S01]  /*1a7f70*/  LDL R7, [R1+0x458] ;  /* 0x0004580001077983 */ /* 0x000ea20000100800 */
[----:B-1----:R-:W-:Y:S02]  /*1a7f80*/  IMAD.MOV.U32 R15, RZ, RZ, R17 ;  /* 0x000000ffff0f7224 */ /* 0x002fe400078e0011 */
[----:B------:R-:W-:Y:S01]  /*1a7f90*/  IMAD.X R17, R19, 0x1, R26, P4 ;  /* 0x0000000113117824 */ /* 0x000fe200020e061a */
[----:B------:R1:W-:Y:S04]  /*1a7fa0*/  STL.64 [R1+0x49e8], R22 ;  /* 0x0049e81601007387 */ /* 0x0003e80000100a00 */
[----:B-1----:R-:W3:Y:S04]  /*1a7fb0*/  LDL.LU.64 R22, [R1+0x93d0] ;  /* 0x0093d00001167983 */ /* 0x002ee80000300a00 */
[----:B------:R1:W-:Y:S04]  /*1a7fc0*/  STL [R1+0x93a0], R28 ;  /* 0x0093a01c01007387 */ /* 0x0003e80000100800 */
[----:B-1----:R-:W3:Y:S04]  /*1a7fd0*/  LDL.LU R28, [R1+0x84] ;  /* 0x00008400011c7983 */ /* 0x002ee80000300800 */
[----:B------:R-:W-:Y:S04]  /*1a7fe0*/  STL.64 [R1+0x9390], R20 ;  /* 0x0093901401007387 */ /* 0x000fe80000100a00 */
[----:B------:R-:W3:Y:S04]  /*1a7ff0*/  LDL.LU R19, [R1+0x93c8] ;  /* 0x0093c80001137983 */ /* 0x000ee80000300800 */
[----:B------:R1:W-:Y:S04]  /*1a8000*/  STL.64 [R1+0x49c8], R16 ;  /* 0x0049c81001007387 */ /* 0x0003e80000100a00 */
[----:B-1----:R-:W3:Y:S04]  /*1a8010*/  LDL.LU.64 R16, [R1+0x93c0] ;  /* 0x0093c00001107983 */ /* 0x002ee80000300a00 */
[----:B------:R-:W-:Y:S01]  /*1a8020*/  STL.64 [R1+0x93a8], R26 ;  /* 0x0093a81a01007387 */ /* 0x000fe20000100a00 */
[----:B--2---:R-:W-:-:S05]  /*1a8030*/  IMAD.X R7, R7, 0x1, R18, P2 ;  /* 0x0000000107077824 */ /* 0x004fca00010e0612 */
[----:B------:R1:W-:Y:S04]  /*1a8040*/  STL.64 [R1+0x49b8], R6 ;  /* 0x0049b80601007387 */ /* 0x0003e80000100a00 */
[----:B-1----:R-:W2:Y:S01]  /*1a8050*/  LDL.LU.64 R6, [R1+0x93b8] ;  /* 0x0093b80001067983 */ /* 0x002ea20000300a00 */
[----:B---3--:R-:W-:-:S03]  /*1a8060*/  IADD3 R26, P2, PT, R28, R16, RZ ;  /* 0x000000101c1a7210 */ /* 0x008fc60007f5e0ff */
[----:B--2---:R-:W-:Y:S04]  /*1a8070*/  STL.64 [R1+0x9398], R6 ;  /* 0x0093980601007387 */ /* 0x004fe80000100a00 */
[----:B------:R1:W-:Y:S04]  /*1a8080*/  STL [R1+0x9380], R16 ;  /* 0x0093801001007387 */ /* 0x0003e80000100800 */
[----:B-1----:R-:W2:Y:S01]  /*1a8090*/  LDL.LU R16, [R1+0x458] ;  /* 0x0004580001107983 */ /* 0x002ea20000300800 */
[----:B------:R-:W-:Y:S01]  /*1a80a0*/  IADD3 R14, P3, PT, R28, R21, RZ ;  /* 0x000000151c0e7210 */ /* 0x000fe20007f7e0ff */
[----:B------:R-:W-:-:S02]  /*1a80b0*/  IMAD.MOV.U32 R6, RZ, RZ, R15 ;  /* 0x000000ffff067224 */ /* 0x000fc400078e000f */
[----:B------:R-:W-:Y:S02]  /*1a80c0*/  STL [R1+0x4960], R26 ;  /* 0x0049601a01007387 */ /* 0x000fe40000100800 */
[----:B--2---:R-:W-:-:S05]  /*1a80d0*/  IMAD.X R15, R16, 0x1, R19, P3 ;  /* 0x00000001100f7824 */ /* 0x004fca00018e0613 */
[----:B------:R1:W-:Y:S04]  /*1a80e0*/  STL.64 [R1+0x49a0], R14 ;  /* 0x0049a00e01007387 */ /* 0x0003e80000100a00 */
[----:B-1----:R-:W2:Y:S04]  /*1a80f0*/  LDL.LU.64 R14, [R1+0x93b0] ;  /* 0x0093b000010e7983 */ /* 0x002ea80000300a00 */
[----:B------:R1:W-:Y:S04]  /*1a8100*/  STL.64 [R1+0x9388], R18 ;  /* 0x0093881201007387 */ /* 0x0003e80000100a00 */
[----:B-1----:R0:W2:Y:S01]  /*1a8110*/  LDL.64 R18, [R1+0x4960] ;  /* 0x0049600001127983 */ /* 0x0020a20000100a00 */
[----:B------:R-:W-:-:S02]  /*1a8120*/  IADD3 R20, P4, PT, R28, R23, RZ ;  /* 0x000000171c147210 */ /* 0x000fc40007f9e0ff */
[----:B------:R-:W-:-:S03]  /*1a8130*/  IADD3 R26, P3, PT, R28, R25, RZ ;  /* 0x000000191c1a7210 */ /* 0x000fc60007f7e0ff */
[C---:B------:R-:W-:Y:S02]  /*1a8140*/  IMAD.X R21, R16.reuse, 0x1, R22, P4 ;  /* 0x0000000110157824 */ /* 0x040fe400020e0616 */
[----:B------:R-:W-:-:S03]  /*1a8150*/  IMAD.X R27, R16, 0x1, R24, P3 ;  /* 0x00000001101b7824 */ /* 0x000fc600018e0618 */
[----:B------:R-:W-:Y:S01]  /*1a8160*/  STL.64 [R1+0x4978], R20 ;  /* 0x0049781401007387 */ /* 0x000fe20000100a00 */
[----:B--2---:R-:W-:-:S05]  /*1a8170*/  IMAD.X R19, R16, 0x1, R14, P2 ;  /* 0x0000000110137824 */ /* 0x004fca00010e060e */
[----:B------:R-:W-:Y:S04]  /*1a8180*/  STL [R1+0x4964], R19 ;  /* 0x0049641301007387 */ /* 0x000fe80000100800 */
[----:B------:R1:W-:Y:S04]  /*1a8190*/  STL.64 [R1+0x4950], R26 ;  /* 0x0049501a01007387 */ /* 0x0003e80000100a00 */
[----:B-1----:R-:W2:Y:S01]  /*1a81a0*/  LDL.LU.64 R26, [R1+0x93a8] ;  /* 0x0093a800011a7983 */ /* 0x002ea20000300a00 */
[C---:B------:R-:W-:Y:S01]  /*1a81b0*/  IADD3 R20, P4, PT, R28.reuse, R17, RZ ;  /* 0x000000111c147210 */ /* 0x040fe20007f9e0ff */
[----:B------:R-:W-:Y:S01]  /*1a81c0*/  IMAD.MOV.U32 R19, RZ, RZ, R6 ;  /* 0x000000ffff137224 */ /* 0x000fe200078e0006 */
[----:B------:R-:W-:Y:S01]  /*1a81d0*/  IADD3 R18, P2, PT, R28, R29, RZ ;  /* 0x0000001d1c127210 */ /* 0x000fe20007f5e0ff */
[----:B------:R1:W-:Y:S02]  /*1a81e0*/  STL.64 [R1+0x9378], R24 ;  /* 0x0093781801007387 */ /* 0x0003e40000100a00 */
[----:B------:R-:W-:-:S02]  /*1a81f0*/  IMAD.X R21, R16, 0x1, R15, P4 ;  /* 0x0000000110157824 */ /* 0x000fc400020e060f */
[----:B-1----:R-:W3:Y:S01]  /*1a8200*/  LDL R24, [R1+0x88] ;  /* 0x0000880001187983 */ /* 0x002ee20000100800 */
[----:B--2---:R-:W-:-:S03]  /*1a8210*/  IADD3 R6, P3, PT, R28, R27, RZ ;  /* 0x0000001b1c067210 */ /* 0x004fc60007f7e0ff */
[----:B------:R-:W2:Y:S04]  /*1a8220*/  LDL.LU R28, [R1+0x93a0] ;  /* 0x0093a000011c7983 */ /* 0x000ea80000300800 */
[----:B------:R1:W-:Y:S04]  /*1a8230*/  STL [R1+0x4900], R6 ;  /* 0x0049000601007387 */ /* 0x0003e80000100800 */
[----:B-1----:R-:W2:Y:S04]  /*1a8240*/  LDL.LU.64 R6, [R1+0x9398] ;  /* 0x0093980001067983 */ /* 0x002ea80000300a00 */
[----:B------:R1:W-:Y:S04]  /*1a8250*/  STL.64 [R1+0x4940], R20 ;  /* 0x0049401401007387 */ /* 0x0003e80000100a00 */
[----:B-1----:R-:W3:Y:S04]  /*1a8260*/  LDL.LU.64 R20, [R1+0x9390] ;  /* 0x0093900001147983 */ /* 0x002ee80000300a00 */
[----:B------:R1:W-:Y:S04]  /*1a8270*/  STL.64 [R1+0x9368], R14 ;  /* 0x0093680e01007387 */ /* 0x0003e80000100a00 */
[----:B-1----:R0:W4:Y:S01]  /*1a8280*/  LDL.64 R14, [R1+0x4900] ;  /* 0x00490000010e7983 */ /* 0x0021220000100a00 */
[----:B---3--:R-:W-:-:S05]  /*1a8290*/  IADD3 R24, P4, PT, R24, R20, RZ ;  /* 0x0000001418187210 */ /* 0x008fca0007f9e0ff */
[----:B------:R-:W-:Y:S04]  /*1a82a0*/  STL [R1+0x48e8], R24 ;  /* 0x0048e81801007387 */ /* 0x000fe80000100800 */
[----:B--2---:R1:W-:Y:S04]  /*1a82b0*/  STL.64 [R1+0x9370], R6 ;  /* 0x0093700601007387 */ /* 0x0043e80000100a00 */
[----:B------:R2:W-:Y:S01]  /*1a82c0*/  STL [R1+0x9358], R20 ;  /* 0x0093581401007387 */ /* 0x0005e20000100800 */
[----:B-1----:R-:W-:Y:S02]  /*1a82d0*/  IMAD.MOV.U32 R6, RZ, RZ, R19 ;  /* 0x000000ffff067224 */ /* 0x002fe400078e0013 */
[C---:B------:R-:W-:Y:S01]  /*1a82e0*/  IMAD.X R19, R16.reuse, 0x1, R28, P2 ;  /* 0x0000000110137824 */ /* 0x040fe200010e061c */
[----:B--2---:R-:W2:Y:S01]  /*1a82f0*/  LDL.LU R20, [R1+0x88] ;  /* 0x0000880001147983 */ /* 0x004ea20000300800 */
[----:B----4-:R-:W-:-:S03]  /*1a8300*/  IMAD.X R15, R16, 0x1, R26, P3 ;  /* 0x00000001100f7824 */ /* 0x010fc600018e061a */
[----:B------:R1:W-:Y:S04]  /*1a8310*/  STL.64 [R1+0x4928], R18 ;  /* 0x0049281201007387 */ /* 0x0003e80000100a00 */
[----:B-1----:R-:W3:Y:S04]  /*1a8320*/  LDL.LU.64 R18, [R1+0x9388] ;  /* 0x0093880001127983 */ /* 0x002ee80000300a00 */
[----:B------:R1:W-:Y:S04]  /*1a8330*/  STL.64 [R1+0x9360], R28 ;  /* 0x0093601c01007387 */ /* 0x0003e80000100a00 */
[----:B-1----:R0:W3:Y:S04]  /*1a8340*/  LDL.64 R28, [R1+0x48e8] ;  /* 0x0048e800011c7983 */ /* 0x0020e80000100a00 */
[----:B------:R-:W4:Y:S04]  /*1a8350*/  LDL.LU R16, [R1+0x9380] ;  /* 0x0093800001107983 */ /* 0x000f280000300800 */
[----:B------:R1:W-:Y:S04]  /*1a8360*/  STL [R1+0x4904], R15 ;  /* 0x0049040f01007387 */ /* 0x0003e80000100800 */
[----:B-1----:R-:W3:Y:S01]  /*1a8370*/  LDL R15, [R1+0x454] ;  /* 0x00045400010f7983 */ /* 0x002ee20000100800 */
[----:B--2---:R-:W-:Y:S01]  /*1a8380*/  IADD3 R24, P2, PT, R20, R21, RZ ;  /* 0x0000001514187210 */ /* 0x004fe20007f5e0ff */
[----:B---3--:R-:W-:-:S04]  /*1a8390*/  IMAD.X R29, R15, 0x1, R18, P4 ;  /* 0x000000010f1d7824 */ /* 0x008fc800020e0612 */
[----:B------:R-:W-:Y:S01]  /*1a83a0*/  IMAD.X R25, R15, 0x1, R19, P2 ;  /* 0x000000010f197824 */ /* 0x000fe200010e0613 */
[----:B------:R-:W-:Y:S04]  /*1a83b0*/  STL [R1+0x48ec], R29 ;  /* 0x0048ec1d01007387 */ /* 0x000fe80000100800 */
[----:B------:R1:W-:Y:S04]  /*1a83c0*/  STL.64 [R1+0x48d8], R24 ;  /* 0x0048d81801007387 */ /* 0x0003e80000100a00 */
[----:B-1----:R-:W2:Y:S01]  /*1a83d0*/  LDL.LU.64 R24, [R1+0x9378] ;  /* 0x0093780001187983 */ /* 0x002ea20000300a00 */
[----:B------:R-:W-:Y:S01]  /*1a83e0*/  IADD3 R14, P3, PT, R20, R23, RZ ;  /* 0x00000017140e7210 */ /* 0x000fe20007f7e0ff */
[----:B------:R-:W-:-:S02]  /*1a83f0*/  IMAD.MOV.U32 R29, RZ, RZ, R6 ;  /* 0x000000ffff1d7224 */ /* 0x000fc400078e0006 */
[----:B------:R-:W-:Y:S02]  /*1a8400*/  STL.64 [R1+0x9350], R18 ;  /* 0x0093501201007387 */ /* 0x000fe40000100a00 */
[----:B------:R-:W-:Y:S01]  /*1a8410*/  IMAD.X R15, R15, 0x1, R22, P3 ;  /* 0x000000010f0f7824 */ /* 0x000fe200018e0616 */
[----:B--2---:R-:W-:-:S05]  /*1a8420*/  IADD3 R6, P2, PT, R20, R25, RZ ;  /* 0x0000001914067210 */ /* 0x004fca0007f5e0ff */
[----:B------:R1:W-:Y:S04]  /*1a8430*/  STL [R1+0x4880], R6 ;  /* 0x0048800601007387 */ /* 0x0003e80000100800 */
[----:B-1----:R-:W2:Y:S04]  /*1a8440*/  LDL.LU.64 R6, [R1+0x9370] ;  /* 0x0093700001067983 */ /* 0x002ea80000300a00 */
[----:B------:R1:W-:Y:S04]  /*1a8450*/  STL.64 [R1+0x48b0], R14 ;  /* 0x0048b00e01007387 */ /* 0x0003e80000100a00 */
[----:B-1----:R-:W3:Y:S04]  /*1a8460*/  LDL.LU.64 R14, [R1+0x9368] ;  /* 0x00936800010e7983 */ /* 0x002ee80000300a00 */
[----:B------:R1:W-:Y:S04]  /*1a8470*/  STL [R1+0x9348], R22 ;  /* 0x0093481601007387 */ /* 0x0003e80000100800 */
[----:B-1----:R-:W3:Y:S01]  /*1a8480*/  LDL.LU R22, [R1+0x454] ;  /* 0x0004540001167983 */ /* 0x002ee20000300800 */
[----:B----4-:R-:W-:-:S02]  /*1a8490*/  IADD3 R28, P4, PT, R20, R16, RZ ;  /* 0x00000010141c7210 */ /* 0x010fc40007f9e0ff */
[----:B------:R-:W-:Y:S01]  /*1a84a0*/  IADD3 R18, P3, PT, R20, R17, RZ ;  /* 0x0000001114127210 */ /* 0x000fe20007f7e0ff */
[----:B------:R1:W-:Y:S04]  /*1a84b0*/  STL.64 [R1+0x9338], R16 ;  /* 0x0093381001007387 */ /* 0x0003e80000100a00 */
[----:B------:R-:W-:Y:S01]  /*1a84c0*/  STL [R1+0x4870], R18 ;  /* 0x0048701201007387 */ /* 0x000fe20000100800 */
[----:B-1----:R-:W-:-:S03]  /*1a84d0*/  IMAD.MOV.U32 R16, RZ, RZ, R29 ;  /* 0x000000ffff107224 */ /* 0x002fc600078e001d */
[----:B------:R-:W4:Y:S01]  /*1a84e0*/  LDL R17, [R1+0x8c] ;  /* 0x00008c0001117983 */ /* 0x000f220000100800 */
[----:B---3--:R-:W-:-:S05]  /*1a84f0*/  IMAD.X R29, R22, 0x1, R14, P4 ;  /* 0x00000001161d7824 */ /* 0x008fca00020e060e */
[----:B------:R1:W-:Y:S04]  /*1a8500*/  STL.64 [R1+0x4898], R28 ;  /* 0x0048981c01007387 */ /* 0x0003e80000100a00 */
[----:B-1----:R-:W3:Y:S04]  /*1a8510*/  LDL.LU.64 R28, [R1+0x9360] ;  /* 0x00936000011c7983 */ /* 0x002ee80000300a00 */
[----:B--2---:R1:W-:Y:S04]  /*1a8520*/  STL.64 [R1+0x9340], R6 ;  /* 0x0093400601007387 */ /* 0x0043e80000100a00 */
[----:B-1----:R0:W2:Y:S04]  /*1a8530*/  LDL.64 R6, [R1+0x4880] ;  /* 0x0048800001067983 */ /* 0x0020a80000100a00 */
[----:B------:R1:W-:Y:S01]  /*1a8540*/  STL.64 [R1+0x9330], R24 ;  /* 0x0093301801007387 */ /* 0x0003e20000100a00 */
[----:B--2---:R-:W-:-:S03]  /*1a8550*/  IMAD.X R7, R22, 0x1, R24, P2 ;  /* 0x0000000116077824 */ /* 0x004fc600010e0618 */
[----:B-1----:R0:W2:Y:S01]  /*1a8560*/  LDL.64 R24, [R1+0x4870] ;  /* 0x0048700001187983 */ /* 0x0020a20000100a00 */
[C---:B---3--:R-:W-:Y:S02]  /*1a8570*/  IADD3 R18, P4, PT, R20.reuse, R29, RZ ;  /* 0x0000001d14127210 */ /* 0x048fe40007f9e0ff */
[----:B------:R-:W-:Y:S01]  /*1a8580*/  IADD3 R6, P2, PT, R20, R27, RZ ;  /* 0x0000001b14067210 */ /* 0x000fe20007f5e0ff */
[----:B------:R-:W-:Y:S02]  /*1a8590*/  STL [R1+0x4884], R7 ;  /* 0x0048840701007387 */ /* 0x000fe40000100800 */
[C---:B------:R-:W-:Y:S02]  /*1a85a0*/  IMAD.X R19, R22.reuse, 0x1, R28, P4 ;  /* 0x0000000116137824 */ /* 0x040fe400020e061c */
[----:B------:R-:W4:Y:S01]  /*1a85b0*/  LDL.LU R20, [R1+0x9358] ;  /* 0x0093580001147983 */ /* 0x000f220000300800 */
[----:B--2---:R-:W-:-:S05]  /*1a85c0*/  IMAD.X R25, R22, 0x1, R15, P3 ;  /* 0x0000000116197824 */ /* 0x004fca00018e060f */
[----:B------:R-:W-:Y:S04]  /*1a85d0*/  STL [R1+0x4874], R25 ;  /* 0x0048741901007387 */ /* 0x000fe80000100800 */
[----:B------:R-:W-:Y:S04]  /*1a85e0*/  STL.64 [R1+0x9328], R4 ;  /* 0x0093280401007387 */ /* 0x000fe80000100a00 */
[----:B------:R-:W-:Y:S04]  /*1a85f0*/  STL.64 [R1+0x9320], R14 ;  /* 0x0093200e01007387 */ /* 0x000fe80000100a00 */
[----:B------:R1:W-:Y:S04]  /*1a8600*/  STL.64 [R1+0x4860], R18 ;  /* 0x0048601201007387 */ /* 0x0003e80000100a00 */
[----:B-1----:R-:W2:Y:S04]  /*1a8610*/  LDL.LU.64 R18, [R1+0x9350] ;  /* 0x0093500001127983 */ /* 0x002ea80000300a00 */
[----:B------:R1:W-:Y:S04]  /*1a8620*/  STL [R1+0x9310], R28 ;  /* 0x0093101c01007387 */ /* 0x0003e80000100800 */
[----:B-1----:R-:W3:Y:S04]  /*1a8630*/  LDL.LU R28, [R1+0x8c] ;  /* 0x00008c00011c7983 */ /* 0x002ee80000300800 */
[----:B------:R-:W2:Y:S01]  /*1a8640*/  LDL R25, [R1+0x450] ;  /* 0x0004500001197983 */ /* 0x000ea20000100800 */
[----:B------:R-:W-:Y:S01]  /*1a8650*/  IMAD.MOV.U32 R14, RZ, RZ, R16 ;  /* 0x000000ffff0e7224 */ /* 0x000fe200078e0010 */
[----:B----4-:R-:W-:Y:S01]  /*1a8660*/  IADD3 R16, P3, PT, R17, R20, RZ ;  /* 0x0000001411107210 */ /* 0x010fe20007f7e0ff */
[----:B------:R-:W-:Y:S01]  /*1a8670*/  IMAD.X R7, R22, 0x1, R26, P2 ;  /* 0x0000000116077824 */ /* 0x000fe200010e061a */
[----:B------:R-:W-:Y:S04]  /*1a8680*/  STL.64 [R1+0x9318], R20 ;  /* 0x0093181401007387 */ /* 0x000fe80000100a00 */
[----:B------:R-:W4:Y:S04]  /*1a8690*/  LDL.LU R22, [R1+0x9348] ;  /* 0x0093480001167983 */ /* 0x000f280000300800 */
[----:B------:R1:W-:Y:S04]  /*1a86a0*/  STL.64 [R1+0x4830], R6 ;  /* 0x0048300601007387 */ /* 0x0003e80000100a00 */
[----:B-1----:R-:W4:Y:S01]  /*1a86b0*/  LDL.LU.64 R6, [R1+0x9340] ;  /* 0x0093400001067983 */ /* 0x002f220000300a00 */
[----:B--2---:R-:W-:-:S05]  /*1a86c0*/  IMAD.X R17, R25, 0x1, R18, P3 ;  /* 0x0000000119117824 */ /* 0x004fca00018e0612 */
[----:B------:R1:W-:Y:S04]  /*1a86d0*/  STL.64 [R1+0x4818], R16 ;  /* 0x0048181001007387 */ /* 0x0003e80000100a00 */
[----:B-1----:R-:W2:Y:S01]  /*1a86e0*/  LDL.LU.64 R16, [R1+0x9338] ;  /* 0x0093380001107983 */ /* 0x002ea20000300a00 */
[----:B---3--:R-:W-:-:S05]  /*1a86f0*/  IADD3 R24, P4, PT, R28, R21, RZ ;  /* 0x000000151c187210 */ /* 0x008fca0007f9e0ff */
[----:B------:R-:W-:-:S05]  /*1a8700*/  IMAD.X R25, R25, 0x1, R19, P4 ;  /* 0x0000000119197824 */ /* 0x000fca00020e0613 */
[----:B------:R1:W-:Y:S01]  /*1a8710*/  STL.64 [R1+0x4808], R24 ;  /* 0x0048081801007387 */ /* 0x0003e20000100a00 */
[----:B--2---:R-:W-:-:S05]  /*1a8720*/  IADD3 R20, P3, PT, R28, R16, RZ ;  /* 0x000000101c147210 */ /* 0x004fca0007f7e0ff */
[----:B------:R-:W-:Y:S04]  /*1a8730*/  STL [R1+0x47d0], R20 ;  /* 0x0047d01401007387 */ /* 0x000fe80000100800 */
[----:B-1----:R-:W2:Y:S04]  /*1a8740*/  LDL.LU.64 R24, [R1+0x9330] ;  /* 0x0093300001187983 */ /* 0x002ea80000300a00 */
[----:B------:R1:W-:Y:S04]  /*1a8750*/  STL [R1+0x9300], R19 ;  /* 0x0093001301007387 */ /* 0x0003e80000100800 */
[----:B-1----:R-:W4:Y:S01]  /*1a8760*/  LDL.LU R19, [R1+0x450] ;  /* 0x0004500001137983 */ /* 0x002f220000300800 */
[----:B------:R-:W-:-:S05]  /*1a8770*/  IADD3 R4, P2, PT, R28, R23, RZ ;  /* 0x000000171c047210 */ /* 0x000fca0007f5e0ff */
[----:B----4-:R-:W-:-:S05]  /*1a8780*/  IMAD.X R5, R19, 0x1, R22, P2 ;  /* 0x0000000113057824 */ /* 0x010fca00010e0616 */
[----:B------:R1:W-:Y:S04]  /*1a8790*/  STL.64 [R1+0x47e8], R4 ;  /* 0x0047e80401007387 */ /* 0x0003e80000100a00 */
[----:B-1----:R-:W3:Y:S01]  /*1a87a0*/  LDL.LU.64 R4, [R1+0x9328] ;  /* 0x0093280001047983 */ /* 0x002ee20000300a00 */
[----:B------:R-:W-:Y:S01]  /*1a87b0*/  IMAD.MOV.U32 R21, RZ, RZ, R14 ;  /* 0x000000ffff157224 */ /* 0x000fe200078e000e */
[C---:B------:R-:W-:Y:S02]  /*1a87c0*/  IADD3 R14, P2, PT, R28.reuse, R17, RZ ;  /* 0x000000111c0e7210 */ /* 0x040fe40007f5e0ff */
[----:B------:R1:W-:Y:S04]  /*1a87d0*/  STL.64 [R1+0x9308], R22 ;  /* 0x0093081601007387 */ /* 0x0003e80000100a00 */
[----:B-1----:R0:W4:Y:S04]  /*1a87e0*/  LDL.64 R22, [R1+0x47d0] ;  /* 0x0047d00001167983 */ /* 0x0021280000100a00 */
[----:B---3--:R1:W-:Y:S04]  /*1a87f0*/  STL.64 [R1+0x92f0], R4 ;  /* 0x0092f00401007387 */ /* 0x0083e80000100a00 */
[----:B-1----:R-:W3:Y:S04]  /*1a8800*/  LDL R5, [R1+0x90] ;  /* 0x0000900001057983 */ /* 0x002ee80000100800 */
[----:B------:R1:W-:Y:S04]  /*1a8810*/  STL [R1+0x47a0], R14 ;  /* 0x0047a00e01007387 */ /* 0x0003e80000100800 */
[----:B-1----:R-:W4:Y:S01]  /*1a8820*/  LDL.LU.64 R14, [R1+0x9320] ;  /* 0x00932000010e7983 */ /* 0x002f220000300a00 */
[----:B--2---:R-:W-:-:S03]  /*1a8830*/  IADD3 R20, P4, PT, R28, R25, RZ ;  /* 0x000000191c147210 */ /* 0x004fc60007f9e0ff */
[----:B------:R-:W-:Y:S01]  /*1a8840*/  STL.64 [R1+0x92f8], R16 ;  /* 0x0092f81001007387 */ /* 0x000fe20000100a00 */
[----:B----4-:R-:W-:-:S05]  /*1a8850*/  IMAD.X R23, R19, 0x1, R14, P3 ;  /* 0x0000000113177824 */ /* 0x010fca00018e060e */
[----:B------:R1:W-:Y:S02]  /*1a8860*/  STL [R1+0x47d4], R23 ;  /* 0x0047d41701007387 */ /* 0x0003e40000100800 */
[----:B-1----:R-:W-:Y:S02]  /*1a8870*/  IMAD.MOV.U32 R23, RZ, RZ, R21 ;  /* 0x000000ffff177224 */ /* 0x002fe400078e0015 */
[----:B------:R-:W-:-:S05]  /*1a8880*/  IMAD.X R21, R19, 0x1, R24, P4 ;  /* 0x0000000113157824 */ /* 0x000fca00020e0618 */
[----:B------:R1:W-:Y:S01]  /*1a8890*/  STL.64 [R1+0x47b0], R20 ;  /* 0x0047b01401007387 */ /* 0x0003e20000100a00 */
[C---:B------:R-:W-:Y:S02]  /*1a88a0*/  IADD3 R22, P3, PT, R28.reuse, R29, RZ ;  /* 0x0000001d1c167210 */ /* 0x040fe40007f7e0ff */
[----:B------:R-:W-:Y:S01]  /*1a88b0*/  IADD3 R16, P4, PT, R28, R27, RZ ;  /* 0x0000001b1c107210 */ /* 0x000fe20007f9e0ff */
[----:B-1----:R-:W3:Y:S04]  /*1a88c0*/  LDL.LU.64 R20, [R1+0x9318] ;  /* 0x0093180001147983 */ /* 0x002ee80000300a00 */
[----:B------:R1:W-:Y:S04]  /*1a88d0*/  STL.64 [R1+0x92e0], R24 ;  /* 0x0092e01801007387 */ /* 0x0003e80000100a00 */
[----:B-1----:R0:W2:Y:S04]  /*1a88e0*/  LDL.64 R24, [R1+0x47a0] ;  /* 0x0047a00001187983 */ /* 0x0020a80000100a00 */
[----:B------:R-:W4:Y:S04]  /*1a88f0*/  LDL.LU R28, [R1+0x9310] ;  /* 0x00931000011c7983 */ /* 0x000f280000300800 */
[----:B------:R1:W-:Y:S01]  /*1a8900*/  STL.64 [R1+0x92e8], R14 ;  /* 0x0092e80e01007387 */ /* 0x0003e20000100a00 */
[----:B------:R-:W-:-:S03]  /*1a8910*/  IMAD.X R17, R19, 0x1, R26, P4 ;  /* 0x0000000113117824 */ /* 0x000fc600020e061a */
[----:B-1----:R-:W4:Y:S01]  /*1a8920*/  LDL R14, [R1+0x44c] ;  /* 0x00044c00010e7983 */ /* 0x002f220000100800 */
[----:B--2---:R-:W-:Y:S01]  /*1a8930*/  IMAD.X R25, R19, 0x1, R15, P2 ;  /* 0x0000000113197824 */ /* 0x004fe200010e060f */
[----:B---3--:R-:W-:Y:S01]  /*1a8940*/  IADD3 R4, P2, PT, R5, R20, RZ ;  /* 0x0000001405047210 */ /* 0x008fe20007f5e0ff */
[----:B------:R-:W-:Y:S02]  /*1a8950*/  IMAD.MOV.U32 R5, RZ, RZ, R23 ;  /* 0x000000ffff057224 */ /* 0x000fe400078e0017 */
[----:B----4-:R-:W-:Y:S01]  /*1a8960*/  IMAD.X R23, R19, 0x1, R28, P3 ;  /* 0x0000000113177824 */ /* 0x010fe200018e061c */
[----:B------:R-:W-:Y:S04]  /*1a8970*/  STL [R1+0x47a4], R25 ;  /* 0x0047a41901007387 */ /* 0x000fe80000100800 */
[----:B------:R1:W-:Y:S04]  /*1a8980*/  STL.64 [R1+0x4790], R22 ;  /* 0x0047901601007387 */ /* 0x0003e80000100a00 */
[----:B-1----:R-:W2:Y:S04]  /*1a8990*/  LDL.LU.64 R22, [R1+0x9308] ;  /* 0x0093080001167983 */ /* 0x002ea80000300a00 */
[----:B------:R1:W-:Y:S04]  /*1a89a0*/  STL [R1+0x92d0], R28 ;  /* 0x0092d01c01007387 */ /* 0x0003e80000100800 */
[----:B-1----:R-:W3:Y:S04]  /*1a89b0*/  LDL.LU R28, [R1+0x90] ;  /* 0x00009000011c7983 */ /* 0x002ee80000300800 */
[----:B------:R-:W-:Y:S04]  /*1a89c0*/  STL.64 [R1+0x92c8], R20 ;  /* 0x0092c81401007387 */ /* 0x000fe80000100a00 */
[----:B------:R-:W4:Y:S04]  /*1a89d0*/  LDL.LU R19, [R1+0x9300] ;  /* 0x0093000001137983 */ /* 0x000f280000300800 */
[----:B------:R1:W-:Y:S04]  /*1a89e0*/  STL.64 [R1+0x4788], R16 ;  /* 0x0047881001007387 */ /* 0x0003e80000100a00 */
[----:B-1----:R-:W3:Y:S04]  /*1a89f0*/  LDL.LU.64 R16, [R1+0x92f8] ;  /* 0x0092f80001107983 */ /* 0x002ee80000300a00 */
[----:B------:R1:W-:Y:S02]  /*1a8a00*/  STL.64 [R1+0x92d8], R26 ;  /* 0x0092d81a01007387 */ /* 0x0003e40000100a00 */
[----:B-1----:R-:W-:-:S02]  /*1a8a10*/  IMAD.MOV.U32 R27, RZ, RZ, R5 ;  /* 0x000000ffff1b7224 */ /* 0x002fc400078e0005 */
[----:B------:R-:W-:-:S05]  /*1a8a20*/  IMAD.X R5, R14, 0x1, R18, P2 ;  /* 0x000000010e057824 */ /* 0x000fca00010e0612 */
[----:B------:R1:W-:Y:S04]  /*1a8a30*/  STL.64 [R1+0x4780], R4 ;  /* 0x0047800401007387 */ /* 0x0003e80000100a00 */
[----:B-1----:R-:W4:Y:S01]  /*1a8a40*/  LDL.LU.64 R4, [R1+0x92f0] ;  /* 0x0092f00001047983 */ /* 0x002f220000300a00 */
[----:B---3--:R-:W-:-:S05]  /*1a8a50*/  IADD3 R14, P2, PT, R28, R16, RZ ;  /* 0x000000101c0e7210 */ /* 0x008fca0007f5e0ff */
[----:B------:R1:W-:Y:S04]  /*1a8a60*/  STL [R1+0x4768], R14 ;  /* 0x0047680e01007387 */ /* 0x0003e80000100800 */
[----:B-1----:R-:W3:Y:S04]  /*1a8a70*/  LDL.LU.64 R14, [R1+0x92e8] ;  /* 0x0092e800010e7983 */ /* 0x002ee80000300a00 */
[----:B------:R1:W-:Y:S04]  /*1a8a80*/  STL [R1+0x92b8], R16 ;  /* 0x0092b81001007387 */ /* 0x0003e80000100800 */
[----:B-1----:R-:W4:Y:S01]  /*1a8a90*/  LDL.LU R16, [R1+0x44c] ;  /* 0x00044c0001107983 */ /* 0x002f220000300800 */
[----:B------:R-:W-:-:S02]  /*1a8aa0*/  IADD3 R24, P3, PT, R28, R21, RZ ;  /* 0x000000151c187210 */ /* 0x000fc40007f7e0ff */
[----:B--2---:R-:W-:-:S03]  /*1a8ab0*/  IADD3 R20, P4, PT, R28, R23, RZ ;  /* 0x000000171c147210 */ /* 0x004fc60007f9e0ff */
[C---:B----4-:R-:W-:Y:S02]  /*1a8ac0*/  IMAD.X R25, R16.reuse, 0x1, R19, P3 ;  /* 0x0000000110197824 */ /* 0x050fe400018e0613 */
[----:B------:R-:W-:-:S03]  /*1a8ad0*/  IMAD.X R21, R16, 0x1, R22, P4 ;  /* 0x0000000110157824 */ /* 0x000fc600020e0616 */
[----:B------:R1:W-:Y:S04]  /*1a8ae0*/  STL.64 [R1+0x4778], R24 ;  /* 0x0047781801007387 */ /* 0x0003e80000100a00 */
[----:B-1----:R-:W2:Y:S04]  /*1a8af0*/  LDL.LU.64 R24, [R1+0x92e0] ;  /* 0x0092e00001187983 */ /* 0x002ea80000300a00 */
[----:B------:R-:W-:Y:S04]  /*1a8b00*/  STL.64 [R1+0x92b0], R18 ;  /* 0x0092b01201007387 */ /* 0x000fe80000100a00 */
[----:B------:R-:W-:Y:S04]  /*1a8b10*/  STL.64 [R1+0x4770], R20 ;  /* 0x0047701401007387 */ /* 0x000fe80000100a00 */
[----:B------:R1:W-:Y:S04]  /*1a8b20*/  STL.64 [R1+0x92c0], R6 ;  /* 0x0092c00601007387 */ /* 0x0003e80000100a00 */
[----:B-1----:R0:W3:Y:S01]  /*1a8b30*/  LDL.64 R6, [R1+0x4768] ;  /* 0x0047680001067983 */ /* 0x0020e20000100a00 */
[----:B------:R-:W-:Y:S01]  /*1a8b40*/  IMAD.MOV.U32 R19, RZ, RZ, R27 ;  /* 0x000000ffff137224 */ /* 0x000fe200078e001b */
[----:B--2---:R-:W-:-:S05]  /*1a8b50*/  IADD3 R26, P3, PT, R28, R25, RZ ;  /* 0x000000191c1a7210 */ /* 0x004fca0007f7e0ff */
[C---:B------:R-:W-:Y:S02]  /*1a8b60*/  IMAD.X R27, R16.reuse, 0x1, R24, P3 ;  /* 0x00000001101b7824 */ /* 0x040fe400018e0618 */
[----:B---3--:R-:W-:-:S05]  /*1a8b70*/  IMAD.X R7, R16, 0x1, R14, P2 ;  /* 0x0000000110077824 */ /* 0x008fca00010e060e */
[----:B------:R1:W-:Y:S04]  /*1a8b80*/  STL [R1+0x476c], R7 ;  /* 0x00476c0701007387 */ /* 0x0003e80000100800 */
[----:B-1----:R-:W2:Y:S04]  /*1a8b90*/  LDL R7, [R1+0x94] ;  /* 0x0000940001077983 */ /* 0x002ea80000100800 */
[----:B------:R1:W-:Y:S04]  /*1a8ba0*/  STL.64 [R1+0x4760], R26 ;  /* 0x0047601a01007387 */ /* 0x0003e80000100a00 */
[----:B-1----:R-:W3:Y:S01]  /*1a8bb0*/  LDL.LU.64 R26, [R1+0x92d8] ;  /* 0x0092d800011a7983 */ /* 0x002ee20000300a00 */
[----:B------:R-:W-:-:S02]  /*1a8bc0*/  IADD3 R20, P4, PT, R28, R17, RZ ;  /* 0x000000111c147210 */ /* 0x000fc40007f9e0ff */
[----:B------:R-:W-:-:S03]  /*1a8bd0*/  IADD3 R6, P2, PT, R28, R29, RZ ;  /* 0x0000001d1c067210 */ /* 0x000fc60007f5e0ff */
[----:B------:R-:W-:Y:S01]  /*1a8be0*/  IMAD.X R21, R16, 0x1, R15, P4 ;  /* 0x0000000110157824 */ /* 0x000fe200020e060f */
[----:B------:R-:W-:Y:S01]  /*1a8bf0*/  STL.64 [R1+0x92a8], R24 ;  /* 0x0092a81801007387 */ /* 0x000fe20000100a00 */
[----:B---3--:R-:W-:-:S03]  /*1a8c00*/  IADD3 R18, P3, PT, R28, R27, RZ ;  /* 0x0000001b1c127210 */ /* 0x008fc60007f7e0ff */
[----:B------:R-:W3:Y:S04]  /*1a8c10*/  LDL.LU R28, [R1+0x92d0] ;  /* 0x0092d000011c7983 */ /* 0x000ee80000300800 */
[----:B------:R1:W-:Y:S04]  /*1a8c20*/  STL.64 [R1+0x4758], R20 ;  /* 0x0047581401007387 */ /* 0x0003e80000100a00 */
[----:B-1----:R-:W2:Y:S01]  /*1a8c30*/  LDL.LU.64 R20, [R1+0x92c8] ;  /* 0x0092c80001147983 */ /* 0x002ea20000300a00 */
[----:B------:R-:W-:-:S03]  /*1a8c40*/  IMAD.MOV.U32 R24, RZ, RZ, R19 ;  /* 0x000000ffff187224 */ /* 0x000fc600078e0013 */
[----:B------:R1:W-:Y:S01]  /*1a8c50*/  STL.64 [R1+0x92a0], R14 ;  /* 0x0092a00e01007387 */ /* 0x0003e20000100a00 */
[C---:B------:R-:W-:Y:S02]  /*1a8c60*/  IMAD.X R19, R16.reuse, 0x1, R26, P3 ;  /* 0x0000000110137824 */ /* 0x040fe400018e061a */
[----:B-1----:R-:W-:Y:S01]  /*1a8c70*/  IMAD.MOV.U32 R15, RZ, RZ, R24 ;  /* 0x000000ffff0f7224 */ /* 0x002fe200078e0018 */
[----:B--2---:R-:W-:Y:S01]  /*1a8c80*/  IADD3 R24, P4, PT, R7, R20, RZ ;  /* 0x0000001407187210 */ /* 0x004fe20007f9e0ff */
[----:B---3--:R-:W-:-:S04]  /*1a8c90*/  IMAD.X R7, R16, 0x1, R28, P2 ;  /* 0x0000000110077824 */ /* 0x008fc800010e061c */
[----:B------:R-:W-:Y:S04]  /*1a8ca0*/  STL [R1+0x4740], R24 ;  /* 0x0047401801007387 */ /* 0x000fe80000100800 */
[----:B------:R1:W-:Y:S04]  /*1a8cb0*/  STL [R1+0x9290], R20 ;  /* 0x0092901401007387 */ /* 0x0003e80000100800 */
[----:B-1----:R-:W2:Y:S04]  /*1a8cc0*/  LDL.LU R20, [R1+0x94] ;  /* 0x0000940001147983 */ /* 0x002ea80000300800 */
[----:B------:R1:W-:Y:S04]  /*1a8cd0*/  STL.64 [R1+0x4750], R6 ;  /* 0x0047500601007387 */ /* 0x0003e80000100a00 */
[----:B-1----:R-:W3:Y:S04]  /*1a8ce0*/  LDL.LU.64 R6, [R1+0x92c0] ;  /* 0x0092c00001067983 */ /* 0x002ee80000300a00 */
[----:B------:R-:W4:Y:S04]  /*1a8cf0*/  LDL R25, [R1+0x448] ;  /* 0x0004480001197983 */ /* 0x000f280000100800 */
[----:B------:R-:W2:Y:S04]  /*1a8d00*/  LDL.LU R16, [R1+0x92b8] ;  /* 0x0092b80001107983 */ /* 0x000ea80000300800 */
[----:B------:R1:W-:Y:S04]  /*1a8d10*/  STL.64 [R1+0x4748], R18 ;  /* 0x0047481201007387 */ /* 0x0003e80000100a00 */
[----:B-1----:R-:W4:Y:S04]  /*1a8d20*/  LDL.LU.64 R18, [R1+0x92b0] ;  /* 0x0092b00001127983 */ /* 0x002f280000300a00 */
[----:B------:R1:W-:Y:S04]  /*1a8d30*/  STL.64 [R1+0x9298], R26 ;  /* 0x0092981a01007387 */ /* 0x0003e80000100a00 */
[----:B-1----:R0:W2:Y:S02]  /*1a8d40*/  LDL.64 R26, [R1+0x4740] ;  /* 0x00474000011a7983 */ /* 0x0020a40000100a00 */
[----:B--2---:R-:W-:-:S04]  /*1a8d50*/  IMAD.MOV.U32 R27, RZ, RZ, R15 ;  /* 0x000000ffff1b7224 */ /* 0x004fc800078e000f */
[----:B------:R-:W-:Y:S02]  /*1a8d60*/  IMAD.MOV.U32 R15, RZ, RZ, R27 ;  /* 0x000000ffff0f7224 */ /* 0x000fe400078e001b */
[----:B----4-:R-:W-:Y:S01]  /*1a8d70*/  IMAD.X R27, R25, 0x1, R18, P4 ;  /* 0x00000001191b7824 */ /* 0x010fe200020e0612 */
[----:B------:R-:W-:-:S04]  /*1a8d80*/  IADD3 R26, P4, PT, R20, R16, RZ ;  /* 0x00000010141a7210 */ /* 0x000fc80007f9e0ff */
[----:B------:R-:W-:Y:S04]  /*1a8d90*/  STL [R1+0x4744], R27 ;  /* 0x0047441b01007387 */ /* 0x000fe80000100800 */
[----:B------:R1:W-:Y:S04]  /*1a8da0*/  STL [R1+0x9280], R16 ;  /* 0x0092801001007387 */ /* 0x0003e80000100800 */
[----:B-1----:R-:W2:Y:S01]  /*1a8db0*/  LDL.LU R16, [R1+0x448] ;  /* 0x0004480001107983 */ /* 0x002ea20000300800 */
[C---:B------:R-:W-:Y:S02]  /*1a8dc0*/  IADD3 R24, P2, PT, R20.reuse, R21, RZ ;  /* 0x0000001514187210 */ /* 0x040fe40007f5e0ff */
[----:B------:R-:W-:-:S03]  /*1a8dd0*/  IADD3 R14, P3, PT, R20, R23, RZ ;  /* 0x00000017140e7210 */ /* 0x000fc60007f7e0ff */
[----:B--2---:R-:W-:-:S05]  /*1a8de0*/  IMAD.X R25, R16, 0x1, R19, P2 ;  /* 0x0000000110197824 */ /* 0x004fca00010e0613 */
[----:B------:R1:W-:Y:S04]  /*1a8df0*/  STL.64 [R1+0x4738], R24 ;  /* 0x0047381801007387 */ /* 0x0003e80000100a00 */
[----:B-1----:R-:W2:Y:S04]  /*1a8e00*/  LDL.LU.64 R24, [R1+0x92a8] ;  /* 0x0092a80001187983 */ /* 0x002ea80000300a00 */
[----:B------:R1:W-:Y:S02]  /*1a8e10*/  STL.64 [R1+0x9278], R18 ;  /* 0x0092781201007387 */ /* 0x0003e40000100a00 */
[----:B-1----:R-:W-:-:S02]  /*1a8e20*/  IMAD.MOV.U32 R19, RZ, RZ, R15 ;  /* 0x000000ffff137224 */ /* 0x002fc400078e000f */
[----:B------:R-:W-:-:S05]  /*1a8e30*/  IMAD.X R15, R16, 0x1, R22, P3 ;  /* 0x00000001100f7824 */ /* 0x000fca00018e0616 */
[----:B------:R1:W-:Y:S04]  /*1a8e40*/  STL.64 [R1+0x4730], R14 ;  /* 0x0047300e01007387 */ /* 0x0003e80000100a00 */
[----:B-1----:R-:W4:Y:S04]  /*1a8e50*/  LDL.LU.64 R14, [R1+0x92a0] ;  /* 0x0092a000010e7983 */ /* 0x002f280000300a00 */
[----:B------:R1:W-:Y:S02]  /*1a8e60*/  STL.64 [R1+0x9288], R22 ;  /* 0x0092881601007387 */ /* 0x0003e40000100a00 */
[----:B-1----:R-:W-:Y:S01]  /*1a8e70*/  IADD3 R22, P3, PT, R20, R17, RZ ;  /* 0x0000001114167210 */ /* 0x002fe20007f7e0ff */
[----:B----4-:R-:W-:-:S05]  /*1a8e80*/  IMAD.X R27, R16, 0x1, R14, P4 ;  /* 0x00000001101b7824 */ /* 0x010fca00020e060e */
[----:B------:R1:W-:Y:S04]  /*1a8e90*/  STL.64 [R1+0x4728], R26 ;  /* 0x0047281a01007387 */ /* 0x0003e80000100a00 */
[----:B------:R4:W-:Y:S04]  /*1a8ea0*/  STL [R1+0x4718], R22 ;  /* 0x0047181601007387 */ /* 0x0009e80000100800 */
[----:B-1----:R-:W3:Y:S01]  /*1a8eb0*/  LDL.LU.64 R26, [R1+0x9298] ;  /* 0x00929800011a7983 */ /* 0x002ee20000300a00 */
[----:B--2---:R-:W-:-:S03]  /*1a8ec0*/  IADD3 R18, P2, PT, R20, R25, RZ ;  /* 0x0000001914127210 */ /* 0x004fc60007f5e0ff */
[----:B------:R1:W-:Y:S01]  /*1a8ed0*/  STL.64 [R1+0x9268], R4 ;  /* 0x0092680401007387 */ /* 0x0003e20000100a00 */
[----:B----4-:R-:W-:Y:S01]  /*1a8ee0*/  IADD3 R22, P4, PT, R20, R29, RZ ;  /* 0x0000001d14167210 */ /* 0x010fe20007f9e0ff */
[----:B-1----:R-:W-:Y:S02]  /*1a8ef0*/  IMAD.MOV.U32 R4, RZ, RZ, R19 ;  /* 0x000000ffff047224 */ /* 0x002fe400078e0013 */
[----:B------:R-:W2:Y:S01]  /*1a8f00*/  LDL R5, [R1+0x98] ;  /* 0x0000980001057983 */ /* 0x000ea20000100800 */
[----:B------:R-:W-:-:S03]  /*1a8f10*/  IMAD.X R19, R16, 0x1, R24, P2 ;  /* 0x0000000110137824 */ /* 0x000fc600010e0618 */
[----:B------:R1:W-:Y:S04]  /*1a8f20*/  STL.64 [R1+0x9270], R24 ;  /* 0x0092701801007387 */ /* 0x0003e80000100a00 */
[----:B-1----:R0:W4:Y:S04]  /*1a8f30*/  LDL.64 R24, [R1+0x4718] ;  /* 0x0047180001187983 */ /* 0x0021280000100a00 */
[----:B------:R3:W-:Y:S02]  /*1a8f40*/  STL.64 [R1+0x4720], R18 ;  /* 0x0047201201007387 */ /* 0x0007e40000100a00 */
[----:B---3--:R-:W-:-:S02]  /*1a8f50*/  IADD3 R18, P2, PT, R20, R27, RZ ;  /* 0x0000001b14127210 */ /* 0x008fc40007f5e0ff */
[----:B------:R-:W3:Y:S01]  /*1a8f60*/  LDL.LU R20, [R1+0x9290] ;  /* 0x0092900001147983 */ /* 0x000ee20000300800 */
[----:B------:R-:W-:Y:S02]  /*1a8f70*/  IMAD.MOV.U32 R19, RZ, RZ, R4 ;  /* 0x000000ffff137224 */ /* 0x000fe400078e0004 */
[C---:B------:R-:W-:Y:S01]  /*1a8f80*/  IMAD.X R23, R16.reuse, 0x1, R28, P4 ;  /* 0x0000000110177824 */ /* 0x040fe200020e061c */
[----:B--2---:R-:W-:Y:S01]  /*1a8f90*/  IADD3 R4, P4, PT, R5, R21, RZ ;  /* 0x0000001505047210 */ /* 0x004fe20007f9e0ff */
[----:B----4-:R-:W-:-:S05]  /*1a8fa0*/  IMAD.X R25, R16, 0x1, R15, P3 ;  /* 0x0000000110197824 */ /* 0x010fca00018e060f */
[----:B------:R-:W-:Y:S04]  /*1a8fb0*/  STL [R1+0x471c], R25 ;  /* 0x00471c1901007387 */ /* 0x000fe80000100800 */
[----:B------:R1:W-:Y:S04]  /*1a8fc0*/  STL.64 [R1+0x4710], R22 ;  /* 0x0047101601007387 */ /* 0x0003e80000100a00 */
[----:B-1----:R-:W2:Y:S01]  /*1a8fd0*/  LDL.LU.64 R22, [R1+0x9288] ;  /* 0x0092880001167983 */ /* 0x002ea20000300a00 */
[----:B---3--:R-:W-:Y:S01]  /*1a8fe0*/  IADD3 R24, P3, PT, R5, R20, RZ ;  /* 0x0000001405187210 */ /* 0x008fe20007f7e0ff */
[----:B------:R-:W-:-:S02]  /*1a8ff0*/  IMAD.MOV.U32 R5, RZ, RZ, R19 ;  /* 0x000000ffff057224 */ /* 0x000fc400078e0013 */
[----:B------:R-:W-:Y:S01]  /*1a9000*/  IMAD.X R19, R16, 0x1, R26, P2 ;  /* 0x0000000110137824 */ /* 0x000fe200010e061a */
[----:B------:R-:W-:Y:S04]  /*1a9010*/  STL.64 [R1+0x9260], R20 ;  /* 0x0092601401007387 */ /* 0x000fe80000100a00 */
[----:B------:R-:W3:Y:S04]  /*1a9020*/  LDL.LU R16, [R1+0x9280] ;  /* 0x0092800001107983 */ /* 0x000ee80000300800 */
[----:B------:R1:W-:Y:S04]  /*1a9030*/  STL.64 [R1+0x4708], R18 ;  /* 0x0047081201007387 */ /* 0x0003e80000100a00 */
[----:B-1----:R-:W4:Y:S04]  /*1a9040*/  LDL.LU.64 R18, [R1+0x9278] ;  /* 0x0092780001127983 */ /* 0x002f280000300a00 */
[----:B------:R1:W-:Y:S04]  /*1a9050*/  STL [R1+0x9258], R26 ;  /* 0x0092581a01007387 */ /* 0x0003e80000100800 */
[----:B-1----:R-:W3:Y:S04]  /*1a9060*/  LDL.LU R26, [R1+0x98] ;  /* 0x00009800011a7983 */ /* 0x002ee80000300800 */
[----:B--2---:R1:W-:Y:S01]  /*1a9070*/  STL [R1+0x9248], R23 ;  /* 0x0092481701007387 */ /* 0x0043e20000100800 */
[----:B---3--:R-:W-:-:S03]  /*1a9080*/  IADD3 R20, P2, PT, R26, R23, RZ ;  /* 0x000000171a147210 */ /* 0x008fc60007f5e0ff */
[----:B-1----:R-:W4:Y:S01]  /*1a9090*/  LDL.LU R23, [R1+0x444] ;  /* 0x0004440001177983 */ /* 0x002f220000300800 */
[----:B------:R-:W-:-:S03]  /*1a90a0*/  IMAD.MOV.U32 R21, RZ, RZ, R5 ;  /* 0x000000ffff157224 */ /* 0x000fc600078e0005 */
[----:B------:R-:W-:Y:S01]  /*1a90b0*/  STL [R1+0x46f0], R20 ;  /* 0x0046f01401007387 */ /* 0x000fe20000100800 */
[C---:B----4-:R-:W-:Y:S02]  /*1a90c0*/  IMAD.X R25, R23.reuse, 0x1, R18, P3 ;  /* 0x0000000117197824 */ /* 0x050fe400018e0612 */
[----:B------:R-:W-:-:S03]  /*1a90d0*/  IMAD.X R5, R23, 0x1, R19, P4 ;  /* 0x0000000117057824 */ /* 0x000fc600020e0613 */
[----:B------:R1:W-:Y:S04]  /*1a90e0*/  STL.64 [R1+0x4700], R24 ;  /* 0x0047001801007387 */ /* 0x0003e80000100a00 */
[----:B-1----:R-:W2:Y:S04]  /*1a90f0*/  LDL.LU.64 R24, [R1+0x9270] ;  /* 0x0092700001187983 */ /* 0x002ea80000300a00 */
[----:B------:R1:W-:Y:S04]  /*1a9100*/  STL.64 [R1+0x46f8], R4 ;  /* 0x0046f80401007387 */ /* 0x0003e80000100a00 */
[----:B-1----:R-:W3:Y:S04]  /*1a9110*/  LDL.LU.64 R4, [R1+0x9268] ;  /* 0x0092680001047983 */ /* 0x002ee80000300a00 */
[----:B------:R-:W-:Y:S04]  /*1a9120*/  STL.64 [R1+0x9240], R18 ;  /* 0x0092401201007387 */ /* 0x000fe80000100a00 */
[----:B---3--:R1:W-:Y:S04]  /*1a9130*/  STL.64 [R1+0x9250], R4 ;  /* 0x0092500401007387 */ /* 0x0083e80000100a00 */
[----:B-1----:R0:W3:Y:S01]  /*1a9140*/  LDL.64 R4, [R1+0x46f0] ;  /* 0x0046f00001047983 */ /* 0x0020e20000100a00 */
[----:B------:R-:W-:-:S02]  /*1a9150*/  IADD3 R20, P3, PT, R26, R16, RZ ;  /* 0x000000101a147210 */ /* 0x000fc40007f7e0ff */
[----:B--2---:R-:W-:Y:S01]  /*1a9160*/  IADD3 R18, P4, PT, R26, R25, RZ ;  /* 0x000000191a127210 */ /* 0x004fe20007f9e0ff */
[----:B------:R1:W-:Y:S04]  /*1a9170*/  STL.64 [R1+0x9238], R12 ;  /* 0x0092380c01007387 */ /* 0x0003e80000100a00 */
[C---:B------:R-:W-:Y:S02]  /*1a9180*/  IMAD.X R19, R23.reuse, 0x1, R24, P4 ;  /* 0x0000000117137824 */ /* 0x040fe400020e0618 */
[----:B-1----:R-:W-:Y:S02]  /*1a9190*/  IMAD.MOV.U32 R13, RZ, RZ, R21 ;  /* 0x000000ffff0d7224 */ /* 0x002fe400078e0015 */
[C---:B------:R-:W-:Y:S02]  /*1a91a0*/  IMAD.X R21, R23.reuse, 0x1, R14, P3 ;  /* 0x0000000117157824 */ /* 0x040fe400018e060e */
[----:B---3--:R-:W-:-:S05]  /*1a91b0*/  IMAD.X R5, R23, 0x1, R22, P2 ;  /* 0x0000000117057824 */ /* 0x008fca00010e0616 */
[----:B------:R-:W-:Y:S04]  /*1a91c0*/  STL [R1+0x46f4], R5 ;  /* 0x0046f40501007387 */ /* 0x000fe80000100800 */
[----:B------:R1:W-:Y:S01]  /*1a91d0*/  STL.64 [R1+0x46e8], R20 ;  /* 0x0046e81401007387 */ /* 0x0003e20000100a00 */
[C---:B------:R-:W-:Y:S02]  /*1a91e0*/  IADD3 R12, P2, PT, R26.reuse, R17, RZ ;  /* 0x000000111a0c7210 */ /* 0x040fe40007f5e0ff */
[C---:B------:R-:W-:Y:S01]  /*1a91f0*/  IADD3 R4, P3, PT, R26.reuse, R29, RZ ;  /* 0x0000001d1a047210 */ /* 0x040fe20007f7e0ff */
[----:B-1----:R-:W2:Y:S04]  /*1a9200*/  LDL.LU.64 R20, [R1+0x9260] ;  /* 0x0092600001147983 */ /* 0x002ea80000300a00 */
[----:B------:R1:W-:Y:S04]  /*1a9210*/  STL.64 [R1+0x9230], R24 ;  /* 0x0092301801007387 */ /* 0x0003e80000100a00 */
[----:B-1----:R-:W3:Y:S04]  /*1a9220*/  LDL R25, [R1+0x9c] ;  /* 0x00009c0001197983 */ /* 0x002ee80000100800 */
        /* <DEDUP_REMOVED lines=10> */
[----:B--2---:R-:W-:Y:S01]  /*1a92d0*/  STL.64 [R1+0x9220], R20 ;  /* 0x0092201401007387 */ /* 0x004fe20000100a00 */
[----:B---3--:R-:W-:-:S02]  /*1a92e0*/  IADD3 R12, P2, PT, R25, R20, RZ ;  /* 0x00000014190c7210 */ /* 0x008fc40007f5e0ff */
        /* <DEDUP_REMOVED lines=63> */
[----:B-1----:R-:W2:Y:S01]  /*1a96e0*/  LDL.LU.64 R24, [R1+0x9200] ;  /* 0x0092000001187983 */ /* 0x002ea20000300a00 */
[----:B------:R-:W-:-:S03]  /*1a96f0*/  IADD3 R12, P4, PT, R28, R16, RZ ;  /* 0x000000101c0c7210 */ /* 0x000fc60007f9e0ff */
[----:B------:R1:W-:Y:S02]  /*1a9700*/  STL.64 [R1+0x91d0], R18 ;  /* 0x0091d01201007387 */ /* 0x0003e40000100a00 */
[C---:B------:R-:W-:Y:S02]  /*1a9710*/  IMAD.X R13, R23.reuse, 0x1, R14, P4 ;  /* 0x00000001170d7824 */ /* 0x040fe400020e060e */
[----:B-1----:R-:W-:Y:S02]  /*1a9720*/  IMAD.MOV.U32 R19, RZ, RZ, R21 ;  /* 0x000000ffff137224 */ /* 0x002fe400078e0015 */
[----:B------:R-:W-:-:S05]  /*1a9730*/  IMAD.X R21, R23, 0x1, R22, P3 ;  /* 0x0000000117157824 */ /* 0x000fca00018e0616 */
[----:B------:R1:W-:Y:S04]  /*1a9740*/  STL.64 [R1+0x4670], R20 ;  /* 0x0046701401007387 */ /* 0x0003e80000100a00 */
[----:B------:R3:W-:Y:S04]  /*1a9750*/  STL.64 [R1+0x91e0], R4 ;  /* 0x0091e00401007387 */ /* 0x0007e80000100a00 */
[----:B------:R4:W-:Y:S01]  /*1a9760*/  STL.64 [R1+0x4668], R12 ;  /* 0x0046680c01007387 */ /* 0x0009e20000100a00 */
[----:B-1----:R-:W-:Y:S01]  /*1a9770*/  IADD3 R20, P3, PT, R28, R17, RZ ;  /* 0x000000111c147210 */ /* 0x002fe20007f7e0ff */
[----:B---3--:R-:W-:-:S04]  /*1a9780*/  IMAD.MOV.U32 R5, RZ, RZ, R19 ;  /* 0x000000ffff057224 */ /* 0x008fc800078e0013 */
[----:B------:R-:W-:Y:S01]  /*1a9790*/  IMAD.X R21, R23, 0x1, R15, P3 ;  /* 0x0000000117157824 */ /* 0x000fe200018e060f */
[----:B----4-:R-:W3:Y:S01]  /*1a97a0*/  LDL.LU.64 R12, [R1+0x91f8] ;  /* 0x0091f800010c7983 */ /* 0x010ee20000300a00 */
[C---:B------:R-:W-:Y:S02]  /*1a97b0*/  IADD3 R4, P4, PT, R28.reuse, R29, RZ ;  /* 0x0000001d1c047210 */ /* 0x040fe40007f9e0ff */
[----:B--2---:R-:W-:-:S05]  /*1a97c0*/  IADD3 R18, P2, PT, R28, R25, RZ ;  /* 0x000000191c127210 */ /* 0x004fca0007f5e0ff */
[----:B------:R-:W-:-:S05]  /*1a97d0*/  IMAD.X R19, R23, 0x1, R24, P2 ;  /* 0x0000000117137824 */ /* 0x000fca00010e0618 */
[----:B------:R1:W-:Y:S02]  /*1a97e0*/  STL.64 [R1+0x4660], R18 ;  /* 0x0046601201007387 */ /* 0x0003e40000100a00 */
[----:B-1----:R-:W-:Y:S02]  /*1a97f0*/  IADD3 R18, P2, PT, R28, R27, RZ ;  /* 0x0000001b1c127210 */ /* 0x002fe40007f5e0ff */
[----:B------:R-:W2:Y:S04]  /*1a9800*/  LDL.LU R28, [R1+0x91f0] ;  /* 0x0091f000011c7983 */ /* 0x000ea80000300800 */
[----:B------:R-:W4:Y:S04]  /*1a9810*/  LDL R19, [R1+0xa4] ;  /* 0x0000a40001137983 */ /* 0x000f280000100800 */
[----:B------:R1:W-:Y:S04]  /*1a9820*/  STL.64 [R1+0x4658], R20 ;  /* 0x0046581401007387 */ /* 0x0003e80000100a00 */
[----:B-1----:R-:W4:Y:S04]  /*1a9830*/  LDL.LU.64 R20, [R1+0x91e8] ;  /* 0x0091e80001147983 */ /* 0x002f280000300a00 */
[----:B---3--:R1:W-:Y:S04]  /*1a9840*/  STL.64 [R1+0x91c0], R12 ;  /* 0x0091c00c01007387 */ /* 0x0083e80000100a00 */
[----:B------:R4:W-:Y:S01]  /*1a9850*/  STL.64 [R1+0x91b8], R14 ;  /* 0x0091b80e01007387 */ /* 0x0009e20000100a00 */
[----:B-1----:R-:W-:-:S03]  /*1a9860*/  IMAD.MOV.U32 R13, RZ, RZ, R5 ;  /* 0x000000ffff0d7224 */ /* 0x002fc600078e0005 */
[----:B------:R-:W-:Y:S01]  /*1a9870*/  STL [R1+0x91c8], R15 ;  /* 0x0091c80f01007387 */ /* 0x000fe20000100800 */
[----:B--2---:R-:W-:-:S05]  /*1a9880*/  IMAD.X R5, R23, 0x1, R28, P4 ;  /* 0x0000000117057824 */ /* 0x004fca00020e061c */
[----:B------:R1:W-:Y:S01]  /*1a9890*/  STL.64 [R1+0x4650], R4 ;  /* 0x0046500401007387 */ /* 0x0003e20000100a00 */
[----:B----4-:R-:W-:-:S05]  /*1a98a0*/  IADD3 R14, P3, PT, R19, R20, RZ ;  /* 0x00000014130e7210 */ /* 0x010fca0007f7e0ff */
[----:B------:R2:W-:Y:S04]  /*1a98b0*/  STL [R1+0x4640], R14 ;  /* 0x0046400e01007387 */ /* 0x0005e80000100800 */
[----:B-1----:R-:W3:Y:S04]  /*1a98c0*/  LDL.LU.64 R4, [R1+0x91e0] ;  /* 0x0091e00001047983 */ /* 0x002ee80000300a00 */
[----:B------:R-:W4:Y:S01]  /*1a98d0*/  LDL R15, [R1+0x438] ;  /* 0x00043800010f7983 */ /* 0x000f220000100800 */
[----:B--2---:R-:W-:Y:S01]  /*1a98e0*/  IADD3 R14, P4, PT, R19, R21, RZ ;  /* 0x00000015130e7210 */ /* 0x004fe20007f9e0ff */
[----:B------:R-:W-:-:S02]  /*1a98f0*/  IMAD.X R19, R23, 0x1, R26, P2 ;  /* 0x0000000117137824 */ /* 0x000fc400010e061a */
[----:B------:R1:W-:Y:S04]  /*1a9900*/  STL [R1+0x91a8], R21 ;  /* 0x0091a81501007387 */ /* 0x0003e80000100800 */
[----:B-1----:R-:W2:Y:S04]  /*1a9910*/  LDL.LU R21, [R1+0xa4] ;  /* 0x0000a40001157983 */ /* 0x002ea80000300800 */
[----:B------:R-:W2:Y:S04]  /*1a9920*/  LDL.LU R23, [R1+0x91d8] ;  /* 0x0091d80001177983 */ /* 0x000ea80000300800 */
[----:B------:R1:W-:Y:S04]  /*1a9930*/  STL.64 [R1+0x4648], R18 ;  /* 0x0046481201007387 */ /* 0x0003e80000100a00 */
[----:B-1----:R-:W4:Y:S04]  /*1a9940*/  LDL.LU.64 R18, [R1+0x91d0] ;  /* 0x0091d00001127983 */ /* 0x002f280000300a00 */
[----:B------:R-:W-:Y:S04]  /*1a9950*/  STL.64 [R1+0x91b0], R26 ;  /* 0x0091b01a01007387 */ /* 0x000fe80000100a00 */
[----:B---3--:R1:W-:Y:S04]  /*1a9960*/  STL.64 [R1+0x91a0], R4 ;  /* 0x0091a00401007387 */ /* 0x0083e80000100a00 */
[----:B-1----:R0:W4:Y:S02]  /*1a9970*/  LDL.64 R4, [R1+0x4640] ;  /* 0x0046400001047983 */ /* 0x0021240000100a00 */
[----:B----4-:R-:W-:-:S02]  /*1a9980*/  IMAD.X R5, R15, 0x1, R18, P3 ;  /* 0x000000010f057824 */ /* 0x010fc400018e0612 */
[----:B------:R-:W-:-:S03]  /*1a9990*/  IMAD.X R15, R15, 0x1, R19, P4 ;  /* 0x000000010f0f7824 */ /* 0x000fc600020e0613 */
[----:B------:R-:W-:Y:S04]  /*1a99a0*/  STL [R1+0x4644], R5 ;  /* 0x0046440501007387 */ /* 0x000fe80000100800 */
[----:B------:R1:W-:Y:S04]  /*1a99b0*/  STL.64 [R1+0x4638], R14 ;  /* 0x0046380e01007387 */ /* 0x0003e80000100a00 */
[----:B-1----:R0:W3:Y:S04]  /*1a99c0*/  LDL.LU R15, [R1+0x91c8] ;  /* 0x0091c800010f7983 */ /* 0x0020e80000300800 */
[----:B------:R1:W-:Y:S04]  /*1a99d0*/  STL [R1+0x9198], R19 ;  /* 0x0091981301007387 */ /* 0x0003e80000100800 */
[----:B-1----:R-:W4:Y:S01]  /*1a99e0*/  LDL.LU R19, [R1+0x438] ;  /* 0x0004380001137983 */ /* 0x002f220000300800 */
[----:B--2---:R-:W-:Y:S01]  /*1a99f0*/  IADD3 R12, P2, PT, R21, R23, RZ ;  /* 0x00000017150c7210 */ /* 0x004fe20007f5e0ff */
[----:B------:R-:W-:-:S04]  /*1a9a00*/  IMAD.MOV.U32 R27, RZ, RZ, R13 ;  /* 0x000000ffff1b7224 */ /* 0x000fc800078e000d */
[----:B----4-:R-:W-:Y:S01]  /*1a9a10*/  IMAD.X R13, R19, 0x1, R22, P2 ;  /* 0x00000001130d7824 */ /* 0x010fe200010e0616 */
[----:B------:R-:W-:-:S04]  /*1a9a20*/  IADD3 R14, P2, PT, R21, R17, RZ ;  /* 0x00000011150e7210 */ /* 0x000fc80007f5e0ff */
[----:B------:R1:W-:Y:S04]  /*1a9a30*/  STL.64 [R1+0x4630], R12 ;  /* 0x0046300c01007387 */ /* 0x0003e80000100a00 */
[----:B-1----:R-:W2:Y:S04]  /*1a9a40*/  LDL.LU.64 R12, [R1+0x91c0] ;  /* 0x0091c000010c7983 */ /* 0x002ea80000300a00 */
[----:B------:R3:W-:Y:S04]  /*1a9a50*/  STL [R1+0x4618], R14 ;  /* 0x0046180e01007387 */ /* 0x0007e80000100800 */
[----:B---3--:R-:W3:Y:S01]  /*1a9a60*/  LDL.LU.64 R14, [R1+0x91b8] ;  /* 0x0091b800010e7983 */ /* 0x008ee20000300a00 */
[C---:B------:R-:W-:Y:S01]  /*1a9a70*/  IADD3 R4, P3, PT, R21.reuse, R16, RZ ;  /* 0x0000001015047210 */ /* 0x040fe20007f7e0ff */
[----:B------:R-:W-:Y:S01]  /*1a9a80*/  IMAD.MOV.U32 R5, RZ, RZ, R27 ;  /* 0x000000ffff057224 */ /* 0x000fe200078e001b */
[----:B------:R-:W-:Y:S01]  /*1a9a90*/  IADD3 R26, P4, PT, R21, R25, RZ ;  /* 0x00000019151a7210 */ /* 0x000fe20007f9e0ff */
[----:B------:R1:W-:Y:S04]  /*1a9aa0*/  STL.64 [R1+0x9190], R16 ;  /* 0x0091901001007387 */ /* 0x0003e80000100a00 */
[----:B------:R-:W-:-:S02]  /*1a9ab0*/  IMAD.X R27, R19, 0x1, R24, P4 ;  /* 0x00000001131b7824 */ /* 0x000fc400020e0618 */
[----:B-1----:R-:W-:Y:S02]  /*1a9ac0*/  IMAD.MOV.U32 R17, RZ, RZ, R5 ;  /* 0x000000ffff117224 */ /* 0x002fe400078e0005 */
[----:B---3--:R-:W-:-:S05]  /*1a9ad0*/  IMAD.X R5, R19, 0x1, R14, P3 ;  /* 0x0000000113057824 */ /* 0x008fca00018e060e */
[----:B------:R1:W-:Y:S04]  /*1a9ae0*/  STL.64 [R1+0x4628], R4 ;  /* 0x0046280401007387 */ /* 0x0003e80000100a00 */
[----:B-1----:R-:W3:Y:S04]  /*1a9af0*/  LDL R5, [R1+0xa8] ;  /* 0x0000a80001057983 */ /* 0x002ee80000100800 */
[----:B------:R1:W-:Y:S04]  /*1a9b00*/  STL.64 [R1+0x4620], R26 ;  /* 0x0046201a01007387 */ /* 0x0003e80000100a00 */
[----:B-1----:R-:W4:Y:S04]  /*1a9b10*/  LDL.LU.64 R26, [R1+0x91b0] ;  /* 0x0091b000011a7983 */ /* 0x002f280000300a00 */
[----:B------:R1:W-:Y:S04]  /*1a9b20*/  STL.64 [R1+0x9188], R24 ;  /* 0x0091881801007387 */ /* 0x0003e80000100a00 */
[----:B-1----:R0:W2:Y:S01]  /*1a9b30*/  LDL.64 R24, [R1+0x4618] ;  /* 0x0046180001187983 */ /* 0x0020a20000100a00 */
[----:B------:R-:W-:-:S02]  /*1a9b40*/  IADD3 R4, P3, PT, R21, R29, RZ ;  /* 0x0000001d15047210 */ /* 0x000fc40007f7e0ff */
[----:B----4-:R-:W-:Y:S02]  /*1a9b50*/  IADD3 R16, P4, PT, R21, R27, RZ ;  /* 0x0000001b15107210 */ /* 0x010fe40007f9e0ff */
[----:B------:R-:W4:Y:S01]  /*1a9b60*/  LDL.LU R21, [R1+0x91a8] ;  /* 0x0091a80001157983 */ /* 0x000f220000300800 */
[----:B--2---:R-:W-:-:S04]  /*1a9b70*/  IMAD.MOV.U32 R25, RZ, RZ, R17 ;  /* 0x000000ffff197224 */ /* 0x004fc800078e0011 */
[----:B------:R-:W-:Y:S02]  /*1a9b80*/  IMAD.MOV.U32 R17, RZ, RZ, R25 ;  /* 0x000000ffff117224 */ /* 0x000fe400078e0019 */
[----:B------:R-:W-:Y:S01]  /*1a9b90*/  IMAD.X R25, R19, 0x1, R15, P2 ;  /* 0x0000000113197824 */ /* 0x000fe200010e060f */
[----:B---3--:R-:W-:Y:S01]  /*1a9ba0*/  IADD3 R24, P2, PT, R5, R20, RZ ;  /* 0x0000001405187210 */ /* 0x008fe20007f5e0ff */
[----:B------:R-:W-:-:S03]  /*1a9bb0*/  IMAD.X R5, R19, 0x1, R28, P3 ;  /* 0x0000000113057824 */ /* 0x000fc600018e061c */
[----:B------:R-:W-:Y:S04]  /*1a9bc0*/  STL [R1+0x461c], R25 ;  /* 0x00461c1901007387 */ /* 0x000fe80000100800 */
[----:B------:R1:W-:Y:S04]  /*1a9bd0*/  STL.64 [R1+0x4610], R4 ;  /* 0x0046100401007387 */ /* 0x0003e80000100a00 */
[----:B-1----:R-:W2:Y:S04]  /*1a9be0*/  LDL.LU.64 R4, [R1+0x91a0] ;  /* 0x0091a00001047983 */ /* 0x002ea80000300a00 */
[----:B--2---:R-:W-:Y:S04]  /*1a9bf0*/  STL.64 [R1+0x9178], R4 ;  /* 0x0091780401007387 */ /* 0x004fe80000100a00 */
[----:B------:R1:W-:Y:S04]  /*1a9c00*/  STL [R1+0x9170], R28 ;  /* 0x0091701c01007387 */ /* 0x0003e80000100800 */
[----:B-1----:R-:W2:Y:S01]  /*1a9c10*/  LDL.LU R28, [R1+0xa8] ;  /* 0x0000a800011c7983 */ /* 0x002ea20000300800 */
[----:B------:R-:W-:-:S02]  /*1a9c20*/  IMAD.MOV.U32 R5, RZ, RZ, R17 ;  /* 0x000000ffff057224 */ /* 0x000fc400078e0011 */
[----:B------:R-:W-:Y:S01]  /*1a9c30*/  IMAD.X R17, R19, 0x1, R26, P4 ;  /* 0x0000000113117824 */ /* 0x000fe200020e061a */
[----:B----4-:R-:W-:Y:S04]  /*1a9c40*/  STL.64 [R1+0x9160], R20 ;  /* 0x0091601401007387 */ /* 0x010fe80000100a00 */
[----:B------:R-:W3:Y:S04]  /*1a9c50*/  LDL.LU R19, [R1+0x9198] ;  /* 0x0091980001137983 */ /* 0x000ee80000300800 */
[----:B------:R1:W-:Y:S04]  /*1a9c60*/  STL.64 [R1+0x4608], R16 ;  /* 0x0046081001007387 */ /* 0x0003e80000100a00 */
[----:B-1----:R-:W4:Y:S04]  /*1a9c70*/  LDL.LU.64 R16, [R1+0x9190] ;  /* 0x0091900001107983 */ /* 0x002f280000300a00 */
[----:B------:R-:W-:Y:S01]  /*1a9c80*/  STL.64 [R1+0x9180], R26 ;  /* 0x0091801a01007387 */ /* 0x000fe20000100a00 */
[----:B--2---:R-:W-:-:S03]  /*1a9c90*/  IADD3 R4, P3, PT, R28, R21, RZ ;  /* 0x000000151c047210 */ /* 0x004fc60007f7e0ff */
[----:B------:R-:W2:Y:S01]  /*1a9ca0*/  LDL R21, [R1+0x434] ;  /* 0x0004340001157983 */ /* 0x000ea20000100800 */
[----:B------:R-:W-:Y:S01]  /*1a9cb0*/  IADD3 R20, P4, PT, R28, R23, RZ ;  /* 0x000000171c147210 */ /* 0x000fe20007f9e0ff */
[----:B--2---:R-:W-:-:S05]  /*1a9cc0*/  IMAD.X R25, R21, 0x1, R18, P2 ;  /* 0x0000000115197824 */ /* 0x004fca00010e0612 */
[----:B------:R1:W-:Y:S04]  /*1a9cd0*/  STL.64 [R1+0x4600], R24 ;  /* 0x0046001801007387 */ /* 0x0003e80000100a00 */
[----:B-1----:R-:W2:Y:S04]  /*1a9ce0*/  LDL.LU.64 R24, [R1+0x9188] ;  /* 0x0091880001187983 */ /* 0x002ea80000300a00 */
[----:B------:R1:W-:Y:S04]  /*1a9cf0*/  STL.64 [R1+0x9168], R12 ;  /* 0x0091680c01007387 */ /* 0x0003e80000100a00 */
[----:B---3--:R-:W-:Y:S01]  /*1a9d00*/  STL.64 [R1+0x9158], R18 ;  /* 0x0091581201007387 */ /* 0x008fe20000100a00 */
[----:B-1----:R-:W-:-:S02]  /*1a9d10*/  IMAD.MOV.U32 R12, RZ, RZ, R5 ;  /* 0x000000ffff0c7224 */ /* 0x002fc400078e0005 */
[C---:B------:R-:W-:Y:S02]  /*1a9d20*/  IMAD.X R5, R21.reuse, 0x1, R19, P3 ;  /* 0x0000000115057824 */ /* 0x040fe400018e0613 */
[----:B------:R-:W-:-:S03]  /*1a9d30*/  IMAD.X R21, R21, 0x1, R22, P4 ;  /* 0x0000000115157824 */ /* 0x000fc600020e0616 */
[----:B------:R-:W-:Y:S04]  /*1a9d40*/  STL.64 [R1+0x45f8], R4 ;  /* 0x0045f80401007387 */ /* 0x000fe80000100a00 */
[----:B------:R1:W-:Y:S04]  /*1a9d50*/  STL [R1+0x9150], R22 ;  /* 0x0091501601007387 */ /* 0x0003e80000100800 */
[----:B-1----:R-:W3:Y:S01]  /*1a9d60*/  LDL.LU R22, [R1+0x434] ;  /* 0x0004340001167983 */ /* 0x002ee20000300800 */
[----:B----4-:R-:W-:-:S03]  /*1a9d70*/  IADD3 R26, P2, PT, R28, R16, RZ ;  /* 0x000000101c1a7210 */ /* 0x010fc60007f5e0ff */
[----:B------:R-:W-:Y:S02]  /*1a9d80*/  STL.64 [R1+0x45f0], R20 ;  /* 0x0045f01401007387 */ /* 0x000fe40000100a00 */
[----:B---3--:R-:W-:-:S05]  /*1a9d90*/  IMAD.X R27, R22, 0x1, R14, P2 ;  /* 0x00000001161b7824 */ /* 0x008fca00010e060e */
[----:B------:R1:W-:Y:S04]  /*1a9da0*/  STL.64 [R1+0x45e8], R26 ;  /* 0x0045e81a01007387 */ /* 0x0003e80000100a00 */
[----:B-1----:R-:W3:Y:S01]  /*1a9db0*/  LDL.LU.64 R26, [R1+0x9180] ;  /* 0x00918000011a7983 */ /* 0x002ee20000300a00 */
[----:B--2---:R-:W-:-:S03]  /*1a9dc0*/  IADD3 R4, P3, PT, R28, R25, RZ ;  /* 0x000000191c047210 */ /* 0x004fc60007f7e0ff */
[----:B------:R-:W2:Y:S02]  /*1a9dd0*/  LDL R19, [R1+0xac] ;  /* 0x0000ac0001137983 */ /* 0x000ea40000100800 */
[----:B------:R-:W-:Y:S01]  /*1a9de0*/  IMAD.X R5, R22, 0x1, R24, P3 ;  /* 0x0000000116057824 */ /* 0x000fe200018e0618 */
[----:B------:R-:W-:-:S04]  /*1a9df0*/  IADD3 R20, P4, PT, R28, R17, RZ ;  /* 0x000000111c147210 */ /* 0x000fc80007f9e0ff */
[----:B------:R1:W-:Y:S01]  /*1a9e00*/  STL.64 [R1+0x45e0], R4 ;  /* 0x0045e00401007387 */ /* 0x0003e20000100a00 */
[----:B------:R-:W-:Y:S01]  /*1a9e10*/  IMAD.X R21, R22, 0x1, R15, P4 ;  /* 0x0000000116157824 */ /* 0x000fe200020e060f */
[C---:B------:R-:W-:Y:S02]  /*1a9e20*/  IADD3 R18, P2, PT, R28.reuse, R29, RZ ;  /* 0x0000001d1c127210 */ /* 0x040fe40007f5e0ff */
[----:B-1----:R-:W4:Y:S04]  /*1a9e30*/  LDL.LU.64 R4, [R1+0x9178] ;  /* 0x0091780001047983 */ /* 0x002f280000300a00 */
[----:B------:R1:W-:Y:S02]  /*1a9e40*/  STL.64 [R1+0x9148], R24 ;  /* 0x0091481801007387 */ /* 0x0003e40000100a00 */
[----:B-1----:R-:W-:Y:S01]  /*1a9e50*/  IMAD.MOV.U32 R24, RZ, RZ, R12 ;  /* 0x000000ffff187224 */ /* 0x002fe200078e000c */
[----:B---3--:R-:W-:-:S02]  /*1a9e60*/  IADD3 R12, P3, PT, R28, R27, RZ ;  /* 0x0000001b1c0c7210 */ /* 0x008fc40007f7e0ff */
[----:B------:R-:W3:Y:S04]  /*1a9e70*/  LDL.LU R28, [R1+0x9170] ;  /* 0x00917000011c7983 */ /* 0x000ee80000300800 */
[----:B------:R1:W-:Y:S04]  /*1a9e80*/  STL [R1+0x45c8], R12 ;  /* 0x0045c80c01007387 */ /* 0x0003e80000100800 */
[----:B-1----:R-:W2:Y:S04]  /*1a9e90*/  LDL.LU.64 R12, [R1+0x9168] ;  /* 0x00916800010c7983 */ /* 0x002ea80000300a00 */
[----:B------:R1:W-:Y:S04]  /*1a9ea0*/  STL.64 [R1+0x45d8], R20 ;  /* 0x0045d81401007387 */ /* 0x0003e80000100a00 */
[----:B-1----:R-:W3:Y:S04]  /*1a9eb0*/  LDL.LU.64 R20, [R1+0x9160] ;  /* 0x0091600001147983 */ /* 0x002ee80000300a00 */
[----:B------:R1:W-:Y:S04]  /*1a9ec0*/  STL.64 [R1+0x9138], R14 ;  /* 0x0091380e01007387 */ /* 0x0003e80000100a00 */
[----:B-1----:R0:W3:Y:S04]  /*1a9ed0*/  LDL.64 R14, [R1+0x45c8] ;  /* 0x0045c800010e7983 */ /* 0x0020e80000100a00 */
[----:B--2---:R1:W-:Y:S04]  /*1a9ee0*/  STL.64 [R1+0x9140], R12 ;  /* 0x0091400c01007387 */ /* 0x0043e80000100a00 */
[----:B-1----:R-:W2:Y:S01]  /*1a9ef0*/  LDL R12, [R1+0x430] ;  /* 0x00043000010c7983 */ /* 0x002ea20000100800 */
[----:B---3--:R-:W-:Y:S01]  /*1a9f00*/  IMAD.MOV.U32 R15, RZ, RZ, R24 ;  /* 0x000000ffff0f7224 */ /* 0x008fe200078e0018 */
[----:B------:R-:W-:Y:S01]  /*1a9f10*/  IADD3 R24, P4, PT, R19, R20, RZ ;  /* 0x0000001413187210 */ /* 0x000fe20007f9e0ff */
[----:B------:R-:W-:-:S05]  /*1a9f20*/  IMAD.X R19, R22, 0x1, R28, P2 ;  /* 0x0000000116137824 */ /* 0x000fca00010e061c */
[----:B------:R1:W-:Y:S04]  /*1a9f30*/  STL.64 [R1+0x45d0], R18 ;  /* 0x0045d01201007387 */ /* 0x0003e80000100a00 */
[----:B------:R-:W-:Y:S04]  /*1a9f40*/  STL [R1+0x45c0], R24 ;  /* 0x0045c01801007387 */ /* 0x000fe80000100800 */
[----:B-1----:R-:W2:Y:S04]  /*1a9f50*/  LDL.LU.64 R18, [R1+0x9158] ;  /* 0x0091580001127983 */ /* 0x002ea80000300a00 */
[----:B------:R1:W-:Y:S04]  /*1a9f60*/  STL [R1+0x9120], R28 ;  /* 0x0091201c01007387 */ /* 0x0003e80000100800 */
[----:B-1----:R-:W3:Y:S04]  /*1a9f70*/  LDL.LU R28, [R1+0xac] ;  /* 0x0000ac00011c7983 */ /* 0x002ee80000300800 */
[----:B------:R1:W-:Y:S01]  /*1a9f80*/  STL.64 [R1+0x9118], R20 ;  /* 0x0091181401007387 */ /* 0x0003e20000100a00 */
[----:B---3--:R-:W-:Y:S01]  /*1a9f90*/  IADD3 R24, P2, PT, R28, R21, RZ ;  /* 0x000000151c187210 */ /* 0x008fe20007f5e0ff */
[----:B-1----:R-:W-:-:S02]  /*1a9fa0*/  IMAD.MOV.U32 R21, RZ, RZ, R15 ;  /* 0x000000ffff157224 */ /* 0x002fc400078e000f */
[----:B------:R-:W-:Y:S02]  /*1a9fb0*/  IMAD.X R15, R22, 0x1, R26, P3 ;  /* 0x00000001160f7824 */ /* 0x000fe400018e061a */
[----:B------:R-:W3:Y:S04]  /*1a9fc0*/  LDL.LU R22, [R1+0x9150] ;  /* 0x0091500001167983 */ /* 0x000ee80000300800 */
[----:B------:R-:W-:Y:S04]  /*1a9fd0*/  STL.64 [R1+0x9128], R26 ;  /* 0x0091281a01007387 */ /* 0x000fe80000100a00 */
[----:B------:R1:W-:Y:S04]  /*1a9fe0*/  STL [R1+0x9130], R27 ;  /* 0x0091301b01007387 */ /* 0x0003e80000100800 */
[----:B-1----:R0:W3:Y:S01]  /*1a9ff0*/  LDL.64 R26, [R1+0x45c0] ;  /* 0x0045c000011a7983 */ /* 0x0020e20000100a00 */
[----:B--2---:R-:W-:-:S03]  /*1aa000*/  IMAD.X R25, R12, 0x1, R19, P2 ;  /* 0x000000010c197824 */ /* 0x004fc600010e0613 */
[----:B------:R-:W-:Y:S01]  /*1aa010*/  STL [R1+0x45cc], R15 ;  /* 0x0045cc0f01007387 */ /* 0x000fe20000100800 */
        /* <DEDUP_REMOVED lines=13> */
[C---:B------:R-:W-:Y:S02]  /*1aa0f0*/  IADD3 R26, P4, PT, R28.reuse, R16, RZ ;  /* 0x000000101c1a7210 */ /* 0x040fe40007f9e0ff */
[----:B------:R-:W-:Y:S01]  /*1aa100*/  IADD3 R20, P3, PT, R28, R17, RZ ;  /* 0x000000111c147210 */ /* 0x000fe20007f7e0ff */
[----:B--2---:R1:W-:Y:S04]  /*1aa110*/  STL.64 [R1+0x9100], R12 ;  /* 0x0091000c01007387 */ /* 0x0043e80000100a00 */
[----:B-1----:R-:W2:Y:S01]  /*1aa120*/  LDL R13, [R1+0xb0] ;  /* 0x0000b000010d7983 */ /* 0x002ea20000100800 */
[----:B---3--:R-:W-:-:S03]  /*1aa130*/  IMAD.X R27, R19, 0x1, R14, P4 ;  /* 0x00000001131b7824 */ /* 0x008fc600020e060e */
[----:B------:R1:W-:Y:S04]  /*1aa140*/  STL.64 [R1+0x9108], R16 ;  /* 0x0091081001007387 */ /* 0x0003e80000100a00 */
[----:B-1----:R0:W3:Y:S04]  /*1aa150*/  LDL.64 R16, [R1+0x45a0] ;  /* 0x0045a00001107983 */ /* 0x0020e80000100a00 */
[----:B------:R1:W-:Y:S04]  /*1aa160*/  STL.64 [R1+0x45a8], R26 ;  /* 0x0045a81a01007387 */ /* 0x0003e80000100a00 */
[----:B-1----:R0:W2:Y:S01]  /*1aa170*/  LDL.LU R27, [R1+0x9130] ;  /* 0x00913000011b7983 */ /* 0x0020a20000300800 */
[----:B------:R-:W-:-:S05]  /*1aa180*/  IADD3 R26, P4, PT, R28, R29, RZ ;  /* 0x0000001d1c1a7210 */ /* 0x000fca0007f9e0ff */
[----:B------:R2:W-:Y:S04]  /*1aa190*/  STL [R1+0x4590], R26 ;  /* 0x0045901a01007387 */ /* 0x0005e80000100800 */
[----:B--2---:R-:W2:Y:S01]  /*1aa1a0*/  LDL.LU.64 R26, [R1+0x9128] ;  /* 0x00912800011a7983 */ /* 0x004ea20000300a00 */
[C---:B---3--:R-:W-:Y:S02]  /*1aa1b0*/  IMAD.X R17, R19.reuse, 0x1, R24, P2 ;  /* 0x0000000113117824 */ /* 0x048fe400010e0618 */
[----:B------:R-:W-:Y:S02]  /*1aa1c0*/  IMAD.MOV.U32 R12, RZ, RZ, R21 ;  /* 0x000000ffff0c7224 */ /* 0x000fe400078e0015 */
[----:B------:R-:W-:Y:S01]  /*1aa1d0*/  IMAD.X R21, R19, 0x1, R15, P3 ;  /* 0x0000000113157824 */ /* 0x000fe200018e060f */
[----:B------:R-:W-:Y:S01]  /*1aa1e0*/  STL [R1+0x45a4], R17 ;  /* 0x0045a41101007387 */ /* 0x000fe20000100800 */
[----:B--2---:R-:W-:-:S03]  /*1aa1f0*/  IADD3 R16, P2, PT, R28, R27, RZ ;  /* 0x0000001b1c107210 */ /* 0x004fc60007f5e0ff */
[----:B------:R-:W2:Y:S04]  /*1aa200*/  LDL.LU R28, [R1+0x9120] ;  /* 0x00912000011c7983 */ /* 0x000ea80000300800 */
[----:B------:R1:W-:Y:S04]  /*1aa210*/  STL.64 [R1+0x4598], R20 ;  /* 0x0045981401007387 */ /* 0x0003e80000100a00 */
[----:B-1----:R-:W3:Y:S04]  /*1aa220*/  LDL.LU.64 R20, [R1+0x9118] ;  /* 0x0091180001147983 */ /* 0x002ee80000300a00 */
[----:B------:R-:W-:Y:S04]  /*1aa230*/  STL.64 [R1+0x90e8], R14 ;  /* 0x0090e80e01007387 */ /* 0x000fe80000100a00 */
[----:B------:R1:W-:Y:S01]  /*1aa240*/  STL [R1+0x90f0], R15 ;  /* 0x0090f00f01007387 */ /* 0x0003e20000100800 */
[----:B------:R-:W-:-:S03]  /*1aa250*/  IMAD.MOV.U32 R17, RZ, RZ, R12 ;  /* 0x000000ffff117224 */ /* 0x000fc600078e000c */
[----:B-1----:R0:W2:Y:S01]  /*1aa260*/  LDL.64 R14, [R1+0x4590] ;  /* 0x00459000010e7983 */ /* 0x0020a20000100a00 */
[----:B---3--:R-:W-:-:S03]  /*1aa270*/  IADD3 R12, P3, PT, R13, R20, RZ ;  /* 0x000000140d0c7210 */ /* 0x008fc60007f7e0ff */
[----:B------:R-:W3:Y:S04]  /*1aa280*/  LDL R13, [R1+0x42c] ;  /* 0x00042c00010d7983 */ /* 0x000ee80000100800 */
[----:B------:R1:W-:Y:S04]  /*1aa290*/  STL.64 [R1+0x90f8], R6 ;  /* 0x0090f80601007387 */ /* 0x0003e80000100a00 */
[----:B------:R0:W-:Y:S01]  /*1aa2a0*/  STL [R1+0x90d8], R20 ;  /* 0x0090d81401007387 */ /* 0x0001e20000100800 */
[C---:B--2---:R-:W-:Y:S02]  /*1aa2b0*/  IMAD.X R15, R19.reuse, 0x1, R28, P4 ;  /* 0x00000001130f7824 */ /* 0x044fe400020e061c */
[----:B-1----:R-:W-:Y:S01]  /*1aa2c0*/  IMAD.MOV.U32 R7, RZ, RZ, R17 ;  /* 0x000000ffff077224 */ /* 0x002fe200078e0011 */
[----:B0-----:R-:W2:Y:S01]  /*1aa2d0*/  LDL.LU R20, [R1+0xb0] ;  /* 0x0000b00001147983 */ /* 0x001ea20000300800 */
[----:B------:R-:W-:-:S03]  /*1aa2e0*/  IMAD.X R17, R19, 0x1, R26, P2 ;  /* 0x0000000113117824 */ /* 0x000fc600010e061a */
[----:B------:R-:W-:Y:S04]  /*1aa2f0*/  STL [R1+0x4594], R15 ;  /* 0x0045940f01007387 */ /* 0x000fe80000100800 */
[----:B------:R-:W2:Y:S04]  /*1aa300*/  LDL.LU R19, [R1+0x9110] ;  /* 0x0091100001137983 */ /* 0x000ea80000300800 */
[----:B------:R0:W-:Y:S04]  /*1aa310*/  STL.64 [R1+0x4588], R16 ;  /* 0x0045881001007387 */ /* 0x0001e80000100a00 */
[----:B0-----:R-:W4:Y:S04]  /*1aa320*/  LDL.LU.64 R16, [R1+0x9108] ;  /* 0x0091080001107983 */ /* 0x001f280000300a00 */
[----:B------:R-:W-:Y:S01]  /*1aa330*/  STL.64 [R1+0x90e0], R26 ;  /* 0x0090e01a01007387 */ /* 0x000fe20000100a00 */
[----:B---3--:R-:W-:-:S05]  /*1aa340*/  IMAD.X R13, R13, 0x1, R18, P3 ;  /* 0x000000010d0d7824 */ /* 0x008fca00018e0612 */
[----:B------:R0:W-:Y:S04]  /*1aa350*/  STL.64 [R1+0x4580], R12 ;  /* 0x0045800c01007387 */ /* 0x0001e80000100a00 */
[----:B0-----:R-:W3:Y:S04]  /*1aa360*/  LDL.LU.64 R12, [R1+0x9100] ;  /* 0x00910000010c7983 */ /* 0x001ee80000300a00 */
[----:B------:R0:W-:Y:S04]  /*1aa370*/  STL [R1+0x90c8], R18 ;  /* 0x0090c81201007387 */ /* 0x0001e80000100800 */
[----:B0-----:R-:W3:Y:S01]  /*1aa380*/  LDL.LU R18, [R1+0x42c] ;  /* 0x00042c0001127983 */ /* 0x001ee20000300800 */
[C---:B--2---:R-:W-:Y:S01]  /*1aa390*/  IADD3 R6, P4, PT, R20.reuse, R21, RZ ;  /* 0x0000001514067210 */ /* 0x044fe20007f9e0ff */
[----:B------:R-:W-:Y:S01]  /*1aa3a0*/  IMAD.MOV.U32 R15, RZ, RZ, R7 ;  /* 0x000000ffff0f7224 */ /* 0x000fe200078e0007 */
[----:B------:R-:W-:-:S03]  /*1aa3b0*/  IADD3 R14, P2, PT, R20, R23, RZ ;  /* 0x00000017140e7210 */ /* 0x000fc60007f5e0ff */
[----:B------:R-:W-:Y:S01]  /*1aa3c0*/  IMAD.MOV.U32 R27, RZ, RZ, R15 ;  /* 0x000000ffff1b7224 */ /* 0x000fe200078e000f */
[----:B----4-:R-:W-:Y:S01]  /*1aa3d0*/  IADD3 R26, P3, PT, R20, R16, RZ ;  /* 0x00000010141a7210 */ /* 0x010fe20007f7e0ff */
[C---:B---3--:R-:W-:Y:S02]  /*1aa3e0*/  IMAD.X R7, R18.reuse, 0x1, R19, P4 ;  /* 0x0000000112077824 */ /* 0x048fe400020e0613 */
[----:B------:R-:W-:-:S03]  /*1aa3f0*/  IMAD.X R15, R18, 0x1, R22, P2 ;  /* 0x00000001120f7824 */ /* 0x000fc600010e0616 */
[----:B------:R0:W-:Y:S04]  /*1aa400*/  STL.64 [R1+0x4578], R6 ;  /* 0x0045780601007387 */ /* 0x0001e80000100a00 */
[----:B------:R-:W-:Y:S04]  /*1aa410*/  STL [R1+0x4568], R26 ;  /* 0x0045681a01007387 */ /* 0x000fe80000100800 */
[----:B0-----:R-:W2:Y:S04]  /*1aa420*/  LDL.LU.64 R6, [R1+0x90f8] ;  /* 0x0090f80001067983 */ /* 0x001ea80000300a00 */
[----:B------:R0:W-:Y:S04]  /*1aa430*/  STL.64 [R1+0x4570], R14 ;  /* 0x0045700e01007387 */ /* 0x0001e80000100a00 */
[----:B0-----:R0:W3:Y:S01]  /*1aa440*/  LDL.LU R15, [R1+0x90f0] ;  /* 0x0090f000010f7983 */ /* 0x0010e20000300800 */
[----:B------:R-:W-:-:S03]  /*1aa450*/  IADD3 R14, P2, PT, R20, R17, RZ ;  /* 0x00000011140e7210 */ /* 0x000fc60007f5e0ff */
[----:B------:R1:W-:Y:S04]  /*1aa460*/  STL.64 [R1+0x90d0], R22 ;  /* 0x0090d01601007387 */ /* 0x0003e80000100a00 */
[----:B-1----:R0:W4:Y:S04]  /*1aa470*/  LDL.64 R22, [R1+0x4568] ;  /* 0x0045680001167983 */ /* 0x0021280000100a00 */
[----:B------:R3:W-:Y:S04]  /*1aa480*/  STL [R1+0x4558], R14 ;  /* 0x0045580e01007387 */ /* 0x0007e80000100800 */
[----:B---3--:R-:W4:Y:S01]  /*1aa490*/  LDL.LU.64 R14, [R1+0x90e8] ;  /* 0x0090e800010e7983 */ /* 0x008f220000300a00 */
[----:B------:R-:W-:-:S03]  /*1aa4a0*/  IADD3 R26, P4, PT, R20, R25, RZ ;  /* 0x00000019141a7210 */ /* 0x000fc60007f9e0ff */
[----:B------:R1:W-:Y:S02]  /*1aa4b0*/  STL.64 [R1+0x90c0], R16 ;  /* 0x0090c01001007387 */ /* 0x0003e40000100a00 */
[----:B-1----:R-:W-:Y:S02]  /*1aa4c0*/  IMAD.MOV.U32 R17, RZ, RZ, R27 ;  /* 0x000000ffff117224 */ /* 0x002fe400078e001b */
[C---:B------:R-:W-:Y:S02]  /*1aa4d0*/  IMAD.X R27, R18.reuse, 0x1, R24, P4 ;  /* 0x00000001121b7824 */ /* 0x040fe400020e0618 */
[----:B----4-:R-:W-:-:S05]  /*1aa4e0*/  IMAD.X R23, R18, 0x1, R14, P3 ;  /* 0x0000000112177824 */ /* 0x010fca00018e060e */
[----:B------:R1:W-:Y:S04]  /*1aa4f0*/  STL [R1+0x456c], R23 ;  /* 0x00456c1701007387 */ /* 0x0003e80000100800 */
[----:B-1----:R-:W3:Y:S04]  /*1aa500*/  LDL R23, [R1+0xb4] ;  /* 0x0000b40001177983 */ /* 0x002ee80000100800 */
[----:B------:R1:W-:Y:S04]  /*1aa510*/  STL.64 [R1+0x4560], R26 ;  /* 0x0045601a01007387 */ /* 0x0003e80000100a00 */
[----:B-1----:R-:W4:Y:S04]  /*1aa520*/  LDL.LU.64 R26, [R1+0x90e0] ;  /* 0x0090e000011a7983 */ /* 0x002f280000300a00 */
[----:B------:R1:W-:Y:S01]  /*1aa530*/  STL.64 [R1+0x90b8], R24 ;  /* 0x0090b81801007387 */ /* 0x0003e20000100a00 */
[----:B------:R-:W-:-:S03]  /*1aa540*/  IADD3 R22, P3, PT, R20, R29, RZ ;  /* 0x0000001d14167210 */ /* 0x000fc60007f7e0ff */
[----:B-1----:R0:W2:Y:S01]  /*1aa550*/  LDL.64 R24, [R1+0x4558] ;  /* 0x0045580001187983 */ /* 0x0020a20000100a00 */
[----:B----4-:R-:W-:-:S03]  /*1aa560*/  IADD3 R16, P4, PT, R20, R27, RZ ;  /* 0x0000001b14107210 */ /* 0x010fc60007f9e0ff */
[----:B------:R-:W3:Y:S04]  /*1aa570*/  LDL.LU R20, [R1+0x90d8] ;  /* 0x0090d80001147983 */ /* 0x000ee80000300800 */
[----:B------:R-:W-:Y:S01]  /*1aa580*/  STL.64 [R1+0x90a8], R14 ;  /* 0x0090a80e01007387 */ /* 0x000fe20000100a00 */
[----:B--2---:R-:W-:-:S04]  /*1aa590*/  IMAD.MOV.U32 R25, RZ, RZ, R17 ;  /* 0x000000ffff197224 */ /* 0x004fc800078e0011 */
[----:B------:R-:W-:Y:S02]  /*1aa5a0*/  IMAD.MOV.U32 R17, RZ, RZ, R25 ;  /* 0x000000ffff117224 */ /* 0x000fe400078e0019 */
[----:B------:R-:W-:-:S05]  /*1aa5b0*/  IMAD.X R25, R18, 0x1, R15, P2 ;  /* 0x0000000112197824 */ /* 0x000fca00010e060f */
[----:B------:R-:W-:Y:S04]  /*1aa5c0*/  STL [R1+0x455c], R25 ;  /* 0x00455c1901007387 */ /* 0x000fe80000100800 */
[----:B------:R1:W-:Y:S04]  /*1aa5d0*/  STL.64 [R1+0x90b0], R12 ;  /* 0x0090b00c01007387 */ /* 0x0003e80000100a00 */
[----:B-1----:R-:W2:Y:S01]  /*1aa5e0*/  LDL R12, [R1+0x428] ;  /* 0x00042800010c7983 */ /* 0x002ea20000100800 */
[----:B---3--:R-:W-:Y:S01]  /*1aa5f0*/  IADD3 R14, P2, PT, R23, R20, RZ ;  /* 0x00000014170e7210 */ /* 0x008fe20007f5e0ff */
[----:B------:R-:W-:-:S05]  /*1aa600*/  IMAD.X R23, R18, 0x1, R28, P3 ;  /* 0x0000000112177824 */ /* 0x000fca00018e061c */
[----:B------:R1:W-:Y:S04]  /*1aa610*/  STL.64 [R1+0x4550], R22 ;  /* 0x0045501601007387 */ /* 0x0003e80000100a00 */
[----:B------:R-:W-:Y:S04]  /*1aa620*/  STL [R1+0x4540], R14 ;  /* 0x0045400e01007387 */ /* 0x000fe80000100800 */
[----:B-1----:R-:W3:Y:S04]  /*1aa630*/  LDL.LU.64 R22, [R1+0x90d0] ;  /* 0x0090d00001167983 */ /* 0x002ee80000300a00 */
[----:B------:R1:W-:Y:S04]  /*1aa640*/  STL [R1+0x9098], R28 ;  /* 0x0090981c01007387 */ /* 0x0003e80000100800 */
[----:B-1----:R-:W4:Y:S04]  /*1aa650*/  LDL.LU R28, [R1+0xb4] ;  /* 0x0000b400011c7983 */ /* 0x002f280000300800 */
[----:B------:R1:W-:Y:S01]  /*1aa660*/  STL.64 [R1+0x9090], R20 ;  /* 0x0090901401007387 */ /* 0x0003e20000100a00 */
[----:B----4-:R-:W-:Y:S01]  /*1aa670*/  IADD3 R24, P3, PT, R28, R21, RZ ;  /* 0x000000151c187210 */ /* 0x010fe20007f7e0ff */
[----:B-1----:R-:W-:-:S02]  /*1aa680*/  IMAD.MOV.U32 R21, RZ, RZ, R17 ;  /* 0x000000ffff157224 */ /* 0x002fc400078e0011 */
[----:B------:R-:W-:Y:S02]  /*1aa690*/  IMAD.X R17, R18, 0x1, R26, P4 ;  /* 0x0000000112117824 */ /* 0x000fe400020e061a */
[----:B------:R-:W4:Y:S04]  /*1aa6a0*/  LDL.LU R18, [R1+0x90c8] ;  /* 0x0090c80001127983 */ /* 0x000f280000300800 */
[----:B------:R1:W-:Y:S04]  /*1aa6b0*/  STL.64 [R1+0x4548], R16 ;  /* 0x0045481001007387 */ /* 0x0003e80000100a00 */
[----:B-1----:R-:W3:Y:S04]  /*1aa6c0*/  LDL.LU.64 R16, [R1+0x90c0] ;  /* 0x0090c00001107983 */ /* 0x002ee80000300a00 */
[----:B------:R1:W-:Y:S04]  /*1aa6d0*/  STL.64 [R1+0x90a0], R26 ;  /* 0x0090a01a01007387 */ /* 0x0003e80000100a00 */
[----:B-1----:R0:W4:Y:S01]  /*1aa6e0*/  LDL.64 R26, [R1+0x4540] ;  /* 0x00454000011a7983 */ /* 0x0021220000100a00 */
[----:B--2---:R-:W-:-:S02]  /*1aa6f0*/  IMAD.X R25, R12, 0x1, R19, P3 ;  /* 0x000000010c197824 */ /* 0x004fc400018e0613 */
[----:B----4-:R-:W-:-:S05]  /*1aa700*/  IMAD.X R27, R12, 0x1, R18, P2 ;  /* 0x000000010c1b7824 */ /* 0x010fca00010e0612 */
[----:B------:R-:W-:Y:S04]  /*1aa710*/  STL [R1+0x4544], R27 ;  /* 0x0045441b01007387 */ /* 0x000fe80000100800 */
[----:B------:R1:W-:Y:S04]  /*1aa720*/  STL.64 [R1+0x4538], R24 ;  /* 0x0045381801007387 */ /* 0x0003e80000100a00 */
[----:B-1----:R-:W2:Y:S04]  /*1aa730*/  LDL.LU.64 R24, [R1+0x90b8] ;  /* 0x0090b80001187983 */ /* 0x002ea80000300a00 */
[----:B------:R1:W-:Y:S04]  /*1aa740*/  STL [R1+0x9080], R19 ;  /* 0x0090801301007387 */ /* 0x0003e80000100800 */
[----:B-1----:R-:W4:Y:S01]  /*1aa750*/  LDL.LU R19, [R1+0x428] ;  /* 0x0004280001137983 */ /* 0x002f220000300800 */
[----:B---3--:R-:W-:-:S02]  /*1aa760*/  IADD3 R14, P4, PT, R28, R23, RZ ;  /* 0x000000171c0e7210 */ /* 0x008fc40007f9e0ff */
[----:B--2---:R-:W-:-:S05]  /*1aa770*/  IADD3 R12, P3, PT, R28, R25, RZ ;  /* 0x000000191c0c7210 */ /* 0x004fca0007f7e0ff */
[----:B------:R1:W-:Y:S01]  /*1aa780*/  STL [R1+0x4520], R12 ;  /* 0x0045200c01007387 */ /* 0x0003e20000100800 */
[----:B----4-:R-:W-:-:S03]  /*1aa790*/  IMAD.X R15, R19, 0x1, R22, P4 ;  /* 0x00000001130f7824 */ /* 0x010fc600020e0616 */
[----:B-1----:R-:W2:Y:S04]  /*1aa7a0*/  LDL.LU.64 R12, [R1+0x90b0] ;  /* 0x0090b000010c7983 */ /* 0x002ea80000300a00 */
[----:B------:R1:W-:Y:S04]  /*1aa7b0*/  STL.64 [R1+0x4530], R14 ;  /* 0x0045300e01007387 */ /* 0x0003e80000100a00 */
[----:B-1----:R-:W3:Y:S01]  /*1aa7c0*/  LDL.LU.64 R14, [R1+0x90a8] ;  /* 0x0090a800010e7983 */ /* 0x002ee20000300a00 */
[----:B------:R-:W-:-:S03]  /*1aa7d0*/  IADD3 R26, P2, PT, R28, R16, RZ ;  /* 0x000000101c1a7210 */ /* 0x000fc60007f5e0ff */
[----:B------:R-:W-:Y:S01]  /*1aa7e0*/  STL.64 [R1+0x9088], R22 ;  /* 0x0090881601007387 */ /* 0x000fe20000100a00 */
[----:B------:R-:W-:-:S03]  /*1aa7f0*/  IADD3 R20, P4, PT, R28, R17, RZ ;  /* 0x000000111c147210 */ /* 0x000fc60007f9e0ff */
[----:B--2---:R1:W-:Y:S04]  /*1aa800*/  STL.64 [R1+0x9070], R12 ;  /* 0x0090700c01007387 */ /* 0x0043e80000100a00 */
[----:B-1----:R-:W2:Y:S04]  /*1aa810*/  LDL R13, [R1+0xb8] ;  /* 0x0000b800010d7983 */ /* 0x002ea80000100800 */
[----:B------:R1:W-:Y:S01]  /*1aa820*/  STL.64 [R1+0x9078], R16 ;  /* 0x0090781001007387 */ /* 0x0003e20000100a00 */
[----:B---3--:R-:W-:-:S03]  /*1aa830*/  IMAD.X R27, R19, 0x1, R14, P2 ;  /* 0x00000001131b7824 */ /* 0x008fc600010e060e */
[----:B-1----:R0:W3:Y:S04]  /*1aa840*/  LDL.64 R16, [R1+0x4520] ;  /* 0x0045200001107983 */ /* 0x0020e80000100a00 */
[----:B------:R1:W-:Y:S04]  /*1aa850*/  STL.64 [R1+0x4528], R26 ;  /* 0x0045281a01007387 */ /* 0x0003e80000100a00 */
[----:B-1----:R-:W4:Y:S01]  /*1aa860*/  LDL.LU.64 R26, [R1+0x90a0] ;  /* 0x0090a000011a7983 */ /* 0x002f220000300a00 */
[----:B------:R-:W-:Y:S02]  /*1aa870*/  IMAD.MOV.U32 R12, RZ, RZ, R21 ;  /* 0x000000ffff0c7224 */ /* 0x000fe400078e0015 */
[C---:B------:R-:W-:Y:S01]  /*1aa880*/  IMAD.X R21, R19.reuse, 0x1, R15, P4 ;  /* 0x0000000113157824 */ /* 0x040fe200020e060f */
[----:B------:R1:W-:Y:S01]  /*1aa890*/  STL.64 [R1+0x9068], R24 ;  /* 0x0090681801007387 */ /* 0x0003e20000100a00 */
[----:B------:R-:W-:Y:S01]  /*1aa8a0*/  IADD3 R22, P2, PT, R28, R29, RZ ;  /* 0x0000001d1c167210 */ /* 0x000fe20007f5e0ff */
[----:B---3--:R-:W-:-:S02]  /*1aa8b0*/  IMAD.X R17, R19, 0x1, R24, P3 ;  /* 0x0000000113117824 */ /* 0x008fc400018e0618 */
[----:B-1----:R-:W3:Y:S04]  /*1aa8c0*/  LDL R24, [R1+0x424] ;  /* 0x0004240001187983 */ /* 0x002ee80000100800 */
[----:B------:R-:W-:Y:S01]  /*1aa8d0*/  STL [R1+0x4524], R17 ;  /* 0x0045241101007387 */ /* 0x000fe20000100800 */
[----:B----4-:R-:W-:-:S03]  /*1aa8e0*/  IADD3 R16, P3, PT, R28, R27, RZ ;  /* 0x0000001b1c107210 */ /* 0x010fc60007f7e0ff */
[----:B------:R-:W4:Y:S04]  /*1aa8f0*/  LDL.LU R28, [R1+0x9098] ;  /* 0x00909800011c7983 */ /* 0x000f280000300800 */
[----:B------:R1:W-:Y:S04]  /*1aa900*/  STL.64 [R1+0x4518], R20 ;  /* 0x0045181401007387 */ /* 0x0003e80000100a00 */
[----:B-1----:R-:W2:Y:S01]  /*1aa910*/  LDL.LU.64 R20, [R1+0x9090] ;  /* 0x0090900001147983 */ /* 0x002ea20000300a00 */
[----:B------:R-:W-:-:S03]  /*1aa920*/  IMAD.MOV.U32 R23, RZ, RZ, R12 ;  /* 0x000000ffff177224 */ /* 0x000fc600078e000c */
[----:B------:R-:W-:Y:S04]  /*1aa930*/  STL.64 [R1+0x9058], R14 ;  /* 0x0090580e01007387 */ /* 0x000fe80000100a00 */
[----:B------:R-:W-:Y:S01]  /*1aa940*/  STL [R1+0x9060], R15 ;  /* 0x0090600f01007387 */ /* 0x000fe20000100800 */
[----:B--2---:R-:W-:-:S03]  /*1aa950*/  IADD3 R12, P4, PT, R13, R20, RZ ;  /* 0x000000140d0c7210 */ /* 0x004fc60007f9e0ff */
[----:B------:R1:W-:Y:S04]  /*1aa960*/  STL [R1+0x9048], R20 ;  /* 0x0090481401007387 */ /* 0x0003e80000100800 */
[----:B-1----:R-:W2:Y:S01]  /*1aa970*/  LDL.LU R20, [R1+0xb8] ;  /* 0x0000b80001147983 */ /* 0x002ea20000300800 */
[----:B------:R-:W-:Y:S02]  /*1aa980*/  IMAD.MOV.U32 R13, RZ, RZ, R23 ;  /* 0x000000ffff0d7224 */ /* 0x000fe400078e0017 */
[C---:B----4-:R-:W-:Y:S02]  /*1aa990*/  IMAD.X R23, R19.reuse, 0x1, R28, P2 ;  /* 0x0000000113177824 */ /* 0x050fe400010e061c */
[----:B------:R-:W-:Y:S02]  /*1aa9a0*/  IMAD.X R17, R19, 0x1, R26, P3 ;  /* 0x0000000113117824 */ /* 0x000fe400018e061a */
[----:B------:R-:W-:Y:S01]  /*1aa9b0*/  IMAD.MOV.U32 R15, RZ, RZ, R13 ;  /* 0x000000ffff0f7224 */ /* 0x000fe200078e000d */
[----:B------:R1:W-:Y:S01]  /*1aa9c0*/  STL.64 [R1+0x4510], R22 ;  /* 0x0045101601007387 */ /* 0x0003e20000100a00 */
[----:B---3--:R-:W-:-:S03]  /*1aa9d0*/  IMAD.X R13, R24, 0x1, R18, P4 ;  /* 0x00000001180d7824 */ /* 0x008fc600020e0612 */
[----:B-1----:R-:W3:Y:S04]  /*1aa9e0*/  LDL.LU.64 R22, [R1+0x9088] ;  /* 0x0090880001167983 */ /* 0x002ee80000300a00 */
[----:B------:R-:W4:Y:S01]  /*1aa9f0*/  LDL.LU R19, [R1+0x9080] ;  /* 0x0090800001137983 */ /* 0x000f220000300800 */
[----:B--2---:R-:W-:-:S05]  /*1aaa00*/  IADD3 R14, P2, PT, R20, R21, RZ ;  /* 0x00000015140e7210 */ /* 0x004fca0007f5e0ff */
[----:B------:R-:W-:Y:S04]  /*1aaa10*/  STL [R1+0x44f8], R14 ;  /* 0x0044f80e01007387 */ /* 0x000fe80000100800 */
[----:B------:R1:W-:Y:S04]  /*1aaa20*/  STL.64 [R1+0x4508], R16 ;  /* 0x0045081001007387 */ /* 0x0003e80000100a00 */
[----:B-1----:R-:W2:Y:S04]  /*1aaa30*/  LDL.LU.64 R16, [R1+0x9078] ;  /* 0x0090780001107983 */ /* 0x002ea80000300a00 */
[----:B------:R1:W-:Y:S04]  /*1aaa40*/  STL.64 [R1+0x4500], R12 ;  /* 0x0045000c01007387 */ /* 0x0003e80000100a00 */
[----:B-1----:R-:W2:Y:S04]  /*1aaa50*/  LDL.LU.64 R12, [R1+0x9070] ;  /* 0x00907000010c7983 */ /* 0x002ea80000300a00 */
[----:B--2---:R1:W-:Y:S04]  /*1aaa60*/  STL.64 [R1+0x9050], R12 ;  /* 0x0090500c01007387 */ /* 0x0043e80000100a00 */
[----:B-1----:R0:W4:Y:S04]  /*1aaa70*/  LDL.64 R12, [R1+0x44f8] ;  /* 0x0044f800010c7983 */ /* 0x0021280000100a00 */
[----:B------:R1:W-:Y:S04]  /*1aaa80*/  STL [R1+0x9038], R18 ;  /* 0x0090381201007387 */ /* 0x0003e80000100800 */
[----:B-1----:R-:W4:Y:S01]  /*1aaa90*/  LDL.LU R18, [R1+0x424] ;  /* 0x0004240001127983 */ /* 0x002f220000300800 */
[----:B------:R-:W-:-:S02]  /*1aaaa0*/  IADD3 R24, P4, PT, R20, R16, RZ ;  /* 0x0000001014187210 */ /* 0x000fc40007f9e0ff */
[----:B---3--:R-:W-:-:S03]  /*1aaab0*/  IADD3 R14, P3, PT, R20, R23, RZ ;  /* 0x00000017140e7210 */ /* 0x008fc60007f7e0ff */
[----:B------:R1:W-:Y:S04]  /*1aaac0*/  STL [R1+0x44e8], R24 ;  /* 0x0044e81801007387 */ /* 0x0003e80000100800 */
[----:B-1----:R-:W2:Y:S01]  /*1aaad0*/  LDL.LU.64 R24, [R1+0x9068] ;  /* 0x0090680001187983 */ /* 0x002ea20000300a00 */
[----:B----4-:R-:W-:-:S05]  /*1aaae0*/  IMAD.X R13, R18, 0x1, R19, P2 ;  /* 0x00000001120d7824 */ /* 0x010fca00010e0613 */
[----:B------:R1:W-:Y:S04]  /*1aaaf0*/  STL [R1+0x44fc], R13 ;  /* 0x0044fc0d01007387 */ /* 0x0003e80000100800 */
[----:B------:R3:W-:Y:S01]  /*1aab00*/  STL.64 [R1+0x9040], R4 ;  /* 0x0090400401007387 */ /* 0x0007e20000100a00 */
[----:B-1----:R-:W-:Y:S02]  /*1aab10*/  IMAD.MOV.U32 R13, RZ, RZ, R15 ;  /* 0x000000ffff0d7224 */ /* 0x002fe400078e000f */
[----:B------:R-:W-:Y:S01]  /*1aab20*/  IMAD.X R15, R18, 0x1, R22, P3 ;  /* 0x00000001120f7824 */ /* 0x000fe200018e0616 */
[----:B---3--:R0:W3:Y:S04]  /*1aab30*/  LDL.64 R4, [R1+0x44e8] ;  /* 0x0044e80001047983 */ /* 0x0080e80000100a00 */
[----:B------:R1:W-:Y:S04]  /*1aab40*/  STL.64 [R1+0x44f0], R14 ;  /* 0x0044f00e01007387 */ /* 0x0003e80000100a00 */
[----:B-1----:R0:W4:Y:S01]  /*1aab50*/  LDL.LU R15, [R1+0x9060] ;  /* 0x00906000010f7983 */ /* 0x0021220000300800 */
[----:B------:R-:W-:-:S05]  /*1aab60*/  IADD3 R14, P3, PT, R20, R17, RZ ;  /* 0x00000011140e7210 */ /* 0x000fca0007f7e0ff */
[----:B------:R4:W-:Y:S04]  /*1aab70*/  STL [R1+0x44d8], R14 ;  /* 0x0044d80e01007387 */ /* 0x0009e80000100800 */
[----:B----4-:R-:W3:Y:S01]  /*1aab80*/  LDL.LU.64 R14, [R1+0x9058] ;  /* 0x00905800010e7983 */ /* 0x010ee20000300a00 */
[----:B--2---:R-:W-:-:S03]  /*1aab90*/  IADD3 R12, P2, PT, R20, R25, RZ ;  /* 0x00000019140c7210 */ /* 0x004fc60007f5e0ff */
[----:B------:R-:W-:Y:S01]  /*1aaba0*/  STL.64 [R1+0x9030], R16 ;  /* 0x0090301001007387 */ /* 0x000fe20000100a00 */
[----:B---3--:R-:W-:-:S05]  /*1aabb0*/  IMAD.X R5, R18, 0x1, R14, P4 ;  /* 0x0000000112057824 */ /* 0x008fca00020e060e */
[----:B------:R1:W-:Y:S02]  /*1aabc0*/  STL [R1+0x44ec], R5 ;  /* 0x0044ec0501007387 */ /* 0x0003e40000100800 */
[----:B-1----:R-:W-:Y:S02]  /*1aabd0*/  IMAD.MOV.U32 R5, RZ, RZ, R13 ;  /* 0x000000ffff057224 */ /* 0x002fe400078e000d */
[----:B------:R-:W-:-:S05]  /*1aabe0*/  IMAD.X R13, R18, 0x1, R24, P2 ;  /* 0x00000001120d7824 */ /* 0x000fca00010e0618 */
[----:B------:R1:W-:Y:S01]  /*1aabf0*/  STL.64 [R1+0x44e0], R12 ;  /* 0x0044e00c01007387 */ /* 0x0003e20000100a00 */
[C---:B------:R-:W-:Y:S02]  /*1aac00*/  IADD3 R4, P4, PT, R20.reuse, R29, RZ ;  /* 0x0000001d14047210 */ /* 0x040fe40007f9e0ff */
[----:B------:R-:W-:Y:S01]  /*1aac10*/  IADD3 R16, P2, PT, R20, R27, RZ ;  /* 0x0000001b14107210 */ /* 0x000fe20007f5e0ff */
[----:B-1----:R-:W2:Y:S04]  /*1aac20*/  LDL.LU.64 R12, [R1+0x9050] ;  /* 0x00905000010c7983 */ /* 0x002ea80000300a00 */
[----:B------:R1:W-:Y:S04]  /*1aac30*/  STL.64 [R1+0x9020], R24 ;  /* 0x0090201801007387 */ /* 0x0003e80000100a00 */
[----:B-1----:R0:W3:Y:S04]  /*1aac40*/  LDL.64 R24, [R1+0x44d8] ;  /* 0x0044d80001187983 */ /* 0x0020e80000100a00 */
[----:B------:R-:W4:Y:S01]  /*1aac50*/  LDL.LU R20, [R1+0x9048] ;  /* 0x0090480001147983 */ /* 0x000f220000300800 */
[----:B------:R-:W-:-:S02]  /*1aac60*/  IMAD.MOV.U32 R17, RZ, RZ, R5 ;  /* 0x000000ffff117224 */ /* 0x000fc400078e0005 */
[C---:B------:R-:W-:Y:S01]  /*1aac70*/  IMAD.X R5, R18.reuse, 0x1, R28, P4 ;  /* 0x0000000112057824 */ /* 0x040fe200020e061c */
[----:B------:R4:W-:Y:S04]  /*1aac80*/  STL.64 [R1+0x9028], R2 ;  /* 0x0090280201007387 */ /* 0x0009e80000100a00 */
[----:B------:R-:W-:Y:S01]  /*1aac90*/  STL.64 [R1+0x9018], R14 ;  /* 0x0090180e01007387 */ /* 0x000fe20000100a00 */
[----:B---3--:R-:W-:Y:S01]  /*1aaca0*/  IMAD.X R25, R18, 0x1, R15, P3 ;  /* 0x0000000112197824 */ /* 0x008fe200018e060f */
[----:B------:R-:W-:-:S04]  /*1aacb0*/  IADD3 R24, P4, PT, R17, R21, RZ ;  /* 0x0000001511187210 */ /* 0x000fc80007f9e0ff */
[----:B------:R1:W-:Y:S01]  /*1aacc0*/  STL [R1+0x44dc], R25 ;  /* 0x0044dc1901007387 */ /* 0x0003e20000100800 */
[----:B----4-:R-:W-:-:S03]  /*1aacd0*/  IADD3 R2, P3, PT, R17, R20, RZ ;  /* 0x0000001411027210 */ /* 0x010fc60007f7e0ff */
[----:B------:R-:W3:Y:S04]  /*1aace0*/  LDL R3, [R1+0x420] ;  /* 0x0004200001037983 */ /* 0x000ee80000100800 */
[----:B------:R4:W-:Y:S01]  /*1aacf0*/  STL.64 [R1+0x44d0], R4 ;  /* 0x0044d00401007387 */ /* 0x0009e20000100a00 */
[----:B-1----:R-:W-:Y:S02]  /*1aad00*/  IMAD.MOV.U32 R25, RZ, RZ, R17 ;  /* 0x000000ffff197224 */ /* 0x002fe400078e0011 */
[----:B------:R-:W-:Y:S01]  /*1aad10*/  IMAD.X R17, R18, 0x1, R26, P2 ;  /* 0x0000000112117824 */ /* 0x000fe200010e061a */
[----:B----4-:R-:W4:Y:S04]  /*1aad20*/  LDL.LU.64 R4, [R1+0x9040] ;  /* 0x0090400001047983 */ /* 0x010f280000300a00 */
[----:B------:R-:W-:Y:S04]  /*1aad30*/  STL.64 [R1+0x9008], R20 ;  /* 0x0090081401007387 */ /* 0x000fe80000100a00 */
[----:B------:R-:W3:Y:S04]  /*1aad40*/  LDL.LU R18, [R1+0x9038] ;  /* 0x0090380001127983 */ /* 0x000ee80000300800 */
[----:B------:R1:W-:Y:S04]  /*1aad50*/  STL.64 [R1+0x44c8], R16 ;  /* 0x0044c81001007387 */ /* 0x0003e80000100a00 */
[----:B-1----:R-:W2:Y:S04]  /*1aad60*/  LDL.LU.64 R16, [R1+0x9030] ;  /* 0x0090300001107983 */ /* 0x002ea80000300a00 */
[----:B----4-:R2:W-:Y:S01]  /*1aad70*/  STL.64 [R1+0x9010], R4 ;  /* 0x0090100401007387 */ /* 0x0105e20000100a00 */
[----:B---3--:R-:W-:-:S05]  /*1aad80*/  IMAD.X R3, R3, 0x1, R18, P3 ;  /* 0x0000000103037824 */ /* 0x008fca00018e0612 */
[----:B------:R1:W-:Y:S01]  /*1aad90*/  STL.64 [R1+0x44c0], R2 ;  /* 0x0044c00201007387 */ /* 0x0003e20000100a00 */
[----:B--2---:R-:W-:-:S03]  /*1aada0*/  IADD3 R4, P3, PT, R25, R16, RZ ;  /* 0x0000001019047210 */ /* 0x004fc60007f7e0ff */
[----:B-1----:R-:W2:Y:S04]  /*1aadb0*/  LDL.LU.64 R2, [R1+0x9028] ;  /* 0x0090280001027983 */ /* 0x002ea80000300a00 */
[----:B------:R1:W-:Y:S04]  /*1aadc0*/  STL [R1+0x8ff8], R16 ;  /* 0x008ff81001007387 */ /* 0x0003e80000100800 */
[----:B-1----:R-:W3:Y:S01]  /*1aadd0*/  LDL.LU R16, [R1+0x420] ;  /* 0x0004200001107983 */ /* 0x002ee20000300800 */
[----:B------:R-:W-:Y:S01]  /*1aade0*/  IADD3 R14, P2, PT, R25, R23, RZ ;  /* 0x00000017190e7210 */ /* 0x000fe20007f5e0ff */
[----:B------:R-:W-:-:S02]  /*1aadf0*/  IMAD.MOV.U32 R5, RZ, RZ, R25 ;  /* 0x000000ffff057224 */ /* 0x000fc400078e0019 */
[----:B---3--:R-:W-:-:S05]  /*1aae00*/  IMAD.X R25, R16, 0x1, R19, P4 ;  /* 0x0000000110197824 */ /* 0x008fca00020e0613 */
[----:B------:R1:W-:Y:S01]  /*1aae10*/  STL.64 [R1+0x44b8], R24 ;  /* 0x0044b81801007387 */ /* 0x0003e20000100a00 */
[----:B------:R-:W-:-:S03]  /*1aae20*/  IMAD.X R15, R16, 0x1, R22, P2 ;  /* 0x00000001100f7824 */ /* 0x000fc600010e0616 */
[----:B-1----:R-:W3:Y:S04]  /*1aae30*/  LDL.LU.64 R24, [R1+0x9020] ;  /* 0x0090200001187983 */ /* 0x002ee80000300a00 */
[----:B------:R-:W-:Y:S04]  /*1aae40*/  STL.64 [R1+0x9000], R18 ;  /* 0x0090001201007387 */ /* 0x000fe80000100a00 */
[----:B------:R1:W-:Y:S04]  /*1aae50*/  STL.64 [R1+0x44b0], R14 ;  /* 0x0044b00e01007387 */ /* 0x0003e80000100a00 */
[----:B-1----:R-:W4:Y:S01]  /*1aae60*/  LDL.LU.64 R14, [R1+0x9018] ;  /* 0x00901800010e7983 */ /* 0x002f220000300a00 */
[----:B---3--:R-:W-:-:S05]  /*1aae70*/  IADD3 R20, P4, PT, R5, R25, RZ ;  /* 0x0000001905147210 */ /* 0x008fca0007f9e0ff */
[----:B------:R-:W-:Y:S04]  /*1aae80*/  STL [R1+0x44a0], R20 ;  /* 0x0044a01401007387 */ /* 0x000fe80000100800 */
[----:B--2---:R1:W-:Y:S02]  /*1aae90*/  STL.64 [R1+0x8fe8], R2 ;  /* 0x008fe80201007387 */ /* 0x0043e40000100a00 */
[----:B-1----:R-:W-:Y:S02]  /*1aaea0*/  IMAD.MOV.U32 R2, RZ, RZ, R5 ;  /* 0x000000ffff027224 */ /* 0x002fe400078e0005 */
[----:B------:R-:W2:Y:S04]  /*1aaeb0*/  LDL R3, [R1+0xc0] ;  /* 0x0000c00001037983 */ /* 0x000ea80000100800 */
[----:B------:R1:W-:Y:S01]  /*1aaec0*/  STL.64 [R1+0x8ff0], R12 ;  /* 0x008ff00c01007387 */ /* 0x0003e20000100a00 */
[----:B----4-:R-:W-:Y:S01]  /*1aaed0*/  IMAD.X R5, R16, 0x1, R14, P3 ;  /* 0x0000000110057824 */ /* 0x010fe200018e060e */
[C---:B------:R-:W-:Y:S01]  /*1aaee0*/  IADD3 R18, P3, PT, R2.reuse, R29, RZ ;  /* 0x0000001d02127210 */ /* 0x040fe20007f7e0ff */
[----:B-1----:R-:W-:Y:S01]  /*1aaef0*/  IMAD.MOV.U32 R12, RZ, RZ, R20 ;  /* 0x000000ffff0c7224 */ /* 0x002fe200078e0014 */
[----:B------:R-:W-:Y:S01]  /*1aaf00*/  IADD3 R20, P2, PT, R2, R17, RZ ;  /* 0x0000001102147210 */ /* 0x000fe20007f5e0ff */
[----:B------:R-:W-:-:S02]  /*1aaf10*/  IMAD.MOV.U32 R13, RZ, RZ, R21 ;  /* 0x000000ffff0d7224 */ /* 0x000fc400078e0015 */
[C---:B------:R-:W-:Y:S02]  /*1aaf20*/  IMAD.X R13, R16.reuse, 0x1, R24, P4 ;  /* 0x00000001100d7824 */ /* 0x040fe400020e0618 */
[C---:B------:R-:W-:Y:S01]  /*1aaf30*/  IMAD.X R21, R16.reuse, 0x1, R15, P2 ;  /* 0x0000000110157824 */ /* 0x040fe200010e060f */
[----:B------:R1:W-:Y:S01]  /*1aaf40*/  STL.64 [R1+0x44a8], R4 ;  /* 0x0044a80401007387 */ /* 0x0003e20000100a00 */
[----:B------:R-:W-:-:S03]  /*1aaf50*/  IMAD.X R19, R16, 0x1, R28, P3 ;  /* 0x0000000110137824 */ /* 0x000fc600018e061c */
[----:B-1----:R-:W3:Y:S04]  /*1aaf60*/  LDL.LU.64 R4, [R1+0x9010] ;  /* 0x0090100001047983 */ /* 0x002ee80000300a00 */
[----:B------:R-:W-:Y:S04]  /*1aaf70*/  STL [R1+0x44a4], R13 ;  /* 0x0044a40d01007387 */ /* 0x000fe80000100800 */
[----:B------:R1:W-:Y:S04]  /*1aaf80*/  STL.64 [R1+0x4498], R20 ;  /* 0x0044981401007387 */ /* 0x0003e80000100a00 */
[----:B-1----:R-:W4:Y:S04]  /*1aaf90*/  LDL.LU.64 R20, [R1+0x9008] ;  /* 0x0090080001147983 */ /* 0x002f280000300a00 */
[----:B------:R-:W-:Y:S04]  /*1aafa0*/  STL.64 [R1+0x8fe0], R14 ;  /* 0x008fe00e01007387 */ /* 0x000fe80000100a00 */
[----:B------:R1:W-:Y:S04]  /*1aafb0*/  STL.64 [R1+0x4490], R18 ;  /* 0x0044901201007387 */ /* 0x0003e80000100a00 */
[----:B-1----:R-:W2:Y:S04]  /*1aafc0*/  LDL.LU.64 R18, [R1+0x9000] ;  /* 0x0090000001127983 */ /* 0x002ea80000300a00 */
[----:B------:R1:W-:Y:S04]  /*1aafd0*/  STL [R1+0x8fd0], R28 ;  /* 0x008fd01c01007387 */ /* 0x0003e80000100800 */
[----:B-1----:R-:W2:Y:S01]  /*1aafe0*/  LDL.LU R28, [R1+0xc0] ;  /* 0x0000c000011c7983 */ /* 0x002ea20000300800 */
[----:B------:R-:W-:-:S05]  /*1aaff0*/  IADD3 R12, P4, PT, R2, R27, RZ ;  /* 0x0000001b020c7210 */ /* 0x000fca0007f9e0ff */
[----:B------:R-:W-:Y:S01]  /*1ab000*/  IMAD.X R13, R16, 0x1, R26, P4 ;  /* 0x00000001100d7824 */ /* 0x000fe200020e061a */
[----:B----4-:R-:W-:Y:S04]  /*1ab010*/  STL.64 [R1+0x8fc8], R20 ;  /* 0x008fc81401007387 */ /* 0x010fe80000100a00 */
[----:B------:R-:W4:Y:S04]  /*1ab020*/  LDL.LU R16, [R1+0x8ff8] ;  /* 0x008ff80001107983 */ /* 0x000f280000300800 */
[----:B------:R1:W-:Y:S04]  /*1ab030*/  STL.64 [R1+0x4488], R12 ;  /* 0x0044880c01007387 */ /* 0x0003e80000100a00 */
[----:B-1----:R-:W3:Y:S04]  /*1ab040*/  LDL.LU.64 R12, [R1+0x8ff0] ;  /* 0x008ff000010c7983 */ /* 0x002ee80000300a00 */
[----:B------:R4:W-:Y:S01]  /*1ab050*/  STL.64 [R1+0x8fd8], R26 ;  /* 0x008fd81a01007387 */ /* 0x0009e20000100a00 */
[----:B--2---:R-:W-:-:S03]  /*1ab060*/  IADD3 R14, P3, PT, R28, R21, RZ ;  /* 0x000000151c0e7210 */ /* 0x004fc60007f7e0ff */
[----:B------:R-:W2:Y:S01]  /*1ab070*/  LDL R21, [R1+0x41c] ;  /* 0x00041c0001157983 */ /* 0x000ea20000100800 */
[----:B------:R-:W-:Y:S02]  /*1ab080*/  IADD3 R2, P2, PT, R3, R20, RZ ;  /* 0x0000001403027210 */ /* 0x000fe40007f5e0ff */
[----:B------:R-:W-:-:S03]  /*1ab090*/  IADD3 R20, P4, PT, R28, R23, RZ ;  /* 0x000000171c147210 */ /* 0x000fc60007f9e0ff */
[C---:B--2---:R-:W-:Y:S01]  /*1ab0a0*/  IMAD.X R3, R21.reuse, 0x1, R18, P2 ;  /* 0x0000000115037824 */ /* 0x044fe200010e0612 */
[----:B----4-:R-:W-:Y:S01]  /*1ab0b0*/  IADD3 R26, P2, PT, R28, R16, RZ ;  /* 0x000000101c1a7210 */ /* 0x010fe20007f5e0ff */
[----:B------:R-:W-:-:S03]  /*1ab0c0*/  IMAD.X R15, R21, 0x1, R19, P3 ;  /* 0x00000001150f7824 */ /* 0x000fc600018e0613 */
[----:B------:R1:W-:Y:S01]  /*1ab0d0*/  STL.64 [R1+0x4480], R2 ;  /* 0x0044800201007387 */ /* 0x0003e20000100a00 */
[----:B------:R-:W-:-:S03]  /*1ab0e0*/  IMAD.X R21, R21, 0x1, R22, P4 ;  /* 0x0000000115157824 */ /* 0x000fc600020e0616 */
[----:B-1----:R-:W2:Y:S04]  /*1ab0f0*/  LDL.LU.64 R2, [R1+0x8fe8] ;  /* 0x008fe80001027983 */ /* 0x002ea80000300a00 */
[----:B------:R1:W-:Y:S04]  /*1ab100*/  STL.64 [R1+0x4478], R14 ;  /* 0x0044780e01007387 */ /* 0x0003e80000100a00 */
[----:B------:R-:W-:Y:S04]  /*1ab110*/  STL [R1+0x4468], R26 ;  /* 0x0044681a01007387 */ /* 0x000fe80000100800 */
[----:B-1----:R-:W4:Y:S04]  /*1ab120*/  LDL.LU.64 R14, [R1+0x8fe0] ;  /* 0x008fe000010e7983 */ /* 0x002f280000300a00 */
[----:B------:R1:W-:Y:S04]  /*1ab130*/  STL.64 [R1+0x8fc0], R18 ;  /* 0x008fc01201007387 */ /* 0x0003e80000100a00 */
[----:B-1----:R0:W4:Y:S04]  /*1ab140*/  LDL.64 R18, [R1+0x4468] ;  /* 0x0044680001127983 */ /* 0x0021280000100a00 */
[----:B------:R1:W-:Y:S04]  /*1ab150*/  STL [R1+0x8fb8], R22 ;  /* 0x008fb81601007387 */ /* 0x0003e80000100800 */
[----:B-1----:R-:W4:Y:S01]  /*1ab160*/  LDL.LU R22, [R1+0x41c] ;  /* 0x00041c0001167983 */ /* 0x002f220000300800 */
[----:B------:R-:W-:-:S03]  /*1ab170*/  IADD3 R26, P3, PT, R28, R25, RZ ;  /* 0x000000191c1a7210 */ /* 0x000fc60007f7e0ff */
[----:B------:R-:W-:Y:S04]  /*1ab180*/  STL.64 [R1+0x4470], R20 ;  /* 0x0044701401007387 */ /* 0x000fe80000100a00 */
[----:B---3--:R1:W-:Y:S01]  /*1ab190*/  STL.64 [R1+0x8fa8], R4 ;  /* 0x008fa80401007387 */ /* 0x0083e20000100a00 */
[C---:B----4-:R-:W-:Y:S02]  /*1ab1a0*/  IMAD.X R19, R22.reuse, 0x1, R14, P2 ;  /* 0x0000000116137824 */ /* 0x050fe400010e060e */
[----:B------:R-:W-:-:S03]  /*1ab1b0*/  IMAD.X R27, R22, 0x1, R24, P3 ;  /* 0x00000001161b7824 */ /* 0x000fc600018e0618 */
[----:B------:R-:W-:Y:S04]  /*1ab1c0*/  STL [R1+0x446c], R19 ;  /* 0x00446c1301007387 */ /* 0x000fe80000100800 */
[----:B-1----:R-:W3:Y:S04]  /*1ab1d0*/  LDL R5, [R1+0xc4] ;  /* 0x0000c40001057983 */ /* 0x002ee80000100800 */
[----:B------:R1:W-:Y:S04]  /*1ab1e0*/  STL.64 [R1+0x4460], R26 ;  /* 0x0044601a01007387 */ /* 0x0003e80000100a00 */
[----:B-1----:R-:W4:Y:S01]  /*1ab1f0*/  LDL.LU.64 R26, [R1+0x8fd8] ;  /* 0x008fd800011a7983 */ /* 0x002f220000300a00 */
[----:B------:R-:W-:-:S02]  /*1ab200*/  IADD3 R20, P4, PT, R28, R17, RZ ;  /* 0x000000111c147210 */ /* 0x000fc40007f9e0ff */
[----:B------:R-:W-:Y:S01]  /*1ab210*/  IADD3 R18, P2, PT, R28, R29, RZ ;  /* 0x0000001d1c127210 */ /* 0x000fe20007f5e0ff */
[----:B------:R4:W-:Y:S02]  /*1ab220*/  STL.64 [R1+0x8fb0], R24 ;  /* 0x008fb01801007387 */ /* 0x0009e40000100a00 */
[----:B------:R-:W-:Y:S01]  /*1ab230*/  IMAD.X R21, R22, 0x1, R15, P4 ;  /* 0x0000000116157824 */ /* 0x000fe200020e060f */
[----:B----4-:R-:W-:Y:S02]  /*1ab240*/  IADD3 R24, P3, PT, R28, R27, RZ ;  /* 0x0000001b1c187210 */ /* 0x010fe40007f7e0ff */
[----:B------:R-:W4:Y:S04]  /*1ab250*/  LDL.LU R28, [R1+0x8fd0] ;  /* 0x008fd000011c7983 */ /* 0x000f280000300800 */
[----:B------:R1:W-:Y:S04]  /*1ab260*/  STL.64 [R1+0x4458], R20 ;  /* 0x0044581401007387 */ /* 0x0003e80000100a00 */
[----:B------:R-:W-:Y:S04]  /*1ab270*/  STL [R1+0x4448], R24 ;  /* 0x0044481801007387 */ /* 0x000fe80000100800 */
[----:B-1----:R-:W3:Y:S04]  /*1ab280*/  LDL.LU.64 R20, [R1+0x8fc8] ;  /* 0x008fc80001147983 */ /* 0x002ee80000300a00 */
[----:B------:R1:W-:Y:S04]  /*1ab290*/  STL.64 [R1+0x8f98], R14 ;  /* 0x008f980e01007387 */ /* 0x0003e80000100a00 */
[----:B-1----:R0:W3:Y:S04]  /*1ab2a0*/  LDL.64 R14, [R1+0x4448] ;  /* 0x00444800010e7983 */ /* 0x0020e80000100a00 */
[----:B--2---:R1:W-:Y:S04]  /*1ab2b0*/  STL.64 [R1+0x8fa0], R2 ;  /* 0x008fa00201007387 */ /* 0x0043e80000100a00 */
[----:B-1----:R-:W2:Y:S01]  /*1ab2c0*/  LDL R2, [R1+0x418] ;  /* 0x0004180001027983 */ /* 0x002ea20000100800 */
[----:B----4-:R-:W-:-:S05]  /*1ab2d0*/  IMAD.X R19, R22, 0x1, R28, P2 ;  /* 0x0000000116137824 */ /* 0x010fca00010e061c */
[----:B------:R1:W-:Y:S04]  /*1ab2e0*/  STL.64 [R1+0x4450], R18 ;  /* 0x0044501201007387 */ /* 0x0003e80000100a00 */
[----:B-1----:R-:W2:Y:S01]  /*1ab2f0*/  LDL.LU.64 R18, [R1+0x8fc0] ;  /* 0x008fc00001127983 */ /* 0x002ea20000300a00 */
[C---:B---3--:R-:W-:Y:S02]  /*1ab300*/  IADD3 R24, P4, PT, R5.reuse, R20, RZ ;  /* 0x0000001405187210 */ /* 0x048fe40007f9e0ff */
[----:B------:R-:W-:Y:S01]  /*1ab310*/  IADD3 R4, P2, PT, R5, R21, RZ ;  /* 0x0000001505047210 */ /* 0x000fe20007f5e0ff */
[----:B------:R1:W-:Y:S04]  /*1ab320*/  STL [R1+0x8f88], R21 ;  /* 0x008f881501007387 */ /* 0x0003e80000100800 */
[----:B-1----:R-:W3:Y:S01]  /*1ab330*/  LDL.LU R21, [R1+0xc4] ;  /* 0x0000c40001157983 */ /* 0x002ee20000300800 */
[----:B------:R-:W-:-:S03]  /*1ab340*/  IMAD.X R15, R22, 0x1, R26, P3 ;  /* 0x00000001160f7824 */ /* 0x000fc600018e061a */
[----:B------:R-:W4:Y:S04]  /*1ab350*/  LDL.LU R22, [R1+0x8fb8] ;  /* 0x008fb80001167983 */ /* 0x000f280000300800 */
[----:B------:R-:W-:Y:S04]  /*1ab360*/  STL.64 [R1+0x8f90], R26 ;  /* 0x008f901a01007387 */ /* 0x000fe80000100a00 */
[----:B------:R-:W-:Y:S01]  /*1ab370*/  STL [R1+0x444c], R15 ;  /* 0x00444c0f01007387 */ /* 0x000fe20000100800 */
[C---:B--2---:R-:W-:Y:S02]  /*1ab380*/  IMAD.X R25, R2.reuse, 0x1, R18, P4 ;  /* 0x0000000102197824 */ /* 0x044fe400020e0612 */
[----:B------:R-:W-:-:S03]  /*1ab390*/  IMAD.X R5, R2, 0x1, R19, P2 ;  /* 0x0000000102057824 */ /* 0x000fc600010e0613 */
[----:B------:R1:W-:Y:S04]  /*1ab3a0*/  STL.64 [R1+0x4440], R24 ;  /* 0x0044401801007387 */ /* 0x0003e80000100a00 */
[----:B-1----:R-:W2:Y:S04]  /*1ab3b0*/  LDL.LU.64 R24, [R1+0x8fb0] ;  /* 0x008fb00001187983 */ /* 0x002ea80000300a00 */
[----:B------:R1:W-:Y:S04]  /*1ab3c0*/  STL.64 [R1+0x4438], R4 ;  /* 0x0044380401007387 */ /* 0x0003e80000100a00 */
[----:B-1----:R-:W4:Y:S04]  /*1ab3d0*/  LDL.LU.64 R4, [R1+0x8fa8] ;  /* 0x008fa80001047983 */ /* 0x002f280000300a00 */
[----:B------:R1:W-:Y:S04]  /*1ab3e0*/  STL [R1+0x8f78], R19 ;  /* 0x008f781301007387 */ /* 0x0003e80000100800 */
[----:B-1----:R-:W4:Y:S01]  /*1ab3f0*/  LDL.LU R19, [R1+0x418] ;  /* 0x0004180001137983 */ /* 0x002f220000300800 */
[----:B---3--:R-:W-:-:S02]  /*1ab400*/  IADD3 R14, P3, PT, R21, R23, RZ ;  /* 0x00000017150e7210 */ /* 0x008fc40007f7e0ff */
[C---:B------:R-:W-:Y:S02]  /*1ab410*/  IADD3 R26, P4, PT, R21.reuse, R16, RZ ;  /* 0x00000010151a7210 */ /* 0x040fe40007f9e0ff */
[----:B--2---:R-:W-:Y:S01]  /*1ab420*/  IADD3 R2, P2, PT, R21, R25, RZ ;  /* 0x0000001915027210 */ /* 0x004fe20007f5e0ff */
[----:B----4-:R-:W-:Y:S04]  /*1ab430*/  STL.64 [R1+0x8f80], R4 ;  /* 0x008f800401007387 */ /* 0x010fe80000100a00 */
[----:B------:R1:W-:Y:S01]  /*1ab440*/  STL [R1+0x4420], R2 ;  /* 0x0044200201007387 */ /* 0x0003e20000100800 */
[----:B------:R-:W-:-:S03]  /*1ab450*/  IMAD.X R15, R19, 0x1, R22, P3 ;  /* 0x00000001130f7824 */ /* 0x000fc600018e0616 */
[----:B-1----:R-:W2:Y:S04]  /*1ab460*/  LDL.LU.64 R2, [R1+0x8fa0] ;  /* 0x008fa00001027983 */ /* 0x002ea80000300a00 */
[----:B------:R1:W-:Y:S01]  /*1ab470*/  STL.64 [R1+0x4430], R14 ;  /* 0x0044300e01007387 */ /* 0x0003e20000100a00 */
[----:B------:R-:W-:-:S03]  /*1ab480*/  IADD3 R4, P3, PT, R21, R17, RZ ;  /* 0x0000001115047210 */ /* 0x000fc60007f7e0ff */
[----:B-1----:R-:W3:Y:S04]  /*1ab490*/  LDL.LU.64 R14, [R1+0x8f98] ;  /* 0x008f9800010e7983 */ /* 0x002ee80000300a00 */
[----:B------:R1:W-:Y:S04]  /*1ab4a0*/  STL.64 [R1+0x8f70], R16 ;  /* 0x008f701001007387 */ /* 0x0003e80000100a00 */
[----:B-1----:R0:W4:Y:S04]  /*1ab4b0*/  LDL.64 R16, [R1+0x4420] ;  /* 0x0044200001107983 */ /* 0x0021280000100a00 */
[----:B------:R-:W-:Y:S01]  /*1ab4c0*/  STL [R1+0x4418], R4 ;  /* 0x0044180401007387 */ /* 0x000fe20000100800 */
[----:B---3--:R-:W-:-:S05]  /*1ab4d0*/  IMAD.X R27, R19, 0x1, R14, P4 ;  /* 0x00000001131b7824 */ /* 0x008fca00020e060e */
[----:B------:R1:W-:Y:S04]  /*1ab4e0*/  STL.64 [R1+0x4428], R26 ;  /* 0x0044281a01007387 */ /* 0x0003e80000100a00 */
[----:B-1----:R-:W3:Y:S01]  /*1ab4f0*/  LDL.LU.64 R26, [R1+0x8f90] ;  /* 0x008f9000011a7983 */ /* 0x002ee20000300a00 */
[----:B----4-:R-:W-:-:S03]  /*1ab500*/  IMAD.X R17, R19, 0x1, R24, P2 ;  /* 0x0000000113117824 */ /* 0x010fc600010e0618 */
[----:B------:R-:W4:Y:S04]  /*1ab510*/  LDL R5, [R1+0xc8] ;  /* 0x0000c80001057983 */ /* 0x000f280000100800 */
[----:B------:R1:W-:Y:S04]  /*1ab520*/  STL.64 [R1+0x8f68], R24 ;  /* 0x008f681801007387 */ /* 0x0003e80000100a00 */
[----:B-1----:R0:W2:Y:S01]  /*1ab530*/  LDL.64 R24, [R1+0x4418] ;  /* 0x0044180001187983 */ /* 0x0020a20000100a00 */
[----:B------:R-:W-:-:S03]  /*1ab540*/  IADD3 R4, P4, PT, R21, R29, RZ ;  /* 0x0000001d15047210 */ /* 0x000fc60007f9e0ff */
[----:B------:R-:W-:Y:S01]  /*1ab550*/  STL [R1+0x4424], R17 ;  /* 0x0044241101007387 */ /* 0x000fe20000100800 */
[----:B---3--:R-:W-:-:S03]  /*1ab560*/  IADD3 R16, P2, PT, R21, R27, RZ ;  /* 0x0000001b15107210 */ /* 0x008fc60007f5e0ff */
[----:B------:R-:W3:Y:S04]  /*1ab570*/  LDL.LU R21, [R1+0x8f88] ;  /* 0x008f880001157983 */ /* 0x000ee80000300800 */
[----:B------:R-:W-:Y:S01]  /*1ab580*/  STL.64 [R1+0x8f60], R14 ;  /* 0x008f600e01007387 */ /* 0x000fe20000100a00 */
[----:B--2---:R-:W-:Y:S01]  /*1ab590*/  IMAD.X R25, R19, 0x1, R15, P3 ;  /* 0x0000000113197824 */ /* 0x004fe200018e060f */
[----:B----4-:R-:W-:Y:S01]  /*1ab5a0*/  IADD3 R24, P3, PT, R5, R20, RZ ;  /* 0x0000001405187210 */ /* 0x010fe20007f7e0ff */
[----:B------:R-:W-:-:S03]  /*1ab5b0*/  IMAD.X R5, R19, 0x1, R28, P4 ;  /* 0x0000000113057824 */ /* 0x000fc600020e061c */
[----:B------:R-:W-:Y:S04]  /*1ab5c0*/  STL [R1+0x441c], R25 ;  /* 0x00441c1901007387 */ /* 0x000fe80000100800 */
[----:B------:R1:W-:Y:S04]  /*1ab5d0*/  STL.64 [R1+0x4410], R4 ;  /* 0x0044100401007387 */ /* 0x0003e80000100a00 */
[----:B-1----:R-:W2:Y:S04]  /*1ab5e0*/  LDL.LU.64 R4, [R1+0x8f80] ;  /* 0x008f800001047983 */ /* 0x002ea80000300a00 */
[----:B------:R1:W-:Y:S04]  /*1ab5f0*/  STL [R1+0x8f54], R28 ;  /* 0x008f541c01007387 */ /* 0x0003e80000100800 */
[----:B-1----:R-:W4:Y:S04]  /*1ab600*/  LDL.LU R28, [R1+0xc8] ;  /* 0x0000c800011c7983 */ /* 0x002f280000300800 */
[----:B------:R-:W4:Y:S01]  /*1ab610*/  LDL R15, [R1+0x414] ;  /* 0x00041400010f7983 */ /* 0x000f220000100800 */
[----:B------:R-:W-:-:S03]  /*1ab620*/  IMAD.X R17, R19, 0x1, R26, P2 ;  /* 0x0000000113117824 */ /* 0x000fc600010e061a */
[----:B---3--:R-:W-:Y:S04]  /*1ab630*/  STL.64 [R1+0x8f48], R20 ;  /* 0x008f481401007387 */ /* 0x008fe80000100a00 */
[----:B------:R-:W3:Y:S04]  /*1ab640*/  LDL.LU R19, [R1+0x8f78] ;  /* 0x008f780001137983 */ /* 0x000ee80000300800 */
[----:B------:R1:W-:Y:S04]  /*1ab650*/  STL.64 [R1+0x4408], R16 ;  /* 0x0044081001007387 */ /* 0x0003e80000100a00 */
[----:B-1----:R-:W3:Y:S04]  /*1ab660*/  LDL.LU.64 R16, [R1+0x8f70] ;  /* 0x008f700001107983 */ /* 0x002ee80000300a00 */
[----:B------:R-:W-:Y:S04]  /*1ab670*/  STL.64 [R1+0x8f58], R26 ;  /* 0x008f581a01007387 */ /* 0x000fe80000100a00 */
[----:B--2---:R-:W-:Y:S01]  /*1ab680*/  STL.64 [R1+0x8f38], R4 ;  /* 0x008f380401007387 */ /* 0x004fe20000100a00 */
[----:B----4-:R-:W-:-:S05]  /*1ab690*/  IMAD.X R25, R15, 0x1, R18, P3 ;  /* 0x000000010f197824 */ /* 0x010fca00018e0612 */
[----:B------:R1:W-:Y:S04]  /*1ab6a0*/  STL.64 [R1+0x4400], R24 ;  /* 0x0044001801007387 */ /* 0x0003e80000100a00 */
[----:B-1----:R-:W2:Y:S01]  /*1ab6b0*/  LDL.LU.64 R24, [R1+0x8f68] ;  /* 0x008f680001187983 */ /* 0x002ea20000300a00 */
[----:B------:R-:W-:-:S05]  /*1ab6c0*/  IADD3 R14, P4, PT, R28, R21, RZ ;  /* 0x000000151c0e7210 */ /* 0x000fca0007f9e0ff */
[----:B---3--:R-:W-:-:S05]  /*1ab6d0*/  IMAD.X R15, R15, 0x1, R19, P4 ;  /* 0x000000010f0f7824 */ /* 0x008fca00020e0613 */
[----:B------:R1:W-:Y:S04]  /*1ab6e0*/  STL.64 [R1+0x43f8], R14 ;  /* 0x0043f80e01007387 */ /* 0x0003e80000100a00 */
[----:B-1----:R-:W3:Y:S04]  /*1ab6f0*/  LDL.LU.64 R14, [R1+0x8f60] ;  /* 0x008f6000010e7983 */ /* 0x002ee80000300a00 */
[----:B------:R-:W-:Y:S04]  /*1ab700*/  STL.64 [R1+0x8f40], R18 ;  /* 0x008f401201007387 */ /* 0x000fe80000100a00 */
[----:B------:R-:W-:Y:S01]  /*1ab710*/  STL [R1+0x8f50], R19 ;  /* 0x008f501301007387 */ /* 0x000fe20000100800 */
[----:B--2---:R-:W-:-:S03]  /*1ab720*/  IADD3 R26, P4, PT, R28, R25, RZ ;  /* 0x000000191c1a7210 */ /* 0x004fc60007f9e0ff */
[----:B------:R1:W-:Y:S04]  /*1ab730*/  STL [R1+0x8f30], R25 ;  /* 0x008f301901007387 */ /* 0x0003e80000100800 */
[----:B-1----:R-:W2:Y:S01]  /*1ab740*/  LDL.LU R25, [R1+0x414] ;  /* 0x0004140001197983 */ /* 0x002ea20000300800 */
[C---:B------:R-:W-:Y:S02]  /*1ab750*/  IADD3 R20, P2, PT, R28.reuse, R23, RZ ;  /* 0x000000171c147210 */ /* 0x040fe40007f5e0ff */
[----:B------:R-:W-:-:S03]  /*1ab760*/  IADD3 R4, P3, PT, R28, R16, RZ ;  /* 0x000000101c047210 */ /* 0x000fc60007f7e0ff */
[C---:B--2---:R-:W-:Y:S02]  /*1ab770*/  IMAD.X R21, R25.reuse, 0x1, R22, P2 ;  /* 0x0000000119157824 */ /* 0x044fe400010e0616 */
[C---:B---3--:R-:W-:Y:S02]  /*1ab780*/  IMAD.X R5, R25.reuse, 0x1, R14, P3 ;  /* 0x0000000119057824 */ /* 0x048fe400018e060e */
[----:B------:R-:W-:Y:S01]  /*1ab790*/  IMAD.X R27, R25, 0x1, R24, P4 ;  /* 0x00000001191b7824 */ /* 0x000fe200020e0618 */
[----:B------:R-:W-:Y:S04]  /*1ab7a0*/  STL.64 [R1+0x43f0], R20 ;  /* 0x0043f01401007387 */ /* 0x000fe80000100a00 */
[----:B------:R-:W-:Y:S04]  /*1ab7b0*/  STL.64 [R1+0x43e8], R4 ;  /* 0x0043e80401007387 */ /* 0x000fe80000100a00 */
[----:B------:R1:W-:Y:S04]  /*1ab7c0*/  STL.64 [R1+0x43e0], R26 ;  /* 0x0043e01a01007387 */ /* 0x0003e80000100a00 */
[----:B-1----:R-:W2:Y:S01]  /*1ab7d0*/  LDL.LU.64 R26, [R1+0x8f58] ;  /* 0x008f5800011a7983 */ /* 0x002ea20000300a00 */
[----:B------:R-:W-:-:S02]  /*1ab7e0*/  IADD3 R20, P2, PT, R28, R17, RZ ;  /* 0x000000111c147210 */ /* 0x000fc40007f5e0ff */
[----:B------:R-:W-:-:S03]  /*1ab7f0*/  IADD3 R4, P3, PT, R28, R29, RZ ;  /* 0x0000001d1c047210 */ /* 0x000fc60007f7e0ff */
[C---:B------:R-:W-:Y:S01]  /*1ab800*/  IMAD.X R21, R25.reuse, 0x1, R15, P2 ;  /* 0x0000000119157824 */ /* 0x040fe200010e060f */
[----:B--2---:R-:W-:Y:S02]  /*1ab810*/  IADD3 R18, P4, PT, R28, R27, RZ ;  /* 0x0000001b1c127210 */ /* 0x004fe40007f9e0ff */
[----:B------:R-:W2:Y:S04]  /*1ab820*/  LDL.LU R28, [R1+0x8f54] ;  /* 0x008f5400011c7983 */ /* 0x000ea80000300800 */
[----:B------:R-:W-:Y:S04]  /*1ab830*/  STL [R1+0x43c8], R18 ;  /* 0x0043c81201007387 */ /* 0x000fe80000100800 */
[----:B------:R0:W3:Y:S04]  /*1ab840*/  LDL.LU R19, [R1+0x8f50] ;  /* 0x008f500001137983 */ /* 0x0000e80000300800 */
[----:B------:R1:W-:Y:S04]  /*1ab850*/  STL.64 [R1+0x43d8], R20 ;  /* 0x0043d81401007387 */ /* 0x0003e80000100a00 */
[----:B-1----:R-:W4:Y:S04]  /*1ab860*/  LDL.LU.64 R20, [R1+0x8f48] ;  /* 0x008f480001147983 */ /* 0x002f280000300a00 */
[----:B------:R1:W-:Y:S04]  /*1ab870*/  STL.64 [R1+0x8f28], R14 ;  /* 0x008f280e01007387 */ /* 0x0003e80000100a00 */
[----:B-1----:R-:W4:Y:S01]  /*1ab880*/  LDL R15, [R1+0xcc] ;  /* 0x0000cc00010f7983 */ /* 0x002f220000100800 */
[----:B--2---:R-:W-:Y:S01]  /*1ab890*/  IMAD.X R5, R25, 0x1, R28, P3 ;  /* 0x0000000119057824 */ /* 0x004fe200018e061c */
[----:B----4-:R-:W-:-:S05]  /*1ab8a0*/  IADD3 R18, P2, PT, R15, R20, RZ ;  /* 0x000000140f127210 */ /* 0x010fca0007f5e0ff */
[----:B------:R3:W-:Y:S04]  /*1ab8b0*/  STL [R1+0x43c0], R18 ;  /* 0x0043c01201007387 */ /* 0x0007e80000100800 */
[----:B---3--:R-:W2:Y:S04]  /*1ab8c0*/  LDL.LU.64 R18, [R1+0x8f40] ;  /* 0x008f400001127983 */ /* 0x008ea80000300a00 */
[----:B------:R1:W-:Y:S04]  /*1ab8d0*/  STL.64 [R1+0x43d0], R4 ;  /* 0x0043d00401007387 */ /* 0x0003e80000100a00 */
[----:B-1----:R-:W3:Y:S01]  /*1ab8e0*/  LDL.LU.64 R4, [R1+0x8f38] ;  /* 0x008f380001047983 */ /* 0x002ee20000300a00 */
[----:B------:R-:W-:-:S03]  /*1ab8f0*/  IADD3 R14, P3, PT, R15, R21, RZ ;  /* 0x000000150f0e7210 */ /* 0x000fc60007f7e0ff */
[----:B------:R-:W2:Y:S04]  /*1ab900*/  LDL R15, [R1+0x410] ;  /* 0x00041000010f7983 */ /* 0x000ea80000100800 */
[----:B---3--:R1:W-:Y:S04]  /*1ab910*/  STL.64 [R1+0x8f18], R4 ;  /* 0x008f180401007387 */ /* 0x0083e80000100a00 */
[----:B-1----:R0:W3:Y:S04]  /*1ab920*/  LDL.64 R4, [R1+0x43c0] ;  /* 0x0043c00001047983 */ /* 0x0020e80000100a00 */
[----:B---3--:R-:W3:Y:S04]  /*1ab930*/  LDL.LU R5, [R1+0x124] ;  /* 0x0001240001057983 */ /* 0x008ee80000300800 */
[----:B------:R1:W-:Y:S04]  /*1ab940*/  STL.64 [R1+0x8f20], R8 ;  /* 0x008f200801007387 */ /* 0x0003e80000100a00 */
[----:B-1----:R0:W4:Y:S04]  /*1ab950*/  LDL.64 R8, [R1+0x43c8] ;  /* 0x0043c80001087983 */ /* 0x0021280000100a00 */
[----:B------:R3:W-:Y:S02]  /*1ab960*/  STL.64 [R1+0x8f08], R20 ;  /* 0x008f081401007387 */ /* 0x0007e40000100a00 */
[----:B---3--:R-:W-:-:S02]  /*1ab970*/  IMAD.MOV.U32 R21, RZ, RZ, R5 ;  /* 0x000000ffff157224 */ /* 0x008fc400078e0005 */
[C---:B--2---:R-:W-:Y:S02]  /*1ab980*/  IMAD.X R5, R15.reuse, 0x1, R18, P2 ;  /* 0x000000010f057824 */ /* 0x044fe400010e0612 */
[----:B------:R-:W-:Y:S02]  /*1ab990*/  IMAD.X R15, R15, 0x1, R19, P3 ;  /* 0x000000010f0f7824 */ /* 0x000fe400018e0613 */
[----:B----4-:R-:W-:Y:S02]  /*1ab9a0*/  IMAD.X R9, R25, 0x1, R26, P4 ;  /* 0x0000000119097824 */ /* 0x010fe400020e061a */
[----:B------:R-:W2:Y:S04]  /*1ab9b0*/  LDL.LU R25, [R1+0x8f30] ;  /* 0x008f300001197983 */ /* 0x000ea80000300800 */
[----:B------:R1:W-:Y:S04]  /*1ab9c0*/  STL.64 [R1+0x8f10], R12 ;  /* 0x008f100c01007387 */ /* 0x0003e80000100a00 */
[----:B------:R-:W-:Y:S04]  /*1ab9d0*/  STL [R1+0x43cc], R9 ;  /* 0x0043cc0901007387 */ /* 0x000fe80000100800 */
[----:B-1----:R-:W3:Y:S04]  /*1ab9e0*/  LDL.LU R12, [R1+0xcc] ;  /* 0x0000cc00010c7983 */ /* 0x002ee80000300800 */
[----:B------:R1:W-:Y:S04]  /*1ab9f0*/  STL.64 [R1+0x43b8], R14 ;  /* 0x0043b80e01007387 */ /* 0x0003e80000100a00 */
[----:B------:R-:W-:Y:S04]  /*1aba00*/  STL [R1+0x43c4], R5 ;  /* 0x0043c40501007387 */ /* 0x000fe80000100800 */
[----:B-1----:R-:W4:Y:S04]  /*1aba10*/  LDL.LU.64 R14, [R1+0x8f28] ;  /* 0x008f2800010e7983 */ /* 0x002f280000300a00 */
[----:B------:R1:W-:Y:S04]  /*1aba20*/  STL [R1+0x8ef8], R19 ;  /* 0x008ef81301007387 */ /* 0x0003e80000100800 */
[----:B-1----:R-:W4:Y:S01]  /*1aba30*/  LDL.LU R19, [R1+0x410] ;  /* 0x0004100001137983 */ /* 0x002f220000300800 */
[----:B------:R-:W-:-:S03]  /*1aba40*/  IMAD.MOV.U32 R5, RZ, RZ, R21 ;  /* 0x000000ffff057224 */ /* 0x000fc600078e0015 */
[----:B------:R1:W-:Y:S01]  /*1aba50*/  STL.64 [R1+0x8f00], R22 ;  /* 0x008f001601007387 */ /* 0x0003e20000100a00 */
[C---:B---3--:R-:W-:Y:S02]  /*1aba60*/  IADD3 R20, P4, PT, R12.reuse, R23, RZ ;  /* 0x000000170c147210 */ /* 0x048fe40007f9e0ff */
[C---:B------:R-:W-:Y:S02]  /*1aba70*/  IADD3 R8, P2, PT, R12.reuse, R16, RZ ;  /* 0x000000100c087210 */ /* 0x040fe40007f5e0ff */
[----:B--2---:R-:W-:Y:S01]  /*1aba80*/  IADD3 R4, P3, PT, R12, R25, RZ ;  /* 0x000000190c047210 */ /* 0x004fe20007f7e0ff */
[----:B-1----:R-:W-:Y:S02]  /*1aba90*/  IMAD.MOV.U32 R23, RZ, RZ, R5 ;  /* 0x000000ffff177224 */ /* 0x002fe400078e0005 */
[C---:B----4-:R-:W-:Y:S02]  /*1abaa0*/  IMAD.X R21, R19.reuse, 0x1, R22, P4 ;  /* 0x0000000113157824 */ /* 0x050fe400020e0616 */
[----:B------:R-:W-:-:S02]  /*1abab0*/  IMAD.X R9, R19, 0x1, R14, P2 ;  /* 0x0000000113097824 */ /* 0x000fc400010e060e */
[----:B------:R-:W-:Y:S01]  /*1abac0*/  IMAD.X R5, R19, 0x1, R24, P3 ;  /* 0x0000000113057824 */ /* 0x000fe200018e0618 */
[----:B------:R1:W-:Y:S01]  /*1abad0*/  STL.64 [R1+0x43b0], R20 ;  /* 0x0043b01401007387 */ /* 0x0003e20000100a00 */
[----:B------:R-:W-:-:S03]  /*1abae0*/  IADD3 R22, P2, PT, R12, R29, RZ ;  /* 0x0000001d0c167210 */ /* 0x000fc60007f5e0ff */
[----:B------:R2:W-:Y:S01]  /*1abaf0*/  STL.64 [R1+0x43a8], R8 ;  /* 0x0043a80801007387 */ /* 0x0005e20000100a00 */
[C---:B-1----:R-:W-:Y:S02]  /*1abb00*/  IADD3 R20, P4, PT, R12.reuse, R17, RZ ;  /* 0x000000110c147210 */ /* 0x042fe40007f9e0ff */
[----:B------:R-:W-:Y:S01]  /*1abb10*/  IADD3 R12, P3, PT, R12, R27, RZ ;  /* 0x0000001b0c0c7210 */ /* 0x000fe20007f7e0ff */
[----:B--2---:R-:W2:Y:S04]  /*1abb20*/  LDL.LU.64 R8, [R1+0x8f20] ;  /* 0x008f200001087983 */ /* 0x004ea80000300a00 */
[----:B------:R1:W-:Y:S04]  /*1abb30*/  STL.64 [R1+0x43a0], R4 ;  /* 0x0043a00401007387 */ /* 0x0003e80000100a00 */
[----:B-1----:R-:W3:Y:S04]  /*1abb40*/  LDL.LU.64 R4, [R1+0x8f18] ;  /* 0x008f180001047983 */ /* 0x002ee80000300a00 */
[----:B------:R1:W-:Y:S04]  /*1abb50*/  STL.64 [R1+0x8ef0], R24 ;  /* 0x008ef01801007387 */ /* 0x0003e80000100a00 */
[----:B-1----:R-:W4:Y:S04]  /*1abb60*/  LDL R25, [R1+0xd0] ;  /* 0x0000d00001197983 */ /* 0x002f280000100800 */
[----:B------:R1:W-:Y:S04]  /*1abb70*/  STL [R1+0x4388], R12 ;  /* 0x0043880c01007387 */ /* 0x0003e80000100800 */
[----:B-1----:R-:W2:Y:S01]  /*1abb80*/  LDL.LU.64 R12, [R1+0x8f10] ;  /* 0x008f1000010c7983 */ /* 0x002ea20000300a00 */
[----:B------:R-:W-:-:S05]  /*1abb90*/  IMAD.X R21, R19, 0x1, R15, P4 ;  /* 0x0000000113157824 */ /* 0x000fca00020e060f */
[----:B------:R1:W-:Y:S04]  /*1abba0*/  STL.64 [R1+0x4398], R20 ;  /* 0x0043981401007387 */ /* 0x0003e80000100a00 */
[----:B-1----:R-:W4:Y:S04]  /*1abbb0*/  LDL.LU.64 R20, [R1+0x8f08] ;  /* 0x008f080001147983 */ /* 0x002f280000300a00 */
[----:B--2---:R1:W-:Y:S02]  /*1abbc0*/  STL.64 [R1+0x8ee0], R12 ;  /* 0x008ee00c01007387 */ /* 0x0043e40000100a00 */
[----:B-1----:R-:W-:-:S02]  /*1abbd0*/  IMAD.MOV.U32 R13, RZ, RZ, R23 ;  /* 0x000000ffff0d7224 */ /* 0x002fc400078e0017 */
[----:B------:R-:W-:-:S05]  /*1abbe0*/  IMAD.X R23, R19, 0x1, R28, P2 ;  /* 0x0000000113177824 */ /* 0x000fca00010e061c */
[----:B------:R1:W-:Y:S04]  /*1abbf0*/  STL.64 [R1+0x4390], R22 ;  /* 0x0043901601007387 */ /* 0x0003e80000100a00 */
[----:B-1----:R-:W2:Y:S04]  /*1abc00*/  LDL.LU.64 R22, [R1+0x8f00] ;  /* 0x008f000001167983 */ /* 0x002ea80000300a00 */
[----:B------:R1:W-:Y:S04]  /*1abc10*/  STL.64 [R1+0x8ee8], R28 ;  /* 0x008ee81c01007387 */ /* 0x0003e80000100a00 */
[----:B-1----:R0:W2:Y:S02]  /*1abc20*/  LDL.64 R28, [R1+0x4388] ;  /* 0x00438800011c7983 */ /* 0x0020a40000100a00 */
[----:B--2---:R-:W-:-:S02]  /*1abc30*/  IMAD.X R29, R19, 0x1, R26, P3 ;  /* 0x00000001131d7824 */ /* 0x004fc400018e061a */
[----:B------:R-:W2:Y:S04]  /*1abc40*/  LDL.LU R19, [R1+0x8ef8] ;  /* 0x008ef80001137983 */ /* 0x000ea80000300800 */
[----:B------:R1:W-:Y:S04]  /*1abc50*/  STL [R1+0x8ed8], R26 ;  /* 0x008ed81a01007387 */ /* 0x0003e80000100800 */
[----:B-1----:R-:W2:Y:S04]  /*1abc60*/  LDL.LU R26, [R1+0xd0] ;  /* 0x0000d000011a7983 */ /* 0x002ea80000300800 */
[----:B------:R-:W-:Y:S04]  /*1abc70*/  STL [R1+0x438c], R29 ;  /* 0x00438c1d01007387 */ /* 0x000fe80000100800 */
[----:B------:R1:W-:Y:S01]  /*1abc80*/  STL [R1+0x8ec8], R23 ;  /* 0x008ec81701007387 */ /* 0x0003e20000100800 */
[----:B--2---:R-:W-:-:S03]  /*1abc90*/  IADD3 R28, P3, PT, R26, R23, RZ ;  /* 0x000000171a1c7210 */ /* 0x004fc60007f7e0ff */
[----:B-1----:R-:W2:Y:S01]  /*1abca0*/  LDL.LU R23, [R1+0x40c] ;  /* 0x00040c0001177983 */ /* 0x002ea20000300800 */
[C---:B----4-:R-:W-:Y:S02]  /*1abcb0*/  IADD3 R12, P4, PT, R25.reuse, R20, RZ ;  /* 0x00000014190c7210 */ /* 0x050fe40007f9e0ff */
[----:B------:R-:W-:Y:S01]  /*1abcc0*/  IADD3 R24, P2, PT, R25, R21, RZ ;  /* 0x0000001519187210 */ /* 0x000fe20007f5e0ff */
[----:B------:R-:W-:Y:S02]  /*1abcd0*/  IMAD.MOV.U32 R25, RZ, RZ, R13 ;  /* 0x000000ffff197224 */ /* 0x000fe400078e000d */
[----:B--2---:R-:W-:-:S05]  /*1abce0*/  IMAD.X R13, R23, 0x1, R18, P4 ;  /* 0x00000001170d7824 */ /* 0x004fca00020e0612 */
[----:B------:R1:W-:Y:S01]  /*1abcf0*/  STL.64 [R1+0x4380], R12 ;  /* 0x0043800c01007387 */ /* 0x0003e20000100a00 */
[C---:B------:R-:W-:Y:S02]  /*1abd00*/  IMAD.X R29, R23.reuse, 0x1, R22, P3 ;  /* 0x00000001171d7824 */ /* 0x040fe400018e0616 */
[----:B-1----:R-:W-:Y:S02]  /*1abd10*/  IMAD.MOV.U32 R13, RZ, RZ, R25 ;  /* 0x000000ffff0d7224 */ /* 0x002fe400078e0019 */
[----:B------:R-:W-:Y:S01]  /*1abd20*/  IMAD.X R25, R23, 0x1, R19, P2 ;  /* 0x0000000117197824 */ /* 0x000fe200010e0613 */
[----:B------:R-:W-:-:S04]  /*1abd30*/  IADD3 R12, P4, PT, R26, R16, RZ ;  /* 0x000000101a0c7210 */ /* 0x000fc80007f9e0ff */
[----:B------:R1:W-:Y:S04]  /*1abd40*/  STL.64 [R1+0x4378], R24 ;  /* 0x0043781801007387 */ /* 0x0003e80000100a00 */
[----:B-1----:R-:W2:Y:S04]  /*1abd50*/  LDL.LU.64 R24, [R1+0x8ef0] ;  /* 0x008ef00001187983 */ /* 0x002ea80000300a00 */
[----:B------:R-:W-:Y:S04]  /*1abd60*/  STL.64 [R1+0x8ec0], R18 ;  /* 0x008ec01201007387 */ /* 0x000fe80000100a00 */
[----:B------:R1:W-:Y:S04]  /*1abd70*/  STL.64 [R1+0x8ed0], R2 ;  /* 0x008ed00201007387 */ /* 0x0003e80000100a00 */
[----:B------:R4:W-:Y:S01]  /*1abd80*/  STL.64 [R1+0x4370], R28 ;  /* 0x0043701c01007387 */ /* 0x0009e20000100a00 */
[----:B-1----:R-:W-:-:S02]  /*1abd90*/  IMAD.MOV.U32 R3, RZ, RZ, R13 ;  /* 0x000000ffff037224 */ /* 0x002fc400078e000d */
[----:B------:R-:W-:Y:S01]  /*1abda0*/  IMAD.X R13, R23, 0x1, R14, P4 ;  /* 0x00000001170d7824 */ /* 0x000fe200020e060e */
[----:B----4-:R-:W4:Y:S04]  /*1abdb0*/  LDL.LU.64 R28, [R1+0x8ee8] ;  /* 0x008ee800011c7983 */ /* 0x010f280000300a00 */
[----:B------:R1:W-:Y:S04]  /*1abdc0*/  STL.64 [R1+0x4368], R12 ;  /* 0x0043680c01007387 */ /* 0x0003e80000100a00 */
[----:B-1----:R-:W3:Y:S01]  /*1abdd0*/  LDL.LU.64 R12, [R1+0x8ee0] ;  /* 0x008ee000010c7983 */ /* 0x002ee20000300a00 */
[----:B------:R-:W-:-:S02]  /*1abde0*/  IADD3 R2, P3, PT, R26, R17, RZ ;  /* 0x000000111a027210 */ /* 0x000fc40007f7e0ff */
[----:B--2---:R-:W-:-:S05]  /*1abdf0*/  IADD3 R18, P2, PT, R26, R25, RZ ;  /* 0x000000191a127210 */ /* 0x004fca0007f5e0ff */
[C---:B------:R-:W-:Y:S01]  /*1abe00*/  IMAD.X R19, R23.reuse, 0x1, R24, P2 ;  /* 0x0000000117137824 */ /* 0x040fe200010e0618 */
[----:B---3--:R4:W-:Y:S04]  /*1abe10*/  STL.64 [R1+0x8eb0], R12 ;  /* 0x008eb00c01007387 */ /* 0x0089e80000100a00 */
[----:B------:R-:W-:Y:S04]  /*1abe20*/  STL.64 [R1+0x8eb8], R24 ;  /* 0x008eb81801007387 */ /* 0x000fe80000100a00 */
[----:B------:R1:W-:Y:S01]  /*1abe30*/  STL.64 [R1+0x4360], R18 ;  /* 0x0043601201007387 */ /* 0x0003e20000100a00 */
[C---:B----4-:R-:W-:Y:S01]  /*1abe40*/  IADD3 R12, P4, PT, R26.reuse, R29, RZ ;  /* 0x0000001d1a0c7210 */ /* 0x050fe20007f9e0ff */
[----:B-1----:R-:W-:Y:S01]  /*1abe50*/  IMAD.MOV.U32 R19, RZ, RZ, R3 ;  /* 0x000000ffff137224 */ /* 0x002fe200078e0003 */
[----:B------:R-:W-:Y:S01]  /*1abe60*/  IADD3 R18, P2, PT, R26, R27, RZ ;  /* 0x0000001b1a127210 */ /* 0x000fe20007f5e0ff */
[C---:B------:R-:W-:Y:S01]  /*1abe70*/  IMAD.X R3, R23.reuse, 0x1, R15, P3 ;  /* 0x0000000117037824 */ /* 0x040fe200018e060f */
[----:B------:R-:W2:Y:S04]  /*1abe80*/  LDL.LU R26, [R1+0x8ed8] ;  /* 0x008ed800011a7983 */ /* 0x000ea80000300800 */
[----:B------:R1:W-:Y:S04]  /*1abe90*/  STL.64 [R1+0x4358], R2 ;  /* 0x0043580201007387 */ /* 0x0003e80000100a00 */
[----:B-1----:R-:W3:Y:S04]  /*1abea0*/  LDL.LU.64 R2, [R1+0x8ed0] ;  /* 0x008ed00001027983 */ /* 0x002ee80000300a00 */
[----:B------:R1:W-:Y:S04]  /*1abeb0*/  STL [R1+0x8ea0], R15 ;  /* 0x008ea00f01007387 */ /* 0x0003e80000100800 */
[----:B-1----:R-:W4:Y:S01]  /*1abec0*/  LDL.LU R15, [R1+0xd4] ;  /* 0x0000d400010f7983 */ /* 0x002f220000300800 */
[----:B------:R-:W-:-:S05]  /*1abed0*/  IMAD.X R13, R23, 0x1, R28, P4 ;  /* 0x00000001170d7824 */ /* 0x000fca00020e061c */
[----:B------:R1:W-:Y:S04]  /*1abee0*/  STL.64 [R1+0x4350], R12 ;  /* 0x0043500c01007387 */ /* 0x0003e80000100a00 */
[----:B------:R-:W-:Y:S01]  /*1abef0*/  STL.64 [R1+0x8e98], R20 ;  /* 0x008e981401007387 */ /* 0x000fe20000100a00 */
[----:B-1----:R-:W-:Y:S02]  /*1abf00*/  IMAD.MOV.U32 R13, RZ, RZ, R19 ;  /* 0x000000ffff0d7224 */ /* 0x002fe400078e0013 */
[----:B--2---:R-:W-:Y:S02]  /*1abf10*/  IMAD.X R19, R23, 0x1, R26, P2 ;  /* 0x0000000117137824 */ /* 0x004fe400010e061a */
[----:B------:R-:W2:Y:S04]  /*1abf20*/  LDL.LU R23, [R1+0x8ec8] ;  /* 0x008ec80001177983 */ /* 0x000ea80000300800 */
[----:B------:R1:W-:Y:S04]  /*1abf30*/  STL.64 [R1+0x4348], R18 ;  /* 0x0043481201007387 */ /* 0x0003e80000100a00 */
[----:B-1----:R-:W2:Y:S04]  /*1abf40*/  LDL.LU.64 R18, [R1+0x8ec0] ;  /* 0x008ec00001127983 */ /* 0x002ea80000300a00 */
[----:B---3--:R1:W-:Y:S01]  /*1abf50*/  STL.64 [R1+0x8ea8], R2 ;  /* 0x008ea80201007387 */ /* 0x0083e20000100a00 */
[----:B----4-:R-:W-:-:S03]  /*1abf60*/  IADD3 R12, P4, PT, R15, R21, RZ ;  /* 0x000000150f0c7210 */ /* 0x010fc60007f9e0ff */
[----:B------:R-:W3:Y:S01]  /*1abf70*/  LDL R21, [R1+0x408] ;  /* 0x0004080001157983 */ /* 0x000ee20000100800 */
[C---:B------:R-:W-:Y:S01]  /*1abf80*/  IADD3 R24, P3, PT, R15.reuse, R20, RZ ;  /* 0x000000140f187210 */ /* 0x040fe20007f7e0ff */
[----:B-1----:R-:W-:Y:S01]  /*1abf90*/  IMAD.MOV.U32 R3, RZ, RZ, R13 ;  /* 0x000000ffff037224 */ /* 0x002fe200078e000d */
[----:B--2---:R-:W-:-:S03]  /*1abfa0*/  IADD3 R20, P2, PT, R15, R23, RZ ;  /* 0x000000170f147210 */ /* 0x004fc60007f5e0ff */
[C---:B---3--:R-:W-:Y:S02]  /*1abfb0*/  IMAD.X R25, R21.reuse, 0x1, R18, P3 ;  /* 0x0000000115197824 */ /* 0x048fe400018e0612 */
[----:B------:R-:W-:-:S03]  /*1abfc0*/  IMAD.X R13, R21, 0x1, R19, P4 ;  /* 0x00000001150d7824 */ /* 0x000fc600020e0613 */
[----:B------:R1:W-:Y:S01]  /*1abfd0*/  STL.64 [R1+0x4340], R24 ;  /* 0x0043401801007387 */ /* 0x0003e20000100a00 */
[----:B------:R-:W-:-:S03]  /*1abfe0*/  IMAD.X R21, R21, 0x1, R22, P2 ;  /* 0x0000000115157824 */ /* 0x000fc600010e0616 */
[----:B-1----:R-:W2:Y:S04]  /*1abff0*/  LDL.LU.64 R24, [R1+0x8eb8] ;  /* 0x008eb80001187983 */ /* 0x002ea80000300a00 */
[----:B------:R1:W-:Y:S04]  /*1ac000*/  STL.64 [R1+0x4338], R12 ;  /* 0x0043380c01007387 */ /* 0x0003e80000100a00 */
[----:B-1----:R-:W3:Y:S04]  /*1ac010*/  LDL.LU.64 R12, [R1+0x8eb0] ;  /* 0x008eb000010c7983 */ /* 0x002ee80000300a00 */
[----:B------:R-:W-:Y:S04]  /*1ac020*/  STL.64 [R1+0x8e80], R18 ;  /* 0x008e801201007387 */ /* 0x000fe80000100a00 */
[----:B------:R1:W-:Y:S04]  /*1ac030*/  STL [R1+0x8e88], R22 ;  /* 0x008e881601007387 */ /* 0x0003e80000100800 */
[----:B-1----:R-:W4:Y:S01]  /*1ac040*/  LDL.LU R22, [R1+0x408] ;  /* 0x0004080001167983 */ /* 0x002f220000300800 */
[----:B------:R-:W-:-:S03]  /*1ac050*/  IADD3 R2, P3, PT, R15, R16, RZ ;  /* 0x000000100f027210 */ /* 0x000fc60007f7e0ff */
[----:B------:R1:W-:Y:S04]  /*1ac060*/  STL.64 [R1+0x4330], R20 ;  /* 0x0043301401007387 */ /* 0x0003e80000100a00 */
[----:B------:R0:W-:Y:S01]  /*1ac070*/  STL.64 [R1+0x8e90], R16 ;  /* 0x008e901001007387 */ /* 0x0001e20000100a00 */
[----:B-1----:R-:W-:Y:S01]  /*1ac080*/  IMAD.MOV.U32 R21, RZ, RZ, R3 ;  /* 0x000000ffff157224 */ /* 0x002fe200078e0003 */
[C---:B------:R-:W-:Y:S02]  /*1ac090*/  IADD3 R20, P2, PT, R15.reuse, R17, RZ ;  /* 0x000000110f147210 */ /* 0x040fe40007f5e0ff */
[----:B--2---:R-:W-:Y:S01]  /*1ac0a0*/  IADD3 R18, P4, PT, R15, R25, RZ ;  /* 0x000000190f127210 */ /* 0x004fe20007f9e0ff */
[----:B----4-:R-:W-:-:S04]  /*1ac0b0*/  IMAD.X R3, R22, 0x1, R14, P3 ;  /* 0x0000000116037824 */ /* 0x010fc800018e060e */
[----:B------:R-:W-:Y:S01]  /*1ac0c0*/  IMAD.X R19, R22, 0x1, R24, P4 ;  /* 0x0000000116137824 */ /* 0x000fe200020e0618 */
[----:B------:R1:W-:Y:S01]  /*1ac0d0*/  STL.64 [R1+0x4328], R2 ;  /* 0x0043280201007387 */ /* 0x0003e20000100a00 */
[----:B0-----:R-:W-:-:S03]  /*1ac0e0*/  IADD3 R16, P3, PT, R15, R29, RZ ;  /* 0x0000001d0f107210 */ /* 0x001fc60007f7e0ff */
[----:B-1----:R-:W2:Y:S04]  /*1ac0f0*/  LDL.LU.64 R2, [R1+0x8ea8] ;  /* 0x008ea80001027983 */ /* 0x002ea80000300a00 */
[----:B------:R0:W-:Y:S04]  /*1ac100*/  STL.64 [R1+0x8e78], R24 ;  /* 0x008e781801007387 */ /* 0x0001e80000100a00 */
[----:B0-----:R-:W4:Y:S04]  /*1ac110*/  LDL R25, [R1+0xd8] ;  /* 0x0000d80001197983 */ /* 0x001f280000100800 */
[----:B------:R0:W-:Y:S02]  /*1ac120*/  STL.64 [R1+0x4320], R18 ;  /* 0x0043201201007387 */ /* 0x0001e40000100a00 */
[----:B0-----:R-:W-:-:S02]  /*1ac130*/  IADD3 R18, P4, PT, R15, R27, RZ ;  /* 0x0000001b0f127210 */ /* 0x001fc40007f9e0ff */
[----:B------:R-:W3:Y:S04]  /*1ac140*/  LDL.LU R15, [R1+0x8ea0] ;  /* 0x008ea000010f7983 */ /* 0x000ee80000300800 */
[----:B--2---:R0:W-:Y:S02]  /*1ac150*/  STL.64 [R1+0x8e70], R2 ;  /* 0x008e700201007387 */ /* 0x0041e40000100a00 */
[----:B0-----:R-:W-:Y:S02]  /*1ac160*/  IMAD.MOV.U32 R3, RZ, RZ, R21 ;  /* 0x000000ffff037224 */ /* 0x001fe400078e0015 */
[----:B---3--:R-:W-:-:S05]  /*1ac170*/  IMAD.X R21, R22, 0x1, R15, P2 ;  /* 0x0000000116157824 */ /* 0x008fca00010e060f */
[----:B------:R0:W-:Y:S04]  /*1ac180*/  STL.64 [R1+0x4318], R20 ;  /* 0x0043181401007387 */ /* 0x0001e80000100a00 */
[----:B0-----:R-:W4:Y:S01]  /*1ac190*/  LDL.LU.64 R20, [R1+0x8e98] ;  /* 0x008e980001147983 */ /* 0x001f220000300a00 */
[----:B------:R-:W-:-:S03]  /*1ac1a0*/  IMAD.X R17, R22, 0x1, R28, P3 ;  /* 0x0000000116117824 */ /* 0x000fc600018e061c */
[----:B------:R0:W-:Y:S01]  /*1ac1b0*/  STL.64 [R1+0x8e68], R14 ;  /* 0x008e680e01007387 */ /* 0x0001e20000100a00 */
[----:B------:R-:W-:-:S03]  /*1ac1c0*/  IMAD.X R19, R22, 0x1, R26, P4 ;  /* 0x0000000116137824 */ /* 0x000fc600020e061a */
[----:B0-----:R-:W2:Y:S04]  /*1ac1d0*/  LDL R14, [R1+0x404] ;  /* 0x00040400010e7983 */ /* 0x001ea80000100800 */
[----:B------:R-:W-:Y:S04]  /*1ac1e0*/  STL.64 [R1+0x8e60], R12 ;  /* 0x008e600c01007387 */ /* 0x000fe80000100a00 */
[----:B------:R0:W-:Y:S04]  /*1ac1f0*/  STL.64 [R1+0x4310], R16 ;  /* 0x0043101001007387 */ /* 0x0001e80000100a00 */
[----:B0-----:R-:W3:Y:S01]  /*1ac200*/  LDL.LU.64 R16, [R1+0x8e90] ;  /* 0x008e900001107983 */ /* 0x001ee20000300a00 */
[----:B----4-:R-:W-:-:S03]  /*1ac210*/  IADD3 R12, P2, PT, R25, R20, RZ ;  /* 0x00000014190c7210 */ /* 0x010fc60007f5e0ff */
[----:B------:R0:W-:Y:S04]  /*1ac220*/  STL.64 [R1+0x8e50], R20 ;  /* 0x008e501401007387 */ /* 0x0001e80000100a00 */
[----:B0-----:R-:W4:Y:S04]  /*1ac230*/  LDL.LU R20, [R1+0xd8] ;  /* 0x0000d80001147983 */ /* 0x001f280000300800 */
[----:B------:R-:W2:Y:S04]  /*1ac240*/  LDL.LU R22, [R1+0x8e88] ;  /* 0x008e880001167983 */ /* 0x000ea80000300800 */
[----:B------:R0:W-:Y:S04]  /*1ac250*/  STL.64 [R1+0x4308], R18 ;  /* 0x0043081201007387 */ /* 0x0001e80000100a00 */
[----:B0-----:R-:W3:Y:S01]  /*1ac260*/  LDL.LU.64 R18, [R1+0x8e80] ;  /* 0x008e800001127983 */ /* 0x001ee20000300a00 */
[----:B------:R-:W-:-:S03]  /*1ac270*/  IADD3 R24, P3, PT, R25, R21, RZ ;  /* 0x0000001519187210 */ /* 0x000fc60007f7e0ff */
[----:B------:R0:W-:Y:S02]  /*1ac280*/  STL.64 [R1+0x8e58], R26 ;  /* 0x008e581a01007387 */ /* 0x0001e40000100a00 */
[----:B0-----:R-:W-:Y:S01]  /*1ac290*/  IMAD.MOV.U32 R27, RZ, RZ, R3 ;  /* 0x000000ffff1b7224 */ /* 0x001fe200078e0003 */
[----:B----4-:R-:W-:-:S05]  /*1ac2a0*/  IADD3 R2, P4, PT, R20, R23, RZ ;  /* 0x0000001714027210 */ /* 0x010fca0007f9e0ff */
[C---:B--2---:R-:W-:Y:S02]  /*1ac2b0*/  IMAD.X R3, R14.reuse, 0x1, R22, P4 ;  /* 0x000000010e037824 */ /* 0x044fe400020e0616 */
[C---:B---3--:R-:W-:Y:S02]  /*1ac2c0*/  IMAD.X R13, R14.reuse, 0x1, R18, P2 ;  /* 0x000000010e0d7824 */ /* 0x048fe400010e0612 */
[----:B------:R-:W-:-:S03]  /*1ac2d0*/  IMAD.X R25, R14, 0x1, R19, P3 ;  /* 0x000000010e197824 */ /* 0x000fc600018e0613 */
[----:B------:R-:W-:Y:S01]  /*1ac2e0*/  STL.64 [R1+0x4300], R12 ;  /* 0x0043000c01007387 */ /* 0x000fe20000100a00 */
[----:B------:R-:W-:-:S03]  /*1ac2f0*/  IADD3 R14, P4, PT, R20, R17, RZ ;  /* 0x00000011140e7210 */ /* 0x000fc60007f9e0ff */
[----:B------:R0:W-:Y:S04]  /*1ac300*/  STL.64 [R1+0x42f8], R24 ;  /* 0x0042f81801007387 */ /* 0x0001e80000100a00 */
[----:B0-----:R-:W2:Y:S04]  /*1ac310*/  LDL.LU.64 R24, [R1+0x8e78] ;  /* 0x008e780001187983 */ /* 0x001ea80000300a00 */
[----:B------:R-:W-:Y:S04]  /*1ac320*/  STL.64 [R1+0x8e48], R18 ;  /* 0x008e481201007387 */ /* 0x000fe80000100a00 */
[----:B------:R0:W-:Y:S04]  /*1ac330*/  STL.64 [R1+0x42f0], R2 ;  /* 0x0042f00201007387 */ /* 0x0001e80000100a00 */
[----:B0-----:R-:W3:Y:S04]  /*1ac340*/  LDL.LU.64 R2, [R1+0x8e70] ;  /* 0x008e700001027983 */ /* 0x001ee80000300a00 */
[----:B------:R0:W-:Y:S04]  /*1ac350*/  STL [R1+0x8e40], R22 ;  /* 0x008e401601007387 */ /* 0x0001e80000100800 */
[----:B0-----:R-:W4:Y:S04]  /*1ac360*/  LDL.LU R22, [R1+0x404] ;  /* 0x0004040001167983 */ /* 0x001f280000300800 */
[----:B------:R0:W-:Y:S04]  /*1ac370*/  STL [R1+0x42d8], R14 ;  /* 0x0042d80e01007387 */ /* 0x0001e80000100800 */
[----:B0-----:R-:W4:Y:S01]  /*1ac380*/  LDL.LU.64 R14, [R1+0x8e68] ;  /* 0x008e6800010e7983 */ /* 0x001f220000300a00 */
[----:B------:R-:W-:-:S05]  /*1ac390*/  IADD3 R12, P2, PT, R20, R16, RZ ;  /* 0x00000010140c7210 */ /* 0x000fca0007f5e0ff */
[----:B----4-:R-:W-:-:S05]  /*1ac3a0*/  IMAD.X R13, R22, 0x1, R14, P2 ;  /* 0x00000001160d7824 */ /* 0x010fca00010e060e */
[----:B------:R0:W-:Y:S04]  /*1ac3b0*/  STL.64 [R1+0x42e8], R12 ;  /* 0x0042e80c01007387 */ /* 0x0001e80000100a00 */
[----:B0-----:R-:W4:Y:S01]  /*1ac3c0*/  LDL.LU.64 R12, [R1+0x8e60] ;  /* 0x008e6000010c7983 */ /* 0x001f220000300a00 */
[----:B--2---:R-:W-:Y:S01]  /*1ac3d0*/  IADD3 R26, P3, PT, R20, R25, RZ ;  /* 0x00000019141a7210 */ /* 0x004fe20007f7e0ff */
[----:B------:R-:W-:-:S04]  /*1ac3e0*/  IMAD.MOV.U32 R19, RZ, RZ, R27 ;  /* 0x000000ffff137224 */ /* 0x000fc800078e001b */
[----:B------:R-:W-:Y:S01]  /*1ac3f0*/  IMAD.X R27, R22, 0x1, R24, P3 ;  /* 0x00000001161b7824 */ /* 0x000fe200018e0618 */
[----:B----4-:R0:W-:Y:S04]  /*1ac400*/  STL.64 [R1+0x8e30], R12 ;  /* 0x008e300c01007387 */ /* 0x0101e80000100a00 */
[----:B0-----:R-:W2:Y:S04]  /*1ac410*/  LDL R13, [R1+0xdc] ;  /* 0x0000dc00010d7983 */ /* 0x001ea80000100800 */
[----:B------:R0:W-:Y:S04]  /*1ac420*/  STL.64 [R1+0x42e0], R26 ;  /* 0x0042e01a01007387 */ /* 0x0001e80000100a00 */
[----:B0-----:R-:W4:Y:S04]  /*1ac430*/  LDL.LU.64 R26, [R1+0x8e58] ;  /* 0x008e5800011a7983 */ /* 0x001f280000300a00 */
[----:B------:R0:W-:Y:S04]  /*1ac440*/  STL.64 [R1+0x8e38], R24 ;  /* 0x008e381801007387 */ /* 0x0001e80000100a00 */
[----:B0-----:R0:W2:Y:S01]  /*1ac450*/  LDL.64 R24, [R1+0x42d8] ;  /* 0x0042d80001187983 */ /* 0x0010a20000100a00 */
[----:B------:R-:W-:Y:S01]  /*1ac460*/  IADD3 R18, P2, PT, R20, R29, RZ ;  /* 0x0000001d14127210 */ /* 0x000fe20007f5e0ff */
[----:B------:R-:W-:-:S04]  /*1ac470*/  IMAD.MOV.U32 R12, RZ, RZ, R19 ;  /* 0x000000ffff0c7224 */ /* 0x000fc800078e0013 */
[----:B------:R-:W-:Y:S01]  /*1ac480*/  IMAD.X R19, R22, 0x1, R28, P2 ;  /* 0x0000000116137824 */ /* 0x000fe200010e061c */
[----:B----4-:R-:W-:-:S05]  /*1ac490*/  IADD3 R20, P3, PT, R20, R27, RZ ;  /* 0x0000001b14147210 */ /* 0x010fca0007f7e0ff */
[----:B------:R1:W-:Y:S04]  /*1ac4a0*/  STL [R1+0x42c8], R20 ;  /* 0x0042c81401007387 */ /* 0x0003e80000100800 */
[----:B-1----:R-:W4:Y:S01]  /*1ac4b0*/  LDL.LU.64 R20, [R1+0x8e50] ;  /* 0x008e500001147983 */ /* 0x002f220000300a00 */
[----:B--2---:R-:W-:-:S03]  /*1ac4c0*/  IMAD.X R25, R22, 0x1, R15, P4 ;  /* 0x0000000116197824 */ /* 0x004fc600020e060f */
[----:B------:R1:W-:Y:S04]  /*1ac4d0*/  STL.64 [R1+0x8e20], R14 ;  /* 0x008e200e01007387 */ /* 0x0003e80000100a00 */
[----:B-1----:R0:W2:Y:S04]  /*1ac4e0*/  LDL.64 R14, [R1+0x42c8] ;  /* 0x0042c800010e7983 */ /* 0x0020a80000100a00 */
[----:B------:R-:W-:Y:S04]  /*1ac4f0*/  STL [R1+0x42dc], R25 ;  /* 0x0042dc1901007387 */ /* 0x000fe80000100800 */
[----:B------:R1:W-:Y:S04]  /*1ac500*/  STL.64 [R1+0x42d0], R18 ;  /* 0x0042d01201007387 */ /* 0x0003e80000100a00 */
[----:B-1----:R-:W3:Y:S04]  /*1ac510*/  LDL.LU.64 R18, [R1+0x8e48] ;  /* 0x008e480001127983 */ /* 0x002ee80000300a00 */
[----:B------:R1:W-:Y:S04]  /*1ac520*/  STL.64 [R1+0x8e28], R28 ;  /* 0x008e281c01007387 */ /* 0x0003e80000100a00 */
[----:B-1----:R-:W3:Y:S01]  /*1ac530*/  LDL R28, [R1+0x400] ;  /* 0x00040000011c7983 */ /* 0x002ee20000100800 */
[----:B----4-:R-:W-:-:S03]  /*1ac540*/  IADD3 R24, P4, PT, R13, R20, RZ ;  /* 0x000000140d187210 */ /* 0x010fc60007f9e0ff */
[----:B------:R1:W-:Y:S01]  /*1ac550*/  STL [R1+0x8e10], R21 ;  /* 0x008e101501007387 */ /* 0x0003e20000100800 */
[----:B--2---:R-:W-:Y:S01]  /*1ac560*/  IMAD.MOV.U32 R15, RZ, RZ, R12 ;  /* 0x000000ffff0f7224 */ /* 0x004fe200078e000c */
[----:B------:R-:W-:Y:S02]  /*1ac570*/  IADD3 R12, P2, PT, R13, R21, RZ ;  /* 0x000000150d0c7210 */ /* 0x000fe40007f5e0ff */
[----:B-1----:R-:W2:Y:S01]  /*1ac580*/  LDL.LU R21, [R1+0xdc] ;  /* 0x0000dc0001157983 */ /* 0x002ea20000300800 */
[----:B------:R-:W-:Y:S02]  /*1ac590*/  IMAD.MOV.U32 R13, RZ, RZ, R15 ;  /* 0x000000ffff0d7224 */ /* 0x000fe400078e000f */
[----:B------:R-:W-:Y:S02]  /*1ac5a0*/  IMAD.X R15, R22, 0x1, R26, P3 ;  /* 0x00000001160f7824 */ /* 0x000fe400018e061a */
[----:B------:R-:W4:Y:S04]  /*1ac5b0*/  LDL.LU R22, [R1+0x8e40] ;  /* 0x008e400001167983 */ /* 0x000f280000300800 */
[----:B------:R1:W-:Y:S04]  /*1ac5c0*/  STL.64 [R1+0x8e18], R26 ;  /* 0x008e181a01007387 */ /* 0x0003e80000100a00 */
[----:B------:R-:W-:Y:S01]  /*1ac5d0*/  STL [R1+0x42cc], R15 ;  /* 0x0042cc0f01007387 */ /* 0x000fe20000100800 */
[----:B-1----:R-:W-:-:S02]  /*1ac5e0*/  IMAD.MOV.U32 R27, RZ, RZ, R13 ;  /* 0x000000ffff1b7224 */ /* 0x002fc400078e000d */
[C---:B---3--:R-:W-:Y:S02]  /*1ac5f0*/  IMAD.X R25, R28.reuse, 0x1, R18, P4 ;  /* 0x000000011c197824 */ /* 0x048fe400020e0612 */
[----:B------:R-:W-:-:S03]  /*1ac600*/  IMAD.X R13, R28, 0x1, R19, P2 ;  /* 0x000000011c0d7824 */ /* 0x000fc600010e0613 */
[----:B------:R1:W-:Y:S04]  /*1ac610*/  STL.64 [R1+0x42c0], R24 ;  /* 0x0042c01801007387 */ /* 0x0003e80000100a00 */
[----:B-1----:R-:W3:Y:S04]  /*1ac620*/  LDL.LU.64 R24, [R1+0x8e38] ;  /* 0x008e380001187983 */ /* 0x002ee80000300a00 */
[----:B------:R1:W-:Y:S04]  /*1ac630*/  STL.64 [R1+0x42b8], R12 ;  /* 0x0042b80c01007387 */ /* 0x0003e80000100a00 */
[----:B-1----:R-:W2:Y:S04]  /*1ac640*/  LDL.LU.64 R12, [R1+0x8e30] ;  /* 0x008e3000010c7983 */ /* 0x002ea80000300a00 */
[----:B--2---:R-:W-:Y:S04]  /*1ac650*/  STL.64 [R1+0x8e08], R12 ;  /* 0x008e080c01007387 */ /* 0x004fe80000100a00 */
[----:B------:R1:W-:Y:S04]  /*1ac660*/  STL [R1+0x8e00], R19 ;  /* 0x008e001301007387 */ /* 0x0003e80000100800 */
[----:B-1----:R-:W4:Y:S01]  /*1ac670*/  LDL.LU R19, [R1+0x400] ;  /* 0x0004000001137983 */ /* 0x002f220000300800 */
[----:B------:R-:W-:-:S02]  /*1ac680*/  IADD3 R14, P3, PT, R21, R23, RZ ;  /* 0x00000017150e7210 */ /* 0x000fc40007f7e0ff */
[----:B---3--:R-:W-:-:S05]  /*1ac690*/  IADD3 R28, P2, PT, R21, R25, RZ ;  /* 0x00000019151c7210 */ /* 0x008fca0007f5e0ff */
[----:B------:R1:W-:Y:S01]  /*1ac6a0*/  STL [R1+0x42a0], R28 ;  /* 0x0042a01c01007387 */ /* 0x0003e20000100800 */
[----:B------:R-:W-:-:S03]  /*1ac6b0*/  IADD3 R26, P4, PT, R21, R16, RZ ;  /* 0x00000010151a7210 */ /* 0x000fc60007f9e0ff */
[----:B-1----:R-:W2:Y:S01]  /*1ac6c0*/  LDL.LU.64 R28, [R1+0x8e28] ;  /* 0x008e2800011c7983 */ /* 0x002ea20000300a00 */
[----:B----4-:R-:W-:Y:S01]  /*1ac6d0*/  IMAD.X R15, R19, 0x1, R22, P3 ;  /* 0x00000001130f7824 */ /* 0x010fe200018e0616 */
[----:B------:R-:W-:-:S04]  /*1ac6e0*/  IADD3 R12, P3, PT, R21, R17, RZ ;  /* 0x00000011150c7210 */ /* 0x000fc80007f7e0ff */
[----:B------:R1:W-:Y:S04]  /*1ac6f0*/  STL.64 [R1+0x42b0], R14 ;  /* 0x0042b00e01007387 */ /* 0x0003e80000100a00 */
[----:B-1----:R-:W3:Y:S04]  /*1ac700*/  LDL.LU.64 R14, [R1+0x8e20] ;  /* 0x008e2000010e7983 */ /* 0x002ee80000300a00 */
[----:B------:R1:W-:Y:S04]  /*1ac710*/  STL.64 [R1+0x8df8], R16 ;  /* 0x008df81001007387 */ /* 0x0003e80000100a00 */
[----:B-1----:R0:W4:Y:S04]  /*1ac720*/  LDL.64 R16, [R1+0x42a0] ;  /* 0x0042a00001107983 */ /* 0x0021280000100a00 */
[----:B------:R-:W-:Y:S01]  /*1ac730*/  STL [R1+0x4298], R12 ;  /* 0x0042980c01007387 */ /* 0x000fe20000100800 */
[----:B----4-:R-:W-:-:S02]  /*1ac740*/  IMAD.MOV.U32 R17, RZ, RZ, R27 ;  /* 0x000000ffff117224 */ /* 0x010fc400078e001b */
[----:B---3--:R-:W-:-:S05]  /*1ac750*/  IMAD.X R27, R19, 0x1, R14, P4 ;  /* 0x00000001131b7824 */ /* 0x008fca00020e060e */
[----:B------:R1:W-:Y:S04]  /*1ac760*/  STL.64 [R1+0x42a8], R26 ;  /* 0x0042a81a01007387 */ /* 0x0003e80000100a00 */
[----:B-1----:R-:W3:Y:S01]  /*1ac770*/  LDL.LU.64 R26, [R1+0x8e18] ;  /* 0x008e1800011a7983 */ /* 0x002ee20000300a00 */
[----:B------:R-:W-:Y:S02]  /*1ac780*/  IMAD.MOV.U32 R13, RZ, RZ, R17 ;  /* 0x000000ffff0d7224 */ /* 0x000fe400078e0011 */
[----:B------:R-:W-:Y:S01]  /*1ac790*/  IMAD.X R17, R19, 0x1, R24, P2 ;  /* 0x0000000113117824 */ /* 0x000fe200010e0618 */
[----:B------:R1:W-:Y:S01]  /*1ac7a0*/  STL.64 [R1+0x8df0], R24 ;  /* 0x008df01801007387 */ /* 0x0003e20000100a00 */
[----:B--2---:R-:W-:-:S03]  /*1ac7b0*/  IADD3 R12, P4, PT, R21, R29, RZ ;  /* 0x0000001d150c7210 */ /* 0x004fc60007f9e0ff */
[----:B-1----:R0:W2:Y:S04]  /*1ac7c0*/  LDL.64 R24, [R1+0x4298] ;  /* 0x0042980001187983 */ /* 0x0020a80000100a00 */
[----:B------:R1:W-:Y:S01]  /*1ac7d0*/  STL [R1+0x42a4], R17 ;  /* 0x0042a41101007387 */ /* 0x0003e20000100800 */
[----:B---3--:R-:W-:-:S03]  /*1ac7e0*/  IADD3 R16, P2, PT, R21, R27, RZ ;  /* 0x0000001b15107210 */ /* 0x008fc60007f5e0ff */
[----:B------:R-:W3:Y:S04]  /*1ac7f0*/  LDL.LU R21, [R1+0x8e10] ;  /* 0x008e100001157983 */ /* 0x000ee80000300800 */
[----:B-1----:R-:W3:Y:S04]  /*1ac800*/  LDL R17, [R1+0xe0] ;  /* 0x0000e00001117983 */ /* 0x002ee80000100800 */
[----:B------:R-:W-:Y:S01]  /*1ac810*/  STL.64 [R1+0x8de0], R14 ;  /* 0x008de00e01007387 */ /* 0x000fe20000100a00 */
[----:B--2---:R-:W-:-:S03]  /*1ac820*/  IMAD.X R25, R19, 0x1, R15, P3 ;  /* 0x0000000113197824 */ /* 0x004fc600018e060f */
[----:B------:R-:W-:Y:S04]  /*1ac830*/  STL [R1+0x8de8], R15 ;  /* 0x008de80f01007387 */ /* 0x000fe80000100800 */
[----:B------:R1:W-:Y:S02]  /*1ac840*/  STL [R1+0x429c], R25 ;  /* 0x00429c1901007387 */ /* 0x0003e40000100800 */
[----:B-1----:R-:W-:Y:S02]  /*1ac850*/  IMAD.MOV.U32 R25, RZ, RZ, R13 ;  /* 0x000000ffff197224 */ /* 0x002fe400078e000d */
[----:B------:R-:W-:-:S05]  /*1ac860*/  IMAD.X R13, R19, 0x1, R28, P4 ;  /* 0x00000001130d7824 */ /* 0x000fca00020e061c */
[----:B------:R1:W-:Y:S04]  /*1ac870*/  STL.64 [R1+0x4290], R12 ;  /* 0x0042900c01007387 */ /* 0x0003e80000100a00 */
[----:B-1----:R-:W2:Y:S04]  /*1ac880*/  LDL.LU.64 R12, [R1+0x8e08] ;  /* 0x008e0800010c7983 */ /* 0x002ea80000300a00 */
[----:B------:R-:W-:Y:S01]  /*1ac890*/  STL.64 [R1+0x8dd8], R28 ;  /* 0x008dd81c01007387 */ /* 0x000fe20000100a00 */
[C---:B---3--:R-:W-:Y:S02]  /*1ac8a0*/  IADD3 R14, P4, PT, R17.reuse, R21, RZ ;  /* 0x00000015110e7210 */ /* 0x048fe40007f9e0ff */
[----:B------:R-:W-:Y:S01]  /*1ac8b0*/  IADD3 R24, P3, PT, R17, R20, RZ ;  /* 0x0000001411187210 */ /* 0x000fe20007f7e0ff */
[----:B------:R-:W-:-:S02]  /*1ac8c0*/  IMAD.X R17, R19, 0x1, R26, P2 ;  /* 0x0000000113117824 */ /* 0x000fc400010e061a */
[----:B------:R-:W-:Y:S04]  /*1ac8d0*/  STL [R1+0x4278], R14 ;  /* 0x0042780e01007387 */ /* 0x000fe80000100800 */
[----:B------:R1:W-:Y:S04]  /*1ac8e0*/  STL.64 [R1+0x8dc8], R20 ;  /* 0x008dc81401007387 */ /* 0x0003e80000100a00 */
[----:B-1----:R-:W3:Y:S04]  /*1ac8f0*/  LDL.LU R20, [R1+0xe0] ;  /* 0x0000e00001147983 */ /* 0x002ee80000300800 */
[----:B------:R-:W4:Y:S04]  /*1ac900*/  LDL.LU R19, [R1+0x8e00] ;  /* 0x008e000001137983 */ /* 0x000f280000300800 */
[----:B------:R1:W-:Y:S04]  /*1ac910*/  STL.64 [R1+0x4288], R16 ;  /* 0x0042881001007387 */ /* 0x0003e80000100a00 */
[----:B-1----:R-:W2:Y:S04]  /*1ac920*/  LDL.LU.64 R16, [R1+0x8df8] ;  /* 0x008df80001107983 */ /* 0x002ea80000300a00 */
[----:B------:R1:W-:Y:S04]  /*1ac930*/  STL.64 [R1+0x8dd0], R26 ;  /* 0x008dd01a01007387 */ /* 0x0003e80000100a00 */
[----:B-1----:R0:W2:Y:S01]  /*1ac940*/  LDL.64 R26, [R1+0x4278] ;  /* 0x00427800011a7983 */ /* 0x0020a20000100a00 */
[----:B------:R-:W-:-:S03]  /*1ac950*/  IMAD.MOV.U32 R15, RZ, RZ, R25 ;  /* 0x000000ffff0f7224 */ /* 0x000fc600078e0019 */
[----:B--2---:R-:W2:Y:S02]  /*1ac960*/  LDL R27, [R1+0x3fc] ;  /* 0x0003fc00011b7983 */ /* 0x004ea40000100800 */
[C---:B--2---:R-:W-:Y:S02]  /*1ac970*/  IMAD.X R25, R27.reuse, 0x1, R18, P3 ;  /* 0x000000011b197824 */ /* 0x044fe400018e0612 */
[----:B----4-:R-:W-:-:S03]  /*1ac980*/  IMAD.X R27, R27, 0x1, R19, P4 ;  /* 0x000000011b1b7824 */ /* 0x010fc600020e0613 */
[----:B------:R1:W-:Y:S04]  /*1ac990*/  STL.64 [R1+0x4280], R24 ;  /* 0x0042801801007387 */ /* 0x0003e80000100a00 */
[----:B-1----:R-:W2:Y:S04]  /*1ac9a0*/  LDL.LU.64 R24, [R1+0x8df0] ;  /* 0x008df00001187983 */ /* 0x002ea80000300a00 */
[----:B------:R-:W-:Y:S04]  /*1ac9b0*/  STL [R1+0x427c], R27 ;  /* 0x00427c1b01007387 */ /* 0x000fe80000100800 */
[----:B------:R1:W-:Y:S04]  /*1ac9c0*/  STL [R1+0x8db0], R19 ;  /* 0x008db01301007387 */ /* 0x0003e80000100800 */
[----:B-1----:R-:W4:Y:S01]  /*1ac9d0*/  LDL.LU R19, [R1+0x3fc] ;  /* 0x0003fc0001137983 */ /* 0x002f220000300800 */
[----:B---3--:R-:W-:Y:S01]  /*1ac9e0*/  IADD3 R14, P2, PT, R20, R23, RZ ;  /* 0x00000017140e7210 */ /* 0x008fe20007f5e0ff */
[----:B------:R-:W-:-:S04]  /*1ac9f0*/  IMAD.MOV.U32 R29, RZ, RZ, R15 ;  /* 0x000000ffff1d7224 */ /* 0x000fc800078e000f */
[----:B----4-:R-:W-:-:S05]  /*1aca00*/  IMAD.X R15, R19, 0x1, R22, P2 ;  /* 0x00000001130f7824 */ /* 0x010fca00010e0616 */
[----:B------:R1:W-:Y:S04]  /*1aca10*/  STL.64 [R1+0x4270], R14 ;  /* 0x0042700e01007387 */ /* 0x0003e80000100a00 */
[----:B-1----:R0:W3:Y:S01]  /*1aca20*/  LDL.LU R15, [R1+0x8de8] ;  /* 0x008de800010f7983 */ /* 0x0020e20000300800 */
[----:B------:R-:W-:-:S03]  /*1aca30*/  IADD3 R14, P2, PT, R20, R17, RZ ;  /* 0x00000011140e7210 */ /* 0x000fc60007f5e0ff */
[----:B------:R1:W-:Y:S01]  /*1aca40*/  STL.64 [R1+0x8db8], R22 ;  /* 0x008db81601007387 */ /* 0x0003e20000100a00 */
[----:B------:R-:W-:-:S03]  /*1aca50*/  IADD3 R28, P3, PT, R20, R16, RZ ;  /* 0x00000010141c7210 */ /* 0x000fc60007f7e0ff */
[----:B-1----:R-:W4:Y:S04]  /*1aca60*/  LDL R22, [R1+0xe4] ;  /* 0x0000e40001167983 */ /* 0x002f280000100800 */
[----:B------:R3:W-:Y:S04]  /*1aca70*/  STL [R1+0x4258], R14 ;  /* 0x0042580e01007387 */ /* 0x0007e80000100800 */
[----:B---3--:R-:W3:Y:S04]  /*1aca80*/  LDL.LU.64 R14, [R1+0x8de0] ;  /* 0x008de000010e7983 */ /* 0x008ee80000300a00 */
[----:B------:R1:W-:Y:S04]  /*1aca90*/  STL.64 [R1+0x8da8], R16 ;  /* 0x008da81001007387 */ /* 0x0003e80000100a00 */
[----:B-1----:R0:W3:Y:S01]  /*1acaa0*/  LDL.64 R16, [R1+0x4258] ;  /* 0x0042580001107983 */ /* 0x0020e20000100a00 */
[----:B--2---:R-:W-:-:S05]  /*1acab0*/  IADD3 R26, P4, PT, R20, R25, RZ ;  /* 0x00000019141a7210 */ /* 0x004fca0007f9e0ff */
[C---:B------:R-:W-:Y:S02]  /*1acac0*/  IMAD.X R27, R19.reuse, 0x1, R24, P4 ;  /* 0x00000001131b7824 */ /* 0x040fe400020e0618 */
[----:B---3--:R-:W-:Y:S02]  /*1acad0*/  IMAD.MOV.U32 R17, RZ, RZ, R29 ;  /* 0x000000ffff117224 */ /* 0x008fe400078e001d */
[----:B------:R-:W-:-:S05]  /*1acae0*/  IMAD.X R29, R19, 0x1, R14, P3 ;  /* 0x00000001131d7824 */ /* 0x000fca00018e060e */
[----:B------:R1:W-:Y:S04]  /*1acaf0*/  STL.64 [R1+0x4268], R28 ;  /* 0x0042681c01007387 */ /* 0x0003e80000100a00 */
[----:B-1----:R-:W2:Y:S04]  /*1acb00*/  LDL.LU.64 R28, [R1+0x8dd8] ;  /* 0x008dd800011c7983 */ /* 0x002ea80000300a00 */
[----:B------:R-:W-:Y:S04]  /*1acb10*/  STL.64 [R1+0x8dc0], R12 ;  /* 0x008dc00c01007387 */ /* 0x000fe80000100a00 */
[----:B------:R1:W-:Y:S04]  /*1acb20*/  STL.64 [R1+0x4260], R26 ;  /* 0x0042601a01007387 */ /* 0x0003e80000100a00 */
[----:B-1----:R-:W3:Y:S04]  /*1acb30*/  LDL.LU.64 R26, [R1+0x8dd0] ;  /* 0x008dd000011a7983 */ /* 0x002ee80000300a00 */
[----:B------:R1:W-:Y:S02]  /*1acb40*/  STL.64 [R1+0x8da0], R24 ;  /* 0x008da01801007387 */ /* 0x0003e40000100a00 */
[----:B-1----:R-:W-:-:S02]  /*1acb50*/  IMAD.MOV.U32 R24, RZ, RZ, R17 ;  /* 0x000000ffff187224 */ /* 0x002fc400078e0011 */
[----:B------:R-:W-:Y:S01]  /*1acb60*/  IMAD.X R17, R19, 0x1, R15, P2 ;  /* 0x0000000113117824 */ /* 0x000fe200010e060f */
[C---:B--2---:R-:W-:Y:S02]  /*1acb70*/  IADD3 R12, P3, PT, R20.reuse, R29, RZ ;  /* 0x0000001d140c7210 */ /* 0x044fe40007f7e0ff */
[----:B---3--:R-:W-:-:S05]  /*1acb80*/  IADD3 R20, P4, PT, R20, R27, RZ ;  /* 0x0000001b14147210 */ /* 0x008fca0007f9e0ff */
[----:B------:R1:W-:Y:S04]  /*1acb90*/  STL [R1+0x4248], R20 ;  /* 0x0042481401007387 */ /* 0x0003e80000100800 */
[----:B-1----:R-:W4:Y:S04]  /*1acba0*/  LDL.LU.64 R20, [R1+0x8dc8] ;  /* 0x008dc80001147983 */ /* 0x002f280000300a00 */
[----:B------:R-:W-:Y:S04]  /*1acbb0*/  STL [R1+0x425c], R17 ;  /* 0x00425c1101007387 */ /* 0x000fe80000100800 */
[----:B------:R-:W-:Y:S04]  /*1acbc0*/  STL.64 [R1+0x8d90], R14 ;  /* 0x008d900e01007387 */ /* 0x000fe80000100a00 */
[----:B------:R1:W-:Y:S04]  /*1acbd0*/  STL [R1+0x8d98], R15 ;  /* 0x008d980f01007387 */ /* 0x0003e80000100800 */
[----:B-1----:R0:W2:Y:S01]  /*1acbe0*/  LDL.64 R14, [R1+0x4248] ;  /* 0x00424800010e7983 */ /* 0x0020a20000100a00 */
[----:B------:R-:W-:-:S05]  /*1acbf0*/  IMAD.X R13, R19, 0x1, R28, P3 ;  /* 0x00000001130d7824 */ /* 0x000fca00018e061c */
[----:B------:R1:W-:Y:S04]  /*1acc00*/  STL.64 [R1+0x4250], R12 ;  /* 0x0042500c01007387 */ /* 0x0003e80000100a00 */
[----:B-1----:R-:W3:Y:S01]  /*1acc10*/  LDL.LU.64 R12, [R1+0x8dc0] ;  /* 0x008dc000010c7983 */ /* 0x002ee20000300a00 */
[C---:B----4-:R-:W-:Y:S02]  /*1acc20*/  IADD3 R16, P2, PT, R22.reuse, R20, RZ ;  /* 0x0000001416107210 */ /* 0x050fe40007f5e0ff */
[----:B------:R-:W-:-:S05]  /*1acc30*/  IADD3 R22, P3, PT, R22, R21, RZ ;  /* 0x0000001516167210 */ /* 0x000fca0007f7e0ff */
[----:B------:R1:W-:Y:S04]  /*1acc40*/  STL [R1+0x4238], R22 ;  /* 0x0042381601007387 */ /* 0x0003e80000100800 */
[----:B-1----:R-:W4:Y:S04]  /*1acc50*/  LDL.LU.64 R22, [R1+0x8db8] ;  /* 0x008db80001167983 */ /* 0x002f280000300a00 */
[----:B------:R1:W-:Y:S01]  /*1acc60*/  STL.64 [R1+0x8d80], R20 ;  /* 0x008d801401007387 */ /* 0x0003e20000100a00 */
[----:B--2---:R-:W-:-:S03]  /*1acc70*/  IMAD.X R15, R19, 0x1, R26, P4 ;  /* 0x00000001130f7824 */ /* 0x004fc600020e061a */
[----:B-1----:R-:W2:Y:S04]  /*1acc80*/  LDL.LU R20, [R1+0xe4] ;  /* 0x0000e40001147983 */ /* 0x002ea80000300800 */
[----:B------:R-:W2:Y:S04]  /*1acc90*/  LDL.LU R19, [R1+0x8db0] ;  /* 0x008db00001137983 */ /* 0x000ea80000300800 */
[----:B------:R1:W-:Y:S04]  /*1acca0*/  STL.64 [R1+0x8d88], R26 ;  /* 0x008d881a01007387 */ /* 0x0003e80000100a00 */
[----:B-1----:R0:W2:Y:S04]  /*1accb0*/  LDL.64 R26, [R1+0x4238] ;  /* 0x00423800011a7983 */ /* 0x0020a80000100a00 */
[----:B--2---:R-:W2:Y:S04]  /*1accc0*/  LDL R27, [R1+0x3f8] ;  /* 0x0003f800011b7983 */ /* 0x004ea80000100800 */
[----:B------:R-:W-:Y:S01]  /*1accd0*/  STL [R1+0x424c], R15 ;  /* 0x00424c0f01007387 */ /* 0x000fe20000100800 */
[----:B--2---:R-:W-:-:S05]  /*1acce0*/  IMAD.X R17, R27, 0x1, R18, P2 ;  /* 0x000000011b117824 */ /* 0x004fca00010e0612 */
[----:B------:R1:W-:Y:S04]  /*1accf0*/  STL.64 [R1+0x4240], R16 ;  /* 0x0042401001007387 */ /* 0x0003e80000100a00 */
[----:B-1----:R-:W2:Y:S01]  /*1acd00*/  LDL.LU.64 R16, [R1+0x8da8] ;  /* 0x008da80001107983 */ /* 0x002ea20000300a00 */
[----:B------:R-:W-:Y:S02]  /*1acd10*/  IMAD.MOV.U32 R15, RZ, RZ, R24 ;  /* 0x000000ffff0f7224 */ /* 0x000fe400078e0018 */
[----:B------:R-:W-:Y:S01]  /*1acd20*/  IMAD.X R27, R27, 0x1, R19, P3 ;  /* 0x000000011b1b7824 */ /* 0x000fe200018e0613 */
[----:B--2---:R-:W-:-:S05]  /*1acd30*/  IADD3 R24, P2, PT, R20, R16, RZ ;  /* 0x0000001014187210 */ /* 0x004fca0007f5e0ff */
[----:B------:R1:W-:Y:S04]  /*1acd40*/  STL [R1+0x4228], R24 ;  /* 0x0042281801007387 */ /* 0x0003e80000100800 */
[----:B-1----:R-:W2:Y:S04]  /*1acd50*/  LDL.LU.64 R24, [R1+0x8da0] ;  /* 0x008da00001187983 */ /* 0x002ea80000300a00 */
[----:B------:R1:W-:Y:S04]  /*1acd60*/  STL [R1+0x8d70], R19 ;  /* 0x008d701301007387 */ /* 0x0003e80000100800 */
[----:B------:R0:W-:Y:S04]  /*1acd70*/  STL [R1+0x423c], R27 ;  /* 0x00423c1b01007387 */ /* 0x0001e80000100800 */
[----:B-1----:R-:W2:Y:S01]  /*1acd80*/  LDL.LU R19, [R1+0x3f8] ;  /* 0x0003f80001137983 */ /* 0x002ea20000300800 */
[----:B----4-:R-:W-:Y:S01]  /*1acd90*/  IADD3 R14, P4, PT, R20, R23, RZ ;  /* 0x00000017140e7210 */ /* 0x010fe20007f9e0ff */
[----:B0-----:R-:W-:-:S04]  /*1acda0*/  IMAD.MOV.U32 R27, RZ, RZ, R15 ;  /* 0x000000ffff1b7224 */ /* 0x001fc800078e000f */
[----:B--2---:R-:W-:-:S05]  /*1acdb0*/  IMAD.X R15, R19, 0x1, R22, P4 ;  /* 0x00000001130f7824 */ /* 0x004fca00020e0616 */
[----:B------:R0:W-:Y:S04]  /*1acdc0*/  STL.64 [R1+0x4230], R14 ;  /* 0x0042300e01007387 */ /* 0x0001e80000100a00 */
[----:B0-----:R0:W2:Y:S01]  /*1acdd0*/  LDL.LU R15, [R1+0x8d98] ;  /* 0x008d9800010f7983 */ /* 0x0010a20000300800 */
[----:B------:R-:W-:-:S03]  /*1acde0*/  IADD3 R14, P4, PT, R20, R17, RZ ;  /* 0x00000011140e7210 */ /* 0x000fc60007f9e0ff */
[----:B------:R1:W-:Y:S04]  /*1acdf0*/  STL.64 [R1+0x8d78], R22 ;  /* 0x008d781601007387 */ /* 0x0003e80000100a00 */
[----:B-1----:R0:W4:Y:S04]  /*1ace00*/  LDL.64 R22, [R1+0x4228] ;  /* 0x0042280001167983 */ /* 0x0021280000100a00 */
[----:B------:R2:W-:Y:S04]  /*1ace10*/  STL [R1+0x4218], R14 ;  /* 0x0042180e01007387 */ /* 0x0005e80000100800 */
[----:B--2---:R-:W4:Y:S01]  /*1ace20*/  LDL.LU.64 R14, [R1+0x8d90] ;  /* 0x008d9000010e7983 */ /* 0x004f220000300a00 */
[----:B------:R-:W-:-:S03]  /*1ace30*/  IADD3 R26, P3, PT, R20, R25, RZ ;  /* 0x00000019141a7210 */ /* 0x000fc60007f7e0ff */
[----:B------:R1:W-:Y:S04]  /*1ace40*/  STL.64 [R1+0x8d68], R16 ;  /* 0x008d681001007387 */ /* 0x0003e80000100a00 */
[----:B-1----:R0:W2:Y:S01]  /*1ace50*/  LDL.64 R16, [R1+0x4218] ;  /* 0x0042180001107983 */ /* 0x0020a20000100a00 */
[----:B----4-:R-:W-:-:S05]  /*1ace60*/  IMAD.X R23, R19, 0x1, R14, P2 ;  /* 0x0000000113177824 */ /* 0x010fca00010e060e */
[----:B------:R1:W-:Y:S02]  /*1ace70*/  STL [R1+0x422c], R23 ;  /* 0x00422c1701007387 */ /* 0x0003e40000100800 */
[----:B-1----:R-:W-:Y:S02]  /*1ace80*/  IMAD.MOV.U32 R23, RZ, RZ, R27 ;  /* 0x000000ffff177224 */ /* 0x002fe400078e001b */
[----:B------:R-:W-:-:S05]  /*1ace90*/  IMAD.X R27, R19, 0x1, R24, P3 ;  /* 0x00000001131b7824 */ /* 0x000fca00018e0618 */
[----:B------:R1:W-:Y:S04]  /*1acea0*/  STL.64 [R1+0x4220], R26 ;  /* 0x0042201a01007387 */ /* 0x0003e80000100a00 */
[----:B-1----:R-:W4:Y:S01]  /*1aceb0*/  LDL.LU.64 R26, [R1+0x8d88] ;  /* 0x008d8800011a7983 */ /* 0x002f220000300a00 */
[----:B------:R-:W-:-:S03]  /*1acec0*/  IADD3 R22, P2, PT, R20, R29, RZ ;  /* 0x0000001d14167210 */ /* 0x000fc60007f5e0ff */
[----:B------:R1:W-:Y:S01]  /*1aced0*/  STL.64 [R1+0x8d58], R24 ;  /* 0x008d581801007387 */ /* 0x0003e20000100a00 */
[----:B--2---:R-:W-:-:S03]  /*1acee0*/  IMAD.X R17, R19, 0x1, R15, P4 ;  /* 0x0000000113117824 */ /* 0x004fc600020e060f */
[----:B-1----:R-:W2:Y:S01]  /*1acef0*/  LDL R25, [R1+0xe8] ;  /* 0x0000e80001197983 */ /* 0x002ea20000100800 */
[----:B----4-:R-:W-:-:S05]  /*1acf00*/  IADD3 R20, P3, PT, R20, R27, RZ ;  /* 0x0000001b14147210 */ /* 0x010fca0007f7e0ff */
[----:B------:R1:W-:Y:S04]  /*1acf10*/  STL [R1+0x4208], R20 ;  /* 0x0042081401007387 */ /* 0x0003e80000100800 */
[----:B-1----:R-:W2:Y:S04]  /*1acf20*/  LDL.LU.64 R20, [R1+0x8d80] ;  /* 0x008d800001147983 */ /* 0x002ea80000300a00 */
[----:B------:R1:W-:Y:S04]  /*1acf30*/  STL.64 [R1+0x8d50], R14 ;  /* 0x008d500e01007387 */ /* 0x0003e80000100a00 */
[----:B-1----:R0:W4:Y:S04]  /*1acf40*/  LDL.64 R14, [R1+0x4208] ;  /* 0x00420800010e7983 */ /* 0x0021280000100a00 */
[----:B------:R-:W-:Y:S04]  /*1acf50*/  STL [R1+0x421c], R17 ;  /* 0x00421c1101007387 */ /* 0x000fe80000100800 */
[----:B---3--:R1:W-:Y:S04]  /*1acf60*/  STL.64 [R1+0x8d60], R12 ;  /* 0x008d600c01007387 */ /* 0x0083e80000100a00 */
[----:B-1----:R-:W3:Y:S01]  /*1acf70*/  LDL R12, [R1+0x3f4] ;  /* 0x0003f400010c7983 */ /* 0x002ee20000100800 */
[----:B------:R-:W-:-:S02]  /*1acf80*/  IMAD.MOV.U32 R17, RZ, RZ, R23 ;  /* 0x000000ffff117224 */ /* 0x000fc400078e0017 */
[----:B------:R-:W-:-:S05]  /*1acf90*/  IMAD.X R23, R19, 0x1, R28, P2 ;  /* 0x0000000113177824 */ /* 0x000fca00010e061c */
[----:B------:R1:W-:Y:S04]  /*1acfa0*/  STL.64 [R1+0x4210], R22 ;  /* 0x0042101601007387 */ /* 0x0003e80000100a00 */
[----:B-1----:R-:W3:Y:S01]  /*1acfb0*/  LDL.LU.64 R22, [R1+0x8d78] ;  /* 0x008d780001167983 */ /* 0x002ee20000300a00 */
[C---:B--2---:R-:W-:Y:S02]  /*1acfc0*/  IADD3 R16, P4, PT, R25.reuse, R20, RZ ;  /* 0x0000001419107210 */ /* 0x044fe40007f9e0ff */
[----:B------:R-:W-:Y:S01]  /*1acfd0*/  IADD3 R24, P2, PT, R25, R21, RZ ;  /* 0x0000001519187210 */ /* 0x000fe20007f5e0ff */
[----:B------:R1:W-:Y:S04]  /*1acfe0*/  STL [R1+0x8d48], R21 ;  /* 0x008d481501007387 */ /* 0x0003e80000100800 */
[----:B-1----:R-:W2:Y:S01]  /*1acff0*/  LDL.LU R21, [R1+0xe8] ;  /* 0x0000e80001157983 */ /* 0x002ea20000300800 */
[----:B----4-:R-:W-:-:S03]  /*1ad000*/  IMAD.X R15, R19, 0x1, R26, P3 ;  /* 0x00000001130f7824 */ /* 0x010fc600018e061a */
[----:B------:R-:W4:Y:S04]  /*1ad010*/  LDL.LU R19, [R1+0x8d70] ;  /* 0x008d700001137983 */ /* 0x000f280000300800 */
[----:B------:R1:W-:Y:S02]  /*1ad020*/  STL [R1+0x420c], R15 ;  /* 0x00420c0f01007387 */ /* 0x0003e40000100800 */
[----:B-1----:R-:W-:Y:S02]  /*1ad030*/  IMAD.MOV.U32 R15, RZ, RZ, R17 ;  /* 0x000000ffff0f7224 */ /* 0x002fe400078e0011 */
[----:B---3--:R-:W-:-:S05]  /*1ad040*/  IMAD.X R17, R12, 0x1, R18, P4 ;  /* 0x000000010c117824 */ /* 0x008fca00020e0612 */
[----:B------:R1:W-:Y:S04]  /*1ad050*/  STL.64 [R1+0x4200], R16 ;  /* 0x0042001001007387 */ /* 0x0003e80000100a00 */
[----:B-1----:R-:W2:Y:S02]  /*1ad060*/  LDL.LU.64 R16, [R1+0x8d68] ;  /* 0x008d680001107983 */ /* 0x002ea40000300a00 */
[----:B--2---:R-:W-:-:S05]  /*1ad070*/  IADD3 R12, P4, PT, R21, R16, RZ ;  /* 0x00000010150c7210 */ /* 0x004fca0007f9e0ff */
[----:B------:R1:W-:Y:S04]  /*1ad080*/  STL [R1+0x41e8], R12 ;  /* 0x0041e80c01007387 */ /* 0x0003e80000100800 */
[----:B-1----:R-:W2:Y:S04]  /*1ad090*/  LDL.LU.64 R12, [R1+0x8d60] ;  /* 0x008d6000010c7983 */ /* 0x002ea80000300a00 */
[----:B------:R1:W-:Y:S04]  /*1ad0a0*/  STL [R1+0x8d38], R16 ;  /* 0x008d381001007387 */ /* 0x0003e80000100800 */
[----:B-1----:R-:W4:Y:S01]  /*1ad0b0*/  LDL.LU R16, [R1+0x3f4] ;  /* 0x0003f40001107983 */ /* 0x002f220000300800 */
[----:B------:R-:W-:Y:S01]  /*1ad0c0*/  IADD3 R14, P3, PT, R21, R23, RZ ;  /* 0x00000017150e7210 */ /* 0x000fe20007f7e0ff */
[----:B----4-:R-:W-:-:S05]  /*1ad0d0*/  IMAD.X R25, R16, 0x1, R19, P2 ;  /* 0x0000000110197824 */ /* 0x010fca00010e0613 */
[----:B------:R1:W-:Y:S04]  /*1ad0e0*/  STL.64 [R1+0x41f8], R24 ;  /* 0x0041f81801007387 */ /* 0x0003e80000100a00 */
[----:B-1----:R-:W3:Y:S04]  /*1ad0f0*/  LDL.LU.64 R24, [R1+0x8d58] ;  /* 0x008d580001187983 */ /* 0x002ee80000300a00 */
[----:B------:R1:W-:Y:S02]  /*1ad100*/  STL.64 [R1+0x8d30], R18 ;  /* 0x008d301201007387 */ /* 0x0003e40000100a00 */
[----:B-1----:R-:W-:-:S02]  /*1ad110*/  IMAD.MOV.U32 R19, RZ, RZ, R15 ;  /* 0x000000ffff137224 */ /* 0x002fc400078e000f */
[----:B------:R-:W-:-:S05]  /*1ad120*/  IMAD.X R15, R16, 0x1, R22, P3 ;  /* 0x00000001100f7824 */ /* 0x000fca00018e0616 */
[----:B------:R1:W-:Y:S04]  /*1ad130*/  STL.64 [R1+0x41f0], R14 ;  /* 0x0041f00e01007387 */ /* 0x0003e80000100a00 */
[----:B-1----:R-:W4:Y:S04]  /*1ad140*/  LDL.LU.64 R14, [R1+0x8d50] ;  /* 0x008d5000010e7983 */ /* 0x002f280000300a00 */
[----:B------:R1:W-:Y:S04]  /*1ad150*/  STL.64 [R1+0x8d40], R22 ;  /* 0x008d401601007387 */ /* 0x0003e80000100a00 */
[----:B-1----:R0:W2:Y:S04]  /*1ad160*/  LDL.64 R22, [R1+0x41e8] ;  /* 0x0041e80001167983 */ /* 0x0020a80000100a00 */
[----:B--2---:R-:W2:Y:S04]  /*1ad170*/  LDL.LU R23, [R1+0xec] ;  /* 0x0000ec0001177983 */ /* 0x004ea80000300800 */
[----:B------:R1:W-:Y:S01]  /*1ad180*/  STL.64 [R1+0x8d28], R12 ;  /* 0x008d280c01007387 */ /* 0x0003e20000100a00 */
[----:B---3--:R-:W-:-:S02]  /*1ad190*/  IADD3 R18, P2, PT, R21, R25, RZ ;  /* 0x0000001915127210 */ /* 0x008fc40007f5e0ff */
[----:B-1----:R-:W-:Y:S01]  /*1ad1a0*/  IADD3 R12, P3, PT, R21, R17, RZ ;  /* 0x00000011150c7210 */ /* 0x002fe20007f7e0ff */
[----:B--2---:R-:W-:Y:S02]  /*1ad1b0*/  IMAD.MOV.U32 R13, RZ, RZ, R23 ;  /* 0x000000ffff0d7224 */ /* 0x004fe400078e0017 */
[----:B----4-:R-:W-:-:S05]  /*1ad1c0*/  IMAD.X R23, R16, 0x1, R14, P4 ;  /* 0x0000000110177824 */ /* 0x010fca00020e060e */
[----:B------:R1:W-:Y:S04]  /*1ad1d0*/  STL [R1+0x41ec], R23 ;  /* 0x0041ec1701007387 */ /* 0x0003e80000100800 */
[----:B------:R-:W-:Y:S01]  /*1ad1e0*/  STL.64 [R1+0x8d20], R24 ;  /* 0x008d201801007387 */ /* 0x000fe20000100a00 */
[----:B------:R-:W-:Y:S01]  /*1ad1f0*/  IADD3 R22, P4, PT, R21, R29, RZ ;  /* 0x0000001d15167210 */ /* 0x000fe20007f9e0ff */
[----:B-1----:R-:W-:Y:S02]  /*1ad200*/  IMAD.MOV.U32 R23, RZ, RZ, R19 ;  /* 0x000000ffff177224 */ /* 0x002fe400078e0013 */
[----:B------:R-:W-:-:S05]  /*1ad210*/  IMAD.X R19, R16, 0x1, R24, P2 ;  /* 0x0000000110137824 */ /* 0x000fca00010e0618 */
[----:B------:R1:W-:Y:S02]  /*1ad220*/  STL.64 [R1+0x41e0], R18 ;  /* 0x0041e01201007387 */ /* 0x0003e40000100a00 */
[----:B-1----:R-:W-:Y:S01]  /*1ad230*/  IADD3 R18, P2, PT, R21, R27, RZ ;  /* 0x0000001b15127210 */ /* 0x002fe20007f5e0ff */
[----:B------:R-:W-:Y:S01]  /*1ad240*/  IMAD.MOV.U32 R19, RZ, RZ, R13 ;  /* 0x000000ffff137224 */ /* 0x000fe200078e000d */
[----:B------:R-:W2:Y:S01]  /*1ad250*/  LDL.LU R21, [R1+0x8d48] ;  /* 0x008d480001157983 */ /* 0x000ea20000300800 */
[----:B------:R-:W-:-:S05]  /*1ad260*/  IMAD.X R13, R16, 0x1, R15, P3 ;  /* 0x00000001100d7824 */ /* 0x000fca00018e060f */
[----:B------:R1:W-:Y:S02]  /*1ad270*/  STL.64 [R1+0x41d8], R12 ;  /* 0x0041d80c01007387 */ /* 0x0003e40000100a00 */
[----:B-1----:R-:W-:Y:S02]  /*1ad280*/  IMAD.MOV.U32 R13, RZ, RZ, R23 ;  /* 0x000000ffff0d7224 */ /* 0x002fe400078e0017 */
[----:B------:R-:W-:-:S05]  /*1ad290*/  IMAD.X R23, R16, 0x1, R28, P4 ;  /* 0x0000000110177824 */ /* 0x000fca00020e061c */
[----:B------:R1:W-:Y:S04]  /*1ad2a0*/  STL.64 [R1+0x41d0], R22 ;  /* 0x0041d01601007387 */ /* 0x0003e80000100a00 */
[----:B-1----:R-:W3:Y:S01]  /*1ad2b0*/  LDL.LU.64 R22, [R1+0x8d40] ;  /* 0x008d400001167983 */ /* 0x002ee20000300a00 */
[C---:B------:R-:W-:Y:S01]  /*1ad2c0*/  IADD3 R12, P3, PT, R19.reuse, R20, RZ ;  /* 0x00000014130c7210 */ /* 0x040fe20007f7e0ff */
[----:B------:R-:W-:Y:S01]  /*1ad2d0*/  IMAD.MOV.U32 R25, RZ, RZ, R19 ;  /* 0x000000ffff197224 */ /* 0x000fe200078e0013 */
[----:B--2---:R-:W-:Y:S01]  /*1ad2e0*/  IADD3 R24, P4, PT, R19, R21, RZ ;  /* 0x0000001513187210 */ /* 0x004fe20007f9e0ff */
[----:B------:R-:W-:Y:S01]  /*1ad2f0*/  IMAD.X R19, R16, 0x1, R26, P2 ;  /* 0x0000000110137824 */ /* 0x000fe200010e061a */
[----:B------:R-:W-:Y:S04]  /*1ad300*/  STL.64 [R1+0x8d10], R20 ;  /* 0x008d101401007387 */ /* 0x000fe80000100a00 */
[----:B------:R-:W2:Y:S04]  /*1ad310*/  LDL.LU R16, [R1+0x8d38] ;  /* 0x008d380001107983 */ /* 0x000ea80000300800 */
[----:B------:R1:W-:Y:S04]  /*1ad320*/  STL.64 [R1+0x41c8], R18 ;  /* 0x0041c81201007387 */ /* 0x0003e80000100a00 */
[----:B-1----:R-:W4:Y:S04]  /*1ad330*/  LDL.LU.64 R18, [R1+0x8d30] ;  /* 0x008d300001127983 */ /* 0x002f280000300a00 */
[----:B------:R1:W-:Y:S02]  /*1ad340*/  STL.64 [R1+0x8d18], R26 ;  /* 0x008d181a01007387 */ /* 0x0003e40000100a00 */
[----:B-1----:R-:W-:-:S05]  /*1ad350*/  IMAD.MOV.U32 R26, RZ, RZ, R25 ;  /* 0x000000ffff1a7224 */ /* 0x002fca00078e0019 */
[----:B---3--:R-:W-:Y:S01]  /*1ad360*/  IADD3 R20, P2, PT, R26, R23, RZ ;  /* 0x000000171a147210 */ /* 0x008fe20007f5e0ff */
[----:B------:R1:W-:Y:S04]  /*1ad370*/  STL [R1+0x8cf8], R23 ;  /* 0x008cf81701007387 */ /* 0x0003e80000100800 */
[----:B-1----:R-:W4:Y:S01]  /*1ad380*/  LDL.LU R23, [R1+0x3f0] ;  /* 0x0003f00001177983 */ /* 0x002f220000300800 */
[----:B------:R-:W-:Y:S02]  /*1ad390*/  IMAD.MOV.U32 R27, RZ, RZ, R13 ;  /* 0x000000ffff1b7224 */ /* 0x000fe400078e000d */
[----:B----4-:R-:W-:-:S05]  /*1ad3a0*/  IMAD.X R13, R23, 0x1, R18, P3 ;  /* 0x00000001170d7824 */ /* 0x010fca00018e0612 */
[----:B------:R1:W-:Y:S04]  /*1ad3b0*/  STL.64 [R1+0x41c0], R12 ;  /* 0x0041c00c01007387 */ /* 0x0003e80000100a00 */
[----:B-1----:R-:W3:Y:S01]  /*1ad3c0*/  LDL.LU.64 R12, [R1+0x8d28] ;  /* 0x008d2800010c7983 */ /* 0x002ee20000300a00 */
[C---:B------:R-:W-:Y:S02]  /*1ad3d0*/  IMAD.X R25, R23.reuse, 0x1, R19, P4 ;  /* 0x0000000117197824 */ /* 0x040fe400020e0613 */
[----:B------:R-:W-:Y:S01]  /*1ad3e0*/  IMAD.X R21, R23, 0x1, R22, P2 ;  /* 0x0000000117157824 */ /* 0x000fe200010e0616 */
[----:B---3--:R-:W-:Y:S04]  /*1ad3f0*/  STL.64 [R1+0x8d00], R12 ;  /* 0x008d000c01007387 */ /* 0x008fe80000100a00 */
[----:B------:R1:W-:Y:S04]  /*1ad400*/  STL.64 [R1+0x41b8], R24 ;  /* 0x0041b81801007387 */ /* 0x0003e80000100a00 */
[----:B-1----:R-:W3:Y:S04]  /*1ad410*/  LDL.LU.64 R24, [R1+0x8d20] ;  /* 0x008d200001187983 */ /* 0x002ee80000300a00 */
[----:B------:R1:W-:Y:S01]  /*1ad420*/  STL.64 [R1+0x8cf0], R18 ;  /* 0x008cf01201007387 */ /* 0x0003e20000100a00 */
[----:B--2---:R-:W-:-:S03]  /*1ad430*/  IADD3 R12, P3, PT, R26, R16, RZ ;  /* 0x000000101a0c7210 */ /* 0x004fc60007f7e0ff */
[----:B------:R2:W-:Y:S04]  /*1ad440*/  STL.64 [R1+0x8d08], R10 ;  /* 0x008d080a01007387 */ /* 0x0005e80000100a00 */
[----:B------:R4:W-:Y:S01]  /*1ad450*/  STL.64 [R1+0x41b0], R20 ;  /* 0x0041b01401007387 */ /* 0x0009e20000100a00 */
[----:B-1----:R-:W-:Y:S02]  /*1ad460*/  IMAD.MOV.U32 R19, RZ, RZ, R26 ;  /* 0x000000ffff137224 */ /* 0x002fe400078e001a */
[----:B------:R-:W-:Y:S02]  /*1ad470*/  IMAD.X R13, R23, 0x1, R14, P3 ;  /* 0x00000001170d7824 */ /* 0x000fe400018e060e */
[----:B--2---:R-:W-:Y:S01]  /*1ad480*/  IMAD.MOV.U32 R10, RZ, RZ, R27 ;  /* 0x000000ffff0a7224 */ /* 0x004fe200078e001b */
[----:B----4-:R-:W-:-:S02]  /*1ad490*/  IADD3 R20, P2, PT, R19, R17, RZ ;  /* 0x0000001113147210 */ /* 0x010fc40007f5e0ff */
[----:B------:R-:W-:Y:S03]  /*1ad4a0*/  STL.64 [R1+0x41a8], R12 ;  /* 0x0041a80c01007387 */ /* 0x000fe60000100a00 */
[----:B------:R-:W-:Y:S01]  /*1ad4b0*/  IMAD.X R21, R23, 0x1, R15, P2 ;  /* 0x0000000117157824 */ /* 0x000fe200010e060f */
[----:B---3--:R-:W-:-:S05]  /*1ad4c0*/  IADD3 R26, P4, PT, R19, R25, RZ ;  /* 0x00000019131a7210 */ /* 0x008fca0007f9e0ff */
[----:B------:R-:W-:-:S05]  /*1ad4d0*/  IMAD.X R27, R23, 0x1, R24, P4 ;  /* 0x00000001171b7824 */ /* 0x000fca00020e0618 */
[----:B------:R1:W-:Y:S04]  /*1ad4e0*/  STL.64 [R1+0x41a0], R26 ;  /* 0x0041a01a01007387 */ /* 0x0003e80000100a00 */
[----:B-1----:R-:W2:Y:S04]  /*1ad4f0*/  LDL.LU.64 R26, [R1+0x8d18] ;  /* 0x008d1800011a7983 */ /* 0x002ea80000300a00 */
[----:B------:R1:W-:Y:S04]  /*1ad500*/  STL.64 [R1+0x4198], R20 ;  /* 0x0041981401007387 */ /* 0x0003e80000100a00 */
[----:B-1----:R-:W3:Y:S04]  /*1ad510*/  LDL.LU.64 R20, [R1+0x8d10] ;  /* 0x008d100001147983 */ /* 0x002ee80000300a00 */
[----:B------:R1:W-:Y:S04]  /*1ad520*/  STL.64 [R1+0x8ce8], R14 ;  /* 0x008ce80e01007387 */ /* 0x0003e80000100a00 */
[----:B-1----:R-:W3:Y:S01]  /*1ad530*/  LDL R15, [R1+0xf0] ;  /* 0x0000f000010f7983 */ /* 0x002ee20000100800 */
[----:B------:R-:W-:-:S05]  /*1ad540*/  IADD3 R12, P3, PT, R19, R29, RZ ;  /* 0x0000001d130c7210 */ /* 0x000fca0007f7e0ff */
[----:B------:R-:W-:Y:S01]  /*1ad550*/  IMAD.X R13, R23, 0x1, R28, P3 ;  /* 0x00000001170d7824 */ /* 0x000fe200018e061c */
[----:B--2---:R-:W-:Y:S01]  /*1ad560*/  IADD3 R18, P4, PT, R19, R27, RZ ;  /* 0x0000001b13127210 */ /* 0x004fe20007f9e0ff */
[----:B------:R-:W-:Y:S01]  /*1ad570*/  IMAD.MOV.U32 R19, RZ, RZ, R10 ;  /* 0x000000ffff137224 */ /* 0x000fe200078e000a */
[----:B---3--:R-:W-:-:S05]  /*1ad580*/  IADD3 R10, P2, PT, R15, R20, RZ ;  /* 0x000000140f0a7210 */ /* 0x008fca0007f5e0ff */
[----:B------:R1:W-:Y:S04]  /*1ad590*/  STL [R1+0x4180], R10 ;  /* 0x0041800a01007387 */ /* 0x0003e80000100800 */
[----:B-1----:R-:W2:Y:S04]  /*1ad5a0*/  LDL.LU.64 R10, [R1+0x8d08] ;  /* 0x008d0800010a7983 */ /* 0x002ea80000300a00 */
[----:B------:R1:W-:Y:S04]  /*1ad5b0*/  STL.64 [R1+0x4190], R12 ;  /* 0x0041900c01007387 */ /* 0x0003e80000100a00 */
[----:B-1----:R-:W3:Y:S01]  /*1ad5c0*/  LDL.LU.64 R12, [R1+0x8d00] ;  /* 0x008d0000010c7983 */ /* 0x002ee20000300a00 */
[----:B------:R-:W-:Y:S01]  /*1ad5d0*/  IADD3 R14, P3, PT, R15, R21, RZ ;  /* 0x000000150f0e7210 */ /* 0x000fe20007f7e0ff */
[----:B------:R-:W-:-:S02]  /*1ad5e0*/  IMAD.MOV.U32 R15, RZ, RZ, R19 ;  /* 0x000000ffff0f7224 */ /* 0x000fc400078e0013 */
[----:B------:R-:W-:Y:S01]  /*1ad5f0*/  IMAD.X R19, R23, 0x1, R26, P4 ;  /* 0x0000000117137824 */ /* 0x000fe200020e061a */
[----:B------:R-:W-:Y:S04]  /*1ad600*/  STL.64 [R1+0x8cc8], R20 ;  /* 0x008cc81401007387 */ /* 0x000fe80000100a00 */
[----:B------:R-:W4:Y:S04]  /*1ad610*/  LDL.LU R23, [R1+0x8cf8] ;  /* 0x008cf80001177983 */ /* 0x000f280000300800 */
[----:B------:R1:W-:Y:S04]  /*1ad620*/  STL.64 [R1+0x4188], R18 ;  /* 0x0041881201007387 */ /* 0x0003e80000100a00 */
[----:B-1----:R-:W4:Y:S04]  /*1ad630*/  LDL.LU.64 R18, [R1+0x8cf0] ;  /* 0x008cf00001127983 */ /* 0x002f280000300a00 */
[----:B------:R1:W-:Y:S04]  /*1ad640*/  STL.64 [R1+0x8cd8], R26 ;  /* 0x008cd81a01007387 */ /* 0x0003e80000100a00 */
[----:B-1----:R0:W4:Y:S04]  /*1ad650*/  LDL.64 R26, [R1+0x4180] ;  /* 0x00418000011a7983 */ /* 0x0021280000100a00 */
[----:B---3--:R-:W-:Y:S04]  /*1ad660*/  STL.64 [R1+0x8ce0], R12 ;  /* 0x008ce00c01007387 */ /* 0x008fe80000100a00 */
[----:B--2---:R1:W-:Y:S04]  /*1ad670*/  STL.64 [R1+0x8cd0], R10 ;  /* 0x008cd00a01007387 */ /* 0x0043e80000100a00 */
[----:B-1----:R-:W4:Y:S04]  /*1ad680*/  LDL.LU R10, [R1+0xf0] ;  /* 0x0000f000010a7983 */ /* 0x002f280000300800 */
[----:B------:R-:W2:Y:S01]  /*1ad690*/  LDL R21, [R1+0x3ec] ;  /* 0x0003ec0001157983 */ /* 0x000ea20000100800 */
[----:B------:R-:W-:Y:S01]  /*1ad6a0*/  IMAD.MOV.U32 R13, RZ, RZ, R15 ;  /* 0x000000ffff0d7224 */ /* 0x000fe200078e000f */
[----:B----4-:R-:W-:Y:S01]  /*1ad6b0*/  IADD3 R20, P4, PT, R10, R23, RZ ;  /* 0x000000170a147210 */ /* 0x010fe20007f9e0ff */
[----:B--2---:R-:W-:-:S02]  /*1ad6c0*/  IMAD.X R27, R21, 0x1, R18, P2 ;  /* 0x00000001151b7824 */ /* 0x004fc400010e0612 */
[C---:B------:R-:W-:Y:S02]  /*1ad6d0*/  IMAD.X R15, R21.reuse, 0x1, R19, P3 ;  /* 0x00000001150f7824 */ /* 0x040fe400018e0613 */
[----:B------:R-:W-:Y:S01]  /*1ad6e0*/  IMAD.X R21, R21, 0x1, R22, P4 ;  /* 0x0000000115157824 */ /* 0x000fe200020e0616 */
[----:B------:R-:W-:Y:S04]  /*1ad6f0*/  STL [R1+0x4184], R27 ;  /* 0x0041841b01007387 */ /* 0x000fe80000100800 */
[----:B------:R1:W-:Y:S04]  /*1ad700*/  STL.64 [R1+0x4178], R14 ;  /* 0x0041780e01007387 */ /* 0x0003e80000100a00 */
[----:B-1----:R-:W2:Y:S04]  /*1ad710*/  LDL.LU.64 R14, [R1+0x8ce8] ;  /* 0x008ce800010e7983 */ /* 0x002ea80000300a00 */
[----:B------:R-:W-:Y:S04]  /*1ad720*/  STL.64 [R1+0x8cc0], R18 ;  /* 0x008cc01201007387 */ /* 0x000fe80000100a00 */
[----:B------:R1:W-:Y:S04]  /*1ad730*/  STL [R1+0x8cb8], R22 ;  /* 0x008cb81601007387 */ /* 0x0003e80000100800 */
[----:B------:R3:W-:Y:S04]  /*1ad740*/  STL.64 [R1+0x4170], R20 ;  /* 0x0041701401007387 */ /* 0x0007e80000100a00 */
[----:B-1----:R-:W2:Y:S01]  /*1ad750*/  LDL.LU R22, [R1+0x3ec] ;  /* 0x0003ec0001167983 */ /* 0x002ea20000300800 */
[----:B------:R-:W-:-:S02]  /*1ad760*/  IADD3 R12, P2, PT, R10, R16, RZ ;  /* 0x000000100a0c7210 */ /* 0x000fc40007f5e0ff */
[C---:B------:R-:W-:Y:S02]  /*1ad770*/  IADD3 R26, P3, PT, R10.reuse, R25, RZ ;  /* 0x000000190a1a7210 */ /* 0x040fe40007f7e0ff */
[----:B---3--:R-:W-:Y:S01]  /*1ad780*/  IADD3 R20, P4, PT, R10, R17, RZ ;  /* 0x000000110a147210 */ /* 0x008fe20007f9e0ff */
[----:B------:R1:W-:Y:S02]  /*1ad790*/  STL.64 [R1+0x8cb0], R16 ;  /* 0x008cb01001007387 */ /* 0x0003e40000100a00 */
[----:B-1----:R-:W-:Y:S02]  /*1ad7a0*/  IMAD.MOV.U32 R17, RZ, RZ, R13 ;  /* 0x000000ffff117224 */ /* 0x002fe400078e000d */
[C---:B--2---:R-:W-:Y:S02]  /*1ad7b0*/  IMAD.X R13, R22.reuse, 0x1, R14, P2 ;  /* 0x00000001160d7824 */ /* 0x044fe400010e060e */
[----:B------:R-:W-:-:S03]  /*1ad7c0*/  IMAD.X R27, R22, 0x1, R24, P3 ;  /* 0x00000001161b7824 */ /* 0x000fc600018e0618 */
[----:B------:R1:W-:Y:S04]  /*1ad7d0*/  STL.64 [R1+0x4168], R12 ;  /* 0x0041680c01007387 */ /* 0x0003e80000100a00 */
[----:B-1----:R-:W2:Y:S04]  /*1ad7e0*/  LDL.LU.64 R12, [R1+0x8ce0] ;  /* 0x008ce000010c7983 */ /* 0x002ea80000300a00 */
[----:B------:R1:W-:Y:S04]  /*1ad7f0*/  STL.64 [R1+0x4160], R26 ;  /* 0x0041601a01007387 */ /* 0x0003e80000100a00 */
[----:B-1----:R-:W3:Y:S01]  /*1ad800*/  LDL.LU.64 R26, [R1+0x8cd8] ;  /* 0x008cd800011a7983 */ /* 0x002ee20000300a00 */
[----:B------:R-:W-:-:S03]  /*1ad810*/  IADD3 R18, P2, PT, R10, R29, RZ ;  /* 0x0000001d0a127210 */ /* 0x000fc60007f5e0ff */
[----:B------:R1:W-:Y:S01]  /*1ad820*/  STL.64 [R1+0x8ca8], R24 ;  /* 0x008ca81801007387 */ /* 0x0003e20000100a00 */
[----:B------:R-:W-:-:S03]  /*1ad830*/  IMAD.X R21, R22, 0x1, R15, P4 ;  /* 0x0000000116157824 */ /* 0x000fc600020e060f */
[----:B-1----:R-:W4:Y:S01]  /*1ad840*/  LDL R25, [R1+0xf4] ;  /* 0x0000f40001197983 */ /* 0x002f220000100800 */
[----:B---3--:R-:W-:-:S05]  /*1ad850*/  IADD3 R10, P3, PT, R10, R27, RZ ;  /* 0x0000001b0a0a7210 */ /* 0x008fca0007f7e0ff */
[----:B------:R1:W-:Y:S04]  /*1ad860*/  STL [R1+0x4148], R10 ;  /* 0x0041480a01007387 */ /* 0x0003e80000100800 */
[----:B-1----:R-:W3:Y:S04]  /*1ad870*/  LDL.LU.64 R10, [R1+0x8cd0] ;  /* 0x008cd000010a7983 */ /* 0x002ee80000300a00 */
[----:B------:R1:W-:Y:S04]  /*1ad880*/  STL.64 [R1+0x4158], R20 ;  /* 0x0041581401007387 */ /* 0x0003e80000100a00 */
[----:B-1----:R-:W4:Y:S01]  /*1ad890*/  LDL.LU.64 R20, [R1+0x8cc8] ;  /* 0x008cc80001147983 */ /* 0x002f220000300a00 */
[----:B------:R-:W-:-:S03]  /*1ad8a0*/  IMAD.X R19, R22, 0x1, R28, P2 ;  /* 0x0000000116137824 */ /* 0x000fc600010e061c */
[----:B---3--:R1:W-:Y:S04]  /*1ad8b0*/  STL.64 [R1+0x8ca0], R10 ;  /* 0x008ca00a01007387 */ /* 0x0083e80000100a00 */
[----:B-1----:R0:W3:Y:S04]  /*1ad8c0*/  LDL.64 R10, [R1+0x4148] ;  /* 0x00414800010a7983 */ /* 0x0020e80000100a00 */
[----:B------:R-:W-:Y:S04]  /*1ad8d0*/  STL.64 [R1+0x8c98], R14 ;  /* 0x008c980e01007387 */ /* 0x000fe80000100a00 */
[----:B------:R1:W-:Y:S01]  /*1ad8e0*/  STL.64 [R1+0x4150], R18 ;  /* 0x0041501201007387 */ /* 0x0003e20000100a00 */
[----:B----4-:R-:W-:-:S02]  /*1ad8f0*/  IADD3 R16, P4, PT, R25, R20, RZ ;  /* 0x0000001419107210 */ /* 0x010fc40007f9e0ff */
[----:B------:R-:W-:Y:S01]  /*1ad900*/  IADD3 R24, P2, PT, R25, R21, RZ ;  /* 0x0000001519187210 */ /* 0x000fe20007f5e0ff */
[----:B-1----:R-:W4:Y:S04]  /*1ad910*/  LDL.LU.64 R18, [R1+0x8cc0] ;  /* 0x008cc00001127983 */ /* 0x002f280000300a00 */
[----:B------:R-:W4:Y:S01]  /*1ad920*/  LDL R25, [R1+0x3e8] ;  /* 0x0003e80001197983 */ /* 0x000f220000100800 */
[----:B------:R-:W-:-:S03]  /*1ad930*/  IMAD.MOV.U32 R14, RZ, RZ, R17 ;  /* 0x000000ffff0e7224 */ /* 0x000fc600078e0011 */
[----:B------:R1:W-:Y:S04]  /*1ad940*/  STL.64 [R1+0x8c88], R20 ;  /* 0x008c881401007387 */ /* 0x0003e80000100a00 */
[----:B-1----:R-:W2:Y:S01]  /*1ad950*/  LDL.LU R20, [R1+0xf4] ;  /* 0x0000f40001147983 */ /* 0x002ea20000300800 */
[----:B---3--:R-:W-:-:S03]  /*1ad960*/  IMAD.X R11, R22, 0x1, R26, P3 ;  /* 0x00000001160b7824 */ /* 0x008fc600018e061a */
[----:B------:R-:W3:Y:S04]  /*1ad970*/  LDL.LU R22, [R1+0x8cb8] ;  /* 0x008cb80001167983 */ /* 0x000ee80000300800 */
[----:B------:R-:W-:Y:S04]  /*1ad980*/  STL.64 [R1+0x8c90], R26 ;  /* 0x008c901a01007387 */ /* 0x000fe80000100a00 */
[----:B------:R-:W-:Y:S01]  /*1ad990*/  STL [R1+0x414c], R11 ;  /* 0x00414c0b01007387 */ /* 0x000fe20000100800 */
[----:B----4-:R-:W-:-:S05]  /*1ad9a0*/  IMAD.X R17, R25, 0x1, R18, P4 ;  /* 0x0000000119117824 */ /* 0x010fca00020e0612 */
[----:B------:R1:W-:Y:S04]  /*1ad9b0*/  STL.64 [R1+0x4140], R16 ;  /* 0x0041401001007387 */ /* 0x0003e80000100a00 */
[----:B-1----:R-:W2:Y:S01]  /*1ad9c0*/  LDL.LU.64 R16, [R1+0x8cb0] ;  /* 0x008cb00001107983 */ /* 0x002ea20000300a00 */
[----:B------:R-:W-:-:S05]  /*1ad9d0*/  IMAD.X R25, R25, 0x1, R19, P2 ;  /* 0x0000000119197824 */ /* 0x000fca00010e0613 */
[----:B------:R1:W-:Y:S01]  /*1ad9e0*/  STL.64 [R1+0x4138], R24 ;  /* 0x0041381801007387 */ /* 0x0003e20000100a00 */
[----:B--2---:R-:W-:-:S05]  /*1ad9f0*/  IADD3 R26, P4, PT, R20, R16, RZ ;  /* 0x00000010141a7210 */ /* 0x004fca0007f9e0ff */
[----:B------:R-:W-:Y:S04]  /*1ada00*/  STL [R1+0x4128], R26 ;  /* 0x0041281a01007387 */ /* 0x000fe80000100800 */
[----:B-1----:R-:W2:Y:S04]  /*1ada10*/  LDL.LU.64 R24, [R1+0x8ca8] ;  /* 0x008ca80001187983 */ /* 0x002ea80000300a00 */
[----:B------:R1:W-:Y:S04]  /*1ada20*/  STL [R1+0x8c78], R19 ;  /* 0x008c781301007387 */ /* 0x0003e80000100800 */
[----:B-1----:R-:W3:Y:S01]  /*1ada30*/  LDL.LU R19, [R1+0x3e8] ;  /* 0x0003e80001137983 */ /* 0x002ee20000300800 */
[----:B------:R-:W-:-:S03]  /*1ada40*/  IADD3 R10, P3, PT, R20, R23, RZ ;  /* 0x00000017140a7210 */ /* 0x000fc60007f7e0ff */
[----:B------:R1:W-:Y:S04]  /*1ada50*/  STL.64 [R1+0x8c80], R12 ;  /* 0x008c800c01007387 */ /* 0x0003e80000100a00 */
[----:B-1----:R0:W4:Y:S01]  /*1ada60*/  LDL.64 R12, [R1+0x4128] ;  /* 0x00412800010c7983 */ /* 0x0021220000100a00 */
[----:B---3--:R-:W-:-:S05]  /*1ada70*/  IMAD.X R11, R19, 0x1, R22, P3 ;  /* 0x00000001130b7824 */ /* 0x008fca00018e0616 */
[----:B------:R1:W-:Y:S04]  /*1ada80*/  STL.64 [R1+0x4130], R10 ;  /* 0x0041300a01007387 */ /* 0x0003e80000100a00 */
[----:B-1----:R-:W3:Y:S04]  /*1ada90*/  LDL.LU.64 R10, [R1+0x8ca0] ;  /* 0x008ca000010a7983 */ /* 0x002ee80000300a00 */
[----:B---3--:R1:W-:Y:S02]  /*1adaa0*/  STL.64 [R1+0x8c60], R10 ;  /* 0x008c600a01007387 */ /* 0x0083e40000100a00 */
[----:B-1----:R-:W-:Y:S01]  /*1adab0*/  IMAD.MOV.U32 R10, RZ, RZ, R14 ;  /* 0x000000ffff0a7224 */ /* 0x002fe200078e000e */
[C---:B------:R-:W-:Y:S01]  /*1adac0*/  IADD3 R14, P3, PT, R20.reuse, R17, RZ ;  /* 0x00000011140e7210 */ /* 0x040fe20007f7e0ff */
[----:B------:R-:W3:Y:S04]  /*1adad0*/  LDL R11, [R1+0xf8] ;  /* 0x0000f800010b7983 */ /* 0x000ee80000100800 */
[----:B------:R1:W-:Y:S04]  /*1adae0*/  STL [R1+0x4118], R14 ;  /* 0x0041180e01007387 */ /* 0x0003e80000100800 */
[----:B-1----:R-:W4:Y:S01]  /*1adaf0*/  LDL.LU.64 R14, [R1+0x8c98] ;  /* 0x008c9800010e7983 */ /* 0x002f220000300a00 */
[----:B--2---:R-:W-:-:S03]  /*1adb00*/  IADD3 R26, P2, PT, R20, R25, RZ ;  /* 0x00000019141a7210 */ /* 0x004fc60007f5e0ff */
[----:B------:R1:W-:Y:S02]  /*1adb10*/  STL.64 [R1+0x8c70], R16 ;  /* 0x008c701001007387 */ /* 0x0003e40000100a00 */
[C---:B------:R-:W-:Y:S02]  /*1adb20*/  IMAD.X R27, R19.reuse, 0x1, R24, P2 ;  /* 0x00000001131b7824 */ /* 0x040fe400010e0618 */
[----:B-1----:R0:W2:Y:S01]  /*1adb30*/  LDL.64 R16, [R1+0x4118] ;  /* 0x0041180001107983 */ /* 0x0020a20000100a00 */
[----:B----4-:R-:W-:-:S05]  /*1adb40*/  IMAD.X R13, R19, 0x1, R14, P4 ;  /* 0x00000001130d7824 */ /* 0x010fca00020e060e */
[----:B------:R-:W-:Y:S04]  /*1adb50*/  STL [R1+0x412c], R13 ;  /* 0x00412c0d01007387 */ /* 0x000fe80000100800 */
[----:B------:R1:W-:Y:S04]  /*1adb60*/  STL.64 [R1+0x4120], R26 ;  /* 0x0041201a01007387 */ /* 0x0003e80000100a00 */
[----:B-1----:R-:W4:Y:S01]  /*1adb70*/  LDL.LU.64 R26, [R1+0x8c90] ;  /* 0x008c9000011a7983 */ /* 0x002f220000300a00 */
[----:B------:R-:W-:-:S03]  /*1adb80*/  IADD3 R12, P4, PT, R20, R29, RZ ;  /* 0x0000001d140c7210 */ /* 0x000fc60007f9e0ff */
[----:B------:R-:W-:Y:S01]  /*1adb90*/  STL.64 [R1+0x8c68], R24 ;  /* 0x008c681801007387 */ /* 0x000fe20000100a00 */
[----:B----4-:R-:W-:-:S05]  /*1adba0*/  IADD3 R20, P2, PT, R20, R27, RZ ;  /* 0x0000001b14147210 */ /* 0x010fca0007f5e0ff */
[----:B------:R1:W-:Y:S04]  /*1adbb0*/  STL [R1+0x4108], R20 ;  /* 0x0041081401007387 */ /* 0x0003e80000100800 */
[----:B-1----:R-:W3:Y:S01]  /*1adbc0*/  LDL.LU.64 R20, [R1+0x8c88] ;  /* 0x008c880001147983 */ /* 0x002ee20000300a00 */
[C---:B--2---:R-:W-:Y:S02]  /*1adbd0*/  IMAD.X R17, R19.reuse, 0x1, R15, P3 ;  /* 0x0000000113117824 */ /* 0x044fe400018e060f */
[----:B------:R-:W-:Y:S02]  /*1adbe0*/  IMAD.X R13, R19, 0x1, R28, P4 ;  /* 0x00000001130d7824 */ /* 0x000fe400020e061c */
[----:B------:R-:W-:Y:S01]  /*1adbf0*/  IMAD.MOV.U32 R24, RZ, RZ, R10 ;  /* 0x000000ffff187224 */ /* 0x000fe200078e000a */
[----:B------:R-:W-:Y:S04]  /*1adc00*/  STL [R1+0x411c], R17 ;  /* 0x00411c1101007387 */ /* 0x000fe80000100800 */
[----:B------:R1:W-:Y:S04]  /*1adc10*/  STL.64 [R1+0x4110], R12 ;  /* 0x0041100c01007387 */ /* 0x0003e80000100a00 */
[----:B-1----:R-:W2:Y:S01]  /*1adc20*/  LDL.LU.64 R12, [R1+0x8c80] ;  /* 0x008c8000010c7983 */ /* 0x002ea20000300a00 */
[----:B---3--:R-:W-:-:S02]  /*1adc30*/  IADD3 R16, P3, PT, R11, R20, RZ ;  /* 0x000000140b107210 */ /* 0x008fc40007f7e0ff */
[----:B------:R-:W-:Y:S02]  /*1adc40*/  IADD3 R10, P4, PT, R11, R21, RZ ;  /* 0x000000150b0a7210 */ /* 0x000fe40007f9e0ff */
[----:B------:R-:W3:Y:S04]  /*1adc50*/  LDL R11, [R1+0x3e4] ;  /* 0x0003e400010b7983 */ /* 0x000ee80000100800 */
[----:B------:R1:W-:Y:S04]  /*1adc60*/  STL.64 [R1+0x8c48], R20 ;  /* 0x008c481401007387 */ /* 0x0003e80000100a00 */
[----:B-1----:R0:W4:Y:S01]  /*1adc70*/  LDL.64 R20, [R1+0x4108] ;  /* 0x0041080001147983 */ /* 0x0021220000100a00 */
[----:B---3--:R-:W-:-:S02]  /*1adc80*/  IMAD.X R17, R11, 0x1, R18, P3 ;  /* 0x000000010b117824 */ /* 0x008fc400018e0612 */
[----:B----4-:R-:W-:Y:S02]  /*1adc90*/  IMAD.X R21, R19, 0x1, R26, P2 ;  /* 0x0000000113157824 */ /* 0x010fe400010e061a */
[----:B------:R-:W3:Y:S04]  /*1adca0*/  LDL.LU R19, [R1+0x8c78] ;  /* 0x008c780001137983 */ /* 0x000ee80000300800 */
[----:B------:R-:W-:Y:S04]  /*1adcb0*/  STL.64 [R1+0x8c58], R26 ;  /* 0x008c581a01007387 */ /* 0x000fe80000100a00 */
[----:B------:R-:W-:Y:S04]  /*1adcc0*/  STL [R1+0x410c], R21 ;  /* 0x00410c1501007387 */ /* 0x000fe80000100800 */
[----:B--2---:R1:W-:Y:S04]  /*1adcd0*/  STL.64 [R1+0x8c50], R12 ;  /* 0x008c500c01007387 */ /* 0x0043e80000100a00 */
[----:B-1----:R-:W2:Y:S04]  /*1adce0*/  LDL.LU R12, [R1+0xf8] ;  /* 0x0000f800010c7983 */ /* 0x002ea80000300800 */
[----:B------:R1:W-:Y:S04]  /*1adcf0*/  STL.64 [R1+0x4100], R16 ;  /* 0x0041001001007387 */ /* 0x0003e80000100a00 */
[----:B-1----:R-:W2:Y:S01]  /*1add00*/  LDL.LU.64 R16, [R1+0x8c70] ;  /* 0x008c700001107983 */ /* 0x002ea20000300a00 */
[----:B------:R-:W-:-:S02]  /*1add10*/  IMAD.MOV.U32 R27, RZ, RZ, R24 ;  /* 0x000000ffff1b7224 */ /* 0x000fc400078e0018 */
[----:B---3--:R-:W-:Y:S01]  /*1add20*/  IMAD.X R11, R11, 0x1, R19, P4 ;  /* 0x000000010b0b7824 */ /* 0x008fe200020e0613 */
[----:B--2---:R-:W-:-:S05]  /*1add30*/  IADD3 R24, P3, PT, R12, R16, RZ ;  /* 0x000000100c187210 */ /* 0x004fca0007f7e0ff */
[----:B------:R1:W-:Y:S04]  /*1add40*/  STL [R1+0x40e8], R24 ;  /* 0x0040e81801007387 */ /* 0x0003e80000100800 */
[----:B-1----:R-:W2:Y:S04]  /*1add50*/  LDL.LU.64 R24, [R1+0x8c68] ;  /* 0x008c680001187983 */ /* 0x002ea80000300a00 */
[----:B------:R1:W-:Y:S04]  /*1add60*/  STL.64 [R1+0x40f8], R10 ;  /* 0x0040f80a01007387 */ /* 0x0003e80000100a00 */
[----:B-1----:R-:W3:Y:S01]  /*1add70*/  LDL.LU.64 R10, [R1+0x8c60] ;  /* 0x008c6000010a7983 */ /* 0x002ee20000300a00 */
[----:B------:R-:W-:-:S03]  /*1add80*/  IADD3 R20, P2, PT, R12, R23, RZ ;  /* 0x000000170c147210 */ /* 0x000fc60007f5e0ff */
[----:B---3--:R1:W-:Y:S04]  /*1add90*/  STL.64 [R1+0x8c40], R10 ;  /* 0x008c400a01007387 */ /* 0x0083e80000100a00 */
[----:B-1----:R0:W3:Y:S04]  /*1adda0*/  LDL.64 R10, [R1+0x40e8] ;  /* 0x0040e800010a7983 */ /* 0x0020e80000100a00 */
[----:B------:R1:W-:Y:S04]  /*1addb0*/  STL [R1+0x8c38], R19 ;  /* 0x008c381301007387 */ /* 0x0003e80000100800 */
[----:B-1----:R-:W4:Y:S01]  /*1addc0*/  LDL.LU R19, [R1+0x3e4] ;  /* 0x0003e40001137983 */ /* 0x002f220000300800 */
[----:B--2---:R-:W-:Y:S01]  /*1addd0*/  IADD3 R26, P4, PT, R12, R25, RZ ;  /* 0x000000190c1a7210 */ /* 0x004fe20007f9e0ff */
[----:B---3--:R-:W-:-:S02]  /*1adde0*/  IMAD.MOV.U32 R11, RZ, RZ, R27 ;  /* 0x000000ffff0b7224 */ /* 0x008fc400078e001b */
[C---:B----4-:R-:W-:Y:S02]  /*1addf0*/  IMAD.X R21, R19.reuse, 0x1, R22, P2 ;  /* 0x0000000113157824 */ /* 0x050fe400010e0616 */
[----:B------:R-:W-:-:S03]  /*1ade00*/  IMAD.X R27, R19, 0x1, R24, P4 ;  /* 0x00000001131b7824 */ /* 0x000fc600020e0618 */
[----:B------:R1:W-:Y:S04]  /*1ade10*/  STL.64 [R1+0x40f0], R20 ;  /* 0x0040f01401007387 */ /* 0x0003e80000100a00 */
[----:B------:R2:W-:Y:S01]  /*1ade20*/  STL.64 [R1+0x8c30], R16 ;  /* 0x008c301001007387 */ /* 0x0005e20000100a00 */
[----:B-1----:R-:W-:Y:S01]  /*1ade30*/  IADD3 R20, P2, PT, R12, R17, RZ ;  /* 0x000000110c147210 */ /* 0x002fe20007f5e0ff */
[----:B--2---:R-:W-:Y:S02]  /*1ade40*/  IMAD.MOV.U32 R17, RZ, RZ, R11 ;  /* 0x000000ffff117224 */ /* 0x004fe400078e000b */
[----:B------:R-:W-:-:S05]  /*1ade50*/  IMAD.X R11, R19, 0x1, R14, P3 ;  /* 0x00000001130b7824 */ /* 0x000fca00018e060e */
[----:B------:R-:W-:Y:S04]  /*1ade60*/  STL [R1+0x40ec], R11 ;  /* 0x0040ec0b01007387 */ /* 0x000fe80000100800 */
[----:B------:R1:W-:Y:S04]  /*1ade70*/  STL.64 [R1+0x40e0], R26 ;  /* 0x0040e01a01007387 */ /* 0x0003e80000100a00 */
[----:B-1----:R-:W2:Y:S01]  /*1ade80*/  LDL.LU.64 R26, [R1+0x8c58] ;  /* 0x008c5800011a7983 */ /* 0x002ea20000300a00 */
[----:B------:R-:W-:-:S03]  /*1ade90*/  IADD3 R10, P3, PT, R12, R29, RZ ;  /* 0x0000001d0c0a7210 */ /* 0x000fc60007f7e0ff */
[----:B------:R1:W-:Y:S04]  /*1adea0*/  STL.64 [R1+0x8c20], R24 ;  /* 0x008c201801007387 */ /* 0x0003e80000100a00 */
[----:B-1----:R-:W3:Y:S01]  /*1adeb0*/  LDL R25, [R1+0xfc] ;  /* 0x0000fc0001197983 */ /* 0x002ee20000100800 */
[----:B--2---:R-:W-:-:S05]  /*1adec0*/  IADD3 R12, P4, PT, R12, R27, RZ ;  /* 0x0000001b0c0c7210 */ /* 0x004fca0007f9e0ff */
[----:B------:R1:W-:Y:S04]  /*1aded0*/  STL [R1+0x40c8], R12 ;  /* 0x0040c80c01007387 */ /* 0x0003e80000100800 */
[----:B-1----:R-:W2:Y:S01]  /*1adee0*/  LDL.LU.64 R12, [R1+0x8c50] ;  /* 0x008c5000010c7983 */ /* 0x002ea20000300a00 */
[C---:B------:R-:W-:Y:S02]  /*1adef0*/  IMAD.X R21, R19.reuse, 0x1, R15, P2 ;  /* 0x0000000113157824 */ /* 0x040fe400010e060f */
[----:B------:R-:W-:Y:S01]  /*1adf00*/  IMAD.X R11, R19, 0x1, R28, P3 ;  /* 0x00000001130b7824 */ /* 0x000fe200018e061c */
[----:B--2---:R1:W-:Y:S04]  /*1adf10*/  STL.64 [R1+0x8c10], R12 ;  /* 0x008c100c01007387 */ /* 0x0043e80000100a00 */
[----:B-1----:R0:W2:Y:S04]  /*1adf20*/  LDL.64 R12, [R1+0x40c8] ;  /* 0x0040c800010c7983 */ /* 0x0020a80000100a00 */
[----:B------:R1:W-:Y:S04]  /*1adf30*/  STL.64 [R1+0x40d8], R20 ;  /* 0x0040d81401007387 */ /* 0x0003e80000100a00 */
[----:B-1----:R-:W3:Y:S04]  /*1adf40*/  LDL.LU.64 R20, [R1+0x8c48] ;  /* 0x008c480001147983 */ /* 0x002ee80000300a00 */
[----:B------:R1:W-:Y:S02]  /*1adf50*/  STL.64 [R1+0x8c18], R14 ;  /* 0x008c180e01007387 */ /* 0x0003e40000100a00 */
[----:B-1----:R-:W-:-:S05]  /*1adf60*/  IMAD.MOV.U32 R14, RZ, RZ, R17 ;  /* 0x000000ffff0e7224 */ /* 0x002fca00078e0011 */
[----:B------:R-:W-:Y:S04]  /*1adf70*/  STL.64 [R1+0x8c28], R14 ;  /* 0x008c280e01007387 */ /* 0x000fe80000100a00 */
[----:B------:R1:W-:Y:S04]  /*1adf80*/  STL.64 [R1+0x40d0], R10 ;  /* 0x0040d00a01007387 */ /* 0x0003e80000100a00 */
[----:B-1----:R-:W4:Y:S01]  /*1adf90*/  LDL.LU.64 R10, [R1+0x8c40] ;  /* 0x008c4000010a7983 */ /* 0x002f220000300a00 */
[----:B--2---:R-:W-:Y:S01]  /*1adfa0*/  IMAD.X R13, R19, 0x1, R26, P4 ;  /* 0x00000001130d7824 */ /* 0x004fe200020e061a */
[----:B---3--:R-:W-:-:S02]  /*1adfb0*/  IADD3 R24, P3, PT, R25, R21, RZ ;  /* 0x0000001519187210 */ /* 0x008fc40007f7e0ff */
[----:B------:R1:W-:Y:S04]  /*1adfc0*/  STL [R1+0x8c08], R21 ;  /* 0x008c081501007387 */ /* 0x0003e80000100800 */
[----:B-1----:R-:W2:Y:S04]  /*1adfd0*/  LDL.LU R21, [R1+0xfc] ;  /* 0x0000fc0001157983 */ /* 0x002ea80000300800 */
[----:B------:R-:W3:Y:S04]  /*1adfe0*/  LDL.LU R19, [R1+0x8c38] ;  /* 0x008c380001137983 */ /* 0x000ee80000300800 */
[----:B------:R1:W-:Y:S04]  /*1adff0*/  STL [R1+0x40cc], R13 ;  /* 0x0040cc0d01007387 */ /* 0x0003e80000100800 */
[----:B-1----:R-:W2:Y:S01]  /*1ae000*/  LDL R13, [R1+0x3e0] ;  /* 0x0003e000010d7983 */ /* 0x002ea20000100800 */
[----:B------:R-:W-:-:S05]  /*1ae010*/  IADD3 R16, P2, PT, R25, R20, RZ ;  /* 0x0000001419107210 */ /* 0x000fca0007f5e0ff */
[----:B--2---:R-:W-:-:S05]  /*1ae020*/  IMAD.X R17, R13, 0x1, R18, P2 ;  /* 0x000000010d117824 */ /* 0x004fca00010e0612 */
[----:B------:R1:W-:Y:S04]  /*1ae030*/  STL.64 [R1+0x40c0], R16 ;  /* 0x0040c01001007387 */ /* 0x0003e80000100a00 */
[----:B-1----:R-:W2:Y:S01]  /*1ae040*/  LDL.LU.64 R16, [R1+0x8c30] ;  /* 0x008c300001107983 */ /* 0x002ea20000300a00 */
[----:B---3--:R-:W-:Y:S01]  /*1ae050*/  IMAD.X R25, R13, 0x1, R19, P3 ;  /* 0x000000010d197824 */ /* 0x008fe200018e0613 */
[----:B--2---:R-:W-:-:S05]  /*1ae060*/  IADD3 R14, P2, PT, R21, R16, RZ ;  /* 0x00000010150e7210 */ /* 0x004fca0007f5e0ff */
[----:B------:R1:W-:Y:S04]  /*1ae070*/  STL [R1+0x40a8], R14 ;  /* 0x0040a80e01007387 */ /* 0x0003e80000100800 */
[----:B-1----:R-:W2:Y:S04]  /*1ae080*/  LDL.LU.64 R14, [R1+0x8c28] ;  /* 0x008c2800010e7983 */ /* 0x002ea80000300a00 */
[----:B------:R1:W-:Y:S04]  /*1ae090*/  STL.64 [R1+0x40b8], R24 ;  /* 0x0040b81801007387 */ /* 0x0003e80000100a00 */
[----:B-1----:R-:W3:Y:S04]  /*1ae0a0*/  LDL.LU.64 R24, [R1+0x8c20] ;  /* 0x008c200001187983 */ /* 0x002ee80000300a00 */
[----:B------:R1:W-:Y:S04]  /*1ae0b0*/  STL.64 [R1+0x8c00], R18 ;  /* 0x008c001201007387 */ /* 0x0003e80000100a00 */
[----:B-1----:R0:W2:Y:S01]  /*1ae0c0*/  LDL.64 R18, [R1+0x40a8] ;  /* 0x0040a80001127983 */ /* 0x0020a20000100a00 */
[----:B------:R-:W-:-:S05]  /*1ae0d0*/  IADD3 R12, P4, PT, R21, R23, RZ ;  /* 0x00000017150c7210 */ /* 0x000fca0007f9e0ff */
[----:B------:R-:W-:Y:S02]  /*1ae0e0*/  IMAD.X R13, R13, 0x1, R22, P4 ;  /* 0x000000010d0d7824 */ /* 0x000fe400020e0616 */
[----:B--2---:R-:W-:Y:S01]  /*1ae0f0*/  IMAD.MOV.U32 R19, RZ, RZ, R14 ;  /* 0x000000ffff137224 */ /* 0x004fe200078e000e */
[----:B---3--:R-:W-:-:S05]  /*1ae100*/  IADD3 R14, P3, PT, R21, R25, RZ ;  /* 0x00000019150e7210 */ /* 0x008fca0007f7e0ff */
[----:B------:R1:W-:Y:S04]  /*1ae110*/  STL [R1+0x40a0], R14 ;  /* 0x0040a00e01007387 */ /* 0x0003e80000100800 */
[----:B-1----:R-:W2:Y:S04]  /*1ae120*/  LDL.LU.64 R14, [R1+0x8c18] ;  /* 0x008c1800010e7983 */ /* 0x002ea80000300a00 */
[----:B------:R1:W-:Y:S04]  /*1ae130*/  STL.64 [R1+0x40b0], R12 ;  /* 0x0040b00c01007387 */ /* 0x0003e80000100a00 */
[----:B-1----:R-:W3:Y:S04]  /*1ae140*/  LDL.LU.64 R12, [R1+0x8c10] ;  /* 0x008c1000010c7983 */ /* 0x002ee80000300a00 */
[----:B------:R1:W-:Y:S04]  /*1ae150*/  STL [R1+0x8bf8], R22 ;  /* 0x008bf81601007387 */ /* 0x0003e80000100800 */
[----:B-1----:R-:W2:Y:S04]  /*1ae160*/  LDL.LU R22, [R1+0x3e0] ;  /* 0x0003e00001167983 */ /* 0x002ea80000300800 */
[----:B---3--:R-:W-:Y:S04]  /*1ae170*/  STL.64 [R1+0x8be8], R12 ;  /* 0x008be80c01007387 */ /* 0x008fe80000100a00 */
[----:B------:R1:W-:Y:S04]  /*1ae180*/  STL.64 [R1+0x8bf0], R6 ;  /* 0x008bf00601007387 */ /* 0x0003e80000100a00 */
[----:B-1----:R0:W3:Y:S01]  /*1ae190*/  LDL.64 R6, [R1+0x40a0] ;  /* 0x0040a00001067983 */ /* 0x0020e20000100a00 */
[----:B------:R-:W-:Y:S01]  /*1ae1a0*/  IADD3 R12, P4, PT, R21, R17, RZ ;  /* 0x00000011150c7210 */ /* 0x000fe20007f9e0ff */
[----:B---3--:R-:W-:-:S02]  /*1ae1b0*/  IMAD.MOV.U32 R7, RZ, RZ, R19 ;  /* 0x000000ffff077224 */ /* 0x008fc400078e0013 */
[----:B--2---:R-:W-:-:S05]  /*1ae1c0*/  IMAD.X R19, R22, 0x1, R14, P2 ;  /* 0x0000000116137824 */ /* 0x004fca00010e060e */
[----:B------:R1:W-:Y:S04]  /*1ae1d0*/  STL [R1+0x40ac], R19 ;  /* 0x0040ac1301007387 */ /* 0x0003e80000100800 */
[----:B------:R2:W-:Y:S01]  /*1ae1e0*/  STL.64 [R1+0x8be0], R24 ;  /* 0x008be01801007387 */ /* 0x0005e20000100a00 */
[C---:B------:R-:W-:Y:S01]  /*1ae1f0*/  IADD3 R18, P2, PT, R21.reuse, R29, RZ ;  /* 0x0000001d15127210 */ /* 0x040fe20007f5e0ff */
[----:B-1----:R-:W-:Y:S02]  /*1ae200*/  IMAD.MOV.U32 R19, RZ, RZ, R7 ;  /* 0x000000ffff137224 */ /* 0x002fe400078e0007 */
[C---:B------:R-:W-:Y:S01]  /*1ae210*/  IMAD.X R7, R22.reuse, 0x1, R24, P3 ;  /* 0x0000000116077824 */ /* 0x040fe200018e0618 */
[----:B------:R-:W-:Y:S01]  /*1ae220*/  IADD3 R6, P3, PT, R21, R27, RZ ;  /* 0x0000001b15067210 */ /* 0x000fe20007f7e0ff */
[----:B--2---:R-:W2:Y:S04]  /*1ae230*/  LDL R25, [R1+0x100] ;  /* 0x0001000001197983 */ /* 0x004ea80000100800 */
[----:B------:R-:W-:Y:S04]  /*1ae240*/  STL [R1+0x40a4], R7 ;  /* 0x0040a40701007387 */ /* 0x000fe80000100800 */
[----:B------:R-:W3:Y:S01]  /*1ae250*/  LDL.LU R21, [R1+0x8c08] ;  /* 0x008c080001157983 */ /* 0x000ee20000300800 */
[----:B------:R-:W-:-:S03]  /*1ae260*/  IMAD.X R13, R22, 0x1, R15, P4 ;  /* 0x00000001160d7824 */ /* 0x000fc600020e060f */
[----:B------:R-:W-:Y:S04]  /*1ae270*/  STL.64 [R1+0x8bd8], R14 ;  /* 0x008bd80e01007387 */ /* 0x000fe80000100a00 */
[----:B------:R1:W-:Y:S02]  /*1ae280*/  STL.64 [R1+0x4098], R12 ;  /* 0x0040980c01007387 */ /* 0x0003e40000100a00 */
[----:B-1----:R-:W-:Y:S02]  /*1ae290*/  IMAD.MOV.U32 R13, RZ, RZ, R19 ;  /* 0x000000ffff0d7224 */ /* 0x002fe400078e0013 */
[----:B------:R-:W-:-:S05]  /*1ae2a0*/  IMAD.X R19, R22, 0x1, R28, P2 ;  /* 0x0000000116137824 */ /* 0x000fca00010e061c */
[----:B------:R1:W-:Y:S01]  /*1ae2b0*/  STL.64 [R1+0x4090], R18 ;  /* 0x0040901201007387 */ /* 0x0003e20000100a00 */
[----:B------:R-:W-:-:S03]  /*1ae2c0*/  IMAD.X R7, R22, 0x1, R26, P3 ;  /* 0x0000000116077824 */ /* 0x000fc600018e061a */
[----:B-1----:R-:W4:Y:S01]  /*1ae2d0*/  LDL.LU.64 R18, [R1+0x8c00] ;  /* 0x008c000001127983 */ /* 0x002f220000300a00 */
[C---:B--2---:R-:W-:Y:S02]  /*1ae2e0*/  IADD3 R12, P4, PT, R25.reuse, R20, RZ ;  /* 0x00000014190c7210 */ /* 0x044fe40007f9e0ff */
[----:B---3--:R-:W-:Y:S02]  /*1ae2f0*/  IADD3 R24, P2, PT, R25, R21, RZ ;  /* 0x0000001519187210 */ /* 0x008fe40007f5e0ff */
[----:B------:R-:W4:Y:S04]  /*1ae300*/  LDL R25, [R1+0x3dc] ;  /* 0x0003dc0001197983 */ /* 0x000f280000100800 */
[----:B------:R1:W-:Y:S04]  /*1ae310*/  STL [R1+0x8bc8], R21 ;  /* 0x008bc81501007387 */ /* 0x0003e80000100800 */
[----:B-1----:R-:W2:Y:S04]  /*1ae320*/  LDL.LU R21, [R1+0x100] ;  /* 0x0001000001157983 */ /* 0x002ea80000300800 */
[----:B------:R-:W3:Y:S04]  /*1ae330*/  LDL.LU R22, [R1+0x8bf8] ;  /* 0x008bf80001167983 */ /* 0x000ee80000300800 */
[----:B------:R1:W-:Y:S04]  /*1ae340*/  STL.64 [R1+0x4088], R6 ;  /* 0x0040880601007387 */ /* 0x0003e80000100a00 */
[----:B-1----:R-:W3:Y:S01]  /*1ae350*/  LDL.LU.64 R6, [R1+0x8bf0] ;  /* 0x008bf00001067983 */ /* 0x002ee20000300a00 */
[----:B------:R-:W-:-:S03]  /*1ae360*/  IMAD.MOV.U32 R15, RZ, RZ, R13 ;  /* 0x000000ffff0f7224 */ /* 0x000fc600078e000d */
[----:B------:R2:W-:Y:S01]  /*1ae370*/  STL.64 [R1+0x8bd0], R26 ;  /* 0x008bd01a01007387 */ /* 0x0005e20000100a00 */
[C---:B----4-:R-:W-:Y:S02]  /*1ae380*/  IMAD.X R13, R25.reuse, 0x1, R18, P4 ;  /* 0x00000001190d7824 */ /* 0x050fe400020e0612 */
[----:B------:R-:W-:-:S03]  /*1ae390*/  IMAD.X R25, R25, 0x1, R19, P2 ;  /* 0x0000000119197824 */ /* 0x000fc600010e0613 */
[----:B------:R1:W-:Y:S01]  /*1ae3a0*/  STL.64 [R1+0x4080], R12 ;  /* 0x0040800c01007387 */ /* 0x0003e20000100a00 */
[----:B--2---:R-:W-:-:S03]  /*1ae3b0*/  IADD3 R26, P4, PT, R21, R16, RZ ;  /* 0x00000010151a7210 */ /* 0x004fc60007f9e0ff */
[----:B-1----:R-:W2:Y:S04]  /*1ae3c0*/  LDL.LU.64 R12, [R1+0x8be8] ;  /* 0x008be800010c7983 */ /* 0x002ea80000300a00 */
[----:B------:R1:W-:Y:S04]  /*1ae3d0*/  STL.64 [R1+0x4078], R24 ;  /* 0x0040781801007387 */ /* 0x0003e80000100a00 */
[----:B------:R-:W-:Y:S04]  /*1ae3e0*/  STL [R1+0x4068], R26 ;  /* 0x0040681a01007387 */ /* 0x000fe80000100800 */
[----:B-1----:R-:W4:Y:S04]  /*1ae3f0*/  LDL.LU.64 R24, [R1+0x8be0] ;  /* 0x008be00001187983 */ /* 0x002f280000300a00 */
[----:B---3--:R-:W-:Y:S04]  /*1ae400*/  STL.64 [R1+0x8bc0], R6 ;  /* 0x008bc00601007387 */ /* 0x008fe80000100a00 */
[----:B------:R1:W-:Y:S04]  /*1ae410*/  STL [R1+0x8bb0], R19 ;  /* 0x008bb01301007387 */ /* 0x0003e80000100800 */
[----:B-1----:R-:W3:Y:S01]  /*1ae420*/  LDL.LU R19, [R1+0x3dc] ;  /* 0x0003dc0001137983 */ /* 0x002ee20000300800 */
[----:B------:R-:W-:Y:S01]  /*1ae430*/  IADD3 R14, P3, PT, R21, R23, RZ ;  /* 0x00000017150e7210 */ /* 0x000fe20007f7e0ff */
[----:B------:R-:W-:-:S04]  /*1ae440*/  IMAD.MOV.U32 R27, RZ, RZ, R15 ;  /* 0x000000ffff1b7224 */ /* 0x000fc800078e000f */
[----:B---3--:R-:W-:-:S05]  /*1ae450*/  IMAD.X R15, R19, 0x1, R22, P3 ;  /* 0x00000001130f7824 */ /* 0x008fca00018e0616 */
[----:B------:R1:W-:Y:S04]  /*1ae460*/  STL.64 [R1+0x4070], R14 ;  /* 0x0040700e01007387 */ /* 0x0003e80000100a00 */
[----:B-1----:R-:W3:Y:S04]  /*1ae470*/  LDL.LU.64 R14, [R1+0x8bd8] ;  /* 0x008bd800010e7983 */ /* 0x002ee80000300a00 */
[----:B------:R1:W-:Y:S04]  /*1ae480*/  STL.64 [R1+0x8bb8], R22 ;  /* 0x008bb81601007387 */ /* 0x0003e80000100a00 */
[----:B-1----:R0:W3:Y:S01]  /*1ae490*/  LDL.64 R22, [R1+0x4068] ;  /* 0x0040680001167983 */ /* 0x0020e20000100a00 */
[----:B----4-:R-:W-:-:S03]  /*1ae4a0*/  IADD3 R26, P2, PT, R21, R25, RZ ;  /* 0x00000019151a7210 */ /* 0x010fc60007f5e0ff */
[----:B------:R1:W-:Y:S01]  /*1ae4b0*/  STL.64 [R1+0x8ba8], R16 ;  /* 0x008ba81001007387 */ /* 0x0003e20000100a00 */
[----:B------:R-:W-:Y:S01]  /*1ae4c0*/  IADD3 R6, P3, PT, R21, R17, RZ ;  /* 0x0000001115067210 */ /* 0x000fe20007f7e0ff */
[----:B-1----:R-:W-:Y:S02]  /*1ae4d0*/  IMAD.MOV.U32 R16, RZ, RZ, R27 ;  /* 0x000000ffff107224 */ /* 0x002fe400078e001b */
[C---:B------:R-:W-:Y:S01]  /*1ae4e0*/  IMAD.X R27, R19.reuse, 0x1, R24, P2 ;  /* 0x00000001131b7824 */ /* 0x040fe200010e0618 */
[----:B------:R-:W4:Y:S01]  /*1ae4f0*/  LDL R17, [R1+0x104] ;  /* 0x0001040001117983 */ /* 0x000f220000100800 */
[----:B---3--:R-:W-:-:S05]  /*1ae500*/  IMAD.X R23, R19, 0x1, R14, P4 ;  /* 0x0000000113177824 */ /* 0x008fca00020e060e */
[----:B------:R-:W-:Y:S04]  /*1ae510*/  STL [R1+0x406c], R23 ;  /* 0x00406c1701007387 */ /* 0x000fe80000100800 */
[----:B------:R1:W-:Y:S04]  /*1ae520*/  STL.64 [R1+0x4060], R26 ;  /* 0x0040601a01007387 */ /* 0x0003e80000100a00 */
[----:B-1----:R-:W3:Y:S04]  /*1ae530*/  LDL.LU.64 R26, [R1+0x8bd0] ;  /* 0x008bd000011a7983 */ /* 0x002ee80000300a00 */
[----:B------:R3:W-:Y:S01]  /*1ae540*/  STL.64 [R1+0x8b98], R24 ;  /* 0x008b981801007387 */ /* 0x0007e20000100a00 */
[----:B------:R-:W-:Y:S01]  /*1ae550*/  IMAD.X R7, R19, 0x1, R15, P3 ;  /* 0x0000000113077824 */ /* 0x000fe200018e060f */
[----:B------:R-:W-:-:S02]  /*1ae560*/  IADD3 R22, P4, PT, R21, R29, RZ ;  /* 0x0000001d15167210 */ /* 0x000fc40007f9e0ff */
[----:B---3--:R-:W-:Y:S02]  /*1ae570*/  IADD3 R24, P2, PT, R21, R27, RZ ;  /* 0x0000001b15187210 */ /* 0x008fe40007f5e0ff */
[----:B------:R-:W3:Y:S04]  /*1ae580*/  LDL.LU R21, [R1+0x8bc8] ;  /* 0x008bc80001157983 */ /* 0x000ee80000300800 */
[----:B------:R1:W-:Y:S04]  /*1ae590*/  STL.64 [R1+0x4058], R6 ;  /* 0x0040580601007387 */ /* 0x0003e80000100a00 */
[----:B------:R-:W-:Y:S04]  /*1ae5a0*/  STL [R1+0x4048], R24 ;  /* 0x0040481801007387 */ /* 0x000fe80000100800 */
[----:B-1----:R-:W2:Y:S04]  /*1ae5b0*/  LDL.LU.64 R6, [R1+0x8bc0] ;  /* 0x008bc00001067983 */ /* 0x002ea80000300a00 */
[----:B------:R1:W-:Y:S04]  /*1ae5c0*/  STL.64 [R1+0x8b90], R14 ;  /* 0x008b900e01007387 */ /* 0x0003e80000100a00 */
[----:B-1----:R0:W2:Y:S01]  /*1ae5d0*/  LDL.64 R14, [R1+0x4048] ;  /* 0x00404800010e7983 */ /* 0x0020a20000100a00 */
[----:B------:R-:W-:-:S02]  /*1ae5e0*/  IMAD.X R23, R19, 0x1, R28, P4 ;  /* 0x0000000113177824 */ /* 0x000fc400020e061c */
[----:B--2---:R-:W-:Y:S01]  /*1ae5f0*/  IMAD.MOV.U32 R15, RZ, RZ, R16 ;  /* 0x000000ffff0f7224 */ /* 0x004fe200078e0010 */
[----:B----4-:R-:W-:Y:S02]  /*1ae600*/  IADD3 R16, P3, PT, R17, R20, RZ ;  /* 0x0000001411107210 */ /* 0x010fe40007f7e0ff */
[----:B------:R-:W2:Y:S04]  /*1ae610*/  LDL R17, [R1+0x3d8] ;  /* 0x0003d80001117983 */ /* 0x000ea80000100800 */
[----:B------:R1:W-:Y:S04]  /*1ae620*/  STL.64 [R1+0x4050], R22 ;  /* 0x0040501601007387 */ /* 0x0003e80000100a00 */
[----:B-1----:R-:W4:Y:S04]  /*1ae630*/  LDL.LU.64 R22, [R1+0x8bb8] ;  /* 0x008bb80001167983 */ /* 0x002f280000300a00 */
[----:B------:R-:W-:Y:S04]  /*1ae640*/  STL.64 [R1+0x8ba0], R12 ;  /* 0x008ba00c01007387 */ /* 0x000fe80000100a00 */
[----:B------:R1:W-:Y:S04]  /*1ae650*/  STL [R1+0x8b88], R28 ;  /* 0x008b881c01007387 */ /* 0x0003e80000100800 */
[----:B-1----:R-:W4:Y:S04]  /*1ae660*/  LDL.LU R28, [R1+0x104] ;  /* 0x00010400011c7983 */ /* 0x002f280000300800 */
[----:B---3--:R1:W-:Y:S01]  /*1ae670*/  STL.64 [R1+0x8b80], R20 ;  /* 0x008b801401007387 */ /* 0x0083e20000100a00 */
[----:B--2---:R-:W-:Y:S01]  /*1ae680*/  IMAD.X R17, R17, 0x1, R18, P3 ;  /* 0x0000000111117824 */ /* 0x004fe200018e0612 */
[----:B----4-:R-:W-:Y:S01]  /*1ae690*/  IADD3 R24, P4, PT, R28, R21, RZ ;  /* 0x000000151c187210 */ /* 0x010fe20007f9e0ff */
[----:B-1----:R-:W-:-:S02]  /*1ae6a0*/  IMAD.MOV.U32 R21, RZ, RZ, R15 ;  /* 0x000000ffff157224 */ /* 0x002fc400078e000f */
[----:B------:R-:W-:Y:S02]  /*1ae6b0*/  IMAD.X R15, R19, 0x1, R26, P2 ;  /* 0x00000001130f7824 */ /* 0x000fe400010e061a */
[----:B------:R-:W2:Y:S04]  /*1ae6c0*/  LDL.LU R19, [R1+0x8bb0] ;  /* 0x008bb00001137983 */ /* 0x000ea80000300800 */
[----:B------:R-:W-:Y:S04]  /*1ae6d0*/  STL [R1+0x404c], R15 ;  /* 0x00404c0f01007387 */ /* 0x000fe80000100800 */
[----:B------:R1:W-:Y:S04]  /*1ae6e0*/  STL.64 [R1+0x4040], R16 ;  /* 0x0040401001007387 */ /* 0x0003e80000100a00 */
[----:B-1----:R-:W3:Y:S02]  /*1ae6f0*/  LDL.LU.64 R16, [R1+0x8ba8] ;  /* 0x008ba80001107983 */ /* 0x002ee40000300a00 */
[----:B---3--:R-:W-:-:S05]  /*1ae700*/  IADD3 R12, P3, PT, R28, R16, RZ ;  /* 0x000000101c0c7210 */ /* 0x008fca0007f7e0ff */
[----:B------:R1:W-:Y:S04]  /*1ae710*/  STL [R1+0x4028], R12 ;  /* 0x0040280c01007387 */ /* 0x0003e80000100800 */
[----:B-1----:R-:W3:Y:S04]  /*1ae720*/  LDL.LU.64 R12, [R1+0x8ba0] ;  /* 0x008ba000010c7983 */ /* 0x002ee80000300a00 */
[----:B------:R1:W-:Y:S04]  /*1ae730*/  STL [R1+0x8b68], R16 ;  /* 0x008b681001007387 */ /* 0x0003e80000100800 */
[----:B-1----:R-:W2:Y:S01]  /*1ae740*/  LDL.LU R16, [R1+0x3d8] ;  /* 0x0003d80001107983 */ /* 0x002ea20000300800 */
[----:B------:R-:W-:Y:S01]  /*1ae750*/  IADD3 R14, P2, PT, R28, R23, RZ ;  /* 0x000000171c0e7210 */ /* 0x000fe20007f5e0ff */
[----:B--2---:R-:W-:-:S04]  /*1ae760*/  IMAD.X R25, R16, 0x1, R19, P4 ;  /* 0x0000000110197824 */ /* 0x004fc800020e0613 */
[----:B------:R-:W-:Y:S01]  /*1ae770*/  IMAD.X R15, R16, 0x1, R22, P2 ;  /* 0x00000001100f7824 */ /* 0x000fe200010e0616 */
[----:B------:R1:W-:Y:S04]  /*1ae780*/  STL.64 [R1+0x4038], R24 ;  /* 0x0040381801007387 */ /* 0x0003e80000100a00 */
[----:B-1----:R-:W2:Y:S04]  /*1ae790*/  LDL.LU.64 R24, [R1+0x8b98] ;  /* 0x008b980001187983 */ /* 0x002ea80000300a00 */
[----:B------:R-:W-:Y:S04]  /*1ae7a0*/  STL.64 [R1+0x8b60], R18 ;  /* 0x008b601201007387 */ /* 0x000fe80000100a00 */
[----:B------:R1:W-:Y:S04]  /*1ae7b0*/  STL.64 [R1+0x4030], R14 ;  /* 0x0040300e01007387 */ /* 0x0003e80000100a00 */
[----:B-1----:R-:W4:Y:S04]  /*1ae7c0*/  LDL.LU.64 R14, [R1+0x8b90] ;  /* 0x008b9000010e7983 */ /* 0x002f280000300a00 */
[----:B------:R-:W-:Y:S04]  /*1ae7d0*/  STL.64 [R1+0x8b70], R22 ;  /* 0x008b701601007387 */ /* 0x000fe80000100a00 */
[----:B------:R1:W-:Y:S04]  /*1ae7e0*/  STL [R1+0x8b78], R23 ;  /* 0x008b781701007387 */ /* 0x0003e80000100800 */
[----:B-1----:R0:W3:Y:S01]  /*1ae7f0*/  LDL.64 R22, [R1+0x4028] ;  /* 0x0040280001167983 */ /* 0x0020e20000100a00 */
[----:B------:R-:W-:-:S03]  /*1ae800*/  IADD3 R20, P2, PT, R28, R17, RZ ;  /* 0x000000111c147210 */ /* 0x000fc60007f5e0ff */
[----:B------:R1:W-:Y:S02]  /*1ae810*/  STL.64 [R1+0x8b58], R10 ;  /* 0x008b580a01007387 */ /* 0x0003e40000100a00 */
[----:B-1----:R-:W-:Y:S02]  /*1ae820*/  IMAD.MOV.U32 R10, RZ, RZ, R21 ;  /* 0x000000ffff0a7224 */ /* 0x002fe400078e0015 */
[----:B------:R-:W3:Y:S01]  /*1ae830*/  LDL R11, [R1+0x108] ;  /* 0x00010800010b7983 */ /* 0x000ee20000100800 */
[----:B--2---:R-:W-:-:S05]  /*1ae840*/  IADD3 R18, P4, PT, R28, R25, RZ ;  /* 0x000000191c127210 */ /* 0x004fca0007f9e0ff */
[C---:B------:R-:W-:Y:S02]  /*1ae850*/  IMAD.X R19, R16.reuse, 0x1, R24, P4 ;  /* 0x0000000110137824 */ /* 0x040fe400020e0618 */
[C---:B----4-:R-:W-:Y:S02]  /*1ae860*/  IMAD.X R21, R16.reuse, 0x1, R15, P2 ;  /* 0x0000000110157824 */ /* 0x050fe400010e060f */
[----:B---3--:R-:W-:Y:S01]  /*1ae870*/  IMAD.X R23, R16, 0x1, R14, P3 ;  /* 0x0000000110177824 */ /* 0x008fe200018e060e */
[----:B------:R-:W-:-:S04]  /*1ae880*/  IADD3 R22, P3, PT, R28, R29, RZ ;  /* 0x0000001d1c167210 */ /* 0x000fc80007f7e0ff */
[----:B------:R-:W-:Y:S04]  /*1ae890*/  STL [R1+0x402c], R23 ;  /* 0x00402c1701007387 */ /* 0x000fe80000100800 */
[----:B------:R1:W-:Y:S02]  /*1ae8a0*/  STL.64 [R1+0x4020], R18 ;  /* 0x0040201201007387 */ /* 0x0003e40000100a00 */
[----:B-1----:R-:W-:Y:S02]  /*1ae8b0*/  IADD3 R18, P4, PT, R28, R27, RZ ;  /* 0x0000001b1c127210 */ /* 0x002fe40007f9e0ff */
[----:B------:R-:W2:Y:S04]  /*1ae8c0*/  LDL.LU R28, [R1+0x8b88] ;  /* 0x008b8800011c7983 */ /* 0x000ea80000300800 */
[----:B------:R1:W-:Y:S04]  /*1ae8d0*/  STL.64 [R1+0x4018], R20 ;  /* 0x0040181401007387 */ /* 0x0003e80000100a00 */
[----:B-1----:R-:W3:Y:S01]  /*1ae8e0*/  LDL.LU.64 R20, [R1+0x8b80] ;  /* 0x008b800001147983 */ /* 0x002ee20000300a00 */
[----:B------:R-:W-:-:S02]  /*1ae8f0*/  IMAD.MOV.U32 R19, RZ, RZ, R10 ;  /* 0x000000ffff137224 */ /* 0x000fc400078e000a */
[----:B--2---:R-:W-:Y:S01]  /*1ae900*/  IMAD.X R23, R16, 0x1, R28, P3 ;  /* 0x0000000110177824 */ /* 0x004fe200018e061c */
[----:B---3--:R-:W-:Y:S02]  /*1ae910*/  IADD3 R10, P2, PT, R11, R20, RZ ;  /* 0x000000140b0a7210 */ /* 0x008fe40007f5e0ff */
[----:B------:R-:W2:Y:S04]  /*1ae920*/  LDL R11, [R1+0x3d4] ;  /* 0x0003d400010b7983 */ /* 0x000ea80000100800 */
[----:B------:R1:W-:Y:S04]  /*1ae930*/  STL.64 [R1+0x4010], R22 ;  /* 0x0040101601007387 */ /* 0x0003e80000100a00 */
[----:B-1----:R0:W3:Y:S04]  /*1ae940*/  LDL.LU R23, [R1+0x8b78] ;  /* 0x008b780001177983 */ /* 0x0020e80000300800 */
[----:B------:R1:W-:Y:S04]  /*1ae950*/  STL [R1+0x8b4c], R28 ;  /* 0x008b4c1c01007387 */ /* 0x0003e80000100800 */
[----:B-1----:R-:W4:Y:S02]  /*1ae960*/  LDL.LU R28, [R1+0x108] ;  /* 0x00010800011c7983 */ /* 0x002f240000300800 */
[----:B----4-:R-:W-:-:S05]  /*1ae970*/  IADD3 R22, P3, PT, R28, R21, RZ ;  /* 0x000000151c167210 */ /* 0x010fca0007f7e0ff */
[----:B------:R3:W-:Y:S04]  /*1ae980*/  STL [R1+0x3ff8], R22 ;  /* 0x003ff81601007387 */ /* 0x0007e80000100800 */
[----:B---3--:R-:W3:Y:S04]  /*1ae990*/  LDL.LU.64 R22, [R1+0x8b70] ;  /* 0x008b700001167983 */ /* 0x008ee80000300a00 */
[----:B------:R1:W-:Y:S02]  /*1ae9a0*/  STL.64 [R1+0x8b40], R20 ;  /* 0x008b401401007387 */ /* 0x0003e40000100a00 */
[----:B-1----:R-:W-:-:S02]  /*1ae9b0*/  IMAD.MOV.U32 R21, RZ, RZ, R19 ;  /* 0x000000ffff157224 */ /* 0x002fc400078e0013 */
[----:B------:R-:W-:Y:S02]  /*1ae9c0*/  IMAD.X R19, R16, 0x1, R26, P4 ;  /* 0x0000000110137824 */ /* 0x000fe400020e061a */
[----:B------:R-:W4:Y:S04]  /*1ae9d0*/  LDL.LU R16, [R1+0x8b68] ;  /* 0x008b680001107983 */ /* 0x000f280000300800 */
[----:B------:R1:W-:Y:S04]  /*1ae9e0*/  STL.64 [R1+0x4008], R18 ;  /* 0x0040081201007387 */ /* 0x0003e80000100a00 */
[----:B-1----:R-:W2:Y:S04]  /*1ae9f0*/  LDL.LU.64 R18, [R1+0x8b60] ;  /* 0x008b600001127983 */ /* 0x002ea80000300a00 */
[----:B------:R1:W-:Y:S04]  /*1aea00*/  STL.64 [R1+0x8b50], R26 ;  /* 0x008b501a01007387 */ /* 0x0003e80000100a00 */
[----:B-1----:R0:W3:Y:S01]  /*1aea10*/  LDL.64 R26, [R1+0x3ff8] ;  /* 0x003ff800011a7983 */ /* 0x0020e20000100a00 */
[----:B--2---:R-:W-:-:S05]  /*1aea20*/  IMAD.X R11, R11, 0x1, R18, P2 ;  /* 0x000000010b0b7824 */ /* 0x004fca00010e0612 */
[----:B------:R1:W-:Y:S04]  /*1aea30*/  STL.64 [R1+0x4000], R10 ;  /* 0x0040000a01007387 */ /* 0x0003e80000100a00 */
[----:B-1----:R-:W2:Y:S01]  /*1aea40*/  LDL.LU.64 R10, [R1+0x8b58] ;  /* 0x008b5800010a7983 */ /* 0x002ea20000300a00 */
[----:B---3--:R-:W-:-:S03]  /*1aea50*/  IMAD.MOV.U32 R27, RZ, RZ, R21 ;  /* 0x000000ffff1b7224 */ /* 0x008fc600078e0015 */
[----:B--2---:R1:W-:Y:S04]  /*1aea60*/  STL.64 [R1+0x8b30], R10 ;  /* 0x008b300a01007387 */ /* 0x0043e80000100a00 */
[----:B------:R-:W-:Y:S04]  /*1aea70*/  STL.64 [R1+0x8b38], R6 ;  /* 0x008b380601007387 */ /* 0x000fe80000100a00 */
[----:B------:R-:W-:Y:S04]  /*1aea80*/  STL [R1+0x8b48], R7 ;  /* 0x008b480701007387 */ /* 0x000fe80000100800 */
[----:B----4-:R2:W-:Y:S01]  /*1aea90*/  STL [R1+0x8b28], R16 ;  /* 0x008b281001007387 */ /* 0x0105e20000100800 */
[----:B-1----:R-:W-:-:S03]  /*1aeaa0*/  IADD3 R10, P2, PT, R28, R16, RZ ;  /* 0x000000101c0a7210 */ /* 0x002fc60007f5e0ff */
[----:B--2---:R-:W2:Y:S01]  /*1aeab0*/  LDL.LU R16, [R1+0x3d4] ;  /* 0x0003d40001107983 */ /* 0x004ea20000300800 */
[----:B------:R-:W-:Y:S01]  /*1aeac0*/  IADD3 R20, P4, PT, R28, R23, RZ ;  /* 0x000000171c147210 */ /* 0x000fe20007f9e0ff */
[----:B------:R-:W-:Y:S02]  /*1aead0*/  IMAD.MOV.U32 R6, RZ, RZ, R27 ;  /* 0x000000ffff067224 */ /* 0x000fe400078e001b */
[----:B--2---:R-:W-:Y:S01]  /*1aeae0*/  IMAD.X R27, R16, 0x1, R19, P3 ;  /* 0x00000001101b7824 */ /* 0x004fe200018e0613 */
[----:B------:R-:W-:Y:S01]  /*1aeaf0*/  IADD3 R26, P3, PT, R28, R25, RZ ;  /* 0x000000191c1a7210 */ /* 0x000fe20007f7e0ff */
[C---:B------:R-:W-:Y:S02]  /*1aeb00*/  IMAD.X R21, R16.reuse, 0x1, R22, P4 ;  /* 0x0000000110157824 */ /* 0x040fe400020e0616 */
[C---:B------:R-:W-:Y:S01]  /*1aeb10*/  IMAD.X R11, R16.reuse, 0x1, R14, P2 ;  /* 0x00000001100b7824 */ /* 0x040fe200010e060e */
[----:B------:R1:W-:Y:S04]  /*1aeb20*/  STL [R1+0x3ffc], R27 ;  /* 0x003ffc1b01007387 */ /* 0x0003e80000100800 */
[----:B------:R-:W-:Y:S04]  /*1aeb30*/  STL.64 [R1+0x3ff0], R20 ;  /* 0x003ff01401007387 */ /* 0x000fe80000100a00 */
[----:B------:R-:W-:Y:S01]  /*1aeb40*/  STL.64 [R1+0x3fe8], R10 ;  /* 0x003fe80a01007387 */ /* 0x000fe20000100a00 */
[----:B-1----:R-:W-:-:S05]  /*1aeb50*/  IMAD.X R27, R16, 0x1, R24, P3 ;  /* 0x00000001101b7824 */ /* 0x002fca00018e0618 */
[----:B------:R1:W-:Y:S04]  /*1aeb60*/  STL.64 [R1+0x3fe0], R26 ;  /* 0x003fe01a01007387 */ /* 0x0003e80000100a00 */
[----:B-1----:R-:W2:Y:S01]  /*1aeb70*/  LDL.LU.64 R26, [R1+0x8b50] ;  /* 0x008b5000011a7983 */ /* 0x002ea20000300a00 */
[----:B------:R-:W-:-:S03]  /*1aeb80*/  IADD3 R20, P4, PT, R28, R17, RZ ;  /* 0x000000111c147210 */ /* 0x000fc60007f9e0ff */
[----:B------:R1:W-:Y:S01]  /*1aeb90*/  STL.64 [R1+0x8b20], R24 ;  /* 0x008b201801007387 */ /* 0x0003e20000100a00 */
[----:B------:R-:W-:Y:S01]  /*1aeba0*/  IADD3 R10, P2, PT, R28, R29, RZ ;  /* 0x0000001d1c0a7210 */ /* 0x000fe20007f5e0ff */
[----:B------:R-:W-:Y:S02]  /*1aebb0*/  IMAD.X R21, R16, 0x1, R15, P4 ;  /* 0x0000000110157824 */ /* 0x000fe400020e060f */
[----:B-1----:R-:W-:Y:S01]  /*1aebc0*/  IMAD.MOV.U32 R24, RZ, RZ, R6 ;  /* 0x000000ffff187224 */ /* 0x002fe200078e0006 */
[----:B------:R-:W3:Y:S01]  /*1aebd0*/  LDL R25, [R1+0x10c] ;  /* 0x00010c0001197983 */ /* 0x000ee20000100800 */
[----:B--2---:R-:W-:-:S03]  /*1aebe0*/  IADD3 R6, P3, PT, R28, R27, RZ ;  /* 0x0000001b1c067210 */ /* 0x004fc60007f7e0ff */
[----:B------:R-:W2:Y:S04]  /*1aebf0*/  LDL.LU R28, [R1+0x8b4c] ;  /* 0x008b4c00011c7983 */ /* 0x000ea80000300800 */
[----:B------:R-:W-:Y:S04]  /*1aec00*/  STL [R1+0x3fc8], R6 ;  /* 0x003fc80601007387 */ /* 0x000fe80000100800 */
[----:B------:R0:W4:Y:S04]  /*1aec10*/  LDL.LU R7, [R1+0x8b48] ;  /* 0x008b480001077983 */ /* 0x0001280000300800 */
[----:B------:R1:W-:Y:S04]  /*1aec20*/  STL.64 [R1+0x3fd8], R20 ;  /* 0x003fd81401007387 */ /* 0x0003e80000100a00 */
[----:B-1----:R-:W3:Y:S04]  /*1aec30*/  LDL.LU.64 R20, [R1+0x8b40] ;  /* 0x008b400001147983 */ /* 0x002ee80000300a00 */
[----:B------:R1:W-:Y:S04]  /*1aec40*/  STL.64 [R1+0x8b18], R14 ;  /* 0x008b180e01007387 */ /* 0x0003e80000100a00 */
[----:B-1----:R-:W4:Y:S01]  /*1aec50*/  LDL R14, [R1+0x3d0] ;  /* 0x0003d000010e7983 */ /* 0x002f220000100800 */
[----:B--2---:R-:W-:Y:S01]  /*1aec60*/  IMAD.X R11, R16, 0x1, R28, P2 ;  /* 0x00000001100b7824 */ /* 0x004fe200010e061c */
[----:B---3--:R-:W-:-:S05]  /*1aec70*/  IADD3 R6, P4, PT, R25, R20, RZ ;  /* 0x0000001419067210 */ /* 0x008fca0007f9e0ff */
[----:B------:R4:W-:Y:S04]  /*1aec80*/  STL [R1+0x3fc0], R6 ;  /* 0x003fc00601007387 */ /* 0x0009e80000100800 */
[----:B----4-:R-:W2:Y:S04]  /*1aec90*/  LDL.LU.64 R6, [R1+0x8b38] ;  /* 0x008b380001067983 */ /* 0x010ea80000300a00 */
[----:B------:R1:W-:Y:S04]  /*1aeca0*/  STL.64 [R1+0x3fd0], R10 ;  /* 0x003fd00a01007387 */ /* 0x0003e80000100a00 */
[----:B-1----:R-:W3:Y:S04]  /*1aecb0*/  LDL.LU.64 R10, [R1+0x8b30] ;  /* 0x008b3000010a7983 */ /* 0x002ee80000300a00 */
[----:B------:R1:W-:Y:S04]  /*1aecc0*/  STL.64 [R1+0x8b10], R28 ;  /* 0x008b101c01007387 */ /* 0x0003e80000100a00 */
[----:B-1----:R0:W4:Y:S04]  /*1aecd0*/  LDL.64 R28, [R1+0x3fc0] ;  /* 0x003fc000011c7983 */ /* 0x0021280000100a00 */
[----:B------:R1:W-:Y:S01]  /*1aece0*/  STL.64 [R1+0x8b00], R20 ;  /* 0x008b001401007387 */ /* 0x0003e20000100a00 */
[----:B----4-:R-:W-:Y:S01]  /*1aecf0*/  IMAD.MOV.U32 R29, RZ, RZ, R24 ;  /* 0x000000ffff1d7224 */ /* 0x010fe200078e0018 */
[----:B------:R-:W-:-:S02]  /*1aed00*/  IADD3 R24, P2, PT, R25, R21, RZ ;  /* 0x0000001519187210 */ /* 0x000fc40007f5e0ff */
[----:B-1----:R0:W4:Y:S01]  /*1aed10*/  LDL.64 R20, [R1+0x3fc8] ;  /* 0x003fc80001147983 */ /* 0x0021220000100a00 */
[----:B------:R-:W-:Y:S02]  /*1aed20*/  IMAD.MOV.U32 R25, RZ, RZ, R29 ;  /* 0x000000ffff197224 */ /* 0x000fe400078e001d */
[----:B------:R-:W-:Y:S02]  /*1aed30*/  IMAD.X R29, R14, 0x1, R18, P4 ;  /* 0x000000010e1d7824 */ /* 0x000fe400020e0612 */
[----:B----4-:R-:W-:Y:S02]  /*1aed40*/  IMAD.X R21, R16, 0x1, R26, P3 ;  /* 0x0000000110157824 */ /* 0x010fe400018e061a */
[----:B------:R-:W4:Y:S04]  /*1aed50*/  LDL.LU R16, [R1+0x8b28] ;  /* 0x008b280001107983 */ /* 0x000f280000300800 */
[----:B------:R-:W-:Y:S04]  /*1aed60*/  STL [R1+0x3fcc], R21 ;  /* 0x003fcc1501007387 */ /* 0x000fe80000100800 */
[----:B------:R1:W-:Y:S04]  /*1aed70*/  STL [R1+0x8b08], R26 ;  /* 0x008b081a01007387 */ /* 0x0003e80000100800 */
[----:B-1----:R-:W2:Y:S04]  /*1aed80*/  LDL.LU R26, [R1+0x10c] ;  /* 0x00010c00011a7983 */ /* 0x002ea80000300800 */
[----:B------:R1:W-:Y:S02]  /*1aed90*/  STL [R1+0x3fc4], R29 ;  /* 0x003fc41d01007387 */ /* 0x0003e40000100800 */
[----:B-1----:R-:W-:-:S02]  /*1aeda0*/  IMAD.MOV.U32 R29, RZ, RZ, R25 ;  /* 0x000000ffff1d7224 */ /* 0x002fc400078e0019 */
[----:B------:R-:W-:-:S05]  /*1aedb0*/  IMAD.X R25, R14, 0x1, R19, P2 ;  /* 0x000000010e197824 */ /* 0x000fca00010e0613 */
[----:B------:R1:W-:Y:S04]  /*1aedc0*/  STL.64 [R1+0x3fb8], R24 ;  /* 0x003fb81801007387 */ /* 0x0003e80000100a00 */
[----:B-1----:R-:W2:Y:S04]  /*1aedd0*/  LDL.LU.64 R24, [R1+0x8b20] ;  /* 0x008b200001187983 */ /* 0x002ea80000300a00 */
[----:B------:R1:W-:Y:S04]  /*1aede0*/  STL [R1+0x8af8], R19 ;  /* 0x008af81301007387 */ /* 0x0003e80000100800 */
[----:B-1----:R-:W3:Y:S01]  /*1aedf0*/  LDL.LU R19, [R1+0x3d0] ;  /* 0x0003d00001137983 */ /* 0x002ee20000300800 */
[----:B--2---:R-:W-:-:S05]  /*1aee00*/  IADD3 R14, P2, PT, R26, R25, RZ ;  /* 0x000000191a0e7210 */ /* 0x004fca0007f5e0ff */
[----:B------:R1:W-:Y:S04]  /*1aee10*/  STL [R1+0x3fa0], R14 ;  /* 0x003fa00e01007387 */ /* 0x0003e80000100800 */
[----:B-1----:R-:W2:Y:S01]  /*1aee20*/  LDL.LU.64 R14, [R1+0x8b18] ;  /* 0x008b1800010e7983 */ /* 0x002ea20000300a00 */
[C---:B------:R-:W-:Y:S02]  /*1aee30*/  IADD3 R20, P3, PT, R26.reuse, R23, RZ ;  /* 0x000000171a147210 */ /* 0x040fe40007f7e0ff */
[----:B----4-:R-:W-:-:S03]  /*1aee40*/  IADD3 R28, P4, PT, R26, R16, RZ ;  /* 0x000000101a1c7210 */ /* 0x010fc60007f9e0ff */
[----:B---3--:R-:W-:-:S05]  /*1aee50*/  IMAD.X R21, R19, 0x1, R22, P3 ;  /* 0x0000000113157824 */ /* 0x008fca00018e0616 */
[----:B------:R1:W-:Y:S04]  /*1aee60*/  STL.64 [R1+0x3fb0], R20 ;  /* 0x003fb01401007387 */ /* 0x0003e80000100a00 */
[----:B------:R3:W-:Y:S01]  /*1aee70*/  STL.64 [R1+0x8ae8], R16 ;  /* 0x008ae81001007387 */ /* 0x0007e20000100a00 */
[----:B-1----:R-:W-:Y:S01]  /*1aee80*/  IMAD.MOV.U32 R21, RZ, RZ, R29 ;  /* 0x000000ffff157224 */ /* 0x002fe200078e001d */
[----:B------:R-:W-:Y:S02]  /*1aee90*/  IADD3 R20, P3, PT, R26, R17, RZ ;  /* 0x000000111a147210 */ /* 0x000fe40007f7e0ff */
[----:B---3--:R-:W3:Y:S01]  /*1aeea0*/  LDL R17, [R1+0x110] ;  /* 0x0001100001117983 */ /* 0x008ee20000100800 */
[----:B--2---:R-:W-:-:S05]  /*1aeeb0*/  IMAD.X R29, R19, 0x1, R14, P4 ;  /* 0x00000001131d7824 */ /* 0x004fca00020e060e */
[----:B------:R1:W-:Y:S04]  /*1aeec0*/  STL.64 [R1+0x3fa8], R28 ;  /* 0x003fa81c01007387 */ /* 0x0003e80000100a00 */
[----:B-1----:R-:W2:Y:S04]  /*1aeed0*/  LDL.LU.64 R28, [R1+0x8b10] ;  /* 0x008b1000011c7983 */ /* 0x002ea80000300a00 */
[----:B------:R-:W-:Y:S04]  /*1aeee0*/  STL.64 [R1+0x8ad8], R6 ;  /* 0x008ad80601007387 */ /* 0x000fe80000100a00 */
[----:B------:R1:W-:Y:S04]  /*1aeef0*/  STL.64 [R1+0x8af0], R10 ;  /* 0x008af00a01007387 */ /* 0x0003e80000100a00 */
[----:B-1----:R0:W4:Y:S04]  /*1aef00*/  LDL.64 R10, [R1+0x3fa0] ;  /* 0x003fa000010a7983 */ /* 0x0021280000100a00 */
[----:B------:R1:W-:Y:S02]  /*1aef10*/  STL.64 [R1+0x8ae0], R2 ;  /* 0x008ae00201007387 */ /* 0x0003e40000100a00 */
[----:B-1----:R-:W-:-:S02]  /*1aef20*/  IMAD.MOV.U32 R2, RZ, RZ, R21 ;  /* 0x000000ffff027224 */ /* 0x002fc400078e0015 */
[C---:B------:R-:W-:Y:S01]  /*1aef30*/  IMAD.X R21, R19.reuse, 0x1, R15, P3 ;  /* 0x0000000113157824 */ /* 0x040fe200018e060f */
[C---:B--2---:R-:W-:Y:S01]  /*1aef40*/  IADD3 R6, P4, PT, R26.reuse, R29, RZ ;  /* 0x0000001d1a067210 */ /* 0x044fe20007f9e0ff */
[----:B----4-:R-:W-:Y:S01]  /*1aef50*/  IMAD.X R11, R19, 0x1, R24, P2 ;  /* 0x00000001130b7824 */ /* 0x010fe200010e0618 */
[----:B------:R-:W-:-:S04]  /*1aef60*/  IADD3 R10, P2, PT, R26, R27, RZ ;  /* 0x0000001b1a0a7210 */ /* 0x000fc80007f5e0ff */
[----:B------:R-:W-:Y:S04]  /*1aef70*/  STL [R1+0x3fa4], R11 ;  /* 0x003fa40b01007387 */ /* 0x000fe80000100800 */
[----:B------:R-:W2:Y:S04]  /*1aef80*/  LDL.LU R26, [R1+0x8b08] ;  /* 0x008b0800011a7983 */ /* 0x000ea80000300800 */
[----:B------:R1:W-:Y:S01]  /*1aef90*/  STL.64 [R1+0x3f98], R20 ;  /* 0x003f981401007387 */ /* 0x0003e20000100a00 */
[----:B------:R-:W-:-:S03]  /*1aefa0*/  IMAD.X R7, R19, 0x1, R28, P4 ;  /* 0x0000000113077824 */ /* 0x000fc600020e061c */
[----:B-1----:R-:W4:Y:S04]  /*1aefb0*/  LDL.LU.64 R20, [R1+0x8b00] ;  /* 0x008b000001147983 */ /* 0x002f280000300a00 */
[----:B------:R1:W-:Y:S04]  /*1aefc0*/  STL [R1+0x8ad0], R28 ;  /* 0x008ad01c01007387 */ /* 0x0003e80000100800 */
[----:B-1----:R-:W3:Y:S04]  /*1aefd0*/  LDL.LU R28, [R1+0x110] ;  /* 0x00011000011c7983 */ /* 0x002ee80000300800 */
[----:B------:R-:W-:Y:S01]  /*1aefe0*/  STL.64 [R1+0x3f90], R6 ;  /* 0x003f900601007387 */ /* 0x000fe20000100a00 */
[----:B--2---:R-:W-:-:S03]  /*1aeff0*/  IMAD.X R11, R19, 0x1, R26, P2 ;  /* 0x00000001130b7824 */ /* 0x004fc600010e061a */
[----:B----4-:R1:W-:Y:S04]  /*1af000*/  STL.64 [R1+0x8ac8], R20 ;  /* 0x008ac81401007387 */ /* 0x0103e80000100a00 */
[----:B------:R-:W2:Y:S04]  /*1af010*/  LDL.LU R19, [R1+0x8af8] ;  /* 0x008af80001137983 */ /* 0x000ea80000300800 */
[----:B------:R4:W-:Y:S01]  /*1af020*/  STL.64 [R1+0x3f88], R10 ;  /* 0x003f880a01007387 */ /* 0x0009e20000100a00 */
[----:B---3--:R-:W-:Y:S02]  /*1af030*/  IADD3 R16, P3, PT, R17, R20, RZ ;  /* 0x0000001411107210 */ /* 0x008fe40007f7e0ff */
[----:B-1----:R-:W-:Y:S01]  /*1af040*/  IADD3 R20, P2, PT, R28, R23, RZ ;  /* 0x000000171c147210 */ /* 0x002fe20007f5e0ff */
[----:B----4-:R-:W3:Y:S04]  /*1af050*/  LDL.LU.64 R10, [R1+0x8af0] ;  /* 0x008af000010a7983 */ /* 0x010ee80000300a00 */
[----:B------:R1:W-:Y:S04]  /*1af060*/  STL [R1+0x8ab8], R23 ;  /* 0x008ab81701007387 */ /* 0x0003e80000100800 */
[----:B-1----:R-:W4:Y:S02]  /*1af070*/  LDL.LU R23, [R1+0x3cc] ;  /* 0x0003cc0001177983 */ /* 0x002f240000300800 */
[----:B----4-:R-:W-:-:S05]  /*1af080*/  IMAD.X R17, R23, 0x1, R18, P3 ;  /* 0x0000000117117824 */ /* 0x010fca00018e0612 */
[----:B------:R1:W-:Y:S04]  /*1af090*/  STL.64 [R1+0x3f80], R16 ;  /* 0x003f801001007387 */ /* 0x0003e80000100a00 */
[----:B-1----:R-:W4:Y:S01]  /*1af0a0*/  LDL.LU.64 R16, [R1+0x8ae8] ;  /* 0x008ae80001107983 */ /* 0x002f220000300a00 */
[----:B------:R-:W-:Y:S01]  /*1af0b0*/  IADD3 R6, P4, PT, R28, R21, RZ ;  /* 0x000000151c067210 */ /* 0x000fe20007f9e0ff */
[----:B------:R-:W-:-:S04]  /*1af0c0*/  IMAD.MOV.U32 R21, RZ, RZ, R2 ;  /* 0x000000ffff157224 */ /* 0x000fc800078e0002 */
[----:B--2---:R-:W-:Y:S01]  /*1af0d0*/  IMAD.X R7, R23, 0x1, R19, P4 ;  /* 0x0000000117077824 */ /* 0x004fe200020e0613 */
[----:B----4-:R-:W-:-:S05]  /*1af0e0*/  IADD3 R2, P3, PT, R28, R16, RZ ;  /* 0x000000101c027210 */ /* 0x010fca0007f7e0ff */
[----:B------:R1:W-:Y:S04]  /*1af0f0*/  STL [R1+0x3f68], R2 ;  /* 0x003f680201007387 */ /* 0x0003e80000100800 */
[----:B-1----:R-:W2:Y:S04]  /*1af100*/  LDL.LU.64 R2, [R1+0x8ae0] ;  /* 0x008ae00001027983 */ /* 0x002ea80000300a00 */
[----:B------:R1:W-:Y:S04]  /*1af110*/  STL.64 [R1+0x3f78], R6 ;  /* 0x003f780601007387 */ /* 0x0003e80000100a00 */
[----:B-1----:R-:W4:Y:S04]  /*1af120*/  LDL.LU.64 R6, [R1+0x8ad8] ;  /* 0x008ad80001067983 */ /* 0x002f280000300a00 */
[----:B------:R-:W-:Y:S04]  /*1af130*/  STL.64 [R1+0x8ab0], R18 ;  /* 0x008ab01201007387 */ /* 0x000fe80000100a00 */
[----:B----4-:R1:W-:Y:S04]  /*1af140*/  STL.64 [R1+0x8ac0], R6 ;  /* 0x008ac00601007387 */ /* 0x0103e80000100a00 */
[----:B-1----:R0:W4:Y:S01]  /*1af150*/  LDL.64 R6, [R1+0x3f68] ;  /* 0x003f680001067983 */ /* 0x0021220000100a00 */
[----:B------:R-:W-:-:S05]  /*1af160*/  IADD3 R18, P4, PT, R28, R25, RZ ;  /* 0x000000191c127210 */ /* 0x000fca0007f9e0ff */
[C---:B------:R-:W-:Y:S02]  /*1af170*/  IMAD.X R19, R23.reuse, 0x1, R24, P4 ;  /* 0x0000000117137824 */ /* 0x040fe400020e0618 */
[----:B----4-:R-:W-:Y:S02]  /*1af180*/  IMAD.MOV.U32 R7, RZ, RZ, R21 ;  /* 0x000000ffff077224 */ /* 0x010fe400078e0015 */
[----:B------:R-:W-:-:S05]  /*1af190*/  IMAD.X R21, R23, 0x1, R22, P2 ;  /* 0x0000000117157824 */ /* 0x000fca00010e0616 */
[----:B------:R1:W-:Y:S02]  /*1af1a0*/  STL.64 [R1+0x3f70], R20 ;  /* 0x003f701401007387 */ /* 0x0003e40000100a00 */
[----:B-1----:R-:W-:Y:S02]  /*1af1b0*/  IMAD.MOV.U32 R21, RZ, RZ, R7 ;  /* 0x000000ffff157224 */ /* 0x002fe400078e0007 */
[----:B------:R-:W-:Y:S01]  /*1af1c0*/  IMAD.X R7, R23, 0x1, R14, P3 ;  /* 0x0000000117077824 */ /* 0x000fe200018e060e */
[----:B------:R-:W-:-:S04]  /*1af1d0*/  IADD3 R20, P2, PT, R28, R17, RZ ;  /* 0x000000111c147210 */ /* 0x000fc80007f5e0ff */
[----:B------:R-:W-:Y:S04]  /*1af1e0*/  STL [R1+0x3f6c], R7 ;  /* 0x003f6c0701007387 */ /* 0x000fe80000100800 */
[----:B------:R1:W-:Y:S01]  /*1af1f0*/  STL.64 [R1+0x8aa8], R24 ;  /* 0x008aa81801007387 */ /* 0x0003e20000100a00 */
[----:B------:R-:W-:-:S03]  /*1af200*/  IADD3 R6, P3, PT, R28, R29, RZ ;  /* 0x0000001d1c067210 */ /* 0x000fc60007f7e0ff */
[----:B-1----:R-:W4:Y:S04]  /*1af210*/  LDL R25, [R1+0x114] ;  /* 0x0001140001197983 */ /* 0x002f280000100800 */
[----:B------:R1:W-:Y:S02]  /*1af220*/  STL.64 [R1+0x3f60], R18 ;  /* 0x003f601201007387 */ /* 0x0003e40000100a00 */
[----:B-1----:R-:W-:Y:S02]  /*1af230*/  IMAD.MOV.U32 R19, RZ, RZ, R21 ;  /* 0x000000ffff137224 */ /* 0x002fe400078e0015 */
[C---:B------:R-:W-:Y:S01]  /*1af240*/  IMAD.X R21, R23.reuse, 0x1, R15, P2 ;  /* 0x0000000117157824 */ /* 0x040fe200010e060f */
[----:B------:R-:W-:Y:S02]  /*1af250*/  IADD3 R18, P4, PT, R28, R27, RZ ;  /* 0x0000001b1c127210 */ /* 0x000fe40007f9e0ff */
[----:B------:R-:W2:Y:S04]  /*1af260*/  LDL.LU R28, [R1+0x8ad0] ;  /* 0x008ad000011c7983 */ /* 0x000ea80000300800 */
[----:B------:R-:W-:Y:S04]  /*1af270*/  STL.64 [R1+0x8a98], R12 ;  /* 0x008a980c01007387 */ /* 0x000fe80000100a00 */
[----:B------:R1:W-:Y:S04]  /*1af280*/  STL.64 [R1+0x3f58], R20 ;  /* 0x003f581401007387 */ /* 0x0003e80000100a00 */
[----:B-1----:R-:W4:Y:S04]  /*1af290*/  LDL.LU.64 R20, [R1+0x8ac8] ;  /* 0x008ac80001147983 */ /* 0x002f280000300a00 */
[----:B------:R1:W-:Y:S04]  /*1af2a0*/  STL.64 [R1+0x8aa0], R14 ;  /* 0x008aa00e01007387 */ /* 0x0003e80000100a00 */
[----:B-1----:R-:W3:Y:S01]  /*1af2b0*/  LDL R14, [R1+0x3c8] ;  /* 0x0003c800010e7983 */ /* 0x002ee20000100800 */
[----:B--2---:R-:W-:-:S05]  /*1af2c0*/  IMAD.X R7, R23, 0x1, R28, P3 ;  /* 0x0000000117077824 */ /* 0x004fca00018e061c */
[----:B------:R1:W-:Y:S01]  /*1af2d0*/  STL.64 [R1+0x3f50], R6 ;  /* 0x003f500601007387 */ /* 0x0003e20000100a00 */
[C---:B----4-:R-:W-:Y:S02]  /*1af2e0*/  IADD3 R12, P2, PT, R25.reuse, R20, RZ ;  /* 0x00000014190c7210 */ /* 0x050fe40007f5e0ff */
[----:B------:R-:W-:Y:S01]  /*1af2f0*/  IADD3 R24, P3, PT, R25, R21, RZ ;  /* 0x0000001519187210 */ /* 0x000fe20007f7e0ff */
[----:B------:R-:W-:Y:S02]  /*1af300*/  IMAD.MOV.U32 R25, RZ, RZ, R19 ;  /* 0x000000ffff197224 */ /* 0x000fe400078e0013 */
[----:B------:R-:W-:Y:S01]  /*1af310*/  IMAD.X R19, R23, 0x1, R26, P4 ;  /* 0x0000000117137824 */ /* 0x000fe200020e061a */
[----:B------:R-:W-:Y:S04]  /*1af320*/  STL [R1+0x3f40], R12 ;  /* 0x003f400c01007387 */ /* 0x000fe80000100800 */
[----:B-1----:R-:W2:Y:S04]  /*1af330*/  LDL.LU.64 R6, [R1+0x8ac0] ;  /* 0x008ac00001067983 */ /* 0x002ea80000300a00 */
[----:B------:R1:W-:Y:S04]  /*1af340*/  STL.64 [R1+0x8a90], R20 ;  /* 0x008a901401007387 */ /* 0x0003e80000100a00 */
[----:B-1----:R0:W3:Y:S04]  /*1af350*/  LDL.64 R20, [R1+0x3f40] ;  /* 0x003f400001147983 */ /* 0x0020e80000100a00 */
[----:B------:R-:W4:Y:S04]  /*1af360*/  LDL.LU R23, [R1+0x8ab8] ;  /* 0x008ab80001177983 */ /* 0x000f280000300800 */
[----:B------:R1:W-:Y:S04]  /*1af370*/  STL.64 [R1+0x3f48], R18 ;  /* 0x003f481201007387 */ /* 0x0003e80000100a00 */
[----:B-1----:R-:W3:Y:S04]  /*1af380*/  LDL.LU.64 R18, [R1+0x8ab0] ;  /* 0x008ab00001127983 */ /* 0x002ee80000300a00 */
[----:B------:R1:W-:Y:S04]  /*1af390*/  STL [R1+0x8a88], R26 ;  /* 0x008a881a01007387 */ /* 0x0003e80000100800 */
[----:B-1----:R-:W4:Y:S01]  /*1af3a0*/  LDL.LU R26, [R1+0x114] ;  /* 0x00011400011a7983 */ /* 0x002f220000300800 */
[----:B---3--:R-:W-:-:S05]  /*1af3b0*/  IMAD.X R21, R14, 0x1, R18, P2 ;  /* 0x000000010e157824 */ /* 0x008fca00010e0612 */
[----:B------:R1:W-:Y:S02]  /*1af3c0*/  STL [R1+0x3f44], R21 ;  /* 0x003f441501007387 */ /* 0x0003e40000100800 */
[----:B-1----:R-:W-:Y:S02]  /*1af3d0*/  IMAD.MOV.U32 R21, RZ, RZ, R25 ;  /* 0x000000ffff157224 */ /* 0x002fe400078e0019 */
[----:B------:R-:W-:-:S05]  /*1af3e0*/  IMAD.X R25, R14, 0x1, R19, P3 ;  /* 0x000000010e197824 */ /* 0x000fca00018e0613 */
[----:B------:R1:W-:Y:S04]  /*1af3f0*/  STL.64 [R1+0x3f38], R24 ;  /* 0x003f381801007387 */ /* 0x0003e80000100a00 */
[----:B-1----:R-:W3:Y:S04]  /*1af400*/  LDL.LU.64 R24, [R1+0x8aa8] ;  /* 0x008aa80001187983 */ /* 0x002ee80000300a00 */
[----:B------:R1:W-:Y:S04]  /*1af410*/  STL [R1+0x8a78], R19 ;  /* 0x008a781301007387 */ /* 0x0003e80000100800 */
[----:B-1----:R-:W2:Y:S01]  /*1af420*/  LDL.LU R19, [R1+0x3c8] ;  /* 0x0003c80001137983 */ /* 0x002ea20000300800 */
[----:B----4-:R-:W-:-:S02]  /*1af430*/  IADD3 R12, P4, PT, R26, R23, RZ ;  /* 0x000000171a0c7210 */ /* 0x010fc40007f9e0ff */
[----:B---3--:R-:W-:-:S05]  /*1af440*/  IADD3 R14, P3, PT, R26, R25, RZ ;  /* 0x000000191a0e7210 */ /* 0x008fca0007f7e0ff */
[----:B------:R1:W-:Y:S01]  /*1af450*/  STL [R1+0x3f20], R14 ;  /* 0x003f200e01007387 */ /* 0x0003e20000100800 */
[----:B--2---:R-:W-:-:S03]  /*1af460*/  IMAD.X R13, R19, 0x1, R22, P4 ;  /* 0x00000001130d7824 */ /* 0x004fc600020e0616 */
[----:B-1----:R-:W2:Y:S04]  /*1af470*/  LDL.LU.64 R14, [R1+0x8aa0] ;  /* 0x008aa000010e7983 */ /* 0x002ea80000300a00 */
[----:B------:R1:W-:Y:S04]  /*1af480*/  STL.64 [R1+0x3f30], R12 ;  /* 0x003f300c01007387 */ /* 0x0003e80000100a00 */
[----:B-1----:R-:W3:Y:S04]  /*1af490*/  LDL.LU.64 R12, [R1+0x8a98] ;  /* 0x008a9800010c7983 */ /* 0x002ee80000300a00 */
[----:B------:R1:W-:Y:S01]  /*1af4a0*/  STL.64 [R1+0x8a80], R22 ;  /* 0x008a801601007387 */ /* 0x0003e20000100a00 */
[----:B------:R-:W-:-:S02]  /*1af4b0*/  IADD3 R20, P2, PT, R26, R16, RZ ;  /* 0x000000101a147210 */ /* 0x000fc40007f5e0ff */
[----:B-1----:R-:W-:Y:S01]  /*1af4c0*/  IADD3 R22, P4, PT, R26, R17, RZ ;  /* 0x000000111a167210 */ /* 0x002fe20007f9e0ff */
[----:B---3--:R1:W-:Y:S04]  /*1af4d0*/  STL.64 [R1+0x8a68], R12 ;  /* 0x008a680c01007387 */ /* 0x0083e80000100a00 */
[----:B-1----:R-:W3:Y:S04]  /*1af4e0*/  LDL R13, [R1+0x118] ;  /* 0x00011800010d7983 */ /* 0x002ee80000100800 */
[----:B------:R1:W-:Y:S04]  /*1af4f0*/  STL.64 [R1+0x8a70], R16 ;  /* 0x008a701001007387 */ /* 0x0003e80000100a00 */
[----:B-1----:R0:W4:Y:S01]  /*1af500*/  LDL.64 R16, [R1+0x3f20] ;  /* 0x003f200001107983 */ /* 0x0021220000100a00 */
[----:B------:R-:W-:-:S02]  /*1af510*/  IMAD.MOV.U32 R12, RZ, RZ, R21 ;  /* 0x000000ffff0c7224 */ /* 0x000fc400078e0015 */
[C---:B--2---:R-:W-:Y:S01]  /*1af520*/  IMAD.X R21, R19.reuse, 0x1, R14, P2 ;  /* 0x0000000113157824 */ /* 0x044fe200010e060e */
[----:B------:R-:W-:Y:S04]  /*1af530*/  STL [R1+0x3f18], R22 ;  /* 0x003f181601007387 */ /* 0x000fe80000100800 */
[----:B------:R1:W-:Y:S04]  /*1af540*/  STL.64 [R1+0x3f28], R20 ;  /* 0x003f281401007387 */ /* 0x0003e80000100a00 */
[----:B-1----:R-:W3:Y:S04]  /*1af550*/  LDL.LU.64 R20, [R1+0x8a90] ;  /* 0x008a900001147983 */ /* 0x002ee80000300a00 */
[----:B------:R1:W-:Y:S01]  /*1af560*/  STL.64 [R1+0x8a60], R24 ;  /* 0x008a601801007387 */ /* 0x0003e20000100a00 */
[----:B----4-:R-:W-:-:S03]  /*1af570*/  IMAD.X R17, R19, 0x1, R24, P3 ;  /* 0x0000000113117824 */ /* 0x010fc600018e0618 */
[----:B-1----:R0:W2:Y:S01]  /*1af580*/  LDL.64 R24, [R1+0x3f18] ;  /* 0x003f180001187983 */ /* 0x0020a20000100a00 */
[C---:B------:R-:W-:Y:S01]  /*1af590*/  IADD3 R22, P2, PT, R26.reuse, R29, RZ ;  /* 0x0000001d1a167210 */ /* 0x040fe20007f5e0ff */
[----:B------:R-:W-:Y:S02]  /*1af5a0*/  IMAD.MOV.U32 R23, RZ, RZ, R12 ;  /* 0x000000ffff177224 */ /* 0x000fe400078e000c */
[----:B------:R-:W-:Y:S01]  /*1af5b0*/  STL [R1+0x3f24], R17 ;  /* 0x003f241101007387 */ /* 0x000fe20000100800 */
[----:B------:R-:W-:-:S03]  /*1af5c0*/  IADD3 R16, P3, PT, R26, R27, RZ ;  /* 0x0000001b1a107210 */ /* 0x000fc60007f7e0ff */
[----:B------:R-:W4:Y:S01]  /*1af5d0*/  LDL.LU R26, [R1+0x8a88] ;  /* 0x008a8800011a7983 */ /* 0x000f220000300800 */
[----:B--2---:R-:W-:Y:S01]  /*1af5e0*/  IMAD.X R25, R19, 0x1, R15, P4 ;  /* 0x0000000113197824 */ /* 0x004fe200020e060f */
[----:B---3--:R-:W-:Y:S01]  /*1af5f0*/  IADD3 R12, P4, PT, R13, R20, RZ ;  /* 0x000000140d0c7210 */ /* 0x008fe20007f9e0ff */
[----:B------:R-:W-:Y:S02]  /*1af600*/  IMAD.MOV.U32 R13, RZ, RZ, R23 ;  /* 0x000000ffff0d7224 */ /* 0x000fe400078e0017 */
[C---:B------:R-:W-:Y:S01]  /*1af610*/  IMAD.X R23, R19.reuse, 0x1, R28, P2 ;  /* 0x0000000113177824 */ /* 0x040fe200010e061c */
[----:B------:R-:W-:Y:S04]  /*1af620*/  STL [R1+0x3f1c], R25 ;  /* 0x003f1c1901007387 */ /* 0x000fe80000100800 */
[----:B------:R1:W-:Y:S04]  /*1af630*/  STL.64 [R1+0x3f10], R22 ;  /* 0x003f101601007387 */ /* 0x0003e80000100a00 */
[----:B-1----:R-:W2:Y:S04]  /*1af640*/  LDL.LU.64 R22, [R1+0x8a80] ;  /* 0x008a800001167983 */ /* 0x002ea80000300a00 */
[----:B------:R1:W-:Y:S04]  /*1af650*/  STL [R1+0x8a50], R28 ;  /* 0x008a501c01007387 */ /* 0x0003e80000100800 */
[----:B-1----:R-:W3:Y:S04]  /*1af660*/  LDL.LU R28, [R1+0x118] ;  /* 0x00011800011c7983 */ /* 0x002ee80000300800 */
[----:B------:R-:W2:Y:S01]  /*1af670*/  LDL R25, [R1+0x3c4] ;  /* 0x0003c40001197983 */ /* 0x000ea20000100800 */
[----:B----4-:R-:W-:-:S03]  /*1af680*/  IMAD.X R17, R19, 0x1, R26, P3 ;  /* 0x0000000113117824 */ /* 0x010fc600018e061a */
[----:B------:R-:W-:Y:S04]  /*1af690*/  STL.64 [R1+0x8a40], R20 ;  /* 0x008a401401007387 */ /* 0x000fe80000100a00 */
[----:B------:R-:W4:Y:S04]  /*1af6a0*/  LDL.LU R19, [R1+0x8a78] ;  /* 0x008a780001137983 */ /* 0x000f280000300800 */
[----:B------:R1:W-:Y:S04]  /*1af6b0*/  STL.64 [R1+0x3f08], R16 ;  /* 0x003f081001007387 */ /* 0x0003e80000100a00 */
[----:B-1----:R-:W4:Y:S04]  /*1af6c0*/  LDL.LU.64 R16, [R1+0x8a70] ;  /* 0x008a700001107983 */ /* 0x002f280000300a00 */
[----:B------:R1:W-:Y:S02]  /*1af6d0*/  STL.64 [R1+0x8a58], R26 ;  /* 0x008a581a01007387 */ /* 0x0003e40000100a00 */
[----:B-1----:R-:W-:-:S02]  /*1af6e0*/  IMAD.MOV.U32 R26, RZ, RZ, R13 ;  /* 0x000000ffff1a7224 */ /* 0x002fc400078e000d */
[----:B--2---:R-:W-:-:S05]  /*1af6f0*/  IMAD.X R13, R25, 0x1, R18, P4 ;  /* 0x00000001190d7824 */ /* 0x004fca00020e0612 */
[----:B------:R1:W-:Y:S04]  /*1af700*/  STL.64 [R1+0x3f00], R12 ;  /* 0x003f000c01007387 */ /* 0x0003e80000100a00 */
[----:B-1----:R-:W2:Y:S01]  /*1af710*/  LDL.LU.64 R12, [R1+0x8a68] ;  /* 0x008a6800010c7983 */ /* 0x002ea20000300a00 */
[----:B---3--:R-:W-:-:S05]  /*1af720*/  IADD3 R24, P2, PT, R28, R21, RZ ;  /* 0x000000151c187210 */ /* 0x008fca0007f5e0ff */
[----:B----4-:R-:W-:Y:S01]  /*1af730*/  IMAD.X R25, R25, 0x1, R19, P2 ;  /* 0x0000000119197824 */ /* 0x010fe200010e0613 */
[----:B--2---:R1:W-:Y:S04]  /*1af740*/  STL.64 [R1+0x8a48], R12 ;  /* 0x008a480c01007387 */ /* 0x0043e80000100a00 */
[----:B------:R2:W-:Y:S01]  /*1af750*/  STL.64 [R1+0x3ef8], R24 ;  /* 0x003ef81801007387 */ /* 0x0005e20000100a00 */
[----:B-1----:R-:W-:Y:S01]  /*1af760*/  IMAD.MOV.U32 R12, RZ, RZ, R26 ;  /* 0x000000ffff0c7224 */ /* 0x002fe200078e001a */
[----:B------:R-:W-:-:S05]  /*1af770*/  IADD3 R26, P4, PT, R28, R16, RZ ;  /* 0x000000101c1a7210 */ /* 0x000fca0007f9e0ff */
[----:B------:R-:W-:Y:S04]  /*1af780*/  STL [R1+0x3ee8], R26 ;  /* 0x003ee81a01007387 */ /* 0x000fe80000100800 */
[----:B--2---:R-:W2:Y:S04]  /*1af790*/  LDL.LU.64 R24, [R1+0x8a60] ;  /* 0x008a600001187983 */ /* 0x004ea80000300a00 */
[----:B------:R1:W-:Y:S04]  /*1af7a0*/  STL [R1+0x8a30], R19 ;  /* 0x008a301301007387 */ /* 0x0003e80000100800 */
[----:B-1----:R-:W3:Y:S04]  /*1af7b0*/  LDL.LU R19, [R1+0x3c4] ;  /* 0x0003c40001137983 */ /* 0x002ee80000300800 */
[----:B------:R1:W-:Y:S04]  /*1af7c0*/  STL.64 [R1+0x8a38], R6 ;  /* 0x008a380601007387 */ /* 0x0003e80000100a00 */
[----:B-1----:R0:W4:Y:S01]  /*1af7d0*/  LDL.64 R6, [R1+0x3ee8] ;  /* 0x003ee80001067983 */ /* 0x0021220000100a00 */
[----:B------:R-:W-:-:S02]  /*1af7e0*/  IADD3 R20, P3, PT, R28, R23, RZ ;  /* 0x000000171c147210 */ /* 0x000fc40007f7e0ff */
[----:B--2---:R-:W-:-:S03]  /*1af7f0*/  IADD3 R26, P2, PT, R28, R25, RZ ;  /* 0x000000191c1a7210 */ /* 0x004fc60007f5e0ff */
[C---:B---3--:R-:W-:Y:S02]  /*1af800*/  IMAD.X R21, R19.reuse, 0x1, R22, P3 ;  /* 0x0000000113157824 */ /* 0x048fe400018e0616 */
[----:B------:R-:W-:-:S03]  /*1af810*/  IMAD.X R27, R19, 0x1, R24, P2 ;  /* 0x00000001131b7824 */ /* 0x000fc600010e0618 */
[----:B------:R-:W-:Y:S04]  /*1af820*/  STL.64 [R1+0x3ef0], R20 ;  /* 0x003ef01401007387 */ /* 0x000fe80000100a00 */
[----:B------:R-:W-:Y:S01]  /*1af830*/  STL.64 [R1+0x8a28], R16 ;  /* 0x008a281001007387 */ /* 0x000fe20000100a00 */
[----:B----4-:R-:W-:-:S05]  /*1af840*/  IMAD.X R7, R19, 0x1, R14, P4 ;  /* 0x0000000113077824 */ /* 0x010fca00020e060e */
[----:B------:R-:W-:Y:S04]  /*1af850*/  STL [R1+0x3eec], R7 ;  /* 0x003eec0701007387 */ /* 0x000fe80000100800 */
[----:B------:R1:W-:Y:S04]  /*1af860*/  STL.64 [R1+0x3ee0], R26 ;  /* 0x003ee01a01007387 */ /* 0x0003e80000100a00 */
[----:B-1----:R-:W2:Y:S01]  /*1af870*/  LDL.LU.64 R26, [R1+0x8a58] ;  /* 0x008a5800011a7983 */ /* 0x002ea20000300a00 */
[----:B------:R-:W-:Y:S01]  /*1af880*/  IADD3 R20, P3, PT, R28, R17, RZ ;  /* 0x000000111c147210 */ /* 0x000fe20007f7e0ff */
[----:B------:R-:W-:-:S02]  /*1af890*/  IMAD.MOV.U32 R17, RZ, RZ, R12 ;  /* 0x000000ffff117224 */ /* 0x000fc400078e000c */
[----:B------:R1:W-:Y:S01]  /*1af8a0*/  STL.64 [R1+0x8a18], R24 ;  /* 0x008a181801007387 */ /* 0x0003e20000100a00 */
[----:B------:R-:W-:-:S03]  /*1af8b0*/  IADD3 R6, P4, PT, R28, R29, RZ ;  /* 0x0000001d1c067210 */ /* 0x000fc60007f9e0ff */
[----:B-1----:R-:W3:Y:S01]  /*1af8c0*/  LDL R25, [R1+0x11c] ;  /* 0x00011c0001197983 */ /* 0x002ee20000100800 */
[----:B--2---:R-:W-:-:S03]  /*1af8d0*/  IADD3 R12, P2, PT, R28, R27, RZ ;  /* 0x0000001b1c0c7210 */ /* 0x004fc60007f5e0ff */
[----:B------:R-:W2:Y:S04]  /*1af8e0*/  LDL.LU R28, [R1+0x8a50] ;  /* 0x008a5000011c7983 */ /* 0x000ea80000300800 */
[----:B------:R1:W-:Y:S04]  /*1af8f0*/  STL [R1+0x3ec8], R12 ;  /* 0x003ec80c01007387 */ /* 0x0003e80000100800 */
[----:B-1----:R-:W4:Y:S01]  /*1af900*/  LDL.LU.64 R12, [R1+0x8a48] ;  /* 0x008a4800010c7983 */ /* 0x002f220000300a00 */
[----:B------:R-:W-:-:S05]  /*1af910*/  IMAD.X R21, R19, 0x1, R15, P3 ;  /* 0x0000000113157824 */ /* 0x000fca00018e060f */
[----:B------:R1:W-:Y:S04]  /*1af920*/  STL.64 [R1+0x3ed8], R20 ;  /* 0x003ed81401007387 */ /* 0x0003e80000100a00 */
[----:B-1----:R-:W3:Y:S04]  /*1af930*/  LDL.LU.64 R20, [R1+0x8a40] ;  /* 0x008a400001147983 */ /* 0x002ee80000300a00 */
[----:B------:R1:W-:Y:S04]  /*1af940*/  STL.64 [R1+0x8a10], R14 ;  /* 0x008a100e01007387 */ /* 0x0003e80000100a00 */
[----:B-1----:R0:W3:Y:S04]  /*1af950*/  LDL.64 R14, [R1+0x3ec8] ;  /* 0x003ec800010e7983 */ /* 0x0020e80000100a00 */
[----:B----4-:R1:W-:Y:S04]  /*1af960*/  STL.64 [R1+0x8a20], R12 ;  /* 0x008a200c01007387 */ /* 0x0103e80000100a00 */
[----:B-1----:R-:W4:Y:S01]  /*1af970*/  LDL R12, [R1+0x3c0] ;  /* 0x0003c000010c7983 */ /* 0x002f220000100800 */
[----:B--2---:R-:W-:-:S05]  /*1af980*/  IMAD.X R7, R19, 0x1, R28, P4 ;  /* 0x0000000113077824 */ /* 0x004fca00020e061c */
[----:B------:R1:W-:Y:S01]  /*1af990*/  STL.64 [R1+0x3ed0], R6 ;  /* 0x003ed00601007387 */ /* 0x0003e20000100a00 */
[C---:B---3--:R-:W-:Y:S02]  /*1af9a0*/  IADD3 R16, P3, PT, R25.reuse, R20, RZ ;  /* 0x0000001419107210 */ /* 0x048fe40007f7e0ff */
[----:B------:R-:W-:Y:S01]  /*1af9b0*/  IADD3 R24, P4, PT, R25, R21, RZ ;  /* 0x0000001519187210 */ /* 0x000fe20007f9e0ff */
[----:B-1----:R-:W2:Y:S01]  /*1af9c0*/  LDL.LU.64 R6, [R1+0x8a38] ;  /* 0x008a380001067983 */ /* 0x002ea20000300a00 */
[----:B------:R-:W-:-:S03]  /*1af9d0*/  IMAD.MOV.U32 R15, RZ, RZ, R17 ;  /* 0x000000ffff0f7224 */ /* 0x000fc600078e0011 */
[----:B------:R1:W-:Y:S02]  /*1af9e0*/  STL.64 [R1+0x8a08], R20 ;  /* 0x008a081401007387 */ /* 0x0003e40000100a00 */
[----:B-1----:R-:W-:Y:S02]  /*1af9f0*/  IMAD.MOV.U32 R21, RZ, RZ, R15 ;  /* 0x000000ffff157224 */ /* 0x002fe400078e000f */
[----:B------:R-:W-:Y:S02]  /*1afa00*/  IMAD.X R15, R19, 0x1, R26, P2 ;  /* 0x00000001130f7824 */ /* 0x000fe400010e061a */
[----:B------:R-:W3:Y:S04]  /*1afa10*/  LDL.LU R19, [R1+0x8a30] ;  /* 0x008a300001137983 */ /* 0x000ee80000300800 */
[----:B------:R1:W-:Y:S04]  /*1afa20*/  STL [R1+0x8a04], R26 ;  /* 0x008a041a01007387 */ /* 0x0003e80000100800 */
[----:B------:R-:W-:Y:S04]  /*1afa30*/  STL [R1+0x3ecc], R15 ;  /* 0x003ecc0f01007387 */ /* 0x000fe80000100800 */
[----:B-1----:R-:W2:Y:S01]  /*1afa40*/  LDL.LU R26, [R1+0x11c] ;  /* 0x00011c00011a7983 */ /* 0x002ea20000300800 */
[----:B----4-:R-:W-:-:S05]  /*1afa50*/  IMAD.X R17, R12, 0x1, R18, P3 ;  /* 0x000000010c117824 */ /* 0x010fca00018e0612 */
[----:B------:R1:W-:Y:S04]  /*1afa60*/  STL.64 [R1+0x3ec0], R16 ;  /* 0x003ec01001007387 */ /* 0x0003e80000100a00 */
[----:B-1----:R-:W2:Y:S02]  /*1afa70*/  LDL.LU.64 R16, [R1+0x8a28] ;  /* 0x008a280001107983 */ /* 0x002ea40000300a00 */
[----:B--2---:R-:W-:-:S05]  /*1afa80*/  IADD3 R12, P3, PT, R26, R16, RZ ;  /* 0x000000101a0c7210 */ /* 0x004fca0007f7e0ff */
[----:B------:R1:W-:Y:S04]  /*1afa90*/  STL [R1+0x3ea8], R12 ;  /* 0x003ea80c01007387 */ /* 0x0003e80000100800 */
[----:B-1----:R-:W2:Y:S04]  /*1afaa0*/  LDL.LU.64 R12, [R1+0x8a20] ;  /* 0x008a2000010c7983 */ /* 0x002ea80000300a00 */
[----:B------:R1:W-:Y:S04]  /*1afab0*/  STL [R1+0x89f0], R16 ;  /* 0x0089f01001007387 */ /* 0x0003e80000100800 */
[----:B-1----:R-:W3:Y:S01]  /*1afac0*/  LDL.LU R16, [R1+0x3c0] ;  /* 0x0003c00001107983 */ /* 0x002ee20000300800 */
[----:B------:R-:W-:Y:S01]  /*1afad0*/  IADD3 R14, P2, PT, R26, R23, RZ ;  /* 0x000000171a0e7210 */ /* 0x000fe20007f5e0ff */
[----:B---3--:R-:W-:-:S04]  /*1afae0*/  IMAD.X R25, R16, 0x1, R19, P4 ;  /* 0x0000000110197824 */ /* 0x008fc800020e0613 */
[----:B------:R-:W-:Y:S01]  /*1afaf0*/  IMAD.X R15, R16, 0x1, R22, P2 ;  /* 0x00000001100f7824 */ /* 0x000fe200010e0616 */
[----:B------:R1:W-:Y:S04]  /*1afb00*/  STL.64 [R1+0x3eb8], R24 ;  /* 0x003eb81801007387 */ /* 0x0003e80000100a00 */
[----:B-1----:R-:W3:Y:S04]  /*1afb10*/  LDL.LU.64 R24, [R1+0x8a18] ;  /* 0x008a180001187983 */ /* 0x002ee80000300a00 */
[----:B------:R-:W-:Y:S04]  /*1afb20*/  STL.64 [R1+0x89f8], R18 ;  /* 0x0089f81201007387 */ /* 0x000fe80000100a00 */
[----:B------:R1:W-:Y:S04]  /*1afb30*/  STL [R1+0x8a00], R19 ;  /* 0x008a001301007387 */ /* 0x0003e80000100800 */
[----:B-1----:R0:W4:Y:S04]  /*1afb40*/  LDL.64 R18, [R1+0x3ea8] ;  /* 0x003ea80001127983 */ /* 0x0021280000100a00 */
[----:B------:R1:W-:Y:S04]  /*1afb50*/  STL.64 [R1+0x3eb0], R14 ;  /* 0x003eb00e01007387 */ /* 0x0003e80000100a00 */
[----:B-1----:R-:W2:Y:S04]  /*1afb60*/  LDL.LU.64 R14, [R1+0x8a10] ;  /* 0x008a1000010e7983 */ /* 0x002ea80000300a00 */
[----:B------:R1:W-:Y:S02]  /*1afb70*/  STL.64 [R1+0x89e8], R10 ;  /* 0x0089e80a01007387 */ /* 0x0003e40000100a00 */
[----:B-1----:R-:W-:-:S02]  /*1afb80*/  IADD3 R10, P2, PT, R26, R17, RZ ;  /* 0x000000111a0a7210 */ /* 0x002fc40007f5e0ff */
[----:B---3--:R-:W-:Y:S01]  /*1afb90*/  IADD3 R20, P4, PT, R26, R25, RZ ;  /* 0x000000191a147210 */ /* 0x008fe20007f9e0ff */
[----:B----4-:R-:W-:-:S04]  /*1afba0*/  IMAD.MOV.U32 R19, RZ, RZ, R21 ;  /* 0x000000ffff137224 */ /* 0x010fc800078e0015 */
[C---:B------:R-:W-:Y:S02]  /*1afbb0*/  IMAD.X R21, R16.reuse, 0x1, R24, P4 ;  /* 0x0000000110157824 */ /* 0x040fe400020e0618 */
[----:B------:R-:W-:Y:S02]  /*1afbc0*/  IMAD.MOV.U32 R11, RZ, RZ, R19 ;  /* 0x000000ffff0b7224 */ /* 0x000fe400078e0013 */
[----:B--2---:R-:W-:Y:S01]  /*1afbd0*/  IMAD.X R19, R16, 0x1, R14, P3 ;  /* 0x0000000110137824 */ /* 0x004fe200018e060e */
[----:B------:R-:W-:-:S04]  /*1afbe0*/  IADD3 R18, P3, PT, R26, R29, RZ ;  /* 0x0000001d1a127210 */ /* 0x000fc80007f7e0ff */
[----:B------:R-:W-:Y:S04]  /*1afbf0*/  STL [R1+0x3eac], R19 ;  /* 0x003eac1301007387 */ /* 0x000fe80000100800 */
[----:B------:R1:W-:Y:S04]  /*1afc00*/  STL.64 [R1+0x3ea0], R20 ;  /* 0x003ea01401007387 */ /* 0x0003e80000100a00 */
[----:B-1----:R-:W2:Y:S04]  /*1afc10*/  LDL.LU.64 R20, [R1+0x8a08] ;  /* 0x008a080001147983 */ /* 0x002ea80000300a00 */
[----:B------:R1:W-:Y:S04]  /*1afc20*/  STL.64 [R1+0x89e0], R24 ;  /* 0x0089e01801007387 */ /* 0x0003e80000100a00 */
[----:B------:R3:W-:Y:S01]  /*1afc30*/  STL.64 [R1+0x89d8], R6 ;  /* 0x0089d80601007387 */ /* 0x0007e20000100a00 */
[----:B------:R-:W-:-:S02]  /*1afc40*/  IMAD.X R19, R16, 0x1, R28, P3 ;  /* 0x0000000110137824 */ /* 0x000fc400018e061c */
[----:B-1----:R-:W-:Y:S01]  /*1afc50*/  IMAD.MOV.U32 R24, RZ, RZ, R11 ;  /* 0x000000ffff187224 */ /* 0x002fe200078e000b */
[----:B---3--:R-:W-:Y:S01]  /*1afc60*/  IADD3 R6, P4, PT, R26, R27, RZ ;  /* 0x0000001b1a067210 */ /* 0x008fe20007f9e0ff */
[----:B------:R-:W-:Y:S01]  /*1afc70*/  IMAD.X R11, R16, 0x1, R15, P2 ;  /* 0x00000001100b7824 */ /* 0x000fe200010e060f */
[----:B------:R-:W3:Y:S04]  /*1afc80*/  LDL.LU R26, [R1+0x8a04] ;  /* 0x008a0400011a7983 */ /* 0x000ee80000300800 */
[----:B------:R1:W-:Y:S04]  /*1afc90*/  STL [R1+0x89c8], R15 ;  /* 0x0089c80f01007387 */ /* 0x0003e80000100800 */
[----:B-1----:R-:W2:Y:S04]  /*1afca0*/  LDL.LU R15, [R1+0x120] ;  /* 0x00012000010f7983 */ /* 0x002ea80000300800 */
[----:B------:R-:W-:Y:S04]  /*1afcb0*/  STL.64 [R1+0x3e98], R10 ;  /* 0x003e980a01007387 */ /* 0x000fe80000100a00 */
[----:B------:R1:W-:Y:S04]  /*1afcc0*/  STL.64 [R1+0x3e90], R18 ;  /* 0x003e901201007387 */ /* 0x0003e80000100a00 */
[----:B-1----:R0:W4:Y:S01]  /*1afcd0*/  LDL.LU R19, [R1+0x8a00] ;  /* 0x008a000001137983 */ /* 0x0021220000300800 */
[----:B--2---:R-:W-:-:S02]  /*1afce0*/  IADD3 R18, P3, PT, R15, R21, RZ ;  /* 0x000000150f127210 */ /* 0x004fc40007f7e0ff */
[----:B------:R-:W-:-:S03]  /*1afcf0*/  IADD3 R10, P2, PT, R15, R20, RZ ;  /* 0x000000140f0a7210 */ /* 0x000fc60007f5e0ff */
[----:B------:R4:W-:Y:S04]  /*1afd00*/  STL [R1+0x3e78], R18 ;  /* 0x003e781201007387 */ /* 0x0009e80000100800 */
[----:B----4-:R-:W2:Y:S04]  /*1afd10*/  LDL.LU.64 R18, [R1+0x89f8] ;  /* 0x0089f80001127983 */ /* 0x010ea80000300a00 */
[----:B------:R1:W-:Y:S04]  /*1afd20*/  STL.64 [R1+0x89d0], R20 ;  /* 0x0089d01401007387 */ /* 0x0003e80000100a00 */
[----:B-1----:R0:W4:Y:S01]  /*1afd30*/  LDL.64 R20, [R1+0x3e78] ;  /* 0x003e780001147983 */ /* 0x0021220000100a00 */
[----:B---3--:R-:W-:-:S03]  /*1afd40*/  IMAD.X R7, R16, 0x1, R26, P4 ;  /* 0x0000000110077824 */ /* 0x008fc600020e061a */
[----:B----4-:R-:W2:Y:S04]  /*1afd50*/  LDL R21, [R1+0x3bc] ;  /* 0x0003bc0001157983 */ /* 0x010ea80000100800 */
[----:B------:R-:W3:Y:S04]  /*1afd60*/  LDL.LU R16, [R1+0x89f0] ;  /* 0x0089f00001107983 */ /* 0x000ee80000300800 */
[----:B------:R1:W-:Y:S02]  /*1afd70*/  STL.64 [R1+0x3e88], R6 ;  /* 0x003e880601007387 */ /* 0x0003e40000100a00 */
[----:B-1----:R-:W-:-:S02]  /*1afd80*/  IMAD.MOV.U32 R7, RZ, RZ, R24 ;  /* 0x000000ffff077224 */ /* 0x002fc400078e0018 */
[----:B--2---:R-:W-:Y:S01]  /*1afd90*/  IMAD.X R11, R21, 0x1, R18, P2 ;  /* 0x00000001150b7824 */ /* 0x004fe200010e0612 */
[----:B---3--:R-:W-:Y:S01]  /*1afda0*/  IADD3 R24, P2, PT, R15, R16, RZ ;  /* 0x000000100f187210 */ /* 0x008fe20007f5e0ff */
[----:B------:R-:W-:-:S03]  /*1afdb0*/  IMAD.X R21, R21, 0x1, R19, P3 ;  /* 0x0000000115157824 */ /* 0x000fc600018e0613 */
[----:B------:R1:W-:Y:S04]  /*1afdc0*/  STL.64 [R1+0x3e80], R10 ;  /* 0x003e800a01007387 */ /* 0x0003e80000100a00 */
[----:B-1----:R-:W2:Y:S04]  /*1afdd0*/  LDL.LU.64 R10, [R1+0x89e8] ;  /* 0x0089e800010a7983 */ /* 0x002ea80000300a00 */
[----:B------:R1:W-:Y:S04]  /*1afde0*/  STL [R1+0x3e68], R24 ;  /* 0x003e681801007387 */ /* 0x0003e80000100800 */
[----:B-1----:R-:W3:Y:S04]  /*1afdf0*/  LDL.LU.64 R24, [R1+0x89e0] ;  /* 0x0089e00001187983 */ /* 0x002ee80000300a00 */
[----:B------:R-:W-:Y:S04]  /*1afe00*/  STL [R1+0x3e7c], R21 ;  /* 0x003e7c1501007387 */ /* 0x000fe80000100800 */
[----:B------:R1:W-:Y:S04]  /*1afe10*/  STL [R1+0x89b8], R19 ;  /* 0x0089b81301007387 */ /* 0x0003e80000100800 */
[----:B-1----:R-:W4:Y:S01]  /*1afe20*/  LDL.LU R19, [R1+0x3bc] ;  /* 0x0003bc0001137983 */ /* 0x002f220000300800 */
[----:B------:R-:W-:Y:S01]  /*1afe30*/  IADD3 R6, P4, PT, R15, R23, RZ ;  /* 0x000000170f067210 */ /* 0x000fe20007f9e0ff */
[----:B------:R-:W-:-:S04]  /*1afe40*/  IMAD.MOV.U32 R21, RZ, RZ, R7 ;  /* 0x000000ffff157224 */ /* 0x000fc800078e0007 */
[----:B----4-:R-:W-:-:S05]  /*1afe50*/  IMAD.X R7, R19, 0x1, R22, P4 ;  /* 0x0000000113077824 */ /* 0x010fca00020e0616 */
[----:B------:R1:W-:Y:S04]  /*1afe60*/  STL.64 [R1+0x3e70], R6 ;  /* 0x003e700601007387 */ /* 0x0003e80000100a00 */
[----:B-1----:R-:W4:Y:S04]  /*1afe70*/  LDL.LU.64 R6, [R1+0x89d8] ;  /* 0x0089d80001067983 */ /* 0x002f280000300a00 */
[----:B----4-:R1:W-:Y:S04]  /*1afe80*/  STL.64 [R1+0x89b0], R6 ;  /* 0x0089b00601007387 */ /* 0x0103e80000100a00 */
[----:B-1----:R-:W4:Y:S01]  /*1afe90*/  LDL.LU R7, [R1+0x138] ;  /* 0x0001380001077983 */ /* 0x002f220000300800 */
[----:B------:R-:W-:-:S03]  /*1afea0*/  IADD3 R6, P4, PT, R15, R17, RZ ;  /* 0x000000110f067210 */ /* 0x000fc60007f9e0ff */
[----:B------:R1:W-:Y:S04]  /*1afeb0*/  STL.64 [R1+0x89c0], R16 ;  /* 0x0089c01001007387 */ /* 0x0003e80000100a00 */
[----:B-1----:R0:W2:Y:S01]  /*1afec0*/  LDL.64 R16, [R1+0x3e68] ;  /* 0x003e680001107983 */ /* 0x0020a20000100a00 */
[----:B---3--:R-:W-:Y:S01]  /*1afed0*/  IADD3 R20, P3, PT, R15, R25, RZ ;  /* 0x000000190f147210 */ /* 0x008fe20007f7e0ff */
[----:B--2---:R-:W-:-:S05]  /*1afee0*/  IMAD.X R17, R19, 0x1, R14, P2 ;  /* 0x0000000113117824 */ /* 0x004fca00010e060e */
[----:B------:R1:W-:Y:S02]  /*1afef0*/  STL [R1+0x3e6c], R17 ;  /* 0x003e6c1101007387 */ /* 0x0003e40000100800 */
[----:B-1----:R-:W-:Y:S02]  /*1aff00*/  IMAD.MOV.U32 R17, RZ, RZ, R21 ;  /* 0x000000ffff117224 */ /* 0x002fe400078e0015 */
[----:B------:R-:W-:-:S05]  /*1aff10*/  IMAD.X R21, R19, 0x1, R24, P3 ;  /* 0x0000000113157824 */ /* 0x000fca00018e0618 */
[----:B------:R1:W-:Y:S01]  /*1aff20*/  STL.64 [R1+0x3e60], R20 ;  /* 0x003e601401007387 */ /* 0x0003e20000100a00 */
[----:B------:R-:W-:-:S03]  /*1aff30*/  IADD3 R16, P2, PT, R15, R29, RZ ;  /* 0x0000001d0f107210 */ /* 0x000fc60007f5e0ff */
[----:B-1----:R-:W2:Y:S04]  /*1aff40*/  LDL.LU.64 R20, [R1+0x89d0] ;  /* 0x0089d00001147983 */ /* 0x002ea80000300a00 */
[----:B------:R1:W-:Y:S02]  /*1aff50*/  STL.64 [R1+0x89a0], R24 ;  /* 0x0089a01801007387 */ /* 0x0003e40000100a00 */
[----:B-1----:R-:W-:Y:S02]  /*1aff60*/  IADD3 R24, P3, PT, R15, R27, RZ ;  /* 0x0000001b0f187210 */ /* 0x002fe40007f7e0ff */
[----:B------:R-:W3:Y:S04]  /*1aff70*/  LDL.LU R15, [R1+0x89c8] ;  /* 0x0089c800010f7983 */ /* 0x000ee80000300800 */
[----:B------:R-:W-:Y:S04]  /*1aff80*/  STL [R1+0x3e48], R24 ;  /* 0x003e481801007387 */ /* 0x000fe80000100800 */
[----:B------:R1:W-:Y:S04]  /*1aff90*/  STL.64 [R1+0x8990], R12 ;  /* 0x0089900c01007387 */ /* 0x0003e80000100a00 */
[----:B-1----:R0:W4:Y:S04]  /*1affa0*/  LDL.64 R12, [R1+0x3e48] ;  /* 0x003e4800010c7983 */ /* 0x0021280000100a00 */
[----:B------:R1:W-:Y:S04]  /*1affb0*/  STL.64 [R1+0x8998], R8 ;  /* 0x0089980801007387 */ /* 0x0003e80000100a00 */
[----:B-1----:R-:W2:Y:S04]  /*1affc0*/  LDL R8, [R1+0x3b8] ;  /* 0x0003b80001087983 */ /* 0x002ea80000100800 */
[----:B------:R-:W-:Y:S01]  /*1affd0*/  STL [R1+0x89a8], R9 ;  /* 0x0089a80901007387 */ /* 0x000fe20000100800 */
[----:B----4-:R-:W-:-:S02]  /*1affe0*/  IMAD.MOV.U32 R13, RZ, RZ, R7 ;  /* 0x000000ffff0d7224 */ /* 0x010fc400078e0007 */
[----:B---3--:R-:W-:-:S05]  /*1afff0*/  IMAD.X R7, R19, 0x1, R15, P4 ;  /* 0x0000000113077824 */ /* 0x008fca00020e060f */
[----:B------:R2:W-:Y:S02]  /*1b0000*/  STL.64 [R1+0x3e58], R6 ;  /* 0x003e580601007387 */ /* 0x0005e40000100a00 */
[----:B--2---:R-:W-:Y:S01]  /*1b0010*/  IADD3 R6, P4, PT, R17, R20, RZ ;  /* 0x0000001411067210 */ /* 0x004fe20007f9e0ff */
[----:B------:R-:W-:Y:S02]  /*1b0020*/  IMAD.MOV.U32 R7, RZ, RZ, R17 ;  /* 0x000000ffff077224 */ /* 0x000fe400078e0011 */
[----:B------:R-:W-:-:S05]  /*1b0030*/  IMAD.X R17, R19, 0x1, R28, P2 ;  /* 0x0000000113117824 */ /* 0x000fca00010e061c */
[----:B------:R1:W-:Y:S04]  /*1b0040*/  STL.64 [R1+0x3e50], R16 ;  /* 0x003e501001007387 */ /* 0x0003e80000100a00 */
[----:B-1----:R-:W2:Y:S04]  /*1b0050*/  LDL.LU.64 R16, [R1+0x89c0] ;  /* 0x0089c00001107983 */ /* 0x002ea80000300a00 */
[----:B------:R1:W-:Y:S01]  /*1b0060*/  STL.64 [R1+0x8988], R20 ;  /* 0x0089881401007387 */ /* 0x0003e20000100a00 */
[----:B------:R-:W-:Y:S01]  /*1b0070*/  IADD3 R24, P2, PT, R7, R21, RZ ;  /* 0x0000001507187210 */ /* 0x000fe20007f5e0ff */
[----:B-1----:R-:W-:-:S02]  /*1b0080*/  IMAD.MOV.U32 R20, RZ, RZ, R7 ;  /* 0x000000ffff147224 */ /* 0x002fc400078e0007 */
[----:B------:R-:W-:Y:S02]  /*1b0090*/  IMAD.MOV.U32 R21, RZ, RZ, R13 ;  /* 0x000000ffff157224 */ /* 0x000fe400078e000d */
[----:B------:R-:W-:Y:S02]  /*1b00a0*/  IMAD.X R13, R19, 0x1, R26, P3 ;  /* 0x00000001130d7824 */ /* 0x000fe400018e061a */
[----:B------:R-:W-:Y:S01]  /*1b00b0*/  IMAD.X R7, R8, 0x1, R18, P4 ;  /* 0x0000000108077824 */ /* 0x000fe200020e0612 */
[----:B------:R-:W3:Y:S04]  /*1b00c0*/  LDL.LU R19, [R1+0x89b8] ;  /* 0x0089b80001137983 */ /* 0x000ee80000300800 */
[----:B------:R-:W-:Y:S04]  /*1b00d0*/  STL [R1+0x3e4c], R13 ;  /* 0x003e4c0d01007387 */ /* 0x000fe80000100800 */
[----:B------:R1:W-:Y:S04]  /*1b00e0*/  STL.64 [R1+0x3e40], R6 ;  /* 0x003e400601007387 */ /* 0x0003e80000100a00 */
[----:B-1----:R-:W4:Y:S01]  /*1b00f0*/  LDL.LU.64 R6, [R1+0x89b0] ;  /* 0x0089b00001067983 */ /* 0x002f220000300a00 */
[----:B--2---:R-:W-:-:S05]  /*1b0100*/  IADD3 R8, P4, PT, R20, R16, RZ ;  /* 0x0000001014087210 */ /* 0x004fca0007f9e0ff */
[----:B------:R-:W-:Y:S04]  /*1b0110*/  STL [R1+0x3e28], R8 ;  /* 0x003e280801007387 */ /* 0x000fe80000100800 */
[----:B------:R0:W2:Y:S04]  /*1b0120*/  LDL.LU R9, [R1+0x89a8] ;  /* 0x0089a80001097983 */ /* 0x0000a80000300800 */
[----:B------:R1:W-:Y:S04]  /*1b0130*/  STL [R1+0x8978], R16 ;  /* 0x0089781001007387 */ /* 0x0003e80000100800 */
[----:B-1----:R-:W3:Y:S02]  /*1b0140*/  LDL.LU R16, [R1+0x3b8] ;  /* 0x0003b80001107983 */ /* 0x002ee40000300800 */
[----:B---3--:R-:W-:-:S05]  /*1b0150*/  IMAD.X R25, R16, 0x1, R19, P2 ;  /* 0x0000000110197824 */ /* 0x008fca00010e0613 */
[----:B------:R1:W-:Y:S04]  /*1b0160*/  STL.64 [R1+0x3e38], R24 ;  /* 0x003e381801007387 */ /* 0x0003e80000100a00 */
[----:B-1----:R-:W3:Y:S04]  /*1b0170*/  LDL.LU.64 R24, [R1+0x89a0] ;  /* 0x0089a00001187983 */ /* 0x002ee80000300a00 */
[----:B------:R1:W-:Y:S04]  /*1b0180*/  STL.64 [R1+0x8980], R18 ;  /* 0x0089801201007387 */ /* 0x0003e80000100a00 */
[----:B-1----:R0:W4:Y:S01]  /*1b0190*/  LDL.64 R18, [R1+0x3e28] ;  /* 0x003e280001127983 */ /* 0x0021220000100a00 */
[----:B---3--:R-:W-:-:S05]  /*1b01a0*/  IADD3 R8, P2, PT, R20, R25, RZ ;  /* 0x0000001914087210 */ /* 0x008fca0007f5e0ff */
[----:B------:R2:W-:Y:S04]  /*1b01b0*/  STL [R1+0x3e20], R8 ;  /* 0x003e200801007387 */ /* 0x0005e80000100800 */
[----:B--2---:R-:W2:Y:S01]  /*1b01c0*/  LDL.LU.64 R8, [R1+0x8998] ;  /* 0x0089980001087983 */ /* 0x004ea20000300a00 */
[----:B------:R-:W-:-:S05]  /*1b01d0*/  IADD3 R12, P3, PT, R20, R23, RZ ;  /* 0x00000017140c7210 */ /* 0x000fca0007f7e0ff */
[----:B------:R-:W-:-:S05]  /*1b01e0*/  IMAD.X R13, R16, 0x1, R22, P3 ;  /* 0x00000001100d7824 */ /* 0x000fca00018e0616 */
[----:B------:R1:W-:Y:S04]  /*1b01f0*/  STL.64 [R1+0x3e30], R12 ;  /* 0x003e300c01007387 */ /* 0x0003e80000100a00 */
[----:B-1----:R-:W3:Y:S04]  /*1b0200*/  LDL.LU.64 R12, [R1+0x8990] ;  /* 0x00899000010c7983 */ /* 0x002ee80000300a00 */
[----:B--2---:R1:W-:Y:S04]  /*1b0210*/  STL.64 [R1+0x8968], R8 ;  /* 0x0089680801007387 */ /* 0x0043e80000100a00 */
[----:B-1----:R-:W2:Y:S04]  /*1b0220*/  LDL R9, [R1+0x128] ;  /* 0x0001280001097983 */ /* 0x002ea80000100800 */
[----:B------:R1:W-:Y:S04]  /*1b0230*/  STL.64 [R1+0x8970], R4 ;  /* 0x0089700401007387 */ /* 0x0003e80000100a00 */
[----:B-1----:R0:W2:Y:S01]  /*1b0240*/  LDL.64 R4, [R1+0x3e20] ;  /* 0x003e200001047983 */ /* 0x0020a20000100a00 */
[----:B------:R-:W-:-:S02]  /*1b0250*/  IMAD.MOV.U32 R8, RZ, RZ, R20 ;  /* 0x000000ffff087224 */ /* 0x000fc400078e0014 */
[----:B----4-:R-:W-:-:S03]  /*1b0260*/  IMAD.X R19, R16, 0x1, R14, P4 ;  /* 0x0000000110137824 */ /* 0x010fc600020e060e */
[----:B------:R-:W-:Y:S02]  /*1b0270*/  IADD3 R20, P3, PT, R8, R17, RZ ;  /* 0x0000001108147210 */ /* 0x000fe40007f7e0ff */
[----:B------:R1:W-:Y:S04]  /*1b0280*/  STL [R1+0x3e2c], R19 ;  /* 0x003e2c1301007387 */ /* 0x0003e80000100800 */
[----:B------:R4:W-:Y:S01]  /*1b0290*/  STL.64 [R1+0x8960], R24 ;  /* 0x0089601801007387 */ /* 0x0009e20000100a00 */
[----:B--2---:R-:W-:Y:S02]  /*1b02a0*/  IMAD.MOV.U32 R5, RZ, RZ, R21 ;  /* 0x000000ffff057224 */ /* 0x004fe400078e0015 */
[----:B------:R-:W-:Y:S02]  /*1b02b0*/  IMAD.X R21, R16, 0x1, R15, P3 ;  /* 0x0000000110157824 */ /* 0x000fe400018e060f */
[----:B-1----:R-:W-:-:S02]  /*1b02c0*/  IMAD.MOV.U32 R19, RZ, RZ, R5 ;  /* 0x000000ffff137224 */ /* 0x002fc400078e0005 */
[----:B------:R-:W-:Y:S02]  /*1b02d0*/  IMAD.X R5, R16, 0x1, R24, P2 ;  /* 0x0000000110057824 */ /* 0x000fe400010e0618 */
[----:B----4-:R-:W2:Y:S04]  /*1b02e0*/  LDL R24, [R1+0x3b4] ;  /* 0x0003b40001187983 */ /* 0x010ea80000100800 */
[----:B------:R-:W-:Y:S04]  /*1b02f0*/  STL [R1+0x3e24], R5 ;  /* 0x003e240501007387 */ /* 0x000fe80000100800 */
[----:B------:R1:W-:Y:S04]  /*1b0300*/  STL.64 [R1+0x3e18], R20 ;  /* 0x003e181401007387 */ /* 0x0003e80000100a00 */
[----:B-1----:R-:W4:Y:S01]  /*1b0310*/  LDL.LU.64 R20, [R1+0x8988] ;  /* 0x0089880001147983 */ /* 0x002f220000300a00 */
[----:B------:R-:W-:-:S02]  /*1b0320*/  IADD3 R18, P4, PT, R8, R29, RZ ;  /* 0x0000001d08127210 */ /* 0x000fc40007f9e0ff */
[----:B------:R-:W-:Y:S01]  /*1b0330*/  IADD3 R4, P2, PT, R8, R27, RZ ;  /* 0x0000001b08047210 */ /* 0x000fe20007f5e0ff */
[----:B------:R-:W-:Y:S01]  /*1b0340*/  STL.64 [R1+0x8958], R14 ;  /* 0x0089580e01007387 */ /* 0x000fe20000100a00 */
[----:B----4-:R-:W-:Y:S01]  /*1b0350*/  IADD3 R8, P3, PT, R9, R20, RZ ;  /* 0x0000001409087210 */ /* 0x010fe20007f7e0ff */
[----:B------:R-:W-:Y:S02]  /*1b0360*/  IMAD.MOV.U32 R9, RZ, RZ, R19 ;  /* 0x000000ffff097224 */ /* 0x000fe400078e0013 */
[----:B------:R-:W-:-:S05]  /*1b0370*/  IMAD.X R19, R16, 0x1, R28, P4 ;  /* 0x0000000110137824 */ /* 0x000fca00020e061c */
[----:B------:R1:W-:Y:S04]  /*1b0380*/  STL.64 [R1+0x3e10], R18 ;  /* 0x003e101201007387 */ /* 0x0003e80000100a00 */
[----:B-1----:R-:W2:Y:S04]  /*1b0390*/  LDL.LU.64 R18, [R1+0x8980] ;  /* 0x0089800001127983 */ /* 0x002ea80000300a00 */
[----:B------:R1:W-:Y:S04]  /*1b03a0*/  STL [R1+0x8948], R28 ;  /* 0x0089481c01007387 */ /* 0x0003e80000100800 */
[----:B-1----:R-:W4:Y:S01]  /*1b03b0*/  LDL.LU R28, [R1+0x128] ;  /* 0x00012800011c7983 */ /* 0x002f220000300800 */
[----:B------:R-:W-:-:S03]  /*1b03c0*/  IMAD.X R5, R16, 0x1, R26, P2 ;  /* 0x0000000110057824 */ /* 0x000fc600010e061a */
[----:B------:R1:W-:Y:S01]  /*1b03d0*/  STL.64 [R1+0x8950], R20 ;  /* 0x0089501401007387 */ /* 0x0003e20000100a00 */
[----:B------:R-:W-:Y:S02]  /*1b03e0*/  IMAD.MOV.U32 R15, RZ, RZ, R9 ;  /* 0x000000ffff0f7224 */ /* 0x000fe400078e0009 */
[----:B--2---:R-:W-:Y:S01]  /*1b03f0*/  IMAD.X R9, R24, 0x1, R18, P3 ;  /* 0x0000000118097824 */ /* 0x004fe200018e0612 */
[----:B----4-:R-:W-:-:S05]  /*1b0400*/  IADD3 R14, P4, PT, R28, R21, RZ ;  /* 0x000000151c0e7210 */ /* 0x010fca0007f9e0ff */
[----:B------:R-:W-:Y:S04]  /*1b0410*/  STL [R1+0x3df8], R14 ;  /* 0x003df80e01007387 */ /* 0x000fe80000100800 */
[----:B-1----:R0:W2:Y:S04]  /*1b0420*/  LDL.64 R20, [R1+0x3df8] ;  /* 0x003df80001147983 */ /* 0x0020a80000100a00 */
[----:B------:R-:W4:Y:S04]  /*1b0430*/  LDL.LU R16, [R1+0x8978] ;  /* 0x0089780001107983 */ /* 0x000f280000300800 */
[----:B------:R1:W-:Y:S04]  /*1b0440*/  STL.64 [R1+0x3e08], R4 ;  /* 0x003e080401007387 */ /* 0x0003e80000100a00 */
[----:B-1----:R-:W2:Y:S04]  /*1b0450*/  LDL.LU.64 R4, [R1+0x8970] ;  /* 0x0089700001047983 */ /* 0x002ea80000300a00 */
[----:B------:R1:W-:Y:S04]  /*1b0460*/  STL.64 [R1+0x3e00], R8 ;  /* 0x003e000801007387 */ /* 0x0003e80000100a00 */
[----:B-1----:R-:W2:Y:S04]  /*1b0470*/  LDL.LU.64 R8, [R1+0x8968] ;  /* 0x0089680001087983 */ /* 0x002ea80000300a00 */
[----:B------:R1:W-:Y:S04]  /*1b0480*/  STL [R1+0x8938], R18 ;  /* 0x0089381201007387 */ /* 0x0003e80000100800 */
[----:B-1----:R-:W2:Y:S01]  /*1b0490*/  LDL.LU R18, [R1+0x3b4] ;  /* 0x0003b40001127983 */ /* 0x002ea20000300800 */
[----:B------:R-:W-:-:S02]  /*1b04a0*/  IADD3 R14, P2, PT, R28, R23, RZ ;  /* 0x000000171c0e7210 */ /* 0x000fc40007f5e0ff */
[----:B----4-:R-:W-:-:S05]  /*1b04b0*/  IADD3 R24, P3, PT, R28, R16, RZ ;  /* 0x000000101c187210 */ /* 0x010fca0007f7e0ff */
[----:B------:R1:W-:Y:S04]  /*1b04c0*/  STL [R1+0x3de8], R24 ;  /* 0x003de81801007387 */ /* 0x0003e80000100800 */
[----:B-1----:R-:W4:Y:S01]  /*1b04d0*/  LDL.LU.64 R24, [R1+0x8960] ;  /* 0x0089600001187983 */ /* 0x002f220000300a00 */
[----:B--2---:R-:W-:-:S05]  /*1b04e0*/  IMAD.X R21, R18, 0x1, R19, P4 ;  /* 0x0000000112157824 */ /* 0x004fca00020e0613 */
[----:B------:R1:W-:Y:S02]  /*1b04f0*/  STL [R1+0x3dfc], R21 ;  /* 0x003dfc1501007387 */ /* 0x0003e40000100800 */
[----:B-1----:R-:W-:Y:S02]  /*1b0500*/  IMAD.MOV.U32 R21, RZ, RZ, R15 ;  /* 0x000000ffff157224 */ /* 0x002fe400078e000f */
[----:B------:R-:W-:-:S05]  /*1b0510*/  IMAD.X R15, R18, 0x1, R22, P2 ;  /* 0x00000001120f7824 */ /* 0x000fca00010e0616 */
[----:B------:R1:W-:Y:S04]  /*1b0520*/  STL.64 [R1+0x3df0], R14 ;  /* 0x003df00e01007387 */ /* 0x0003e80000100a00 */
[----:B-1----:R-:W2:Y:S04]  /*1b0530*/  LDL.LU.64 R14, [R1+0x8958] ;  /* 0x00895800010e7983 */ /* 0x002ea80000300a00 */
[----:B------:R1:W-:Y:S04]  /*1b0540*/  STL.64 [R1+0x8940], R22 ;  /* 0x0089401601007387 */ /* 0x0003e80000100a00 */
[----:B-1----:R0:W2:Y:S04]  /*1b0550*/  LDL.64 R22, [R1+0x3de8] ;  /* 0x003de80001167983 */ /* 0x0020a80000100a00 */
[----:B------:R1:W-:Y:S04]  /*1b0560*/  STL.64 [R1+0x8928], R6 ;  /* 0x0089280601007387 */ /* 0x0003e80000100a00 */
[----:B------:R-:W-:Y:S01]  /*1b0570*/  STL.64 [R1+0x8930], R16 ;  /* 0x0089301001007387 */ /* 0x000fe20000100a00 */
[----:B-1----:R-:W-:-:S02]  /*1b0580*/  IADD3 R6, P2, PT, R28, R17, RZ ;  /* 0x000000111c067210 */ /* 0x002fc40007f5e0ff */
[----:B----4-:R-:W-:Y:S01]  /*1b0590*/  IADD3 R20, P4, PT, R28, R25, RZ ;  /* 0x000000191c147210 */ /* 0x010fe20007f9e0ff */
[----:B--2---:R-:W-:-:S05]  /*1b05a0*/  IMAD.X R23, R18, 0x1, R14, P3 ;  /* 0x0000000112177824 */ /* 0x004fca00018e060e */
[----:B------:R1:W-:Y:S01]  /*1b05b0*/  STL [R1+0x3dec], R23 ;  /* 0x003dec1701007387 */ /* 0x0003e20000100800 */
[----:B------:R-:W-:Y:S01]  /*1b05c0*/  IADD3 R22, P3, PT, R28, R29, RZ ;  /* 0x0000001d1c167210 */ /* 0x000fe20007f7e0ff */
[----:B-1----:R-:W-:Y:S02]  /*1b05d0*/  IMAD.MOV.U32 R23, RZ, RZ, R21 ;  /* 0x000000ffff177224 */ /* 0x002fe400078e0015 */
[----:B------:R-:W-:Y:S01]  /*1b05e0*/  IMAD.X R21, R18, 0x1, R24, P4 ;  /* 0x0000000112157824 */ /* 0x000fe200020e0618 */
[----:B------:R-:W-:-:S04]  /*1b05f0*/  IADD3 R16, P4, PT, R28, R27, RZ ;  /* 0x0000001b1c107210 */ /* 0x000fc80007f9e0ff */
[----:B------:R1:W-:Y:S04]  /*1b0600*/  STL.64 [R1+0x3de0], R20 ;  /* 0x003de01401007387 */ /* 0x0003e80000100a00 */
[----:B-1----:R-:W2:Y:S04]  /*1b0610*/  LDL.LU.64 R20, [R1+0x8950] ;  /* 0x0089500001147983 */ /* 0x002ea80000300a00 */
[----:B------:R1:W-:Y:S04]  /*1b0620*/  STL.64 [R1+0x8920], R24 ;  /* 0x0089201801007387 */ /* 0x0003e80000100a00 */
[----:B-1----:R-:W4:Y:S04]  /*1b0630*/  LDL R25, [R1+0x12c] ;  /* 0x00012c0001197983 */ /* 0x002f280000100800 */
[----:B------:R-:W2:Y:S01]  /*1b0640*/  LDL.LU R28, [R1+0x8948] ;  /* 0x00894800011c7983 */ /* 0x000ea20000300800 */
[----:B------:R-:W-:-:S05]  /*1b0650*/  IMAD.X R7, R18, 0x1, R15, P2 ;  /* 0x0000000112077824 */ /* 0x000fca00010e060f */
[----:B------:R1:W-:Y:S01]  /*1b0660*/  STL.64 [R1+0x3dd8], R6 ;  /* 0x003dd80601007387 */ /* 0x0003e20000100a00 */
[C---:B------:R-:W-:Y:S02]  /*1b0670*/  IMAD.X R17, R18.reuse, 0x1, R26, P4 ;  /* 0x0000000112117824 */ /* 0x040fe400020e061a */
[----:B-1----:R-:W-:Y:S02]  /*1b0680*/  IMAD.MOV.U32 R7, RZ, RZ, R23 ;  /* 0x000000ffff077224 */ /* 0x002fe400078e0017 */
[----:B--2---:R-:W-:-:S05]  /*1b0690*/  IMAD.X R23, R18, 0x1, R28, P3 ;  /* 0x0000000112177824 */ /* 0x004fca00018e061c */
[----:B------:R1:W-:Y:S04]  /*1b06a0*/  STL.64 [R1+0x3dd0], R22 ;  /* 0x003dd01601007387 */ /* 0x0003e80000100a00 */
[----:B-1----:R-:W2:Y:S04]  /*1b06b0*/  LDL.LU.64 R22, [R1+0x8940] ;  /* 0x0089400001167983 */ /* 0x002ea80000300a00 */
[----:B------:R-:W-:Y:S04]  /*1b06c0*/  STL.64 [R1+0x8910], R20 ;  /* 0x0089101401007387 */ /* 0x000fe80000100a00 */
[----:B------:R-:W3:Y:S04]  /*1b06d0*/  LDL.LU R18, [R1+0x8938] ;  /* 0x0089380001127983 */ /* 0x000ee80000300800 */
[----:B------:R1:W-:Y:S04]  /*1b06e0*/  STL.64 [R1+0x3dc8], R16 ;  /* 0x003dc81001007387 */ /* 0x0003e80000100a00 */
[----:B-1----:R-:W3:Y:S04]  /*1b06f0*/  LDL.LU.64 R16, [R1+0x8930] ;  /* 0x0089300001107983 */ /* 0x002ee80000300a00 */
[----:B------:R1:W-:Y:S04]  /*1b0700*/  STL [R1+0x8918], R26 ;  /* 0x0089181a01007387 */ /* 0x0003e80000100800 */
[----:B-1----:R-:W3:Y:S01]  /*1b0710*/  LDL.LU R26, [R1+0x12c] ;  /* 0x00012c00011a7983 */ /* 0x002ee20000300800 */
[----:B----4-:R-:W-:-:S03]  /*1b0720*/  IADD3 R6, P2, PT, R25, R20, RZ ;  /* 0x0000001419067210 */ /* 0x010fc60007f5e0ff */
[----:B--2---:R1:W-:Y:S01]  /*1b0730*/  STL [R1+0x88f8], R23 ;  /* 0x0088f81701007387 */ /* 0x0043e20000100800 */
[----:B---3--:R-:W-:-:S03]  /*1b0740*/  IADD3 R20, P4, PT, R26, R23, RZ ;  /* 0x000000171a147210 */ /* 0x008fc60007f9e0ff */
[----:B-1----:R-:W2:Y:S01]  /*1b0750*/  LDL.LU R23, [R1+0x3b0] ;  /* 0x0003b00001177983 */ /* 0x002ea20000300800 */
[----:B------:R-:W-:Y:S01]  /*1b0760*/  IADD3 R24, P3, PT, R25, R21, RZ ;  /* 0x0000001519187210 */ /* 0x000fe20007f7e0ff */
[----:B------:R-:W-:Y:S02]  /*1b0770*/  IMAD.MOV.U32 R21, RZ, RZ, R7 ;  /* 0x000000ffff157224 */ /* 0x000fe400078e0007 */
[----:B--2---:R-:W-:-:S05]  /*1b0780*/  IMAD.X R7, R23, 0x1, R18, P2 ;  /* 0x0000000117077824 */ /* 0x004fca00010e0612 */
[----:B------:R1:W-:Y:S04]  /*1b0790*/  STL.64 [R1+0x3dc0], R6 ;  /* 0x003dc00601007387 */ /* 0x0003e80000100a00 */
[----:B-1----:R-:W2:Y:S01]  /*1b07a0*/  LDL.LU.64 R6, [R1+0x8928] ;  /* 0x0089280001067983 */ /* 0x002ea20000300a00 */
[----:B------:R-:W-:-:S03]  /*1b07b0*/  IMAD.X R25, R23, 0x1, R19, P3 ;  /* 0x0000000117197824 */ /* 0x000fc600018e0613 */
[----:B--2---:R-:W-:Y:S04]  /*1b07c0*/  STL.64 [R1+0x8900], R6 ;  /* 0x0089000601007387 */ /* 0x004fe80000100a00 */
[----:B------:R1:W-:Y:S04]  /*1b07d0*/  STL.64 [R1+0x3db8], R24 ;  /* 0x003db81801007387 */ /* 0x0003e80000100a00 */
[----:B-1----:R-:W2:Y:S04]  /*1b07e0*/  LDL.LU.64 R24, [R1+0x8920] ;  /* 0x0089200001187983 */ /* 0x002ea80000300a00 */
[----:B------:R1:W-:Y:S01]  /*1b07f0*/  STL.64 [R1+0x88f0], R18 ;  /* 0x0088f01201007387 */ /* 0x0003e20000100a00 */
[----:B------:R-:W-:Y:S01]  /*1b0800*/  IADD3 R6, P2, PT, R26, R16, RZ ;  /* 0x000000101a067210 */ /* 0x000fe20007f5e0ff */
[----:B-1----:R-:W-:-:S02]  /*1b0810*/  IMAD.MOV.U32 R19, RZ, RZ, R21 ;  /* 0x000000ffff137224 */ /* 0x002fc400078e0015 */
[C---:B------:R-:W-:Y:S02]  /*1b0820*/  IMAD.X R21, R23.reuse, 0x1, R22, P4 ;  /* 0x0000000117157824 */ /* 0x040fe400020e0616 */
[----:B------:R-:W-:Y:S01]  /*1b0830*/  IMAD.X R7, R23, 0x1, R14, P2 ;  /* 0x0000000117077824 */ /* 0x000fe200010e060e */
[----:B------:R-:W-:Y:S04]  /*1b0840*/  STL [R1+0x891c], R19 ;  /* 0x00891c1301007387 */ /* 0x000fe80000100800 */
[----:B------:R-:W-:Y:S04]  /*1b0850*/  STL.64 [R1+0x8908], R12 ;  /* 0x0089080c01007387 */ /* 0x000fe80000100a00 */
[----:B------:R1:W-:Y:S04]  /*1b0860*/  STL.64 [R1+0x3db0], R20 ;  /* 0x003db01401007387 */ /* 0x0003e80000100a00 */
[----:B------:R3:W-:Y:S01]  /*1b0870*/  STL.64 [R1+0x3da8], R6 ;  /* 0x003da80601007387 */ /* 0x0007e20000100a00 */
[----:B-1----:R-:W-:-:S02]  /*1b0880*/  IADD3 R20, P4, PT, R26, R17, RZ ;  /* 0x000000111a147210 */ /* 0x002fc40007f9e0ff */
[----:B---3--:R-:W-:-:S03]  /*1b0890*/  IADD3 R6, P2, PT, R26, R29, RZ ;  /* 0x0000001d1a067210 */ /* 0x008fc60007f5e0ff */
[----:B------:R-:W-:Y:S01]  /*1b08a0*/  IMAD.X R21, R23, 0x1, R15, P4 ;  /* 0x0000000117157824 */ /* 0x000fe200020e060f */
[----:B--2---:R-:W-:-:S05]  /*1b08b0*/  IADD3 R18, P3, PT, R26, R25, RZ ;  /* 0x000000191a127210 */ /* 0x004fca0007f7e0ff */
[----:B------:R-:W-:-:S05]  /*1b08c0*/  IMAD.X R19, R23, 0x1, R24, P3 ;  /* 0x0000000117137824 */ /* 0x000fca00018e0618 */
[----:B------:R1:W-:Y:S04]  /*1b08d0*/  STL.64 [R1+0x3da0], R18 ;  /* 0x003da01201007387 */ /* 0x0003e80000100a00 */
[----:B-1----:R-:W2:Y:S04]  /*1b08e0*/  LDL.LU R19, [R1+0x891c] ;  /* 0x00891c0001137983 */ /* 0x002ea80000300800 */
[----:B------:R1:W-:Y:S01]  /*1b08f0*/  STL.64 [R1+0x88e8], R24 ;  /* 0x0088e81801007387 */ /* 0x0003e20000100a00 */
[----:B------:R-:W-:-:S03]  /*1b0900*/  IADD3 R18, P3, PT, R26, R27, RZ ;  /* 0x0000001b1a127210 */ /* 0x000fc60007f7e0ff */
[----:B-1----:R-:W3:Y:S04]  /*1b0910*/  LDL R25, [R1+0x130] ;  /* 0x0001300001197983 */ /* 0x002ee80000100800 */
[----:B------:R-:W4:Y:S04]  /*1b0920*/  LDL.LU R26, [R1+0x8918] ;  /* 0x00891800011a7983 */ /* 0x000f280000300800 */
[----:B------:R1:W-:Y:S04]  /*1b0930*/  STL.64 [R1+0x3d98], R20 ;  /* 0x003d981401007387 */ /* 0x0003e80000100a00 */
[----:B-1----:R-:W3:Y:S01]  /*1b0940*/  LDL.LU.64 R20, [R1+0x8910] ;  /* 0x0089100001147983 */ /* 0x002ee20000300a00 */
[----:B------:R-:W-:Y:S01]  /*1b0950*/  IMAD.X R7, R23, 0x1, R28, P2 ;  /* 0x0000000117077824 */ /* 0x000fe200010e061c */
[----:B---3--:R-:W-:-:S05]  /*1b0960*/  IADD3 R12, P4, PT, R25, R20, RZ ;  /* 0x00000014190c7210 */ /* 0x008fca0007f9e0ff */
[----:B------:R1:W-:Y:S04]  /*1b0970*/  STL [R1+0x3d80], R12 ;  /* 0x003d800c01007387 */ /* 0x0003e80000100800 */
[----:B-1----:R-:W3:Y:S04]  /*1b0980*/  LDL.LU.64 R12, [R1+0x8908] ;  /* 0x00890800010c7983 */ /* 0x002ee80000300a00 */
[----:B------:R1:W-:Y:S04]  /*1b0990*/  STL.64 [R1+0x3d90], R6 ;  /* 0x003d900601007387 */ /* 0x0003e80000100a00 */
[----:B-1----:R-:W3:Y:S04]  /*1b09a0*/  LDL.LU.64 R6, [R1+0x8900] ;  /* 0x0089000001067983 */ /* 0x002ee80000300a00 */
[----:B------:R1:W-:Y:S04]  /*1b09b0*/  STL.64 [R1+0x88e0], R28 ;  /* 0x0088e01c01007387 */ /* 0x0003e80000100a00 */
[----:B-1----:R0:W3:Y:S01]  /*1b09c0*/  LDL.64 R28, [R1+0x3d80] ;  /* 0x003d8000011c7983 */ /* 0x0020e20000100a00 */
[----:B--2---:R-:W-:-:S02]  /*1b09d0*/  IMAD.MOV.U32 R24, RZ, RZ, R19 ;  /* 0x000000ffff187224 */ /* 0x004fc400078e0013 */
[----:B----4-:R-:W-:Y:S02]  /*1b09e0*/  IMAD.X R19, R23, 0x1, R26, P3 ;  /* 0x0000000117137824 */ /* 0x010fe400018e061a */
[----:B---3--:R-:W-:Y:S01]  /*1b09f0*/  IMAD.MOV.U32 R29, RZ, RZ, R24 ;  /* 0x000000ffff1d7224 */ /* 0x008fe200078e0018 */
[----:B------:R-:W-:Y:S02]  /*1b0a00*/  IADD3 R24, P2, PT, R25, R21, RZ ;  /* 0x0000001519187210 */ /* 0x000fe40007f5e0ff */
[----:B------:R-:W2:Y:S04]  /*1b0a10*/  LDL R25, [R1+0x3ac] ;  /* 0x0003ac0001197983 */ /* 0x000ea80000100800 */
[----:B------:R-:W-:Y:S04]  /*1b0a20*/  STL.64 [R1+0x88c8], R20 ;  /* 0x0088c81401007387 */ /* 0x000fe80000100a00 */
[----:B------:R-:W3:Y:S04]  /*1b0a30*/  LDL.LU R23, [R1+0x88f8] ;  /* 0x0088f80001177983 */ /* 0x000ee80000300800 */
[----:B------:R1:W-:Y:S04]  /*1b0a40*/  STL.64 [R1+0x3d88], R18 ;  /* 0x003d881201007387 */ /* 0x0003e80000100a00 */
[----:B-1----:R-:W2:Y:S04]  /*1b0a50*/  LDL.LU.64 R18, [R1+0x88f0] ;  /* 0x0088f00001127983 */ /* 0x002ea80000300a00 */
[----:B------:R1:W-:Y:S04]  /*1b0a60*/  STL.64 [R1+0x88d8], R26 ;  /* 0x0088d81a01007387 */ /* 0x0003e80000100a00 */
[----:B------:R4:W-:Y:S01]  /*1b0a70*/  STL.64 [R1+0x88d0], R12 ;  /* 0x0088d00c01007387 */ /* 0x0009e20000100a00 */
[----:B-1----:R-:W-:-:S03]  /*1b0a80*/  IMAD.MOV.U32 R27, RZ, RZ, R29 ;  /* 0x000000ffff1b7224 */ /* 0x002fc600078e001d */
[----:B----4-:R-:W3:Y:S01]  /*1b0a90*/  LDL.LU R12, [R1+0x130] ;  /* 0x00013000010c7983 */ /* 0x010ee20000300800 */
[C---:B--2---:R-:W-:Y:S02]  /*1b0aa0*/  IMAD.X R29, R25.reuse, 0x1, R18, P4 ;  /* 0x00000001191d7824 */ /* 0x044fe400020e0612 */
[----:B------:R-:W-:-:S03]  /*1b0ab0*/  IMAD.X R25, R25, 0x1, R19, P2 ;  /* 0x0000000119197824 */ /* 0x000fc600010e0613 */
[----:B------:R-:W-:Y:S04]  /*1b0ac0*/  STL [R1+0x3d84], R29 ;  /* 0x003d841d01007387 */ /* 0x000fe80000100800 */
[----:B------:R1:W-:Y:S04]  /*1b0ad0*/  STL.64 [R1+0x3d78], R24 ;  /* 0x003d781801007387 */ /* 0x0003e80000100a00 */
[----:B-1----:R-:W2:Y:S04]  /*1b0ae0*/  LDL.LU.64 R24, [R1+0x88e8] ;  /* 0x0088e80001187983 */ /* 0x002ea80000300a00 */
[----:B------:R-:W-:Y:S01]  /*1b0af0*/  STL.64 [R1+0x88c0], R18 ;  /* 0x0088c01201007387 */ /* 0x000fe20000100a00 */
[----:B---3--:R-:W-:-:S02]  /*1b0b00*/  IADD3 R20, P3, PT, R12, R23, RZ ;  /* 0x000000170c147210 */ /* 0x008fc40007f7e0ff */
[C---:B------:R-:W-:Y:S02]  /*1b0b10*/  IADD3 R28, P4, PT, R12.reuse, R16, RZ ;  /* 0x000000100c1c7210 */ /* 0x040fe40007f9e0ff */
[----:B--2---:R-:W-:Y:S01]  /*1b0b20*/  IADD3 R26, P2, PT, R12, R25, RZ ;  /* 0x000000190c1a7210 */ /* 0x004fe20007f5e0ff */
[----:B------:R1:W-:Y:S04]  /*1b0b30*/  STL [R1+0x88b8], R25 ;  /* 0x0088b81901007387 */ /* 0x0003e80000100800 */
[----:B-1----:R-:W2:Y:S01]  /*1b0b40*/  LDL.LU R25, [R1+0x3ac] ;  /* 0x0003ac0001197983 */ /* 0x002ea20000300800 */
[----:B------:R-:W-:Y:S02]  /*1b0b50*/  IMAD.MOV.U32 R19, RZ, RZ, R27 ;  /* 0x000000ffff137224 */ /* 0x000fe400078e001b */
[----:B--2---:R-:W-:-:S02]  /*1b0b60*/  IMAD.X R21, R25, 0x1, R22, P3 ;  /* 0x0000000119157824 */ /* 0x004fc400018e0616 */
[C---:B------:R-:W-:Y:S02]  /*1b0b70*/  IMAD.X R29, R25.reuse, 0x1, R14, P4 ;  /* 0x00000001191d7824 */ /* 0x040fe400020e060e */
[----:B------:R-:W-:Y:S01]  /*1b0b80*/  IMAD.X R27, R25, 0x1, R24, P2 ;  /* 0x00000001191b7824 */ /* 0x000fe200010e0618 */
[----:B------:R-:W-:Y:S04]  /*1b0b90*/  STL.64 [R1+0x3d70], R20 ;  /* 0x003d701401007387 */ /* 0x000fe80000100a00 */
[----:B------:R1:W-:Y:S04]  /*1b0ba0*/  STL.64 [R1+0x3d68], R28 ;  /* 0x003d681c01007387 */ /* 0x0003e80000100a00 */
[----:B-1----:R-:W2:Y:S04]  /*1b0bb0*/  LDL.LU.64 R28, [R1+0x88e0] ;  /* 0x0088e000011c7983 */ /* 0x002ea80000300a00 */
[----:B------:R1:W-:Y:S04]  /*1b0bc0*/  STL.64 [R1+0x88b0], R6 ;  /* 0x0088b00601007387 */ /* 0x0003e80000100a00 */
[----:B-1----:R-:W3:Y:S04]  /*1b0bd0*/  LDL R7, [R1+0x134] ;  /* 0x0001340001077983 */ /* 0x002ee80000100800 */
[----:B------:R1:W-:Y:S04]  /*1b0be0*/  STL.64 [R1+0x3d60], R26 ;  /* 0x003d601a01007387 */ /* 0x0003e80000100a00 */
[----:B-1----:R-:W4:Y:S01]  /*1b0bf0*/  LDL.LU.64 R26, [R1+0x88d8] ;  /* 0x0088d800011a7983 */ /* 0x002f220000300a00 */
[----:B------:R-:W-:-:S02]  /*1b0c00*/  IADD3 R20, P3, PT, R12, R17, RZ ;  /* 0x000000110c147210 */ /* 0x000fc40007f7e0ff */
[C---:B--2---:R-:W-:Y:S02]  /*1b0c10*/  IADD3 R18, P4, PT, R12.reuse, R29, RZ ;  /* 0x0000001d0c127210 */ /* 0x044fe40007f9e0ff */
[----:B----4-:R-:W-:-:S05]  /*1b0c20*/  IADD3 R12, P2, PT, R12, R27, RZ ;  /* 0x0000001b0c0c7210 */ /* 0x010fca0007f5e0ff */
[----:B------:R1:W-:Y:S04]  /*1b0c30*/  STL [R1+0x3d48], R12 ;  /* 0x003d480c01007387 */ /* 0x0003e80000100800 */
[----:B-1----:R-:W2:Y:S01]  /*1b0c40*/  LDL.LU.64 R12, [R1+0x88d0] ;  /* 0x0088d000010c7983 */ /* 0x002ea20000300a00 */
[----:B------:R-:W-:-:S05]  /*1b0c50*/  IMAD.X R21, R25, 0x1, R15, P3 ;  /* 0x0000000119157824 */ /* 0x000fca00018e060f */
[----:B------:R1:W-:Y:S04]  /*1b0c60*/  STL.64 [R1+0x3d58], R20 ;  /* 0x003d581401007387 */ /* 0x0003e80000100a00 */
[----:B-1----:R-:W3:Y:S04]  /*1b0c70*/  LDL.LU.64 R20, [R1+0x88c8] ;  /* 0x0088c80001147983 */ /* 0x002ee80000300a00 */
[----:B--2---:R-:W-:Y:S04]  /*1b0c80*/  STL.64 [R1+0x88a0], R12 ;  /* 0x0088a00c01007387 */ /* 0x004fe80000100a00 */
[----:B------:R1:W-:Y:S04]  /*1b0c90*/  STL.64 [R1+0x88a8], R8 ;  /* 0x0088a80801007387 */ /* 0x0003e80000100a00 */
[----:B-1----:R0:W2:Y:S01]  /*1b0ca0*/  LDL.64 R8, [R1+0x3d48] ;  /* 0x003d480001087983 */ /* 0x0020a20000100a00 */
[----:B------:R-:W-:-:S02]  /*1b0cb0*/  IMAD.MOV.U32 R6, RZ, RZ, R19 ;  /* 0x000000ffff067224 */ /* 0x000fc400078e0013 */
[----:B------:R-:W-:Y:S02]  /*1b0cc0*/  IMAD.X R19, R25, 0x1, R28, P4 ;  /* 0x0000000119137824 */ /* 0x000fe400020e061c */
[----:B------:R-:W-:Y:S01]  /*1b0cd0*/  IMAD.MOV.U32 R13, RZ, RZ, R6 ;  /* 0x000000ffff0d7224 */ /* 0x000fe200078e0006 */
[C---:B---3--:R-:W-:Y:S02]  /*1b0ce0*/  IADD3 R12, P3, PT, R7.reuse, R20, RZ ;  /* 0x00000014070c7210 */ /* 0x048fe40007f7e0ff */
[----:B------:R1:W-:Y:S01]  /*1b0cf0*/  STL.64 [R1+0x3d50], R18 ;  /* 0x003d501201007387 */ /* 0x0003e20000100a00 */
[----:B------:R-:W-:-:S03]  /*1b0d00*/  IADD3 R6, P4, PT, R7, R21, RZ ;  /* 0x0000001507067210 */ /* 0x000fc60007f9e0ff */
[----:B-1----:R-:W3:Y:S04]  /*1b0d10*/  LDL.LU.64 R18, [R1+0x88c0] ;  /* 0x0088c00001127983 */ /* 0x002ee80000300a00 */
[----:B------:R-:W3:Y:S04]  /*1b0d20*/  LDL R7, [R1+0x3a8] ;  /* 0x0003a80001077983 */ /* 0x000ee80000100800 */
[----:B------:R1:W-:Y:S04]  /*1b0d30*/  STL [R1+0x8898], R21 ;  /* 0x0088981501007387 */ /* 0x0003e80000100800 */
[----:B-1----:R-:W4:Y:S01]  /*1b0d40*/  LDL.LU R21, [R1+0x134] ;  /* 0x0001340001157983 */ /* 0x002f220000300800 */
[----:B--2---:R-:W-:-:S03]  /*1b0d50*/  IMAD.X R9, R25, 0x1, R26, P2 ;  /* 0x0000000119097824 */ /* 0x004fc600010e061a */
[----:B------:R-:W4:Y:S04]  /*1b0d60*/  LDL.LU R25, [R1+0x88b8] ;  /* 0x0088b80001197983 */ /* 0x000f280000300800 */
[----:B------:R1:W-:Y:S02]  /*1b0d70*/  STL [R1+0x3d4c], R9 ;  /* 0x003d4c0901007387 */ /* 0x0003e40000100800 */
[----:B-1----:R-:W-:Y:S02]  /*1b0d80*/  IMAD.MOV.U32 R9, RZ, RZ, R13 ;  /* 0x000000ffff097224 */ /* 0x002fe400078e000d */
[C---:B---3--:R-:W-:Y:S02]  /*1b0d90*/  IMAD.X R13, R7.reuse, 0x1, R18, P3 ;  /* 0x00000001070d7824 */ /* 0x048fe400018e0612 */
[----:B------:R-:W-:-:S03]  /*1b0da0*/  IMAD.X R7, R7, 0x1, R19, P4 ;  /* 0x0000000107077824 */ /* 0x000fc600020e0613 */
[----:B------:R-:W-:Y:S04]  /*1b0db0*/  STL.64 [R1+0x3d40], R12 ;  /* 0x003d400c01007387 */ /* 0x000fe80000100a00 */
[----:B------:R1:W-:Y:S04]  /*1b0dc0*/  STL.64 [R1+0x3d38], R6 ;  /* 0x003d380601007387 */ /* 0x0003e80000100a00 */
[----:B-1----:R-:W2:Y:S04]  /*1b0dd0*/  LDL.LU.64 R6, [R1+0x88b0] ;  /* 0x0088b00001067983 */ /* 0x002ea80000300a00 */
[----:B------:R4:W-:Y:S02]  /*1b0de0*/  STL.64 [R1+0x8890], R18 ;  /* 0x0088901201007387 */ /* 0x0009e40000100a00 */
[----:B----4-:R-:W-:-:S02]  /*1b0df0*/  IADD3 R18, P4, PT, R21, R25, RZ ;  /* 0x0000001915127210 */ /* 0x010fc40007f9e0ff */
[----:B------:R1:W-:Y:S04]  /*1b0e00*/  STL [R1+0x8888], R25 ;  /* 0x0088881901007387 */ /* 0x0003e80000100800 */
[----:B-1----:R-:W3:Y:S01]  /*1b0e10*/  LDL.LU R25, [R1+0x3a8] ;  /* 0x0003a80001197983 */ /* 0x002ee20000300800 */
[C---:B------:R-:W-:Y:S02]  /*1b0e20*/  IADD3 R8, P2, PT, R21.reuse, R23, RZ ;  /* 0x0000001715087210 */ /* 0x040fe40007f5e0ff */
[----:B------:R-:W-:Y:S01]  /*1b0e30*/  IADD3 R12, P3, PT, R21, R16, RZ ;  /* 0x00000010150c7210 */ /* 0x000fe20007f7e0ff */
[----:B------:R-:W-:Y:S01]  /*1b0e40*/  IMAD.MOV.U32 R13, RZ, RZ, R9 ;  /* 0x000000ffff0d7224 */ /* 0x000fe200078e0009 */
[----:B------:R-:W-:Y:S03]  /*1b0e50*/  STL [R1+0x3d20], R18 ;  /* 0x003d201201007387 */ /* 0x000fe60000100800 */
[----:B------:R-:W-:-:S02]  /*1b0e60*/  IMAD.MOV.U32 R19, RZ, RZ, R13 ;  /* 0x000000ffff137224 */ /* 0x000fc400078e000d */
[C---:B---3--:R-:W-:Y:S02]  /*1b0e70*/  IMAD.X R9, R25.reuse, 0x1, R22, P2 ;  /* 0x0000000119097824 */ /* 0x048fe400010e0616 */
[----:B------:R-:W-:-:S03]  /*1b0e80*/  IMAD.X R13, R25, 0x1, R14, P3 ;  /* 0x00000001190d7824 */ /* 0x000fc600018e060e */
[----:B------:R1:W-:Y:S04]  /*1b0e90*/  STL.64 [R1+0x3d30], R8 ;  /* 0x003d300801007387 */ /* 0x0003e80000100a00 */
[----:B-1----:R-:W3:Y:S04]  /*1b0ea0*/  LDL.LU.64 R8, [R1+0x88a8] ;  /* 0x0088a80001087983 */ /* 0x002ee80000300a00 */
[----:B------:R1:W-:Y:S04]  /*1b0eb0*/  STL.64 [R1+0x3d28], R12 ;  /* 0x003d280c01007387 */ /* 0x0003e80000100a00 */
[----:B-1----:R-:W4:Y:S04]  /*1b0ec0*/  LDL.LU.64 R12, [R1+0x88a0] ;  /* 0x0088a000010c7983 */ /* 0x002f280000300a00 */
[----:B----4-:R-:W-:Y:S04]  /*1b0ed0*/  STL.64 [R1+0x8878], R12 ;  /* 0x0088780c01007387 */ /* 0x010fe80000100a00 */
[----:B---3--:R1:W-:Y:S04]  /*1b0ee0*/  STL.64 [R1+0x8868], R8 ;  /* 0x0088680801007387 */ /* 0x0083e80000100a00 */
[----:B-1----:R0:W3:Y:S01]  /*1b0ef0*/  LDL.64 R8, [R1+0x3d20] ;  /* 0x003d200001087983 */ /* 0x0020e20000100a00 */
[----:B------:R-:W-:-:S03]  /*1b0f00*/  IADD3 R18, P2, PT, R21, R17, RZ ;  /* 0x0000001115127210 */ /* 0x000fc60007f5e0ff */
[----:B------:R-:W-:Y:S01]  /*1b0f10*/  STL.64 [R1+0x8880], R4 ;  /* 0x0088800401007387 */ /* 0x000fe20000100a00 */
[----:B------:R-:W-:Y:S01]  /*1b0f20*/  IADD3 R12, P3, PT, R21, R29, RZ ;  /* 0x0000001d150c7210 */ /* 0x000fe20007f7e0ff */
[----:B---3--:R-:W-:Y:S01]  /*1b0f30*/  IMAD.X R9, R25, 0x1, R24, P4 ;  /* 0x0000000119097824 */ /* 0x008fe200020e0618 */
[----:B------:R-:W-:-:S04]  /*1b0f40*/  IADD3 R8, P4, PT, R21, R27, RZ ;  /* 0x0000001b15087210 */ /* 0x000fc80007f9e0ff */
[----:B------:R1:W-:Y:S04]  /*1b0f50*/  STL [R1+0x3d24], R9 ;  /* 0x003d240901007387 */ /* 0x0003e80000100800 */
[----:B------:R-:W3:Y:S01]  /*1b0f60*/  LDL.LU R21, [R1+0x8898] ;  /* 0x0088980001157983 */ /* 0x000ee20000300800 */
[----:B-1----:R-:W-:Y:S02]  /*1b0f70*/  IMAD.MOV.U32 R9, RZ, RZ, R19 ;  /* 0x000000ffff097224 */ /* 0x002fe400078e0013 */
[----:B------:R-:W-:-:S05]  /*1b0f80*/  IMAD.X R19, R25, 0x1, R15, P2 ;  /* 0x0000000119137824 */ /* 0x000fca00010e060f */
[----:B------:R1:W-:Y:S04]  /*1b0f90*/  STL.64 [R1+0x3d18], R18 ;  /* 0x003d181201007387 */ /* 0x0003e80000100a00 */
[----:B-1----:R-:W4:Y:S04]  /*1b0fa0*/  LDL.LU.64 R18, [R1+0x8890] ;  /* 0x0088900001127983 */ /* 0x002f280000300a00 */
[----:B------:R1:W-:Y:S04]  /*1b0fb0*/  STL.64 [R1+0x8870], R14 ;  /* 0x0088700e01007387 */ /* 0x0003e80000100a00 */
[----:B-1----:R-:W4:Y:S01]  /*1b0fc0*/  LDL R14, [R1+0x3a4] ;  /* 0x0003a400010e7983 */ /* 0x002f220000100800 */
[----:B------:R-:W-:Y:S01]  /*1b0fd0*/  IMAD.X R13, R25, 0x1, R28, P3 ;  /* 0x00000001190d7824 */ /* 0x000fe200018e061c */
[----:B------:R-:W-:-:S04]  /*1b0fe0*/  IADD3 R4, P2, PT, R9, R20, RZ ;  /* 0x0000001409047210 */ /* 0x000fc80007f5e0ff */
[----:B------:R1:W-:Y:S02]  /*1b0ff0*/  STL.64 [R1+0x3d10], R12 ;  /* 0x003d100c01007387 */ /* 0x0003e40000100a00 */
[----:B-1----:R-:W-:Y:S01]  /*1b1000*/  IMAD.MOV.U32 R13, RZ, RZ, R9 ;  /* 0x000000ffff0d7224 */ /* 0x002fe200078e0009 */
[----:B---3--:R-:W-:Y:S01]  /*1b1010*/  IADD3 R12, P3, PT, R9, R21, RZ ;  /* 0x00000015090c7210 */ /* 0x008fe20007f7e0ff */
[----:B------:R-:W-:Y:S01]  /*1b1020*/  IMAD.X R9, R25, 0x1, R26, P4 ;  /* 0x0000000119097824 */ /* 0x000fe200020e061a */
[----:B------:R1:W-:Y:S04]  /*1b1030*/  STL.64 [R1+0x8860], R20 ;  /* 0x0088601401007387 */ /* 0x0003e80000100a00 */
[----:B------:R-:W3:Y:S04]  /*1b1040*/  LDL.LU R25, [R1+0x8888] ;  /* 0x0088880001197983 */ /* 0x000ee80000300800 */
[----:B------:R0:W-:Y:S01]  /*1b1050*/  STL.64 [R1+0x3d08], R8 ;  /* 0x003d080801007387 */ /* 0x0001e20000100a00 */
[----:B-1----:R-:W-:Y:S01]  /*1b1060*/  IMAD.MOV.U32 R21, RZ, RZ, R13 ;  /* 0x000000ffff157224 */ /* 0x002fe200078e000d */
[C---:B0-----:R-:W-:Y:S01]  /*1b1070*/  IADD3 R8, P4, PT, R13.reuse, R23, RZ ;  /* 0x000000170d087210 */ /* 0x041fe20007f9e0ff */
[C---:B----4-:R-:W-:Y:S01]  /*1b1080*/  IMAD.X R5, R14.reuse, 0x1, R18, P2 ;  /* 0x000000010e057824 */ /* 0x050fe200010e0612 */
[----:B------:R-:W-:Y:S01]  /*1b1090*/  IADD3 R20, P2, PT, R13, R16, RZ ;  /* 0x000000100d147210 */ /* 0x000fe20007f5e0ff */
[----:B------:R-:W-:-:S03]  /*1b10a0*/  IMAD.X R13, R14, 0x1, R19, P3 ;  /* 0x000000010e0d7824 */ /* 0x000fc600018e0613 */
[----:B------:R0:W-:Y:S04]  /*1b10b0*/  STL.64 [R1+0x3d00], R4 ;  /* 0x003d000401007387 */ /* 0x0001e80000100a00 */
[----:B0-----:R-:W4:Y:S04]  /*1b10c0*/  LDL.LU.64 R4, [R1+0x8880] ;  /* 0x0088800001047983 */ /* 0x001f280000300a00 */
[----:B------:R0:W-:Y:S04]  /*1b10d0*/  STL.64 [R1+0x3cf8], R12 ;  /* 0x003cf80c01007387 */ /* 0x0001e80000100a00 */
[----:B0-----:R-:W2:Y:S04]  /*1b10e0*/  LDL.LU.64 R12, [R1+0x8878] ;  /* 0x00887800010c7983 */ /* 0x001ea80000300a00 */
[----:B------:R0:W-:Y:S04]  /*1b10f0*/  STL [R1+0x8850], R19 ;  /* 0x0088501301007387 */ /* 0x0001e80000100800 */
[----:B0-----:R-:W2:Y:S01]  /*1b1100*/  LDL.LU R19, [R1+0x3a4] ;  /* 0x0003a40001137983 */ /* 0x001ea20000300800 */
[----:B---3--:R-:W-:-:S05]  /*1b1110*/  IADD3 R14, P3, PT, R21, R25, RZ ;  /* 0x00000019150e7210 */ /* 0x008fca0007f7e0ff */
[----:B------:R0:W-:Y:S04]  /*1b1120*/  STL [R1+0x3ce0], R14 ;  /* 0x003ce00e01007387 */ /* 0x0001e80000100800 */
[----:B0-----:R-:W3:Y:S01]  /*1b1130*/  LDL.LU.64 R14, [R1+0x8870] ;  /* 0x00887000010e7983 */ /* 0x001ee20000300a00 */
[----:B--2---:R-:W-:-:S05]  /*1b1140*/  IMAD.X R9, R19, 0x1, R22, P4 ;  /* 0x0000000113097824 */ /* 0x004fca00020e0616 */
[----:B------:R0:W-:Y:S04]  /*1b1150*/  STL.64 [R1+0x3cf0], R8 ;  /* 0x003cf00801007387 */ /* 0x0001e80000100a00 */
[----:B0-----:R-:W2:Y:S04]  /*1b1160*/  LDL.LU.64 R8, [R1+0x8868] ;  /* 0x0088680001087983 */ /* 0x001ea80000300a00 */
[----:B------:R-:W-:Y:S04]  /*1b1170*/  STL.64 [R1+0x8858], R22 ;  /* 0x0088581601007387 */ /* 0x000fe80000100a00 */
[----:B--2---:R0:W-:Y:S04]  /*1b1180*/  STL.64 [R1+0x8840], R8 ;  /* 0x0088400801007387 */ /* 0x0041e80000100a00 */
[----:B------:R1:W-:Y:S01]  /*1b1190*/  STL.64 [R1+0x8848], R16 ;  /* 0x0088481001007387 */ /* 0x0003e20000100a00 */
[----:B0-----:R-:W-:-:S03]  /*1b11a0*/  IADD3 R8, P4, PT, R21, R17, RZ ;  /* 0x0000001115087210 */ /* 0x001fc60007f9e0ff */
[----:B-1----:R0:W2:Y:S01]  /*1b11b0*/  LDL.64 R16, [R1+0x3ce0] ;  /* 0x003ce00001107983 */ /* 0x0020a20000100a00 */
[----:B------:R-:W-:Y:S02]  /*1b11c0*/  IMAD.MOV.U32 R9, RZ, RZ, R21 ;  /* 0x000000ffff097224 */ /* 0x000fe400078e0015 */
[----:B---3--:R-:W-:-:S03]  /*1b11d0*/  IMAD.X R21, R19, 0x1, R14, P2 ;  /* 0x0000000113157824 */ /* 0x008fc600010e060e */
[----:B------:R-:W-:Y:S02]  /*1b11e0*/  IADD3 R22, P2, PT, R9, R29, RZ ;  /* 0x0000001d09167210 */ /* 0x000fe40007f5e0ff */
[----:B------:R1:W-:Y:S03]  /*1b11f0*/  STL.64 [R1+0x3ce8], R20 ;  /* 0x003ce81401007387 */ /* 0x0003e60000100a00 */
[C---:B------:R-:W-:Y:S01]  /*1b1200*/  IMAD.X R23, R19.reuse, 0x1, R28, P2 ;  /* 0x0000000113177824 */ /* 0x040fe200010e061c */
[----:B-1----:R-:W3:Y:S01]  /*1b1210*/  LDL.LU.64 R20, [R1+0x8860] ;  /* 0x0088600001147983 */ /* 0x002ee20000300a00 */
[----:B--2---:R-:W-:Y:S01]  /*1b1220*/  IMAD.X R17, R19, 0x1, R24, P3 ;  /* 0x0000000113117824 */ /* 0x004fe200018e0618 */
[----:B------:R-:W-:Y:S01]  /*1b1230*/  IADD3 R16, P3, PT, R9, R27, RZ ;  /* 0x0000001b09107210 */ /* 0x000fe20007f7e0ff */
[----:B------:R-:W-:-:S03]  /*1b1240*/  IMAD.X R9, R19, 0x1, R15, P4 ;  /* 0x0000000113097824 */ /* 0x000fc600020e060f */
[----:B------:R1:W-:Y:S04]  /*1b1250*/  STL [R1+0x3ce4], R17 ;  /* 0x003ce41101007387 */ /* 0x0003e80000100800 */
[----:B-1----:R-:W2:Y:S04]  /*1b1260*/  LDL R17, [R1+0x13c] ;  /* 0x00013c0001117983 */ /* 0x002ea80000100800 */
[----:B------:R-:W-:Y:S04]  /*1b1270*/  STL.64 [R1+0x8830], R6 ;  /* 0x0088300601007387 */ /* 0x000fe80000100a00 */
[----:B------:R-:W-:Y:S04]  /*1b1280*/  STL.64 [R1+0x8828], R14 ;  /* 0x0088280e01007387 */ /* 0x000fe80000100a00 */
[----:B------:R-:W-:Y:S04]  /*1b1290*/  STL [R1+0x8838], R15 ;  /* 0x0088380f01007387 */ /* 0x000fe80000100800 */
[----:B------:R-:W-:Y:S04]  /*1b12a0*/  STL.64 [R1+0x3cd8], R8 ;  /* 0x003cd80801007387 */ /* 0x000fe80000100a00 */
[----:B------:R1:W-:Y:S04]  /*1b12b0*/  STL.64 [R1+0x3cd0], R22 ;  /* 0x003cd01601007387 */ /* 0x0003e80000100a00 */
[----:B-1----:R-:W4:Y:S04]  /*1b12c0*/  LDL.LU.64 R22, [R1+0x8858] ;  /* 0x0088580001167983 */ /* 0x002f280000300a00 */
[----:B------:R-:W4:Y:S04]  /*1b12d0*/  LDL R15, [R1+0x3a0] ;  /* 0x0003a000010f7983 */ /* 0x000f280000100800 */
[----:B---3--:R1:W-:Y:S01]  /*1b12e0*/  STL [R1+0x8818], R21 ;  /* 0x0088181501007387 */ /* 0x0083e20000100800 */
[----:B--2---:R-:W-:-:S02]  /*1b12f0*/  IADD3 R8, P4, PT, R17, R20, RZ ;  /* 0x0000001411087210 */ /* 0x004fc40007f9e0ff */
[----:B------:R-:W-:Y:S01]  /*1b1300*/  IADD3 R14, P2, PT, R17, R21, RZ ;  /* 0x00000015110e7210 */ /* 0x000fe20007f5e0ff */
[----:B------:R-:W-:Y:S01]  /*1b1310*/  IMAD.X R17, R19, 0x1, R26, P3 ;  /* 0x0000000113117824 */ /* 0x000fe200018e061a */
[----:B-1----:R-:W2:Y:S04]  /*1b1320*/  LDL.LU R21, [R1+0x13c] ;  /* 0x00013c0001157983 */ /* 0x002ea80000300800 */
[----:B------:R-:W3:Y:S04]  /*1b1330*/  LDL.LU R19, [R1+0x8850] ;  /* 0x0088500001137983 */ /* 0x000ee80000300800 */
[----:B------:R1:W-:Y:S01]  /*1b1340*/  STL.64 [R1+0x3cc8], R16 ;  /* 0x003cc81001007387 */ /* 0x0003e20000100a00 */
[----:B----4-:R-:W-:-:S03]  /*1b1350*/  IMAD.X R9, R15, 0x1, R18, P4 ;  /* 0x000000010f097824 */ /* 0x010fc600020e0612 */
[----:B-1----:R-:W4:Y:S04]  /*1b1360*/  LDL.LU.64 R16, [R1+0x8848] ;  /* 0x0088480001107983 */ /* 0x002f280000300a00 */
[----:B------:R1:W-:Y:S04]  /*1b1370*/  STL.64 [R1+0x3cc0], R8 ;  /* 0x003cc00801007387 */ /* 0x0003e80000100a00 */
[----:B-1----:R-:W2:Y:S04]  /*1b1380*/  LDL.LU.64 R8, [R1+0x8840] ;  /* 0x0088400001087983 */ /* 0x002ea80000300a00 */
[----:B------:R-:W-:Y:S01]  /*1b1390*/  STL.64 [R1+0x8820], R12 ;  /* 0x0088200c01007387 */ /* 0x000fe20000100a00 */
[----:B---3--:R-:W-:-:S03]  /*1b13a0*/  IMAD.X R15, R15, 0x1, R19, P2 ;  /* 0x000000010f0f7824 */ /* 0x008fc600010e0613 */
[----:B--2---:R-:W-:Y:S04]  /*1b13b0*/  STL.64 [R1+0x8810], R8 ;  /* 0x0088100801007387 */ /* 0x004fe80000100a00 */
[----:B------:R1:W-:Y:S04]  /*1b13c0*/  STL.64 [R1+0x3cb8], R14 ;  /* 0x003cb80e01007387 */ /* 0x0003e80000100a00 */
[----:B-1----:R0:W2:Y:S04]  /*1b13d0*/  LDL.LU R15, [R1+0x8838] ;  /* 0x00883800010f7983 */ /* 0x0020a80000300800 */
[----:B------:R1:W-:Y:S04]  /*1b13e0*/  STL [R1+0x8808], R19 ;  /* 0x0088081301007387 */ /* 0x0003e80000100800 */
[----:B-1----:R-:W3:Y:S01]  /*1b13f0*/  LDL.LU R19, [R1+0x3a0] ;  /* 0x0003a00001137983 */ /* 0x002ee20000300800 */
[----:B------:R-:W-:-:S05]  /*1b1400*/  IADD3 R6, P3, PT, R21, R23, RZ ;  /* 0x0000001715067210 */ /* 0x000fca0007f7e0ff */
[----:B---3--:R-:W-:-:S05]  /*1b1410*/  IMAD.X R7, R19, 0x1, R22, P3 ;  /* 0x0000000113077824 */ /* 0x008fca00018e0616 */
[----:B------:R1:W-:Y:S04]  /*1b1420*/  STL.64 [R1+0x3cb0], R6 ;  /* 0x003cb00601007387 */ /* 0x0003e80000100a00 */
[----:B-1----:R-:W3:Y:S01]  /*1b1430*/  LDL.LU.64 R6, [R1+0x8830] ;  /* 0x0088300001067983 */ /* 0x002ee20000300a00 */
[C---:B----4-:R-:W-:Y:S02]  /*1b1440*/  IADD3 R14, P3, PT, R21.reuse, R17, RZ ;  /* 0x00000011150e7210 */ /* 0x050fe40007f7e0ff */
[C---:B------:R-:W-:Y:S01]  /*1b1450*/  IADD3 R8, P4, PT, R21.reuse, R16, RZ ;  /* 0x0000001015087210 */ /* 0x040fe20007f9e0ff */
[----:B---3--:R1:W-:Y:S04]  /*1b1460*/  STL.64 [R1+0x87f0], R6 ;  /* 0x0087f00601007387 */ /* 0x0083e80000100a00 */
[----:B-1----:R-:W3:Y:S04]  /*1b1470*/  LDL R7, [R1+0x140] ;  /* 0x0001400001077983 */ /* 0x002ee80000100800 */
[----:B------:R2:W-:Y:S04]  /*1b1480*/  STL [R1+0x3c98], R14 ;  /* 0x003c980e01007387 */ /* 0x0005e80000100800 */
[----:B--2---:R-:W2:Y:S01]  /*1b1490*/  LDL.LU.64 R14, [R1+0x8828] ;  /* 0x00882800010e7983 */ /* 0x004ea20000300a00 */
[----:B------:R-:W-:-:S03]  /*1b14a0*/  IADD3 R12, P2, PT, R21, R25, RZ ;  /* 0x00000019150c7210 */ /* 0x000fc60007f5e0ff */
[----:B------:R1:W-:Y:S02]  /*1b14b0*/  STL.64 [R1+0x8800], R16 ;  /* 0x0088001001007387 */ /* 0x0003e40000100a00 */
[----:B------:R-:W-:Y:S01]  /*1b14c0*/  IMAD.X R13, R19, 0x1, R24, P2 ;  /* 0x00000001130d7824 */ /* 0x000fe200010e0618 */
[----:B-1----:R-:W-:Y:S01]  /*1b14d0*/  IADD3 R16, P2, PT, R21, R27, RZ ;  /* 0x0000001b15107210 */ /* 0x002fe20007f5e0ff */
[----:B--2---:R-:W-:-:S05]  /*1b14e0*/  IMAD.X R9, R19, 0x1, R14, P4 ;  /* 0x0000000113097824 */ /* 0x004fca00020e060e */
[----:B------:R-:W-:Y:S04]  /*1b14f0*/  STL.64 [R1+0x3ca8], R8 ;  /* 0x003ca80801007387 */ /* 0x000fe80000100a00 */
[----:B------:R1:W-:Y:S04]  /*1b1500*/  STL.64 [R1+0x3ca0], R12 ;  /* 0x003ca00c01007387 */ /* 0x0003e80000100a00 */
[----:B-1----:R-:W2:Y:S04]  /*1b1510*/  LDL.LU.64 R12, [R1+0x8820] ;  /* 0x00882000010c7983 */ /* 0x002ea80000300a00 */
[----:B------:R1:W-:Y:S01]  /*1b1520*/  STL.64 [R1+0x87f8], R24 ;  /* 0x0087f81801007387 */ /* 0x0003e20000100a00 */
[----:B------:R-:W-:-:S03]  /*1b1530*/  IADD3 R8, P4, PT, R21, R29, RZ ;  /* 0x0000001d15087210 */ /* 0x000fc60007f9e0ff */
[----:B-1----:R0:W4:Y:S04]  /*1b1540*/  LDL.64 R24, [R1+0x3c98] ;  /* 0x003c980001187983 */ /* 0x0021280000100a00 */
[----:B------:R-:W2:Y:S01]  /*1b1550*/  LDL.LU R21, [R1+0x8818] ;  /* 0x0088180001157983 */ /* 0x000ea20000300800 */
[C---:B------:R-:W-:Y:S02]  /*1b1560*/  IMAD.X R9, R19.reuse, 0x1, R28, P4 ;  /* 0x0000000113097824 */ /* 0x040fe400020e061c */
[C---:B------:R-:W-:Y:S02]  /*1b1570*/  IMAD.X R17, R19.reuse, 0x1, R26, P2 ;  /* 0x0000000113117824 */ /* 0x040fe400010e061a */
[----:B----4-:R-:W-:Y:S01]  /*1b1580*/  IMAD.X R25, R19, 0x1, R15, P3 ;  /* 0x0000000113197824 */ /* 0x010fe200018e060f */
[----:B---3--:R-:W-:-:S02]  /*1b1590*/  IADD3 R24, P3, PT, R7, R20, RZ ;  /* 0x0000001407187210 */ /* 0x008fc40007f7e0ff */
[----:B--2---:R-:W-:Y:S02]  /*1b15a0*/  IADD3 R6, P4, PT, R7, R21, RZ ;  /* 0x0000001507067210 */ /* 0x004fe40007f9e0ff */
[----:B------:R-:W-:Y:S04]  /*1b15b0*/  STL [R1+0x3c9c], R25 ;  /* 0x003c9c1901007387 */ /* 0x000fe80000100800 */
[----:B------:R1:W-:Y:S04]  /*1b15c0*/  STL.64 [R1+0x3c90], R8 ;  /* 0x003c900801007387 */ /* 0x0003e80000100a00 */
[----:B-1----:R-:W2:Y:S04]  /*1b15d0*/  LDL.LU.64 R8, [R1+0x8810] ;  /* 0x0088100001087983 */ /* 0x002ea80000300a00 */
[----:B------:R-:W-:Y:S04]  /*1b15e0*/  STL.64 [R1+0x87e8], R28 ;  /* 0x0087e81c01007387 */ /* 0x000fe80000100a00 */
[----:B------:R-:W3:Y:S04]  /*1b15f0*/  LDL R7, [R1+0x39c] ;  /* 0x00039c0001077983 */ /* 0x000ee80000100800 */
[----:B------:R-:W-:Y:S04]  /*1b1600*/  STL.64 [R1+0x87d0], R20 ;  /* 0x0087d01401007387 */ /* 0x000fe80000100a00 */
[----:B------:R-:W4:Y:S04]  /*1b1610*/  LDL.LU R19, [R1+0x8808] ;  /* 0x0088080001137983 */ /* 0x000f280000300800 */
[----:B------:R1:W-:Y:S04]  /*1b1620*/  STL.64 [R1+0x3c88], R16 ;  /* 0x003c881001007387 */ /* 0x0003e80000100a00 */
[----:B-1----:R-:W2:Y:S04]  /*1b1630*/  LDL.LU.64 R16, [R1+0x8800] ;  /* 0x0088000001107983 */ /* 0x002ea80000300a00 */
[----:B------:R1:W-:Y:S04]  /*1b1640*/  STL [R1+0x87e0], R26 ;  /* 0x0087e01a01007387 */ /* 0x0003e80000100800 */
[----:B-1----:R-:W2:Y:S01]  /*1b1650*/  LDL.LU R26, [R1+0x140] ;  /* 0x00014000011a7983 */ /* 0x002ea20000300800 */
[----:B---3--:R-:W-:-:S02]  /*1b1660*/  IMAD.X R25, R7, 0x1, R18, P3 ;  /* 0x0000000107197824 */ /* 0x008fc400018e0612 */
[----:B----4-:R-:W-:-:S03]  /*1b1670*/  IMAD.X R7, R7, 0x1, R19, P4 ;  /* 0x0000000107077824 */ /* 0x010fc600020e0613 */
[----:B------:R1:W-:Y:S04]  /*1b1680*/  STL.64 [R1+0x3c80], R24 ;  /* 0x003c801801007387 */ /* 0x0003e80000100a00 */
[----:B-1----:R-:W3:Y:S04]  /*1b1690*/  LDL.LU.64 R24, [R1+0x87f8] ;  /* 0x0087f80001187983 */ /* 0x002ee80000300a00 */
[----:B------:R1:W-:Y:S04]  /*1b16a0*/  STL.64 [R1+0x3c78], R6 ;  /* 0x003c780601007387 */ /* 0x0003e80000100a00 */
[----:B-1----:R-:W4:Y:S01]  /*1b16b0*/  LDL.LU.64 R6, [R1+0x87f0] ;  /* 0x0087f00001067983 */ /* 0x002f220000300a00 */
[----:B--2---:R-:W-:-:S03]  /*1b16c0*/  IADD3 R20, P2, PT, R26, R23, RZ ;  /* 0x000000171a147210 */ /* 0x004fc60007f5e0ff */
[----:B----4-:R-:W-:Y:S04]  /*1b16d0*/  STL.64 [R1+0x87d8], R6 ;  /* 0x0087d80601007387 */ /* 0x010fe80000100a00 */
[----:B------:R-:W-:Y:S04]  /*1b16e0*/  STL [R1+0x87e4], R7 ;  /* 0x0087e40701007387 */ /* 0x000fe80000100800 */
[----:B------:R1:W-:Y:S04]  /*1b16f0*/  STL [R1+0x87c8], R19 ;  /* 0x0087c81301007387 */ /* 0x0003e80000100800 */
[----:B-1----:R-:W2:Y:S01]  /*1b1700*/  LDL.LU R19, [R1+0x39c] ;  /* 0x00039c0001137983 */ /* 0x002ea20000300800 */
[----:B------:R-:W-:-:S02]  /*1b1710*/  IADD3 R28, P3, PT, R26, R16, RZ ;  /* 0x000000101a1c7210 */ /* 0x000fc40007f7e0ff */
[C---:B---3--:R-:W-:Y:S01]  /*1b1720*/  IADD3 R6, P4, PT, R26.reuse, R25, RZ ;  /* 0x000000191a067210 */ /* 0x048fe20007f9e0ff */
[C---:B--2---:R-:W-:Y:S02]  /*1b1730*/  IMAD.X R21, R19.reuse, 0x1, R22, P2 ;  /* 0x0000000113157824 */ /* 0x044fe400010e0616 */
[C---:B------:R-:W-:Y:S02]  /*1b1740*/  IMAD.X R29, R19.reuse, 0x1, R14, P3 ;  /* 0x00000001131d7824 */ /* 0x040fe400018e060e */
[----:B------:R-:W-:Y:S01]  /*1b1750*/  IMAD.X R7, R19, 0x1, R24, P4 ;  /* 0x0000000113077824 */ /* 0x000fe200020e0618 */
[----:B------:R1:W-:Y:S04]  /*1b1760*/  STL.64 [R1+0x3c70], R20 ;  /* 0x003c701401007387 */ /* 0x0003e80000100a00 */
[----:B------:R2:W-:Y:S01]  /*1b1770*/  STL.64 [R1+0x87c0], R16 ;  /* 0x0087c01001007387 */ /* 0x0005e20000100a00 */
[----:B-1----:R-:W-:-:S03]  /*1b1780*/  IADD3 R20, P2, PT, R26, R17, RZ ;  /* 0x000000111a147210 */ /* 0x002fc60007f5e0ff */
[----:B--2---:R-:W2:Y:S04]  /*1b1790*/  LDL R17, [R1+0x144] ;  /* 0x0001440001117983 */ /* 0x004ea80000100800 */
[----:B------:R1:W-:Y:S04]  /*1b17a0*/  STL.64 [R1+0x3c68], R28 ;  /* 0x003c681c01007387 */ /* 0x0003e80000100a00 */
[----:B-1----:R-:W3:Y:S04]  /*1b17b0*/  LDL.LU.64 R28, [R1+0x87e8] ;  /* 0x0087e800011c7983 */ /* 0x002ee80000300a00 */
[----:B------:R-:W-:Y:S04]  /*1b17c0*/  STL.64 [R1+0x87b0], R8 ;  /* 0x0087b00801007387 */ /* 0x000fe80000100a00 */
[----:B------:R1:W-:Y:S04]  /*1b17d0*/  STL.64 [R1+0x3c60], R6 ;  /* 0x003c600601007387 */ /* 0x0003e80000100a00 */
[----:B-1----:R0:W4:Y:S01]  /*1b17e0*/  LDL.LU R7, [R1+0x87e4] ;  /* 0x0087e40001077983 */ /* 0x0021220000300800 */
[----:B------:R-:W-:Y:S01]  /*1b17f0*/  IADD3 R6, P4, PT, R26, R27, RZ ;  /* 0x0000001b1a067210 */ /* 0x000fe20007f9e0ff */
[----:B------:R-:W-:-:S02]  /*1b1800*/  IMAD.X R21, R19, 0x1, R15, P2 ;  /* 0x0000000113157824 */ /* 0x000fc400010e060f */
[----:B------:R-:W-:Y:S01]  /*1b1810*/  STL.64 [R1+0x87b8], R24 ;  /* 0x0087b81801007387 */ /* 0x000fe20000100a00 */
[----:B---3--:R-:W-:-:S03]  /*1b1820*/  IADD3 R8, P3, PT, R26, R29, RZ ;  /* 0x0000001d1a087210 */ /* 0x008fc60007f7e0ff */
[----:B------:R-:W3:Y:S04]  /*1b1830*/  LDL.LU R26, [R1+0x87e0] ;  /* 0x0087e000011a7983 */ /* 0x000ee80000300800 */
[----:B------:R4:W-:Y:S04]  /*1b1840*/  STL [R1+0x3c48], R6 ;  /* 0x003c480601007387 */ /* 0x0009e80000100800 */
[----:B----4-:R-:W4:Y:S04]  /*1b1850*/  LDL.LU.64 R6, [R1+0x87d8] ;  /* 0x0087d80001067983 */ /* 0x010f280000300a00 */
[----:B------:R1:W-:Y:S04]  /*1b1860*/  STL.64 [R1+0x3c58], R20 ;  /* 0x003c581401007387 */ /* 0x0003e80000100a00 */
[----:B-1----:R-:W2:Y:S01]  /*1b1870*/  LDL.LU.64 R20, [R1+0x87d0] ;  /* 0x0087d00001147983 */ /* 0x002ea20000300a00 */
[----:B------:R-:W-:Y:S01]  /*1b1880*/  IMAD.X R9, R19, 0x1, R28, P3 ;  /* 0x0000000113097824 */ /* 0x000fe200018e061c */
[----:B--2---:R-:W-:-:S02]  /*1b1890*/  IADD3 R16, P2, PT, R17, R20, RZ ;  /* 0x0000001411107210 */ /* 0x004fc40007f5e0ff */
[----:B------:R1:W-:Y:S04]  /*1b18a0*/  STL [R1+0x87a0], R20 ;  /* 0x0087a01401007387 */ /* 0x0003e80000100800 */
[----:B-1----:R-:W2:Y:S04]  /*1b18b0*/  LDL.LU R20, [R1+0x144] ;  /* 0x0001440001147983 */ /* 0x002ea80000300800 */
[----:B------:R1:W-:Y:S04]  /*1b18c0*/  STL.64 [R1+0x87a8], R28 ;  /* 0x0087a81c01007387 */ /* 0x0003e80000100a00 */
[----:B-1----:R0:W3:Y:S04]  /*1b18d0*/  LDL.64 R28, [R1+0x3c48] ;  /* 0x003c4800011c7983 */ /* 0x0020e80000100a00 */
[----:B------:R-:W-:Y:S01]  /*1b18e0*/  STL.64 [R1+0x3c50], R8 ;  /* 0x003c500801007387 */ /* 0x000fe20000100a00 */
[----:B---3--:R-:W-:-:S03]  /*1b18f0*/  IMAD.X R29, R19, 0x1, R26, P4 ;  /* 0x00000001131d7824 */ /* 0x008fc600020e061a */
[----:B------:R-:W3:Y:S04]  /*1b1900*/  LDL.LU R19, [R1+0x87c8] ;  /* 0x0087c80001137983 */ /* 0x000ee80000300800 */
[----:B------:R1:W-:Y:S04]  /*1b1910*/  STL [R1+0x3c4c], R29 ;  /* 0x003c4c1d01007387 */ /* 0x0003e80000100800 */
[----:B-1----:R-:W2:Y:S02]  /*1b1920*/  LDL R29, [R1+0x398] ;  /* 0x00039800011d7983 */ /* 0x002ea40000100800 */
[----:B--2---:R-:W-:-:S05]  /*1b1930*/  IMAD.X R17, R29, 0x1, R18, P2 ;  /* 0x000000011d117824 */ /* 0x004fca00010e0612 */
[----:B------:R1:W-:Y:S04]  /*1b1940*/  STL.64 [R1+0x3c40], R16 ;  /* 0x003c401001007387 */ /* 0x0003e80000100a00 */
[----:B-1----:R-:W2:Y:S01]  /*1b1950*/  LDL.LU.64 R16, [R1+0x87c0] ;  /* 0x0087c00001107983 */ /* 0x002ea20000300a00 */
[----:B------:R-:W-:-:S05]  /*1b1960*/  IADD3 R8, P3, PT, R20, R21, RZ ;  /* 0x0000001514087210 */ /* 0x000fca0007f7e0ff */
        /* <DEDUP_REMOVED lines=9> */
[----:B------:R-:W-:Y:S01]  /*1b1a00*/  IMAD.X R29, R29, 0x1, R22, P4 ;  /* 0x000000011d1d7824 */ /* 0x000fe200020e0616 */
[----:B--2---:R-:W2:Y:S04]  /*1b1a10*/  LDL.LU R19, [R1+0x150] ;  /* 0x0001500001137983 */ /* 0x004ea80000300800 */
[----:B---3--:R1:W-:Y:S04]  /*1b1a20*/  STL.64 [R1+0x8798], R8 ;  /* 0x0087980801007387 */ /* 0x0083e80000100a00 */
[----:B------:R3:W-:Y:S01]  /*1b1a30*/  STL.64 [R1+0x3c30], R28 ;  /* 0x003c301c01007387 */ /* 0x0007e20000100a00 */
[----:B-1----:R-:W-:-:S05]  /*1b1a40*/  IADD3 R8, P3, PT, R20, R25, RZ ;  /* 0x0000001914087210 */ /* 0x002fca0007f7e0ff */
[----:B------:R-:W-:Y:S04]  /*1b1a50*/  STL [R1+0x3c20], R8 ;  /* 0x003c200801007387 */ /* 0x000fe80000100800 */
[----:B---3--:R-:W3:Y:S04]  /*1b1a60*/  LDL.LU.64 R28, [R1+0x87a8] ;  /* 0x0087a800011c7983 */ /* 0x008ee80000300a00 */
[----:B------:R1:W-:Y:S04]  /*1b1a70*/  STL [R1+0x8788], R22 ;  /* 0x0087881601007387 */ /* 0x0003e80000100800 */
[----:B-1----:R-:W3:Y:S04]  /*1b1a80*/  LDL.LU R22, [R1+0x398] ;  /* 0x0003980001167983 */ /* 0x002ee80000300800 */
[----:B------:R-:W3:Y:S04]  /*1b1a90*/  LDL R9, [R1+0x15c] ;  /* 0x00015c0001097983 */ /* 0x000ee80000100800 */
[----:B------:R1:W-:Y:S01]  /*1b1aa0*/  STL.64 [R1+0x8778], R16 ;  /* 0x0087781001007387 */ /* 0x0003e20000100a00 */
[----:B------:R-:W-:-:S03]  /*1b1ab0*/  IADD3 R8, P4, PT, R20, R17, RZ ;  /* 0x0000001114087210 */ /* 0x000fc60007f9e0ff */
[----:B-1----:R-:W3:Y:S04]  /*1b1ac0*/  LDL R17, [R1+0x148] ;  /* 0x0001480001117983 */ /* 0x002ee80000100800 */
[----:B----4-:R1:W-:Y:S01]  /*1b1ad0*/  STL.64 [R1+0x8780], R6 ;  /* 0x0087800601007387 */ /* 0x0103e20000100a00 */
[----:B--2---:R-:W-:Y:S02]  /*1b1ae0*/  IMAD.MOV.U32 R16, RZ, RZ, R19 ;  /* 0x000000ffff107224 */ /* 0x004fe400078e0013 */
[----:B---3--:R-:W-:-:S05]  /*1b1af0*/  IMAD.X R19, R22, 0x1, R14, P2 ;  /* 0x0000000116137824 */ /* 0x008fca00010e060e */
[----:B------:R2:W-:Y:S04]  /*1b1b00*/  STL [R1+0x3c2c], R19 ;  /* 0x003c2c1301007387 */ /* 0x0005e80000100800 */
[----:B-1----:R0:W3:Y:S04]  /*1b1b10*/  LDL.64 R6, [R1+0x3c20] ;  /* 0x003c200001067983 */ /* 0x0020e80000100a00 */
[----:B------:R-:W-:Y:S01]  /*1b1b20*/  STL.64 [R1+0x8770], R24 ;  /* 0x0087701801007387 */ /* 0x000fe20000100a00 */
[----:B------:R-:W-:-:S05]  /*1b1b30*/  IADD3 R18, P2, PT, R20, R29, RZ ;  /* 0x0000001d14127210 */ /* 0x000fca0007f5e0ff */
[C---:B--2---:R-:W-:Y:S02]  /*1b1b40*/  IMAD.X R19, R22.reuse, 0x1, R28, P2 ;  /* 0x0000000116137824 */ /* 0x044fe400010e061c */
[----:B---3--:R-:W-:-:S05]  /*1b1b50*/  IMAD.X R7, R22, 0x1, R24, P3 ;  /* 0x0000000116077824 */ /* 0x008fca00018e0618 */
[----:B------:R1:W-:Y:S01]  /*1b1b60*/  STL [R1+0x3c24], R7 ;  /* 0x003c240701007387 */ /* 0x0003e20000100800 */
[----:B------:R-:W-:-:S03]  /*1b1b70*/  IADD3 R6, P3, PT, R20, R27, RZ ;  /* 0x0000001b14067210 */ /* 0x000fc60007f7e0ff */
[----:B------:R-:W2:Y:S01]  /*1b1b80*/  LDL.LU R20, [R1+0x87a0] ;  /* 0x0087a00001147983 */ /* 0x000ea20000300800 */
[----:B-1----:R-:W-:Y:S02]  /*1b1b90*/  IMAD.MOV.U32 R7, RZ, RZ, R9 ;  /* 0x000000ffff077224 */ /* 0x002fe400078e0009 */
[----:B------:R-:W-:-:S05]  /*1b1ba0*/  IMAD.X R9, R22, 0x1, R15, P4 ;  /* 0x0000000116097824 */ /* 0x000fca00020e060f */
[----:B------:R1:W-:Y:S04]  /*1b1bb0*/  STL.64 [R1+0x3c18], R8 ;  /* 0x003c180801007387 */ /* 0x0003e80000100a00 */
[----:B-1----:R-:W3:Y:S04]  /*1b1bc0*/  LDL.LU.64 R8, [R1+0x8798] ;  /* 0x0087980001087983 */ /* 0x002ee80000300a00 */
[----:B------:R-:W-:Y:S04]  /*1b1bd0*/  STL.64 [R1+0x8768], R14 ;  /* 0x0087680e01007387 */ /* 0x000fe80000100a00 */
[----:B------:R1:W-:Y:S04]  /*1b1be0*/  STL.64 [R1+0x3c10], R18 ;  /* 0x003c101201007387 */ /* 0x0003e80000100a00 */
[----:B-1----:R-:W4:Y:S04]  /*1b1bf0*/  LDL.LU.64 R18, [R1+0x8790] ;  /* 0x0087900001127983 */ /* 0x002f280000300a00 */
[----:B------:R1:W-:Y:S04]  /*1b1c00*/  STL [R1+0x8750], R28 ;  /* 0x0087501c01007387 */ /* 0x0003e80000100800 */
[----:B-1----:R-:W3:Y:S04]  /*1b1c10*/  LDL.LU R28, [R1+0x148] ;  /* 0x00014800011c7983 */ /* 0x002ee80000300800 */
[----:B------:R-:W4:Y:S01]  /*1b1c20*/  LDL R25, [R1+0x394] ;  /* 0x0003940001197983 */ /* 0x000f220000100800 */
[----:B------:R-:W-:Y:S01]  /*1b1c30*/  IMAD.MOV.U32 R15, RZ, RZ, R16 ;  /* 0x000000ffff0f7224 */ /* 0x000fe200078e0010 */
[----:B--2---:R-:W-:-:S02]  /*1b1c40*/  IADD3 R16, P4, PT, R17, R20, RZ ;  /* 0x0000001411107210 */ /* 0x004fc40007f9e0ff */
[----:B------:R1:W-:Y:S01]  /*1b1c50*/  STL.64 [R1+0x8740], R20 ;  /* 0x0087401401007387 */ /* 0x0003e20000100a00 */
[----:B---3--:R-:W-:Y:S01]  /*1b1c60*/  IADD3 R24, P2, PT, R28, R21, RZ ;  /* 0x000000151c187210 */ /* 0x008fe20007f5e0ff */
[----:B-1----:R-:W-:Y:S02]  /*1b1c70*/  IMAD.MOV.U32 R21, RZ, RZ, R7 ;  /* 0x000000ffff157224 */ /* 0x002fe400078e0007 */
[----:B------:R-:W-:Y:S02]  /*1b1c80*/  IMAD.X R7, R22, 0x1, R26, P3 ;  /* 0x0000000116077824 */ /* 0x000fe400018e061a */
[C---:B----4-:R-:W-:Y:S01]  /*1b1c90*/  IMAD.X R17, R25.reuse, 0x1, R18, P4 ;  /* 0x0000000119117824 */ /* 0x050fe200020e0612 */
[----:B------:R-:W2:Y:S04]  /*1b1ca0*/  LDL.LU R22, [R1+0x8788] ;  /* 0x0087880001167983 */ /* 0x000ea80000300800 */
[----:B------:R1:W-:Y:S04]  /*1b1cb0*/  STL.64 [R1+0x3c08], R6 ;  /* 0x003c080601007387 */ /* 0x0003e80000100a00 */
[----:B-1----:R-:W3:Y:S04]  /*1b1cc0*/  LDL.LU.64 R6, [R1+0x8780] ;  /* 0x0087800001067983 */ /* 0x002ee80000300a00 */
[----:B------:R-:W-:Y:S04]  /*1b1cd0*/  STL.64 [R1+0x8758], R26 ;  /* 0x0087581a01007387 */ /* 0x000fe80000100a00 */
[----:B------:R1:W-:Y:S04]  /*1b1ce0*/  STL.64 [R1+0x3c00], R16 ;  /* 0x003c001001007387 */ /* 0x0003e80000100a00 */
[----:B-1----:R-:W4:Y:S01]  /*1b1cf0*/  LDL.LU.64 R16, [R1+0x8778] ;  /* 0x0087780001107983 */ /* 0x002f220000300a00 */
[----:B------:R-:W-:-:S05]  /*1b1d00*/  IMAD.X R25, R25, 0x1, R19, P2 ;  /* 0x0000000119197824 */ /* 0x000fca00010e0613 */
[----:B------:R1:W-:Y:S01]  /*1b1d10*/  STL.64 [R1+0x3bf8], R24 ;  /* 0x003bf81801007387 */ /* 0x0003e20000100a00 */
[----:B----4-:R-:W-:-:S05]  /*1b1d20*/  IADD3 R26, P4, PT, R28, R16, RZ ;  /* 0x000000101c1a7210 */ /* 0x010fca0007f9e0ff */
[----:B------:R-:W-:Y:S04]  /*1b1d30*/  STL [R1+0x3be8], R26 ;  /* 0x003be81a01007387 */ /* 0x000fe80000100800 */
[----:B-1----:R-:W4:Y:S04]  /*1b1d40*/  LDL.LU.64 R24, [R1+0x8770] ;  /* 0x0087700001187983 */ /* 0x002f280000300a00 */
[----:B---3--:R-:W-:Y:S04]  /*1b1d50*/  STL.64 [R1+0x8748], R6 ;  /* 0x0087480601007387 */ /* 0x008fe80000100a00 */
[----:B------:R-:W-:Y:S04]  /*1b1d60*/  STL [R1+0x8760], R7 ;  /* 0x0087600701007387 */ /* 0x000fe80000100800 */
[----:B------:R1:W-:Y:S04]  /*1b1d70*/  STL [R1+0x8764], R7 ;  /* 0x0087640701007387 */ /* 0x0003e80000100800 */
[----:B-1----:R0:W3:Y:S04]  /*1b1d80*/  LDL.64 R6, [R1+0x3be8] ;  /* 0x003be80001067983 */ /* 0x0020e80000100a00 */
[----:B------:R1:W-:Y:S04]  /*1b1d90*/  STL [R1+0x8738], R19 ;  /* 0x0087381301007387 */ /* 0x0003e80000100800 */
[----:B-1----:R-:W2:Y:S01]  /*1b1da0*/  LDL.LU R19, [R1+0x394] ;  /* 0x0003940001137983 */ /* 0x002ea20000300800 */
[----:B------:R-:W-:Y:S01]  /*1b1db0*/  IADD3 R14, P3, PT, R28, R23, RZ ;  /* 0x000000171c0e7210 */ /* 0x000fe20007f7e0ff */
[----:B------:R-:W-:-:S04]  /*1b1dc0*/  IMAD.MOV.U32 R20, RZ, RZ, R15 ;  /* 0x000000ffff147224 */ /* 0x000fc800078e000f */
[----:B--2---:R-:W-:-:S05]  /*1b1dd0*/  IMAD.X R15, R19, 0x1, R22, P3 ;  /* 0x00000001130f7824 */ /* 0x004fca00018e0616 */
[----:B------:R1:W-:Y:S04]  /*1b1de0*/  STL.64 [R1+0x3bf0], R14 ;  /* 0x003bf00e01007387 */ /* 0x0003e80000100a00 */
[----:B-1----:R-:W3:Y:S04]  /*1b1df0*/  LDL.LU.64 R14, [R1+0x8768] ;  /* 0x00876800010e7983 */ /* 0x002ee80000300a00 */
[----:B------:R1:W-:Y:S04]  /*1b1e00*/  STL.64 [R1+0x8730], R8 ;  /* 0x0087300801007387 */ /* 0x0003e80000100a00 */
[----:B------:R2:W-:Y:S01]  /*1b1e10*/  STL [R1+0x8708], R17 ;  /* 0x0087081101007387 */ /* 0x0005e20000100800 */
[----:B-1----:R-:W-:Y:S01]  /*1b1e20*/  IMAD.MOV.U32 R8, RZ, RZ, R20 ;  /* 0x000000ffff087224 */ /* 0x002fe200078e0014 */
[----:B------:R-:W-:-:S02]  /*1b1e30*/  IADD3 R20, P3, PT, R28, R17, RZ ;  /* 0x000000111c147210 */ /* 0x000fc40007f7e0ff */
[----:B--2---:R-:W2:Y:S01]  /*1b1e40*/  LDL.LU R17, [R1+0x14c] ;  /* 0x00014c0001117983 */ /* 0x004ea20000300800 */
[----:B---3--:R-:W-:-:S05]  /*1b1e50*/  IMAD.X R7, R19, 0x1, R14, P4 ;  /* 0x0000000113077824 */ /* 0x008fca00020e060e */
[----:B------:R1:W-:Y:S04]  /*1b1e60*/  STL [R1+0x3bec], R7 ;  /* 0x003bec0701007387 */ /* 0x0003e80000100800 */
[----:B-1----:R0:W3:Y:S01]  /*1b1e70*/  LDL.LU R7, [R1+0x8764] ;  /* 0x0087640001077983 */ /* 0x0020e20000300800 */
[C---:B----4-:R-:W-:Y:S02]  /*1b1e80*/  IADD3 R26, P2, PT, R28.reuse, R25, RZ ;  /* 0x000000191c1a7210 */ /* 0x050fe40007f5e0ff */
[----:B------:R-:W-:-:S03]  /*1b1e90*/  IADD3 R6, P4, PT, R28, R29, RZ ;  /* 0x0000001d1c067210 */ /* 0x000fc60007f9e0ff */
[----:B------:R-:W-:Y:S02]  /*1b1ea0*/  IMAD.X R27, R19, 0x1, R24, P2 ;  /* 0x00000001131b7824 */ /* 0x000fe400010e0618 */
[----:B------:R-:W-:Y:S04]  /*1b1eb0*/  STL [R1+0x3bd0], R6 ;  /* 0x003bd00601007387 */ /* 0x000fe80000100800 */
[----:B---3--:R0:W3:Y:S04]  /*1b1ec0*/  LDL.LU R7, [R1+0x8760] ;  /* 0x0087600001077983 */ /* 0x0080e80000300800 */
[----:B------:R1:W-:Y:S04]  /*1b1ed0*/  STL.64 [R1+0x3be0], R26 ;  /* 0x003be01a01007387 */ /* 0x0003e80000100a00 */
[----:B-1----:R-:W4:Y:S01]  /*1b1ee0*/  LDL.LU.64 R26, [R1+0x8758] ;  /* 0x00875800011a7983 */ /* 0x002f220000300a00 */
[----:B------:R-:W-:-:S03]  /*1b1ef0*/  IMAD.MOV.U32 R9, RZ, RZ, R21 ;  /* 0x000000ffff097224 */ /* 0x000fc600078e0015 */
[----:B------:R1:W-:Y:S01]  /*1b1f00*/  STL.64 [R1+0x8720], R24 ;  /* 0x0087201801007387 */ /* 0x0003e20000100a00 */
[----:B------:R-:W-:-:S03]  /*1b1f10*/  IMAD.X R21, R19, 0x1, R15, P3 ;  /* 0x0000000113157824 */ /* 0x000fc600018e060f */
[----:B-1----:R0:W2:Y:S01]  /*1b1f20*/  LDL.64 R24, [R1+0x3bd0] ;  /* 0x003bd00001187983 */ /* 0x0020a20000100a00 */
[----:B----4-:R-:W-:-:S03]  /*1b1f30*/  IADD3 R6, P2, PT, R28, R27, RZ ;  /* 0x0000001b1c067210 */ /* 0x010fc60007f5e0ff */
[----:B------:R-:W2:Y:S04]  /*1b1f40*/  LDL.LU R28, [R1+0x8750] ;  /* 0x00875000011c7983 */ /* 0x000ea80000300800 */
[----:B------:R3:W-:Y:S04]  /*1b1f50*/  STL [R1+0x3bc8], R6 ;  /* 0x003bc80601007387 */ /* 0x0007e80000100800 */
[----:B---3--:R-:W3:Y:S04]  /*1b1f60*/  LDL.LU.64 R6, [R1+0x8748] ;  /* 0x0087480001067983 */ /* 0x008ee80000300a00 */
[----:B------:R1:W-:Y:S04]  /*1b1f70*/  STL.64 [R1+0x3bd8], R20 ;  /* 0x003bd81401007387 */ /* 0x0003e80000100a00 */
[----:B-1----:R-:W4:Y:S04]  /*1b1f80*/  LDL.LU.64 R20, [R1+0x8740] ;  /* 0x0087400001147983 */ /* 0x002f280000300a00 */
[----:B------:R1:W-:Y:S04]  /*1b1f90*/  STL.64 [R1+0x8710], R14 ;  /* 0x0087100e01007387 */ /* 0x0003e80000100a00 */
[----:B-1----:R0:W4:Y:S04]  /*1b1fa0*/  LDL.64 R14, [R1+0x3bc8] ;  /* 0x003bc800010e7983 */ /* 0x0021280000100a00 */
[----:B------:R-:W-:Y:S01]  /*1b1fb0*/  STL.64 [R1+0x8728], R4 ;  /* 0x0087280401007387 */ /* 0x000fe20000100a00 */
[----:B--2---:R-:W-:-:S03]  /*1b1fc0*/  IMAD.X R25, R19, 0x1, R28, P4 ;  /* 0x0000000113197824 */ /* 0x004fc600020e061c */
[----:B---3--:R1:W-:Y:S04]  /*1b1fd0*/  STL.64 [R1+0x8718], R6 ;  /* 0x0087180601007387 */ /* 0x0083e80000100a00 */
[----:B-1----:R-:W2:Y:S04]  /*1b1fe0*/  LDL R6, [R1+0x390] ;  /* 0x0003900001067983 */ /* 0x002ea80000100800 */
[----:B------:R-:W-:Y:S01]  /*1b1ff0*/  STL [R1+0x3bd4], R25 ;  /* 0x003bd41901007387 */ /* 0x000fe20000100800 */
[----:B----4-:R-:W-:-:S03]  /*1b2000*/  IADD3 R24, P4, PT, R17, R21, RZ ;  /* 0x0000001511187210 */ /* 0x010fc60007f9e0ff */
[----:B------:R1:W-:Y:S01]  /*1b2010*/  STL.64 [R1+0x8700], R20 ;  /* 0x0087001401007387 */ /* 0x0003e20000100a00 */
[----:B------:R-:W-:-:S04]  /*1b2020*/  IMAD.MOV.U32 R15, RZ, RZ, R8 ;  /* 0x000000ffff0f7224 */ /* 0x000fc800078e0008 */
[----:B-1----:R-:W-:Y:S02]  /*1b2030*/  IMAD.MOV.U32 R21, RZ, RZ, R15 ;  /* 0x000000ffff157224 */ /* 0x002fe400078e000f */
[----:B------:R-:W-:Y:S02]  /*1b2040*/  IMAD.X R15, R19, 0x1, R26, P2 ;  /* 0x00000001130f7824 */ /* 0x000fe400010e061a */
[----:B------:R-:W3:Y:S01]  /*1b2050*/  LDL.LU R19, [R1+0x8738] ;  /* 0x0087380001137983 */ /* 0x000ee20000300800 */
[----:B------:R-:W-:Y:S01]  /*1b2060*/  IADD3 R8, P3, PT, R17, R20, RZ ;  /* 0x0000001411087210 */ /* 0x000fe20007f7e0ff */
[----:B------:R-:W-:Y:S02]  /*1b2070*/  IMAD.MOV.U32 R4, RZ, RZ, R9 ;  /* 0x000000ffff047224 */ /* 0x000fe400078e0009 */
[----:B------:R-:W-:Y:S02]  /*1b2080*/  STL [R1+0x3bcc], R15 ;  /* 0x003bcc0f01007387 */ /* 0x000fe40000100800 */
[----:B------:R-:W-:-:S02]  /*1b2090*/  IMAD.MOV.U32 R20, RZ, RZ, R4 ;  /* 0x000000ffff147224 */ /* 0x000fc400078e0004 */
[----:B--2---:R-:W-:Y:S01]  /*1b20a0*/  IMAD.X R9, R6, 0x1, R18, P3 ;  /* 0x0000000106097824 */ /* 0x004fe200018e0612 */
[----:B------:R-:W-:-:S04]  /*1b20b0*/  IADD3 R4, P3, PT, R17, R16, RZ ;  /* 0x0000001011047210 */ /* 0x000fc80007f7e0ff */
[----:B------:R1:W-:Y:S04]  /*1b20c0*/  STL.64 [R1+0x3bc0], R8 ;  /* 0x003bc00801007387 */ /* 0x0003e80000100a00 */
[----:B-1----:R-:W2:Y:S04]  /*1b20d0*/  LDL.LU.64 R8, [R1+0x8730] ;  /* 0x0087300001087983 */ /* 0x002ea80000300a00 */
[----:B------:R1:W-:Y:S01]  /*1b20e0*/  STL [R1+0x3ba8], R4 ;  /* 0x003ba80401007387 */ /* 0x0003e20000100800 */
[----:B---3--:R-:W-:-:S03]  /*1b20f0*/  IMAD.X R25, R6, 0x1, R19, P4 ;  /* 0x0000000106197824 */ /* 0x008fc600020e0613 */
[----:B-1----:R-:W3:Y:S04]  /*1b2100*/  LDL.LU.64 R4, [R1+0x8728] ;  /* 0x0087280001047983 */ /* 0x002ee80000300a00 */
[----:B------:R1:W-:Y:S04]  /*1b2110*/  STL.64 [R1+0x3bb8], R24 ;  /* 0x003bb81801007387 */ /* 0x0003e80000100a00 */
[----:B-1----:R-:W4:Y:S04]  /*1b2120*/  LDL.LU.64 R24, [R1+0x8720] ;  /* 0x0087200001187983 */ /* 0x002f280000300a00 */
[----:B------:R1:W-:Y:S04]  /*1b2130*/  STL [R1+0x86f0], R19 ;  /* 0x0086f01301007387 */ /* 0x0003e80000100800 */
[----:B-1----:R-:W2:Y:S01]  /*1b2140*/  LDL.LU R19, [R1+0x390] ;  /* 0x0003900001137983 */ /* 0x002ea20000300800 */
[----:B------:R-:W-:-:S02]  /*1b2150*/  IADD3 R14, P2, PT, R17, R23, RZ ;  /* 0x00000017110e7210 */ /* 0x000fc40007f5e0ff */
[----:B----4-:R-:W-:-:S05]  /*1b2160*/  IADD3 R6, P4, PT, R17, R25, RZ ;  /* 0x0000001911067210 */ /* 0x010fca0007f9e0ff */
[----:B------:R1:W-:Y:S01]  /*1b2170*/  STL [R1+0x3ba0], R6 ;  /* 0x003ba00601007387 */ /* 0x0003e20000100800 */
[----:B--2---:R-:W-:-:S03]  /*1b2180*/  IMAD.X R15, R19, 0x1, R22, P2 ;  /* 0x00000001130f7824 */ /* 0x004fc600010e0616 */
[----:B-1----:R-:W2:Y:S04]  /*1b2190*/  LDL.LU.64 R6, [R1+0x8718] ;  /* 0x0087180001067983 */ /* 0x002ea80000300a00 */
[----:B------:R1:W-:Y:S04]  /*1b21a0*/  STL.64 [R1+0x3bb0], R14 ;  /* 0x003bb00e01007387 */ /* 0x0003e80000100a00 */
[----:B-1----:R-:W4:Y:S04]  /*1b21b0*/  LDL.LU.64 R14, [R1+0x8710] ;  /* 0x00871000010e7983 */ /* 0x002f280000300a00 */
[----:B------:R1:W-:Y:S04]  /*1b21c0*/  STL.64 [R1+0x86f8], R22 ;  /* 0x0086f81601007387 */ /* 0x0003e80000100a00 */
[----:B-1----:R0:W2:Y:S02]  /*1b21d0*/  LDL.64 R22, [R1+0x3ba8] ;  /* 0x003ba80001167983 */ /* 0x0020a40000100a00 */
[----:B--2---:R-:W-:-:S02]  /*1b21e0*/  IMAD.MOV.U32 R23, RZ, RZ, R17 ;  /* 0x000000ffff177224 */ /* 0x004fc400078e0011 */
[----:B------:R-:W2:Y:S04]  /*1b21f0*/  LDL.LU R17, [R1+0x8708] ;  /* 0x0087080001117983 */ /* 0x000ea80000300800 */
[----:B------:R1:W-:Y:S02]  /*1b2200*/  STL.64 [R1+0x86e0], R6 ;  /* 0x0086e00601007387 */ /* 0x0003e40000100a00 */
[----:B-1----:R-:W-:Y:S01]  /*1b2210*/  IMAD.MOV.U32 R6, RZ, RZ, R20 ;  /* 0x000000ffff067224 */ /* 0x002fe200078e0014 */
[----:B--2---:R-:W-:Y:S01]  /*1b2220*/  IADD3 R20, P2, PT, R23, R17, RZ ;  /* 0x0000001117147210 */ /* 0x004fe20007f5e0ff */
[----:B------:R1:W-:Y:S04]  /*1b2230*/  STL.64 [R1+0x86e8], R16 ;  /* 0x0086e81001007387 */ /* 0x0003e80000100a00 */
[----:B-1----:R0:W2:Y:S01]  /*1b2240*/  LDL.64 R16, [R1+0x3ba0] ;  /* 0x003ba00001107983 */ /* 0x0020a20000100a00 */
[----:B------:R-:W-:-:S02]  /*1b2250*/  IMAD.MOV.U32 R7, RZ, RZ, R21 ;  /* 0x000000ffff077224 */ /* 0x000fc400078e0015 */
[----:B------:R-:W-:Y:S02]  /*1b2260*/  IMAD.MOV.U32 R21, RZ, RZ, R23 ;  /* 0x000000ffff157224 */ /* 0x000fe400078e0017 */
[----:B----4-:R-:W-:-:S03]  /*1b2270*/  IMAD.X R23, R19, 0x1, R14, P3 ;  /* 0x0000000113177824 */ /* 0x010fc600018e060e */
[----:B------:R-:W-:Y:S02]  /*1b2280*/  IADD3 R22, P3, PT, R21, R29, RZ ;  /* 0x0000001d15167210 */ /* 0x000fe40007f7e0ff */
[----:B------:R-:W-:Y:S01]  /*1b2290*/  STL [R1+0x3bac], R23 ;  /* 0x003bac1701007387 */ /* 0x000fe20000100800 */
[----:B--2---:R-:W-:Y:S01]  /*1b22a0*/  IMAD.X R17, R19, 0x1, R24, P4 ;  /* 0x0000000113117824 */ /* 0x004fe200020e0618 */
[----:B------:R-:W-:Y:S01]  /*1b22b0*/  IADD3 R16, P4, PT, R21, R27, RZ ;  /* 0x0000001b15107210 */ /* 0x000fe20007f9e0ff */
[----:B------:R-:W-:-:S03]  /*1b22c0*/  IMAD.X R21, R19, 0x1, R15, P2 ;  /* 0x0000000113157824 */ /* 0x000fc600010e060f */
[----:B------:R-:W-:Y:S04]  /*1b22d0*/  STL [R1+0x3ba4], R17 ;  /* 0x003ba41101007387 */ /* 0x000fe80000100800 */
[----:B------:R1:W-:Y:S04]  /*1b22e0*/  STL.64 [R1+0x3b98], R20 ;  /* 0x003b981401007387 */ /* 0x0003e80000100a00 */
[----:B-1----:R-:W2:Y:S01]  /*1b22f0*/  LDL.LU.64 R20, [R1+0x8700] ;  /* 0x0087000001147983 */ /* 0x002ea20000300a00 */
[----:B------:R-:W-:-:S03]  /*1b2300*/  IMAD.X R23, R19, 0x1, R28, P3 ;  /* 0x0000000113177824 */ /* 0x000fc600018e061c */
[----:B------:R1:W-:Y:S04]  /*1b2310*/  STL.64 [R1+0x86d0], R14 ;  /* 0x0086d00e01007387 */ /* 0x0003e80000100a00 */
[----:B------:R-:W-:Y:S01]  /*1b2320*/  STL.64 [R1+0x86d8], R8 ;  /* 0x0086d80801007387 */ /* 0x000fe20000100a00 */
[----:B------:R-:W-:-:S03]  /*1b2330*/  IMAD.MOV.U32 R17, RZ, RZ, R6 ;  /* 0x000000ffff117224 */ /* 0x000fc600078e0006 */
[----:B------:R4:W-:Y:S01]  /*1b2340*/  STL.64 [R1+0x3b90], R22 ;  /* 0x003b901601007387 */ /* 0x0009e20000100a00 */
[----:B-1----:R-:W-:-:S03]  /*1b2350*/  IMAD.MOV.U32 R15, RZ, RZ, R7 ;  /* 0x000000ffff0f7224 */ /* 0x002fc600078e0007 */
[----:B----4-:R-:W4:Y:S04]  /*1b2360*/  LDL.LU.64 R22, [R1+0x86f8] ;  /* 0x0086f80001167983 */ /* 0x010f280000300a00 */
[----:B------:R-:W3:Y:S01]  /*1b2370*/  LDL R9, [R1+0x38c] ;  /* 0x00038c0001097983 */ /* 0x000ee20000100800 */
[----:B--2---:R-:W-:-:S03]  /*1b2380*/  IADD3 R8, P3, PT, R15, R21, RZ ;  /* 0x000000150f087210 */ /* 0x004fc60007f7e0ff */
[----:B------:R1:W-:Y:S02]  /*1b2390*/  STL.64 [R1+0x86c0], R20 ;  /* 0x0086c01401007387 */ /* 0x0003e40000100a00 */
[----:B-1----:R-:W-:Y:S02]  /*1b23a0*/  IMAD.MOV.U32 R21, RZ, RZ, R17 ;  /* 0x000000ffff157224 */ /* 0x002fe400078e0011 */
[----:B------:R-:W-:Y:S02]  /*1b23b0*/  IMAD.X R17, R19, 0x1, R26, P4 ;  /* 0x0000000113117824 */ /* 0x000fe400020e061a */
[----:B------:R-:W2:Y:S04]  /*1b23c0*/  LDL.LU R19, [R1+0x86f0] ;  /* 0x0086f00001137983 */ /* 0x000ea80000300800 */
[----:B------:R1:W-:Y:S04]  /*1b23d0*/  STL.64 [R1+0x3b88], R16 ;  /* 0x003b881001007387 */ /* 0x0003e80000100a00 */
[----:B-1----:R-:W4:Y:S01]  /*1b23e0*/  LDL.LU.64 R16, [R1+0x86e8] ;  /* 0x0086e80001107983 */ /* 0x002f220000300a00 */
[----:B------:R-:W-:Y:S01]  /*1b23f0*/  IADD3 R6, P2, PT, R15, R20, RZ ;  /* 0x000000140f067210 */ /* 0x000fe20007f5e0ff */
[----:B------:R-:W-:-:S04]  /*1b2400*/  IMAD.MOV.U32 R20, RZ, RZ, R15 ;  /* 0x000000ffff147224 */ /* 0x000fc800078e000f */
[----:B---3--:R-:W-:-:S05]  /*1b2410*/  IMAD.X R7, R9, 0x1, R18, P2 ;  /* 0x0000000109077824 */ /* 0x008fca00010e0612 */
[----:B------:R1:W-:Y:S04]  /*1b2420*/  STL.64 [R1+0x3b80], R6 ;  /* 0x003b800601007387 */ /* 0x0003e80000100a00 */
[----:B-1----:R-:W3:Y:S04]  /*1b2430*/  LDL.LU.64 R6, [R1+0x86e0] ;  /* 0x0086e00001067983 */ /* 0x002ee80000300a00 */
[----:B------:R4:W-:Y:S01]  /*1b2440*/  STL.64 [R1+0x86c8], R10 ;  /* 0x0086c80a01007387 */ /* 0x0009e20000100a00 */
[----:B--2---:R-:W-:-:S05]  /*1b2450*/  IMAD.X R9, R9, 0x1, R19, P3 ;  /* 0x0000000109097824 */ /* 0x004fca00018e0613 */
[----:B------:R1:W-:Y:S01]  /*1b2460*/  STL.64 [R1+0x3b78], R8 ;  /* 0x003b780801007387 */ /* 0x0003e20000100a00 */
[----:B----4-:R-:W-:-:S05]  /*1b2470*/  IADD3 R10, P2, PT, R20, R16, RZ ;  /* 0x00000010140a7210 */ /* 0x010fca0007f5e0ff */
[----:B------:R-:W-:Y:S04]  /*1b2480*/  STL [R1+0x3b68], R10 ;  /* 0x003b680a01007387 */ /* 0x000fe80000100800 */
[----:B-1----:R-:W2:Y:S04]  /*1b2490*/  LDL.LU.64 R8, [R1+0x86d8] ;  /* 0x0086d80001087983 */ /* 0x002ea80000300a00 */
[----:B------:R1:W-:Y:S04]  /*1b24a0*/  STL [R1+0x86b0], R19 ;  /* 0x0086b01301007387 */ /* 0x0003e80000100800 */
[----:B-1----:R-:W4:Y:S01]  /*1b24b0*/  LDL.LU R19, [R1+0x38c] ;  /* 0x00038c0001137983 */ /* 0x002f220000300800 */
[----:B------:R-:W-:-:S05]  /*1b24c0*/  IADD3 R14, P4, PT, R20, R23, RZ ;  /* 0x00000017140e7210 */ /* 0x000fca0007f9e0ff */
[----:B----4-:R-:W-:-:S05]  /*1b24d0*/  IMAD.X R15, R19, 0x1, R22, P4 ;  /* 0x00000001130f7824 */ /* 0x010fca00020e0616 */
[----:B------:R1:W-:Y:S04]  /*1b24e0*/  STL.64 [R1+0x3b70], R14 ;  /* 0x003b700e01007387 */ /* 0x0003e80000100a00 */
[----:B-1----:R-:W4:Y:S04]  /*1b24f0*/  LDL.LU.64 R14, [R1+0x86d0] ;  /* 0x0086d000010e7983 */ /* 0x002f280000300a00 */
[----:B------:R1:W-:Y:S04]  /*1b2500*/  STL.64 [R1+0x86b8], R22 ;  /* 0x0086b81601007387 */ /* 0x0003e80000100a00 */
[----:B-1----:R0:W4:Y:S01]  /*1b2510*/  LDL.64 R22, [R1+0x3b68] ;  /* 0x003b680001167983 */ /* 0x0021220000100a00 */
[----:B------:R-:W-:-:S03]  /*1b2520*/  IMAD.MOV.U32 R11, RZ, RZ, R20 ;  /* 0x000000ffff0b7224 */ /* 0x000fc600078e0014 */
[----:B--2---:R1:W-:Y:S01]  /*1b2530*/  STL.64 [R1+0x86a0], R8 ;  /* 0x0086a00801007387 */ /* 0x0043e20000100a00 */
[----:B------:R-:W-:Y:S02]  /*1b2540*/  IADD3 R10, P3, PT, R20, R25, RZ ;  /* 0x00000019140a7210 */ /* 0x000fe40007f7e0ff */
[----:B------:R-:W-:Y:S01]  /*1b2550*/  IADD3 R20, P4, PT, R11, R17, RZ ;  /* 0x000000110b147210 */ /* 0x000fe20007f9e0ff */
[----:B-1----:R-:W-:Y:S02]  /*1b2560*/  IMAD.MOV.U32 R8, RZ, RZ, R21 ;  /* 0x000000ffff087224 */ /* 0x002fe400078e0015 */
[----:B------:R-:W-:Y:S01]  /*1b2570*/  IMAD.MOV.U32 R21, RZ, RZ, R11 ;  /* 0x000000ffff157224 */ /* 0x000fe200078e000b */
[----:B------:R-:W2:Y:S04]  /*1b2580*/  LDL R9, [R1+0x154] ;  /* 0x0001540001097983 */ /* 0x000ea80000100800 */
[----:B------:R1:W-:Y:S01]  /*1b2590*/  STL.64 [R1+0x86a8], R16 ;  /* 0x0086a81001007387 */ /* 0x0003e20000100a00 */
[----:B------:R-:W-:Y:S01]  /*1b25a0*/  IMAD.X R11, R19, 0x1, R24, P3 ;  /* 0x00000001130b7824 */ /* 0x000fe200018e0618 */
        /* <DEDUP_REMOVED lines=10> */
[----:B------:R-:W-:Y:S04]  /*1b2650*/  STL.64 [R1+0x8690], R14 ;  /* 0x0086900e01007387 */ /* 0x000fe80000100a00 */
[----:B----4-:R1:W-:Y:S01]  /*1b2660*/  STL.64 [R1+0x8698], R10 ;  /* 0x0086980a01007387 */ /* 0x0103e20000100a00 */
[----:B--2---:R-:W-:-:S03]  /*1b2670*/  IADD3 R8, P4, PT, R9, R20, RZ ;  /* 0x0000001409087210 */ /* 0x004fc60007f9e0ff */
[----:B------:R-:W2:Y:S01]  /*1b2680*/  LDL R9, [R1+0x388] ;  /* 0x0003880001097983 */ /* 0x000ea20000100800 */
[C---:B------:R-:W-:Y:S02]  /*1b2690*/  IMAD.X R23, R19.reuse, 0x1, R28, P2 ;  /* 0x0000000113177824 */ /* 0x040fe400010e061c */
[----:B-1----:R-:W-:Y:S02]  /*1b26a0*/  IMAD.MOV.U32 R11, RZ, RZ, R17 ;  /* 0x000000ffff0b7224 */ /* 0x002fe400078e0011 */
[----:B------:R-:W-:Y:S01]  /*1b26b0*/  IMAD.X R17, R19, 0x1, R26, P3 ;  /* 0x0000000113117824 */ /* 0x000fe200018e061a */
[----:B------:R1:W-:Y:S04]  /*1b26c0*/  STL.64 [R1+0x3b50], R22 ;  /* 0x003b501601007387 */ /* 0x0003e80000100a00 */
[----:B-1----:R-:W4:Y:S04]  /*1b26d0*/  LDL.LU.64 R22, [R1+0x86b8] ;  /* 0x0086b80001167983 */ /* 0x002f280000300a00 */
[----:B------:R1:W-:Y:S04]  /*1b26e0*/  STL [R1+0x8680], R28 ;  /* 0x0086801c01007387 */ /* 0x0003e80000100800 */
[----:B-1----:R-:W3:Y:S04]  /*1b26f0*/  LDL.LU R28, [R1+0x154] ;  /* 0x00015400011c7983 */ /* 0x002ee80000300800 */
[----:B------:R-:W-:Y:S04]  /*1b2700*/  STL.64 [R1+0x8688], R20 ;  /* 0x0086881401007387 */ /* 0x000fe80000100a00 */
[----:B------:R-:W4:Y:S04]  /*1b2710*/  LDL.LU R19, [R1+0x86b0] ;  /* 0x0086b00001137983 */ /* 0x000f280000300800 */
[----:B------:R1:W-:Y:S04]  /*1b2720*/  STL.64 [R1+0x3b48], R16 ;  /* 0x003b481001007387 */ /* 0x0003e80000100a00 */
[----:B-1----:R-:W4:Y:S01]  /*1b2730*/  LDL.LU.64 R16, [R1+0x86a8] ;  /* 0x0086a80001107983 */ /* 0x002f220000300a00 */
[----:B--2---:R-:W-:-:S05]  /*1b2740*/  IMAD.X R9, R9, 0x1, R18, P4 ;  /* 0x0000000109097824 */ /* 0x004fca00020e0612 */
[----:B------:R1:W-:Y:S04]  /*1b2750*/  STL.64 [R1+0x3b40], R8 ;  /* 0x003b400801007387 */ /* 0x0003e80000100a00 */
[----:B-1----:R-:W2:Y:S04]  /*1b2760*/  LDL.LU.64 R8, [R1+0x86a0] ;  /* 0x0086a00001087983 */ /* 0x002ea80000300a00 */
[----:B------:R1:W-:Y:S04]  /*1b2770*/  STL [R1+0x8670], R18 ;  /* 0x0086701201007387 */ /* 0x0003e80000100800 */
[----:B-1----:R-:W2:Y:S01]  /*1b2780*/  LDL.LU R18, [R1+0x388] ;  /* 0x0003880001127983 */ /* 0x002ea20000300800 */
[----:B---3--:R-:W-:-:S02]  /*1b2790*/  IADD3 R10, P2, PT, R28, R21, RZ ;  /* 0x000000151c0a7210 */ /* 0x008fc40007f5e0ff */
[----:B----4-:R-:W-:Y:S01]  /*1b27a0*/  IADD3 R14, P3, PT, R28, R23, RZ ;  /* 0x000000171c0e7210 */ /* 0x010fe20007f7e0ff */
[----:B------:R-:W-:-:S04]  /*1b27b0*/  IMAD.MOV.U32 R15, RZ, RZ, R11 ;  /* 0x000000ffff0f7224 */ /* 0x000fc800078e000b */
[----:B------:R-:W-:Y:S01]  /*1b27c0*/  IMAD.MOV.U32 R21, RZ, RZ, R15 ;  /* 0x000000ffff157224 */ /* 0x000fe200078e000f */
[----:B------:R-:W-:Y:S01]  /*1b27d0*/  IADD3 R20, P4, PT, R28, R16, RZ ;  /* 0x000000101c147210 */ /* 0x000fe20007f9e0ff */
[C---:B--2---:R-:W-:Y:S02]  /*1b27e0*/  IMAD.X R11, R18.reuse, 0x1, R19, P2 ;  /* 0x00000001120b7824 */ /* 0x044fe400010e0613 */
[----:B------:R-:W-:-:S03]  /*1b27f0*/  IMAD.X R15, R18, 0x1, R22, P3 ;  /* 0x00000001120f7824 */ /* 0x000fc600018e0616 */
[----:B------:R1:W-:Y:S04]  /*1b2800*/  STL.64 [R1+0x3b38], R10 ;  /* 0x003b380a01007387 */ /* 0x0003e80000100a00 */
[----:B------:R-:W-:Y:S04]  /*1b2810*/  STL [R1+0x3b28], R20 ;  /* 0x003b281401007387 */ /* 0x000fe80000100800 */
[----:B-1----:R-:W2:Y:S04]  /*1b2820*/  LDL.LU.64 R10, [R1+0x8698] ;  /* 0x00869800010a7983 */ /* 0x002ea80000300a00 */
[----:B------:R1:W-:Y:S04]  /*1b2830*/  STL.64 [R1+0x3b30], R14 ;  /* 0x003b300e01007387 */ /* 0x0003e80000100a00 */
[----:B-1----:R-:W3:Y:S04]  /*1b2840*/  LDL.LU.64 R14, [R1+0x8690] ;  /* 0x00869000010e7983 */ /* 0x002ee80000300a00 */
[----:B------:R1:W-:Y:S04]  /*1b2850*/  STL.64 [R1+0x8678], R22 ;  /* 0x0086781601007387 */ /* 0x0003e80000100a00 */
[----:B-1----:R0:W3:Y:S01]  /*1b2860*/  LDL.64 R22, [R1+0x3b28] ;  /* 0x003b280001167983 */ /* 0x0020e20000100a00 */
[----:B------:R-:W-:-:S03]  /*1b2870*/  IADD3 R20, P2, PT, R28, R25, RZ ;  /* 0x000000191c147210 */ /* 0x000fc60007f5e0ff */
[----:B--2---:R1:W-:Y:S04]  /*1b2880*/  STL.64 [R1+0x8660], R10 ;  /* 0x0086600a01007387 */ /* 0x0043e80000100a00 */
[----:B------:R-:W-:Y:S01]  /*1b2890*/  STL.64 [R1+0x8668], R16 ;  /* 0x0086681001007387 */ /* 0x000fe20000100a00 */
[----:B-1----:R-:W-:Y:S01]  /*1b28a0*/  IADD3 R10, P3, PT, R28, R17, RZ ;  /* 0x000000111c0a7210 */ /* 0x002fe20007f7e0ff */
[----:B---3--:R-:W-:-:S05]  /*1b28b0*/  IMAD.X R23, R18, 0x1, R14, P4 ;  /* 0x0000000112177824 */ /* 0x008fca00020e060e */
[----:B------:R1:W-:Y:S01]  /*1b28c0*/  STL [R1+0x3b2c], R23 ;  /* 0x003b2c1701007387 */ /* 0x0003e20000100800 */
[----:B------:R-:W-:Y:S01]  /*1b28d0*/  IADD3 R22, P4, PT, R28, R29, RZ ;  /* 0x0000001d1c167210 */ /* 0x000fe20007f9e0ff */
[----:B-1----:R-:W-:Y:S02]  /*1b28e0*/  IMAD.MOV.U32 R23, RZ, RZ, R21 ;  /* 0x000000ffff177224 */ /* 0x002fe400078e0015 */
[----:B------:R-:W-:Y:S01]  /*1b28f0*/  IMAD.X R21, R18, 0x1, R24, P2 ;  /* 0x0000000112157824 */ /* 0x000fe200010e0618 */
[----:B------:R-:W-:-:S04]  /*1b2900*/  IADD3 R16, P2, PT, R28, R27, RZ ;  /* 0x0000001b1c107210 */ /* 0x000fc80007f5e0ff */
[----:B------:R1:W-:Y:S04]  /*1b2910*/  STL.64 [R1+0x3b20], R20 ;  /* 0x003b201401007387 */ /* 0x0003e80000100a00 */
[----:B-1----:R-:W2:Y:S04]  /*1b2920*/  LDL.LU.64 R20, [R1+0x8688] ;  /* 0x0086880001147983 */ /* 0x002ea80000300a00 */
[----:B------:R-:W3:Y:S04]  /*1b2930*/  LDL.LU R28, [R1+0x8680] ;  /* 0x00868000011c7983 */ /* 0x000ee80000300800 */
[----:B------:R-:W2:Y:S01]  /*1b2940*/  LDL R17, [R1+0x158] ;  /* 0x0001580001117983 */ /* 0x000ea20000100800 */
[----:B------:R-:W-:-:S03]  /*1b2950*/  IMAD.X R11, R18, 0x1, R15, P3 ;  /* 0x00000001120b7824 */ /* 0x000fc600018e060f */
[----:B------:R-:W-:Y:S04]  /*1b2960*/  STL.64 [R1+0x8658], R14 ;  /* 0x0086580e01007387 */ /* 0x000fe80000100a00 */
[----:B------:R1:W-:Y:S02]  /*1b2970*/  STL.64 [R1+0x3b18], R10 ;  /* 0x003b180a01007387 */ /* 0x0003e40000100a00 */
[----:B-1----:R-:W-:Y:S02]  /*1b2980*/  IMAD.MOV.U32 R11, RZ, RZ, R23 ;  /* 0x000000ffff0b7224 */ /* 0x002fe400078e0017 */
[C---:B---3--:R-:W-:Y:S01]  /*1b2990*/  IMAD.X R23, R18.reuse, 0x1, R28, P4 ;  /* 0x0000000112177824 */ /* 0x048fe200020e061c */
[C---:B--2---:R-:W-:Y:S02]  /*1b29a0*/  IADD3 R14, P4, PT, R17.reuse, R21, RZ ;  /* 0x00000015110e7210 */ /* 0x044fe40007f9e0ff */
[----:B------:R-:W-:Y:S01]  /*1b29b0*/  IADD3 R10, P3, PT, R17, R20, RZ ;  /* 0x00000014110a7210 */ /* 0x000fe20007f7e0ff */
[----:B------:R-:W-:Y:S01]  /*1b29c0*/  IMAD.X R17, R18, 0x1, R26, P2 ;  /* 0x0000000112117824 */ /* 0x000fe200010e061a */
[----:B------:R1:W-:Y:S04]  /*1b29d0*/  STL.64 [R1+0x3b10], R22 ;  /* 0x003b101601007387 */ /* 0x0003e80000100a00 */
[----:B-1----:R-:W2:Y:S04]  /*1b29e0*/  LDL.LU.64 R22, [R1+0x8678] ;  /* 0x0086780001167983 */ /* 0x002ea80000300a00 */
[----:B------:R1:W-:Y:S04]  /*1b29f0*/  STL.64 [R1+0x8648], R20 ;  /* 0x0086481401007387 */ /* 0x0003e80000100a00 */
[----:B-1----:R-:W2:Y:S04]  /*1b2a00*/  LDL.LU R20, [R1+0x158] ;  /* 0x0001580001147983 */ /* 0x002ea80000300800 */
[----:B------:R-:W-:Y:S04]  /*1b2a10*/  STL [R1+0x3af8], R14 ;  /* 0x003af80e01007387 */ /* 0x000fe80000100800 */
[----:B------:R-:W3:Y:S04]  /*1b2a20*/  LDL.LU R18, [R1+0x8670] ;  /* 0x0086700001127983 */ /* 0x000ee80000300800 */
[----:B------:R1:W-:Y:S04]  /*1b2a30*/  STL.64 [R1+0x3b08], R16 ;  /* 0x003b081001007387 */ /* 0x0003e80000100a00 */
[----:B-1----:R-:W4:Y:S04]  /*1b2a40*/  LDL.LU.64 R16, [R1+0x8668] ;  /* 0x0086680001107983 */ /* 0x002f280000300a00 */
[----:B------:R1:W-:Y:S04]  /*1b2a50*/  STL.64 [R1+0x8650], R26 ;  /* 0x0086501a01007387 */ /* 0x0003e80000100a00 */
[----:B-1----:R0:W2:Y:S01]  /*1b2a60*/  LDL.64 R26, [R1+0x3af8] ;  /* 0x003af800011a7983 */ /* 0x0020a20000100a00 */
[----:B------:R-:W-:-:S03]  /*1b2a70*/  IMAD.MOV.U32 R15, RZ, RZ, R11 ;  /* 0x000000ffff0f7224 */ /* 0x000fc600078e000b */
[----:B--2---:R-:W3:Y:S02]  /*1b2a80*/  LDL R27, [R1+0x384] ;  /* 0x00038400011b7983 */ /* 0x004ee40000100800 */
[----:B---3--:R-:W-:-:S05]  /*1b2a90*/  IMAD.X R11, R27, 0x1, R18, P3 ;  /* 0x000000011b0b7824 */ /* 0x008fca00018e0612 */
[----:B------:R1:W-:Y:S04]  /*1b2aa0*/  STL.64 [R1+0x3b00], R10 ;  /* 0x003b000a01007387 */ /* 0x0003e80000100a00 */
[----:B-1----:R-:W2:Y:S01]  /*1b2ab0*/  LDL.LU.64 R10, [R1+0x8660] ;  /* 0x00866000010a7983 */ /* 0x002ea20000300a00 */
[----:B------:R-:W-:Y:S01]  /*1b2ac0*/  IMAD.X R27, R27, 0x1, R19, P4 ;  /* 0x000000011b1b7824 */ /* 0x000fe200020e0613 */
[----:B------:R-:W-:Y:S02]  /*1b2ad0*/  IADD3 R14, P2, PT, R20, R23, RZ ;  /* 0x00000017140e7210 */ /* 0x000fe40007f5e0ff */
[----:B--2---:R1:W-:Y:S04]  /*1b2ae0*/  STL.64 [R1+0x8640], R10 ;  /* 0x0086400a01007387 */ /* 0x0043e80000100a00 */
[----:B-1----:R-:W2:Y:S04]  /*1b2af0*/  LDL.LU R11, [R1+0x170] ;  /* 0x00017000010b7983 */ /* 0x002ea80000300800 */
[----:B------:R1:W-:Y:S04]  /*1b2b00*/  STL [R1+0x8638], R19 ;  /* 0x0086381301007387 */ /* 0x0003e80000100800 */
[----:B-1----:R-:W3:Y:S04]  /*1b2b10*/  LDL.LU R19, [R1+0x384] ;  /* 0x0003840001137983 */ /* 0x002ee80000300800 */
[----:B------:R1:W-:Y:S02]  /*1b2b20*/  STL [R1+0x3afc], R27 ;  /* 0x003afc1b01007387 */ /* 0x0003e40000100800 */
[----:B-1----:R-:W-:-:S02]  /*1b2b30*/  IMAD.MOV.U32 R27, RZ, RZ, R15 ;  /* 0x000000ffff1b7224 */ /* 0x002fc400078e000f */
[----:B---3--:R-:W-:-:S05]  /*1b2b40*/  IMAD.X R15, R19, 0x1, R22, P2 ;  /* 0x00000001130f7824 */ /* 0x008fca00010e0616 */
[----:B------:R1:W-:Y:S04]  /*1b2b50*/  STL.64 [R1+0x3af0], R14 ;  /* 0x003af00e01007387 */ /* 0x0003e80000100a00 */
[----:B-1----:R-:W3:Y:S01]  /*1b2b60*/  LDL.LU.64 R14, [R1+0x8658] ;  /* 0x00865800010e7983 */ /* 0x002ee20000300a00 */
[----:B----4-:R-:W-:-:S03]  /*1b2b70*/  IADD3 R10, P3, PT, R20, R16, RZ ;  /* 0x00000010140a7210 */ /* 0x010fc60007f7e0ff */
[----:B------:R2:W-:Y:S01]  /*1b2b80*/  STL.64 [R1+0x8630], R8 ;  /* 0x0086300801007387 */ /* 0x0005e20000100a00 */
[----:B------:R-:W-:Y:S01]  /*1b2b90*/  IADD3 R26, P4, PT, R20, R25, RZ ;  /* 0x00000019141a7210 */ /* 0x000fe20007f9e0ff */
[----:B--2---:R-:W-:Y:S02]  /*1b2ba0*/  IMAD.MOV.U32 R9, RZ, RZ, R11 ;  /* 0x000000ffff097224 */ /* 0x004fe400078e000b */
[----:B---3--:R-:W-:-:S05]  /*1b2bb0*/  IMAD.X R11, R19, 0x1, R14, P3 ;  /* 0x00000001130b7824 */ /* 0x008fca00018e060e */
[----:B------:R1:W-:Y:S02]  /*1b2bc0*/  STL.64 [R1+0x3ae8], R10 ;  /* 0x003ae80a01007387 */ /* 0x0003e40000100a00 */
[----:B-1----:R-:W-:Y:S02]  /*1b2bd0*/  IMAD.MOV.U32 R11, RZ, RZ, R27 ;  /* 0x000000ffff0b7224 */ /* 0x002fe400078e001b */
[----:B------:R-:W-:-:S05]  /*1b2be0*/  IMAD.X R27, R19, 0x1, R24, P4 ;  /* 0x00000001131b7824 */ /* 0x000fca00020e0618 */
[----:B------:R1:W-:Y:S04]  /*1b2bf0*/  STL.64 [R1+0x3ae0], R26 ;  /* 0x003ae01a01007387 */ /* 0x0003e80000100a00 */
[----:B-1----:R-:W2:Y:S01]  /*1b2c00*/  LDL.LU.64 R26, [R1+0x8650] ;  /* 0x00865000011a7983 */ /* 0x002ea20000300a00 */
[C---:B------:R-:W-:Y:S02]  /*1b2c10*/  IADD3 R8, P2, PT, R20.reuse, R17, RZ ;  /* 0x0000001114087210 */ /* 0x040fe40007f5e0ff */
[C---:B------:R-:W-:Y:S01]  /*1b2c20*/  IADD3 R10, P3, PT, R20.reuse, R29, RZ ;  /* 0x0000001d140a7210 */ /* 0x040fe20007f7e0ff */
[----:B------:R-:W-:Y:S01]  /*1b2c30*/  STL.64 [R1+0x8628], R24 ;  /* 0x0086281801007387 */ /* 0x000fe20000100a00 */
[----:B--2---:R-:W-:-:S05]  /*1b2c40*/  IADD3 R20, P4, PT, R20, R27, RZ ;  /* 0x0000001b14147210 */ /* 0x004fca0007f9e0ff */
[----:B------:R1:W-:Y:S04]  /*1b2c50*/  STL [R1+0x3ac8], R20 ;  /* 0x003ac81401007387 */ /* 0x0003e80000100800 */
[----:B-1----:R-:W2:Y:S01]  /*1b2c60*/  LDL.LU.64 R20, [R1+0x8648] ;  /* 0x0086480001147983 */ /* 0x002ea20000300a00 */
[----:B------:R-:W-:Y:S02]  /*1b2c70*/  IMAD.MOV.U32 R24, RZ, RZ, R9 ;  /* 0x000000ffff187224 */ /* 0x000fe400078e0009 */
[----:B------:R-:W-:-:S05]  /*1b2c80*/  IMAD.X R9, R19, 0x1, R15, P2 ;  /* 0x0000000113097824 */ /* 0x000fca00010e060f */
[----:B------:R1:W-:Y:S02]  /*1b2c90*/  STL.64 [R1+0x3ad8], R8 ;  /* 0x003ad80801007387 */ /* 0x0003e40000100a00 */
[----:B-1----:R-:W-:Y:S01]  /*1b2ca0*/  IMAD.MOV.U32 R9, RZ, RZ, R11 ;  /* 0x000000ffff097224 */ /* 0x002fe200078e000b */
[----:B--2---:R-:W-:Y:S01]  /*1b2cb0*/  IADD3 R8, P2, PT, R11, R20, RZ ;  /* 0x000000140b087210 */ /* 0x004fe20007f5e0ff */
[----:B------:R-:W-:-:S05]  /*1b2cc0*/  IMAD.X R11, R19, 0x1, R28, P3 ;  /* 0x00000001130b7824 */ /* 0x000fca00018e061c */
[----:B------:R1:W-:Y:S04]  /*1b2cd0*/  STL.64 [R1+0x3ad0], R10 ;  /* 0x003ad00a01007387 */ /* 0x0003e80000100a00 */
[----:B-1----:R-:W2:Y:S04]  /*1b2ce0*/  LDL.LU.64 R10, [R1+0x8640] ;  /* 0x00864000010a7983 */ /* 0x002ea80000300a00 */
[----:B--2---:R1:W-:Y:S04]  /*1b2cf0*/  STL.64 [R1+0x8620], R10 ;  /* 0x0086200a01007387 */ /* 0x0043e80000100a00 */
[----:B------:R2:W-:Y:S04]  /*1b2d00*/  STL.64 [R1+0x8610], R2 ;  /* 0x0086100201007387 */ /* 0x0005e80000100a00 */
[----:B-1----:R-:W3:Y:S04]  /*1b2d10*/  LDL R11, [R1+0x380] ;  /* 0x00038000010b7983 */ /* 0x002ee80000100800 */
[----:B--2---:R0:W2:Y:S04]  /*1b2d20*/  LDL.64 R2, [R1+0x3ac8] ;  /* 0x003ac80001027983 */ /* 0x0040a80000100a00 */
[----:B------:R1:W-:Y:S04]  /*1b2d30*/  STL.64 [R1+0x8618], R20 ;  /* 0x0086181401007387 */ /* 0x0003e80000100a00 */
[----:B-1----:R-:W4:Y:S01]  /*1b2d40*/  LDL.LU R20, [R1+0x15c] ;  /* 0x00015c0001147983 */ /* 0x002f220000300800 */
[----:B--2---:R-:W-:-:S03]  /*1b2d50*/  IMAD.X R3, R19, 0x1, R26, P4 ;  /* 0x0000000113037824 */ /* 0x004fc600020e061a */
[----:B------:R-:W2:Y:S01]  /*1b2d60*/  LDL.LU R19, [R1+0x8638] ;  /* 0x0086380001137983 */ /* 0x000ea20000300800 */
[----:B------:R-:W-:-:S03]  /*1b2d70*/  IADD3 R10, P3, PT, R9, R21, RZ ;  /* 0x00000015090a7210 */ /* 0x000fc60007f7e0ff */
[----:B------:R1:W-:Y:S01]  /*1b2d80*/  STL [R1+0x3acc], R3 ;  /* 0x003acc0301007387 */ /* 0x0003e20000100800 */
[----:B---3--:R-:W-:-:S05]  /*1b2d90*/  IMAD.X R9, R11, 0x1, R18, P2 ;  /* 0x000000010b097824 */ /* 0x008fca00010e0612 */
[----:B------:R3:W-:Y:S01]  /*1b2da0*/  STL.64 [R1+0x3ac0], R8 ;  /* 0x003ac00801007387 */ /* 0x0007e20000100a00 */
[----:B-1----:R-:W-:Y:S01]  /*1b2db0*/  IMAD.MOV.U32 R3, RZ, RZ, R24 ;  /* 0x000000ffff037224 */ /* 0x002fe200078e0018 */
[----:B----4-:R-:W-:Y:S02]  /*1b2dc0*/  IADD3 R24, P2, PT, R20, R16, RZ ;  /* 0x0000001014187210 */ /* 0x010fe40007f5e0ff */
[----:B---3--:R-:W3:Y:S04]  /*1b2dd0*/  LDL.LU.64 R8, [R1+0x8630] ;  /* 0x0086300001087983 */ /* 0x008ee80000300a00 */
[----:B------:R1:W-:Y:S04]  /*1b2de0*/  STL [R1+0x3aa8], R24 ;  /* 0x003aa81801007387 */ /* 0x0003e80000100800 */
[----:B-1----:R-:W4:Y:S01]  /*1b2df0*/  LDL.LU.64 R24, [R1+0x8628] ;  /* 0x0086280001187983 */ /* 0x002f220000300a00 */
[----:B--2---:R-:W-:-:S05]  /*1b2e00*/  IMAD.X R11, R11, 0x1, R19, P3 ;  /* 0x000000010b0b7824 */ /* 0x004fca00018e0613 */
[----:B------:R-:W-:Y:S04]  /*1b2e10*/  STL.64 [R1+0x3ab8], R10 ;  /* 0x003ab80a01007387 */ /* 0x000fe80000100a00 */
[----:B------:R1:W-:Y:S04]  /*1b2e20*/  STL [R1+0x8600], R19 ;  /* 0x0086001301007387 */ /* 0x0003e80000100800 */
[----:B-1----:R-:W2:Y:S01]  /*1b2e30*/  LDL.LU R19, [R1+0x380] ;  /* 0x0003800001137983 */ /* 0x002ea20000300800 */
[----:B------:R-:W-:Y:S01]  /*1b2e40*/  IADD3 R2, P4, PT, R20, R23, RZ ;  /* 0x0000001714027210 */ /* 0x000fe20007f9e0ff */
[----:B------:R-:W-:-:S02]  /*1b2e50*/  IMAD.MOV.U32 R11, RZ, RZ, R3 ;  /* 0x000000ffff0b7224 */ /* 0x000fc400078e0003 */
[----:B------:R1:W-:Y:S02]  /*1b2e60*/  STL.64 [R1+0x8608], R22 ;  /* 0x0086081601007387 */ /* 0x0003e40000100a00 */
[----:B--2---:R-:W-:Y:S02]  /*1b2e70*/  IMAD.X R3, R19, 0x1, R22, P4 ;  /* 0x0000000113037824 */ /* 0x004fe400020e0616 */
[----:B-1----:R0:W2:Y:S01]  /*1b2e80*/  LDL.64 R22, [R1+0x3aa8] ;  /* 0x003aa80001167983 */ /* 0x0020a20000100a00 */
[----:B----4-:R-:W-:-:S03]  /*1b2e90*/  IADD3 R10, P3, PT, R20, R25, RZ ;  /* 0x00000019140a7210 */ /* 0x010fc60007f7e0ff */
[----:B------:R1:W-:Y:S04]  /*1b2ea0*/  STL.64 [R1+0x3ab0], R2 ;  /* 0x003ab00201007387 */ /* 0x0003e80000100a00 */
[----:B------:R4:W-:Y:S01]  /*1b2eb0*/  STL.64 [R1+0x85f8], R16 ;  /* 0x0085f81001007387 */ /* 0x0009e20000100a00 */
[----:B-1----:R-:W-:Y:S01]  /*1b2ec0*/  IADD3 R2, P4, PT, R20, R17, RZ ;  /* 0x0000001114027210 */ /* 0x002fe20007f9e0ff */
[----:B----4-:R-:W-:Y:S02]  /*1b2ed0*/  IMAD.MOV.U32 R17, RZ, RZ, R11 ;  /* 0x000000ffff117224 */ /* 0x010fe400078e000b */
[C---:B------:R-:W-:Y:S02]  /*1b2ee0*/  IMAD.X R11, R19.reuse, 0x1, R24, P3 ;  /* 0x00000001130b7824 */ /* 0x040fe400018e0618 */
[----:B------:R-:W-:-:S02]  /*1b2ef0*/  IMAD.X R3, R19, 0x1, R15, P4 ;  /* 0x0000000113037824 */ /* 0x000fc400020e060f */
[----:B--2---:R-:W-:Y:S01]  /*1b2f00*/  IMAD.X R23, R19, 0x1, R14, P2 ;  /* 0x0000000113177824 */ /* 0x004fe200010e060e */
[C---:B------:R-:W-:Y:S02]  /*1b2f10*/  IADD3 R22, P2, PT, R20.reuse, R29, RZ ;  /* 0x0000001d14167210 */ /* 0x040fe40007f5e0ff */
[----:B------:R-:W-:Y:S02]  /*1b2f20*/  IADD3 R20, P3, PT, R20, R27, RZ ;  /* 0x0000001b14147210 */ /* 0x000fe40007f7e0ff */
[----:B------:R-:W-:Y:S04]  /*1b2f30*/  STL [R1+0x3aac], R23 ;  /* 0x003aac1701007387 */ /* 0x000fe80000100800 */
[----:B------:R1:W-:Y:S04]  /*1b2f40*/  STL.64 [R1+0x3aa0], R10 ;  /* 0x003aa00a01007387 */ /* 0x0003e80000100a00 */
[----:B-1----:R-:W2:Y:S04]  /*1b2f50*/  LDL.LU.64 R10, [R1+0x8620] ;  /* 0x00862000010a7983 */ /* 0x002ea80000300a00 */
[----:B------:R1:W-:Y:S04]  /*1b2f60*/  STL [R1+0x3a88], R20 ;  /* 0x003a881401007387 */ /* 0x0003e80000100800 */
[----:B-1----:R-:W4:Y:S04]  /*1b2f70*/  LDL.LU.64 R20, [R1+0x8618] ;  /* 0x0086180001147983 */ /* 0x002f280000300a00 */
[----:B------:R1:W-:Y:S04]  /*1b2f80*/  STL.64 [R1+0x3a98], R2 ;  /* 0x003a980201007387 */ /* 0x0003e80000100a00 */
[----:B-1----:R-:W2:Y:S04]  /*1b2f90*/  LDL.LU.64 R2, [R1+0x8610] ;  /* 0x0086100001027983 */ /* 0x002ea80000300a00 */
[----:B--2---:R1:W-:Y:S04]  /*1b2fa0*/  STL.64 [R1+0x85e8], R2 ;  /* 0x0085e80201007387 */ /* 0x0043e80000100a00 */
[----:B-1----:R0:W2:Y:S04]  /*1b2fb0*/  LDL.64 R2, [R1+0x3a88] ;  /* 0x003a880001027983 */ /* 0x0020a80000100a00 */
[----:B--2---:R-:W2:Y:S04]  /*1b2fc0*/  LDL R3, [R1+0x160] ;  /* 0x0001600001037983 */ /* 0x004ea80000100800 */
[----:B------:R1:W-:Y:S02]  /*1b2fd0*/  STL.64 [R1+0x85e0], R14 ;  /* 0x0085e00e01007387 */ /* 0x0003e40000100a00 */
[----:B-1----:R-:W-:-:S05]  /*1b2fe0*/  IMAD.MOV.U32 R14, RZ, RZ, R17 ;  /* 0x000000ffff0e7224 */ /* 0x002fca00078e0011 */
[----:B------:R-:W-:Y:S04]  /*1b2ff0*/  STL.64 [R1+0x85f0], R14 ;  /* 0x0085f00e01007387 */ /* 0x000fe80000100a00 */
[----:B------:R-:W3:Y:S01]  /*1b3000*/  LDL R17, [R1+0x37c] ;  /* 0x00037c0001117983 */ /* 0x000ee20000100800 */
[----:B------:R-:W-:-:S05]  /*1b3010*/  IMAD.X R23, R19, 0x1, R28, P2 ;  /* 0x0000000113177824 */ /* 0x000fca00010e061c */
[----:B------:R1:W-:Y:S04]  /*1b3020*/  STL.64 [R1+0x3a90], R22 ;  /* 0x003a901601007387 */ /* 0x0003e80000100a00 */
[----:B-1----:R-:W3:Y:S04]  /*1b3030*/  LDL.LU.64 R22, [R1+0x8608] ;  /* 0x0086080001167983 */ /* 0x002ee80000300a00 */
[----:B----4-:R1:W-:Y:S01]  /*1b3040*/  STL.64 [R1+0x85d0], R20 ;  /* 0x0085d01401007387 */ /* 0x0103e20000100a00 */
[C---:B--2---:R-:W-:Y:S02]  /*1b3050*/  IADD3 R16, P4, PT, R3.reuse, R20, RZ ;  /* 0x0000001403107210 */ /* 0x044fe40007f9e0ff */
[----:B------:R-:W-:Y:S01]  /*1b3060*/  IADD3 R14, P2, PT, R3, R21, RZ ;  /* 0x00000015030e7210 */ /* 0x000fe20007f5e0ff */
[----:B------:R-:W-:Y:S01]  /*1b3070*/  IMAD.X R3, R19, 0x1, R26, P3 ;  /* 0x0000000113037824 */ /* 0x000fe200018e061a */
[----:B-1----:R-:W2:Y:S04]  /*1b3080*/  LDL.LU R20, [R1+0x160] ;  /* 0x0001600001147983 */ /* 0x002ea80000300800 */
[----:B------:R-:W4:Y:S04]  /*1b3090*/  LDL.LU R19, [R1+0x8600] ;  /* 0x0086000001137983 */ /* 0x000f280000300800 */
[----:B------:R-:W-:Y:S04]  /*1b30a0*/  STL.64 [R1+0x85d8], R26 ;  /* 0x0085d81a01007387 */ /* 0x000fe80000100a00 */
[----:B------:R-:W-:Y:S01]  /*1b30b0*/  STL [R1+0x3a8c], R3 ;  /* 0x003a8c0301007387 */ /* 0x000fe20000100800 */
[----:B---3--:R-:W-:-:S05]  /*1b30c0*/  IMAD.X R17, R17, 0x1, R18, P4 ;  /* 0x0000000111117824 */ /* 0x008fca00020e0612 */
[----:B------:R1:W-:Y:S04]  /*1b30d0*/  STL.64 [R1+0x3a80], R16 ;  /* 0x003a801001007387 */ /* 0x0003e80000100a00 */
[----:B-1----:R-:W3:Y:S04]  /*1b30e0*/  LDL.LU.64 R16, [R1+0x85f8] ;  /* 0x0085f80001107983 */ /* 0x002ee80000300a00 */
[----:B------:R1:W-:Y:S04]  /*1b30f0*/  STL [R1+0x85c0], R18 ;  /* 0x0085c01201007387 */ /* 0x0003e80000100800 */
[----:B-1----:R-:W4:Y:S01]  /*1b3100*/  LDL.LU R18, [R1+0x37c] ;  /* 0x00037c0001127983 */ /* 0x002f220000300800 */
[----:B--2---:R-:W-:-:S02]  /*1b3110*/  IADD3 R2, P3, PT, R20, R23, RZ ;  /* 0x0000001714027210 */ /* 0x004fc40007f7e0ff */
[----:B---3--:R-:W-:Y:S01]  /*1b3120*/  IADD3 R26, P4, PT, R20, R16, RZ ;  /* 0x00000010141a7210 */ /* 0x008fe20007f9e0ff */
[C---:B----4-:R-:W-:Y:S02]  /*1b3130*/  IMAD.X R15, R18.reuse, 0x1, R19, P2 ;  /* 0x00000001120f7824 */ /* 0x050fe400010e0613 */
[----:B------:R-:W-:-:S03]  /*1b3140*/  IMAD.X R3, R18, 0x1, R22, P3 ;  /* 0x0000000112037824 */ /* 0x000fc600018e0616 */
[----:B------:R1:W-:Y:S04]  /*1b3150*/  STL.64 [R1+0x3a78], R14 ;  /* 0x003a780e01007387 */ /* 0x0003e80000100a00 */
[----:B------:R-:W-:Y:S04]  /*1b3160*/  STL [R1+0x3a68], R26 ;  /* 0x003a681a01007387 */ /* 0x000fe80000100800 */
[----:B-1----:R-:W2:Y:S04]  /*1b3170*/  LDL.LU.64 R14, [R1+0x85f0] ;  /* 0x0085f000010e7983 */ /* 0x002ea80000300a00 */
[----:B------:R1:W-:Y:S04]  /*1b3180*/  STL.64 [R1+0x85c8], R10 ;  /* 0x0085c80a01007387 */ /* 0x0003e80000100a00 */
[----:B-1----:R0:W3:Y:S04]  /*1b3190*/  LDL.64 R10, [R1+0x3a68] ;  /* 0x003a6800010a7983 */ /* 0x0020e80000100a00 */
[----:B------:R1:W-:Y:S04]  /*1b31a0*/  STL.64 [R1+0x3a70], R2 ;  /* 0x003a700201007387 */ /* 0x0003e80000100a00 */
[----:B-1----:R-:W4:Y:S04]  /*1b31b0*/  LDL.LU.64 R2, [R1+0x85e8] ;  /* 0x0085e80001027983 */ /* 0x002f280000300a00 */
[----:B----4-:R2:W-:Y:S02]  /*1b31c0*/  STL.64 [R1+0x85a8], R2 ;  /* 0x0085a80201007387 */ /* 0x0105e40000100a00 */
[----:B--2---:R-:W-:Y:S01]  /*1b31d0*/  IMAD.MOV.U32 R2, RZ, RZ, R14 ;  /* 0x000000ffff027224 */ /* 0x004fe200078e000e */
[C---:B------:R-:W-:Y:S01]  /*1b31e0*/  IADD3 R14, P3, PT, R20.reuse, R17, RZ ;  /* 0x00000011140e7210 */ /* 0x040fe20007f7e0ff */
[----:B------:R-:W2:Y:S04]  /*1b31f0*/  LDL R3, [R1+0x164] ;  /* 0x0001640001037983 */ /* 0x000ea80000100800 */
[----:B------:R1:W-:Y:S04]  /*1b3200*/  STL [R1+0x3a58], R14 ;  /* 0x003a580e01007387 */ /* 0x0003e80000100800 */
[----:B-1----:R-:W3:Y:S01]  /*1b3210*/  LDL.LU.64 R14, [R1+0x85e0] ;  /* 0x0085e000010e7983 */ /* 0x002ee20000300a00 */
[----:B------:R-:W-:-:S03]  /*1b3220*/  IADD3 R26, P2, PT, R20, R25, RZ ;  /* 0x00000019141a7210 */ /* 0x000fc60007f5e0ff */
[----:B------:R1:W-:Y:S02]  /*1b3230*/  STL.64 [R1+0x85b8], R16 ;  /* 0x0085b81001007387 */ /* 0x0003e40000100a00 */
[C---:B------:R-:W-:Y:S02]  /*1b3240*/  IMAD.X R27, R18.reuse, 0x1, R24, P2 ;  /* 0x00000001121b7824 */ /* 0x040fe400010e0618 */
[----:B-1----:R0:W4:Y:S01]  /*1b3250*/  LDL.64 R16, [R1+0x3a58] ;  /* 0x003a580001107983 */ /* 0x0021220000100a00 */
[----:B---3--:R-:W-:-:S05]  /*1b3260*/  IMAD.X R11, R18, 0x1, R14, P4 ;  /* 0x00000001120b7824 */ /* 0x008fca00020e060e */
[----:B------:R-:W-:Y:S04]  /*1b3270*/  STL [R1+0x3a6c], R11 ;  /* 0x003a6c0b01007387 */ /* 0x000fe80000100800 */
[----:B------:R1:W-:Y:S04]  /*1b3280*/  STL.64 [R1+0x3a60], R26 ;  /* 0x003a601a01007387 */ /* 0x0003e80000100a00 */
[----:B-1----:R-:W3:Y:S01]  /*1b3290*/  LDL.LU.64 R26, [R1+0x85d8] ;  /* 0x0085d800011a7983 */ /* 0x002ee20000300a00 */
[----:B------:R-:W-:-:S03]  /*1b32a0*/  IADD3 R10, P4, PT, R20, R29, RZ ;  /* 0x0000001d140a7210 */ /* 0x000fc60007f9e0ff */
[----:B------:R-:W-:Y:S01]  /*1b32b0*/  STL.64 [R1+0x85b0], R24 ;  /* 0x0085b01801007387 */ /* 0x000fe20000100a00 */
[----:B---3--:R-:W-:-:S05]  /*1b32c0*/  IADD3 R20, P2, PT, R20, R27, RZ ;  /* 0x0000001b14147210 */ /* 0x008fca0007f5e0ff */
[----:B------:R1:W-:Y:S04]  /*1b32d0*/  STL [R1+0x3a48], R20 ;  /* 0x003a481401007387 */ /* 0x0003e80000100800 */
[----:B-1----:R-:W2:Y:S01]  /*1b32e0*/  LDL.LU.64 R20, [R1+0x85d0] ;  /* 0x0085d00001147983 */ /* 0x002ea20000300a00 */
[C---:B----4-:R-:W-:Y:S02]  /*1b32f0*/  IMAD.X R17, R18.reuse, 0x1, R15, P3 ;  /* 0x0000000112117824 */ /* 0x050fe400018e060f */
[----:B------:R-:W-:Y:S02]  /*1b3300*/  IMAD.X R11, R18, 0x1, R28, P4 ;  /* 0x00000001120b7824 */ /* 0x000fe400020e061c */
[----:B------:R-:W-:Y:S01]  /*1b3310*/  IMAD.MOV.U32 R24, RZ, RZ, R2 ;  /* 0x000000ffff187224 */ /* 0x000fe200078e0002 */
[----:B------:R-:W-:Y:S04]  /*1b3320*/  STL [R1+0x3a5c], R17 ;  /* 0x003a5c1101007387 */ /* 0x000fe80000100800 */
[----:B------:R1:W-:Y:S04]  /*1b3330*/  STL.64 [R1+0x3a50], R10 ;  /* 0x003a500a01007387 */ /* 0x0003e80000100a00 */
[----:B-1----:R-:W3:Y:S01]  /*1b3340*/  LDL.LU.64 R10, [R1+0x85c8] ;  /* 0x0085c800010a7983 */ /* 0x002ee20000300a00 */
[----:B--2---:R-:W-:-:S02]  /*1b3350*/  IADD3 R16, P3, PT, R3, R20, RZ ;  /* 0x0000001403107210 */ /* 0x004fc40007f7e0ff */
[----:B------:R-:W-:Y:S02]  /*1b3360*/  IADD3 R2, P4, PT, R3, R21, RZ ;  /* 0x0000001503027210 */ /* 0x000fe40007f9e0ff */
[----:B------:R-:W2:Y:S04]  /*1b3370*/  LDL R3, [R1+0x378] ;  /* 0x0003780001037983 */ /* 0x000ea80000100800 */
[----:B------:R1:W-:Y:S04]  /*1b3380*/  STL.64 [R1+0x8590], R20 ;  /* 0x0085901401007387 */ /* 0x0003e80000100a00 */
[----:B-1----:R0:W4:Y:S02]  /*1b3390*/  LDL.64 R20, [R1+0x3a48] ;  /* 0x003a480001147983 */ /* 0x0021240000100a00 */
[----:B----4-:R-:W-:-:S02]  /*1b33a0*/  IMAD.X R21, R18, 0x1, R26, P2 ;  /* 0x0000000112157824 */ /* 0x010fc400010e061a */
[----:B------:R-:W2:Y:S04]  /*1b33b0*/  LDL.LU R18, [R1+0x85c0] ;  /* 0x0085c00001127983 */ /* 0x000ea80000300800 */
[----:B------:R-:W-:Y:S04]  /*1b33c0*/  STL.64 [R1+0x85a0], R26 ;  /* 0x0085a01a01007387 */ /* 0x000fe80000100a00 */
[----:B------:R-:W-:Y:S04]  /*1b33d0*/  STL [R1+0x3a4c], R21 ;  /* 0x003a4c1501007387 */ /* 0x000fe80000100800 */
[----:B---3--:R1:W-:Y:S04]  /*1b33e0*/  STL.64 [R1+0x8598], R10 ;  /* 0x0085980a01007387 */ /* 0x0083e80000100a00 */
[----:B-1----:R-:W3:Y:S01]  /*1b33f0*/  LDL.LU R10, [R1+0x164] ;  /* 0x00016400010a7983 */ /* 0x002ee20000300800 */
[----:B--2---:R-:W-:-:S05]  /*1b3400*/  IMAD.X R17, R3, 0x1, R18, P3 ;  /* 0x0000000103117824 */ /* 0x004fca00018e0612 */
[----:B------:R1:W-:Y:S04]  /*1b3410*/  STL.64 [R1+0x3a40], R16 ;  /* 0x003a401001007387 */ /* 0x0003e80000100a00 */
[----:B-1----:R-:W3:Y:S01]  /*1b3420*/  LDL.LU.64 R16, [R1+0x85b8] ;  /* 0x0085b80001107983 */ /* 0x002ee20000300a00 */
[----:B------:R-:W-:Y:S02]  /*1b3430*/  IMAD.MOV.U32 R27, RZ, RZ, R24 ;  /* 0x000000ffff1b7224 */ /* 0x000fe400078e0018 */
[----:B------:R-:W-:Y:S01]  /*1b3440*/  IMAD.X R3, R3, 0x1, R19, P4 ;  /* 0x0000000103037824 */ /* 0x000fe200020e0613 */
[----:B---3--:R-:W-:-:S05]  /*1b3450*/  IADD3 R24, P3, PT, R10, R16, RZ ;  /* 0x000000100a187210 */ /* 0x008fca0007f7e0ff */
        /* <DEDUP_REMOVED lines=22> */
[----:B------:R1:W-:Y:S01]  /*1b35c0*/  STL.64 [R1+0x8568], R24 ;  /* 0x0085681801007387 */ /* 0x0003e20000100a00 */
[----:B------:R-:W-:-:S03]  /*1b35d0*/  IMAD.X R21, R19, 0x1, R15, P2 ;  /* 0x0000000113157824 */ /* 0x000fc600010e060f */
[----:B-1----:R-:W3:Y:S01]  /*1b35e0*/  LDL R25, [R1+0x168] ;  /* 0x0001680001197983 */ /* 0x002ee20000100800 */
[----:B--2---:R-:W-:-:S05]  /*1b35f0*/  IADD3 R10, P4, PT, R10, R27, RZ ;  /* 0x0000001b0a0a7210 */ /* 0x004fca0007f9e0ff */
[----:B------:R1:W-:Y:S04]  /*1b3600*/  STL [R1+0x39f8], R10 ;  /* 0x0039f80a01007387 */ /* 0x0003e80000100800 */
[----:B-1----:R-:W2:Y:S04]  /*1b3610*/  LDL.LU.64 R10, [R1+0x8598] ;  /* 0x00859800010a7983 */ /* 0x002ea80000300a00 */
[----:B------:R1:W-:Y:S04]  /*1b3620*/  STL.64 [R1+0x3a18], R20 ;  /* 0x003a181401007387 */ /* 0x0003e80000100a00 */
[----:B-1----:R-:W3:Y:S01]  /*1b3630*/  LDL.LU.64 R20, [R1+0x8590] ;  /* 0x0085900001147983 */ /* 0x002ee20000300a00 */
[----:B------:R-:W-:-:S03]  /*1b3640*/  IMAD.X R3, R19, 0x1, R28, P3 ;  /* 0x0000000113037824 */ /* 0x000fc600018e061c */
[----:B--2---:R-:W-:Y:S04]  /*1b3650*/  STL.64 [R1+0x8570], R10 ;  /* 0x0085700a01007387 */ /* 0x004fe80000100a00 */
[----:B------:R-:W-:Y:S04]  /*1b3660*/  STL.64 [R1+0x8558], R14 ;  /* 0x0085580e01007387 */ /* 0x000fe80000100a00 */
[----:B------:R1:W-:Y:S04]  /*1b3670*/  STL [R1+0x8560], R15 ;  /* 0x0085600f01007387 */ /* 0x0003e80000100800 */
[----:B-1----:R0:W2:Y:S04]  /*1b3680*/  LDL.64 R14, [R1+0x39f8] ;  /* 0x0039f800010e7983 */ /* 0x0020a80000100a00 */
[----:B------:R1:W-:Y:S01]  /*1b3690*/  STL.64 [R1+0x3a20], R2 ;  /* 0x003a200201007387 */ /* 0x0003e20000100a00 */
[----:B---3--:R-:W-:-:S03]  /*1b36a0*/  IADD3 R24, P3, PT, R25, R21, RZ ;  /* 0x0000001519187210 */ /* 0x008fc60007f7e0ff */
[----:B-1----:R-:W3:Y:S04]  /*1b36b0*/  LDL.LU.64 R2, [R1+0x8588] ;  /* 0x0085880001027983 */ /* 0x002ee80000300a00 */
[----:B------:R1:W-:Y:S04]  /*1b36c0*/  STL [R1+0x8550], R21 ;  /* 0x0085501501007387 */ /* 0x0003e80000100800 */
[----:B-1----:R-:W4:Y:S01]  /*1b36d0*/  LDL.LU R21, [R1+0x168] ;  /* 0x0001680001157983 */ /* 0x002f220000300800 */
[----:B--2---:R-:W-:-:S03]  /*1b36e0*/  IMAD.X R15, R19, 0x1, R26, P4 ;  /* 0x00000001130f7824 */ /* 0x004fc600020e061a */
[----:B------:R-:W2:Y:S04]  /*1b36f0*/  LDL.LU R19, [R1+0x8580] ;  /* 0x0085800001137983 */ /* 0x000ea80000300800 */
[----:B------:R-:W-:Y:S04]  /*1b3700*/  STL [R1+0x39fc], R15 ;  /* 0x0039fc0f01007387 */ /* 0x000fe80000100800 */
[----:B------:R1:W-:Y:S01]  /*1b3710*/  STL [R1+0x8538], R23 ;  /* 0x0085381701007387 */ /* 0x0003e20000100800 */
[----:B----4-:R-:W-:-:S03]  /*1b3720*/  IADD3 R14, P4, PT, R21, R23, RZ ;  /* 0x00000017150e7210 */ /* 0x010fc60007f9e0ff */
[----:B-1----:R-:W4:Y:S01]  /*1b3730*/  LDL.LU R23, [R1+0x374] ;  /* 0x0003740001177983 */ /* 0x002f220000300800 */
[----:B------:R-:W-:Y:S01]  /*1b3740*/  IADD3 R16, P2, PT, R25, R20, RZ ;  /* 0x0000001419107210 */ /* 0x000fe20007f5e0ff */
[----:B------:R-:W-:-:S04]  /*1b3750*/  IMAD.MOV.U32 R10, RZ, RZ, R17 ;  /* 0x000000ffff0a7224 */ /* 0x000fc800078e0011 */
[----:B----4-:R-:W-:-:S05]  /*1b3760*/  IMAD.X R17, R23, 0x1, R18, P2 ;  /* 0x0000000117117824 */ /* 0x010fca00010e0612 */
[----:B------:R1:W-:Y:S04]  /*1b3770*/  STL.64 [R1+0x3a00], R16 ;  /* 0x003a001001007387 */ /* 0x0003e80000100a00 */
[----:B-1----:R-:W4:Y:S01]  /*1b3780*/  LDL.LU.64 R16, [R1+0x8578] ;  /* 0x0085780001107983 */ /* 0x002f220000300a00 */
[----:B------:R-:W-:Y:S02]  /*1b3790*/  IMAD.MOV.U32 R15, RZ, RZ, R10 ;  /* 0x000000ffff0f7224 */ /* 0x000fe400078e000a */
[----:B--2---:R-:W-:Y:S01]  /*1b37a0*/  IMAD.X R25, R23, 0x1, R19, P3 ;  /* 0x0000000117197824 */ /* 0x004fe200018e0613 */
[----:B----4-:R-:W-:-:S05]  /*1b37b0*/  IADD3 R10, P2, PT, R21, R16, RZ ;  /* 0x00000010150a7210 */ /* 0x010fca0007f5e0ff */
[----:B------:R1:W-:Y:S04]  /*1b37c0*/  STL [R1+0x39d8], R10 ;  /* 0x0039d80a01007387 */ /* 0x0003e80000100800 */
[----:B-1----:R-:W2:Y:S04]  /*1b37d0*/  LDL.LU.64 R10, [R1+0x8570] ;  /* 0x00857000010a7983 */ /* 0x002ea80000300a00 */
[----:B------:R1:W-:Y:S04]  /*1b37e0*/  STL.64 [R1+0x3a08], R24 ;  /* 0x003a081801007387 */ /* 0x0003e80000100a00 */
[----:B-1----:R-:W4:Y:S04]  /*1b37f0*/  LDL.LU.64 R24, [R1+0x8568] ;  /* 0x0085680001187983 */ /* 0x002f280000300a00 */
[----:B------:R1:W-:Y:S04]  /*1b3800*/  STL.64 [R1+0x8530], R18 ;  /* 0x0085301201007387 */ /* 0x0003e80000100a00 */
[----:B-1----:R-:W3:Y:S04]  /*1b3810*/  LDL.LU R19, [R1+0x16c] ;  /* 0x00016c0001137983 */ /* 0x002ee80000300800 */
[----:B------:R1:W-:Y:S04]  /*1b3820*/  STL.64 [R1+0x8548], R6 ;  /* 0x0085480601007387 */ /* 0x0003e80000100a00 */
[----:B-1----:R0:W3:Y:S04]  /*1b3830*/  LDL.64 R6, [R1+0x39d8] ;  /* 0x0039d80001067983 */ /* 0x0020e80000100a00 */
[----:B--2---:R1:W-:Y:S02]  /*1b3840*/  STL.64 [R1+0x8540], R10 ;  /* 0x0085400a01007387 */ /* 0x0043e40000100a00 */
[----:B-1----:R-:W-:-:S02]  /*1b3850*/  IMAD.MOV.U32 R10, RZ, RZ, R15 ;  /* 0x000000ffff0a7224 */ /* 0x002fc400078e000f */
[----:B------:R-:W-:-:S05]  /*1b3860*/  IMAD.X R15, R23, 0x1, R22, P4 ;  /* 0x00000001170f7824 */ /* 0x000fca00020e0616 */
[----:B------:R1:W-:Y:S04]  /*1b3870*/  STL.64 [R1+0x39d0], R14 ;  /* 0x0039d00e01007387 */ /* 0x0003e80000100a00 */
[----:B-1----:R0:W2:Y:S01]  /*1b3880*/  LDL.LU R15, [R1+0x8560] ;  /* 0x00856000010f7983 */ /* 0x0020a20000300800 */
[----:B------:R-:W-:-:S05]  /*1b3890*/  IADD3 R14, P4, PT, R21, R17, RZ ;  /* 0x00000011150e7210 */ /* 0x000fca0007f9e0ff */
[----:B------:R2:W-:Y:S04]  /*1b38a0*/  STL [R1+0x39e8], R14 ;  /* 0x0039e80e01007387 */ /* 0x0005e80000100800 */
[----:B--2---:R-:W2:Y:S04]  /*1b38b0*/  LDL.LU.64 R14, [R1+0x8558] ;  /* 0x00855800010e7983 */ /* 0x004ea80000300a00 */
[----:B------:R1:W-:Y:S04]  /*1b38c0*/  STL.64 [R1+0x8528], R16 ;  /* 0x0085281001007387 */ /* 0x0003e80000100a00 */
[----:B-1----:R0:W2:Y:S01]  /*1b38d0*/  LDL.64 R16, [R1+0x39e8] ;  /* 0x0039e80001107983 */ /* 0x0020a20000100a00 */
[----:B---3--:R-:W-:Y:S01]  /*1b38e0*/  IMAD.MOV.U32 R7, RZ, RZ, R19 ;  /* 0x000000ffff077224 */ /* 0x008fe200078e0013 */
[----:B----4-:R-:W-:-:S05]  /*1b38f0*/  IADD3 R18, P3, PT, R21, R25, RZ ;  /* 0x0000001915127210 */ /* 0x010fca0007f7e0ff */
[C---:B------:R-:W-:Y:S02]  /*1b3900*/  IMAD.X R19, R23.reuse, 0x1, R24, P3 ;  /* 0x0000000117137824 */ /* 0x040fe400018e0618 */
[----:B--2---:R-:W-:Y:S02]  /*1b3910*/  IMAD.MOV.U32 R17, RZ, RZ, R7 ;  /* 0x000000ffff117224 */ /* 0x004fe400078e0007 */
[----:B------:R-:W-:Y:S01]  /*1b3920*/  IMAD.X R7, R23, 0x1, R14, P2 ;  /* 0x0000000117077824 */ /* 0x000fe200010e060e */
[----:B------:R-:W-:-:S04]  /*1b3930*/  IADD3 R6, P2, PT, R21, R29, RZ ;  /* 0x0000001d15067210 */ /* 0x000fc80007f5e0ff */
[----:B------:R-:W-:Y:S04]  /*1b3940*/  STL [R1+0x39dc], R7 ;  /* 0x0039dc0701007387 */ /* 0x000fe80000100800 */
[----:B------:R1:W-:Y:S02]  /*1b3950*/  STL.64 [R1+0x39e0], R18 ;  /* 0x0039e01201007387 */ /* 0x0003e40000100a00 */
[----:B-1----:R-:W-:Y:S02]  /*1b3960*/  IADD3 R18, P3, PT, R21, R27, RZ ;  /* 0x0000001b15127210 */ /* 0x002fe40007f7e0ff */
[----:B------:R-:W2:Y:S01]  /*1b3970*/  LDL.LU R21, [R1+0x8550] ;  /* 0x0085500001157983 */ /* 0x000ea20000300800 */
[----:B------:R-:W-:Y:S02]  /*1b3980*/  IMAD.MOV.U32 R19, RZ, RZ, R17 ;  /* 0x000000ffff137224 */ /* 0x000fe400078e0011 */
[----:B------:R-:W-:-:S02]  /*1b3990*/  IMAD.X R17, R23, 0x1, R15, P4 ;  /* 0x0000000117117824 */ /* 0x000fc400020e060f */
[----:B------:R-:W-:-:S03]  /*1b39a0*/  IMAD.X R7, R23, 0x1, R28, P2 ;  /* 0x0000000117077824 */ /* 0x000fc600010e061c */
[----:B------:R1:W-:Y:S04]  /*1b39b0*/  STL [R1+0x39ec], R17 ;  /* 0x0039ec1101007387 */ /* 0x0003e80000100800 */
[----:B------:R3:W-:Y:S01]  /*1b39c0*/  STL.64 [R1+0x39f0], R6 ;  /* 0x0039f00601007387 */ /* 0x0007e20000100a00 */
[----:B-1----:R-:W-:-:S03]  /*1b39d0*/  IMAD.MOV.U32 R17, RZ, RZ, R10 ;  /* 0x000000ffff117224 */ /* 0x002fc600078e000a */
[----:B---3--:R-:W3:Y:S01]  /*1b39e0*/  LDL.LU.64 R6, [R1+0x8548] ;  /* 0x0085480001067983 */ /* 0x008ee20000300a00 */
[C---:B------:R-:W-:Y:S02]  /*1b39f0*/  IADD3 R16, P4, PT, R19.reuse, R20, RZ ;  /* 0x0000001413107210 */ /* 0x040fe40007f9e0ff */
[----:B--2---:R-:W-:-:S05]  /*1b3a00*/  IADD3 R10, P2, PT, R19, R21, RZ ;  /* 0x00000015130a7210 */ /* 0x004fca0007f5e0ff */
[----:B------:R1:W-:Y:S04]  /*1b3a10*/  STL [R1+0x39c8], R10 ;  /* 0x0039c80a01007387 */ /* 0x0003e80000100800 */
[----:B-1----:R-:W2:Y:S04]  /*1b3a20*/  LDL.LU.64 R10, [R1+0x8540] ;  /* 0x00854000010a7983 */ /* 0x002ea80000300a00 */
[----:B------:R1:W-:Y:S02]  /*1b3a30*/  STL.64 [R1+0x8518], R20 ;  /* 0x0085181401007387 */ /* 0x0003e40000100a00 */
[----:B-1----:R-:W-:-:S02]  /*1b3a40*/  IMAD.MOV.U32 R21, RZ, RZ, R19 ;  /* 0x000000ffff157224 */ /* 0x002fc400078e0013 */
[----:B------:R-:W-:Y:S02]  /*1b3a50*/  IMAD.X R19, R23, 0x1, R26, P3 ;  /* 0x0000000117137824 */ /* 0x000fe400018e061a */
[----:B------:R-:W4:Y:S04]  /*1b3a60*/  LDL.LU R23, [R1+0x8538] ;  /* 0x0085380001177983 */ /* 0x000f280000300800 */
[----:B------:R1:W-:Y:S04]  /*1b3a70*/  STL.64 [R1+0x39b8], R18 ;  /* 0x0039b81201007387 */ /* 0x0003e80000100a00 */
[----:B-1----:R-:W3:Y:S04]  /*1b3a80*/  LDL.LU.64 R18, [R1+0x8530] ;  /* 0x0085300001127983 */ /* 0x002ee80000300a00 */
[----:B------:R1:W-:Y:S04]  /*1b3a90*/  STL.64 [R1+0x8520], R26 ;  /* 0x0085201a01007387 */ /* 0x0003e80000100a00 */
[----:B-1----:R0:W3:Y:S04]  /*1b3aa0*/  LDL.64 R26, [R1+0x39c8] ;  /* 0x0039c800011a7983 */ /* 0x0020e80000100a00 */
[----:B--2---:R-:W-:Y:S04]  /*1b3ab0*/  STL.64 [R1+0x8508], R10 ;  /* 0x0085080a01007387 */ /* 0x004fe80000100a00 */
[----:B----4-:R1:W-:Y:S01]  /*1b3ac0*/  STL [R1+0x8500], R23 ;  /* 0x0085001701007387 */ /* 0x0103e20000100800 */
[----:B---3--:R-:W-:-:S05]  /*1b3ad0*/  IMAD.MOV.U32 R27, RZ, RZ, R21 ;  /* 0x000000ffff1b7224 */ /* 0x008fca00078e0015 */
[----:B------:R-:W-:Y:S02]  /*1b3ae0*/  IADD3 R20, P3, PT, R27, R23, RZ ;  /* 0x000000171b147210 */ /* 0x000fe40007f7e0ff */
[----:B-1----:R-:W2:Y:S01]  /*1b3af0*/  LDL.LU R23, [R1+0x370] ;  /* 0x0003700001177983 */ /* 0x002ea20000300800 */
[----:B------:R-:W-:Y:S02]  /*1b3b00*/  IMAD.MOV.U32 R11, RZ, RZ, R17 ;  /* 0x000000ffff0b7224 */ /* 0x000fe400078e0011 */
[----:B--2---:R-:W-:-:S05]  /*1b3b10*/  IMAD.X R17, R23, 0x1, R18, P4 ;  /* 0x0000000117117824 */ /* 0x004fca00020e0612 */
[----:B------:R1:W-:Y:S04]  /*1b3b20*/  STL.64 [R1+0x39c0], R16 ;  /* 0x0039c01001007387 */ /* 0x0003e80000100a00 */
[----:B-1----:R-:W2:Y:S04]  /*1b3b30*/  LDL.LU.64 R16, [R1+0x8528] ;  /* 0x0085280001107983 */ /* 0x002ea80000300a00 */
[----:B------:R-:W-:Y:S04]  /*1b3b40*/  STL.64 [R1+0x8510], R8 ;  /* 0x0085100801007387 */ /* 0x000fe80000100a00 */
[----:B------:R1:W-:Y:S01]  /*1b3b50*/  STL.64 [R1+0x84f8], R2 ;  /* 0x0084f80201007387 */ /* 0x0003e20000100a00 */
[----:B------:R-:W-:-:S02]  /*1b3b60*/  IMAD.X R21, R23, 0x1, R22, P3 ;  /* 0x0000000117157824 */ /* 0x000fc400018e0616 */
[----:B-1----:R-:W-:Y:S02]  /*1b3b70*/  IMAD.MOV.U32 R3, RZ, RZ, R27 ;  /* 0x000000ffff037224 */ /* 0x002fe400078e001b */
[----:B------:R-:W-:Y:S02]  /*1b3b80*/  IMAD.X R27, R23, 0x1, R19, P2 ;  /* 0x00000001171b7824 */ /* 0x000fe400010e0613 */
[----:B------:R-:W-:Y:S01]  /*1b3b90*/  IMAD.MOV.U32 R8, RZ, RZ, R11 ;  /* 0x000000ffff087224 */ /* 0x000fe200078e000b */
[----:B------:R-:W-:Y:S02]  /*1b3ba0*/  IADD3 R26, P2, PT, R3, R25, RZ ;  /* 0x00000019031a7210 */ /* 0x000fe40007f5e0ff */
[----:B------:R1:W-:Y:S04]  /*1b3bb0*/  STL [R1+0x39cc], R27 ;  /* 0x0039cc1b01007387 */ /* 0x0003e80000100800 */
[----:B------:R3:W-:Y:S01]  /*1b3bc0*/  STL.64 [R1+0x3968], R20 ;  /* 0x0039681401007387 */ /* 0x0007e20000100a00 */
[----:B-1----:R-:W-:Y:S01]  /*1b3bd0*/  IMAD.X R27, R23, 0x1, R24, P2 ;  /* 0x00000001171b7824 */ /* 0x002fe200010e0618 */
[----:B--2---:R-:W-:-:S02]  /*1b3be0*/  IADD3 R10, P4, PT, R3, R16, RZ ;  /* 0x00000010030a7210 */ /* 0x004fc40007f9e0ff */
[----:B---3--:R-:W-:-:S03]  /*1b3bf0*/  IADD3 R20, P3, PT, R3, R17, RZ ;  /* 0x0000001103147210 */ /* 0x008fc60007f7e0ff */
[C---:B------:R-:W-:Y:S02]  /*1b3c00*/  IMAD.X R11, R23.reuse, 0x1, R14, P4 ;  /* 0x00000001170b7824 */ /* 0x040fe400020e060e */
[----:B------:R-:W-:-:S03]  /*1b3c10*/  IMAD.X R21, R23, 0x1, R15, P3 ;  /* 0x0000000117157824 */ /* 0x000fc600018e060f */
[----:B------:R-:W-:Y:S04]  /*1b3c20*/  STL.64 [R1+0x3998], R10 ;  /* 0x0039980a01007387 */ /* 0x000fe80000100a00 */
[----:B------:R1:W-:Y:S04]  /*1b3c30*/  STL.64 [R1+0x39a0], R26 ;  /* 0x0039a01a01007387 */ /* 0x0003e80000100a00 */
[----:B-1----:R-:W2:Y:S04]  /*1b3c40*/  LDL.LU.64 R26, [R1+0x8520] ;  /* 0x00852000011a7983 */ /* 0x002ea80000300a00 */
[----:B------:R1:W-:Y:S04]  /*1b3c50*/  STL.64 [R1+0x39a8], R20 ;  /* 0x0039a81401007387 */ /* 0x0003e80000100a00 */
[----:B-1----:R-:W3:Y:S04]  /*1b3c60*/  LDL.LU.64 R20, [R1+0x8518] ;  /* 0x0085180001147983 */ /* 0x002ee80000300a00 */
[----:B------:R1:W-:Y:S01]  /*1b3c70*/  STL.64 [R1+0x84e8], R14 ;  /* 0x0084e80e01007387 */ /* 0x0003e20000100a00 */
[----:B------:R-:W-:-:S03]  /*1b3c80*/  IADD3 R10, P4, PT, R3, R29, RZ ;  /* 0x0000001d030a7210 */ /* 0x000fc60007f9e0ff */
[----:B------:R-:W-:Y:S01]  /*1b3c90*/  STL [R1+0x84f0], R15 ;  /* 0x0084f00f01007387 */ /* 0x000fe20000100800 */
[----:B-1----:R-:W-:Y:S02]  /*1b3ca0*/  IMAD.MOV.U32 R14, RZ, RZ, R8 ;  /* 0x000000ffff0e7224 */ /* 0x002fe400078e0008 */
[----:B------:R-:W-:-:S03]  /*1b3cb0*/  IMAD.X R11, R23, 0x1, R28, P4 ;  /* 0x00000001170b7824 */ /* 0x000fc600020e061c */
[----:B---3--:R-:W-:-:S05]  /*1b3cc0*/  IADD3 R8, P3, PT, R14, R20, RZ ;  /* 0x000000140e087210 */ /* 0x008fca0007f7e0ff */
[----:B------:R1:W-:Y:S04]  /*1b3cd0*/  STL [R1+0x3958], R8 ;  /* 0x0039580801007387 */ /* 0x0003e80000100800 */
[----:B-1----:R-:W3:Y:S04]  /*1b3ce0*/  LDL.LU.64 R8, [R1+0x8510] ;  /* 0x0085100001087983 */ /* 0x002ee80000300a00 */
[----:B------:R1:W-:Y:S04]  /*1b3cf0*/  STL.64 [R1+0x39b0], R10 ;  /* 0x0039b00a01007387 */ /* 0x0003e80000100a00 */
[----:B-1----:R-:W4:Y:S01]  /*1b3d00*/  LDL.LU.64 R10, [R1+0x8508] ;  /* 0x00850800010a7983 */ /* 0x002f220000300a00 */
[----:B--2---:R-:W-:-:S05]  /*1b3d10*/  IADD3 R2, P2, PT, R3, R27, RZ ;  /* 0x0000001b03027210 */ /* 0x004fca0007f5e0ff */
[----:B------:R-:W-:Y:S01]  /*1b3d20*/  IMAD.X R3, R23, 0x1, R26, P2 ;  /* 0x0000000117037824 */ /* 0x000fe200010e061a */
[----:B----4-:R1:W-:Y:S04]  /*1b3d30*/  STL.64 [R1+0x84e0], R10 ;  /* 0x0084e00a01007387 */ /* 0x0103e80000100a00 */
[----:B-1----:R-:W2:Y:S04]  /*1b3d40*/  LDL R11, [R1+0x36c] ;  /* 0x00036c00010b7983 */ /* 0x002ea80000100800 */
[----:B------:R-:W4:Y:S04]  /*1b3d50*/  LDL.LU R23, [R1+0x8500] ;  /* 0x0085000001177983 */ /* 0x000f280000300800 */
[----:B------:R1:W-:Y:S04]  /*1b3d60*/  STL.64 [R1+0x3950], R2 ;  /* 0x0039500201007387 */ /* 0x0003e80000100a00 */
[----:B-1----:R-:W2:Y:S04]  /*1b3d70*/  LDL.LU.64 R2, [R1+0x84f8] ;  /* 0x0084f80001027983 */ /* 0x002ea80000300a00 */
[----:B--2---:R1:W-:Y:S04]  /*1b3d80*/  STL.64 [R1+0x84d8], R2 ;  /* 0x0084d80201007387 */ /* 0x0043e80000100a00 */
[----:B-1----:R0:W2:Y:S01]  /*1b3d90*/  LDL.64 R2, [R1+0x3958] ;  /* 0x0039580001027983 */ /* 0x0020a20000100a00 */
[----:B------:R-:W-:Y:S01]  /*1b3da0*/  IADD3 R10, P4, PT, R14, R21, RZ ;  /* 0x000000150e0a7210 */ /* 0x000fe20007f9e0ff */
[----:B--2---:R-:W-:-:S04]  /*1b3db0*/  IMAD.MOV.U32 R3, RZ, RZ, R14 ;  /* 0x000000ffff037224 */ /* 0x004fc800078e000e */
[----:B------:R-:W-:Y:S01]  /*1b3dc0*/  IMAD.MOV.U32 R15, RZ, RZ, R3 ;  /* 0x000000ffff0f7224 */ /* 0x000fe200078e0003 */
[----:B----4-:R-:W-:Y:S01]  /*1b3dd0*/  IADD3 R14, P2, PT, R3, R23, RZ ;  /* 0x00000017030e7210 */ /* 0x010fe20007f5e0ff */
[C---:B------:R-:W-:Y:S02]  /*1b3de0*/  IMAD.X R3, R11.reuse, 0x1, R18, P3 ;  /* 0x000000010b037824 */ /* 0x040fe400018e0612 */
[----:B------:R-:W-:-:S03]  /*1b3df0*/  IMAD.X R11, R11, 0x1, R19, P4 ;  /* 0x000000010b0b7824 */ /* 0x000fc600020e0613 */
[----:B------:R-:W-:Y:S04]  /*1b3e00*/  STL [R1+0x395c], R3 ;  /* 0x00395c0301007387 */ /* 0x000fe80000100800 */
[----:B------:R1:W-:Y:S04]  /*1b3e10*/  STL [R1+0x84d0], R19 ;  /* 0x0084d01301007387 */ /* 0x0003e80000100800 */
[----:B-1----:R-:W2:Y:S01]  /*1b3e20*/  LDL.LU R19, [R1+0x36c] ;  /* 0x00036c0001137983 */ /* 0x002ea20000300800 */
[----:B------:R-:W-:Y:S01]  /*1b3e30*/  IADD3 R2, P3, PT, R15, R16, RZ ;  /* 0x000000100f027210 */ /* 0x000fe20007f7e0ff */
[----:B------:R-:W-:-:S02]  /*1b3e40*/  IMAD.MOV.U32 R3, RZ, RZ, R15 ;  /* 0x000000ffff037224 */ /* 0x000fc400078e000f */
[----:B------:R-:W-:Y:S01]  /*1b3e50*/  STL.64 [R1+0x3960], R10 ;  /* 0x0039600a01007387 */ /* 0x000fe20000100a00 */
[----:B--2---:R-:W-:-:S05]  /*1b3e60*/  IMAD.X R15, R19, 0x1, R22, P2 ;  /* 0x00000001130f7824 */ /* 0x004fca00010e0616 */
[----:B------:R1:W-:Y:S04]  /*1b3e70*/  STL.64 [R1+0x3928], R14 ;  /* 0x0039280e01007387 */ /* 0x0003e80000100a00 */
[----:B-1----:R0:W2:Y:S01]  /*1b3e80*/  LDL.LU R15, [R1+0x84f0] ;  /* 0x0084f000010f7983 */ /* 0x0020a20000300800 */
[----:B------:R-:W-:-:S05]  /*1b3e90*/  IADD3 R14, P2, PT, R3, R17, RZ ;  /* 0x00000011030e7210 */ /* 0x000fca0007f5e0ff */
[----:B------:R2:W-:Y:S04]  /*1b3ea0*/  STL [R1+0x3940], R14 ;  /* 0x0039400e01007387 */ /* 0x0005e80000100800 */
[----:B--2---:R-:W2:Y:S01]  /*1b3eb0*/  LDL.LU.64 R14, [R1+0x84e8] ;  /* 0x0084e800010e7983 */ /* 0x004ea20000300a00 */
[----:B------:R-:W-:-:S03]  /*1b3ec0*/  IADD3 R10, P4, PT, R3, R25, RZ ;  /* 0x00000019030a7210 */ /* 0x000fc60007f9e0ff */
[----:B------:R1:W-:Y:S02]  /*1b3ed0*/  STL.64 [R1+0x84c8], R16 ;  /* 0x0084c81001007387 */ /* 0x0003e40000100a00 */
[C---:B------:R-:W-:Y:S02]  /*1b3ee0*/  IMAD.X R11, R19.reuse, 0x1, R24, P4 ;  /* 0x00000001130b7824 */ /* 0x040fe400020e0618 */
[----:B-1----:R-:W-:Y:S02]  /*1b3ef0*/  IMAD.MOV.U32 R17, RZ, RZ, R3 ;  /* 0x000000ffff117224 */ /* 0x002fe400078e0003 */
[----:B--2---:R-:W-:-:S05]  /*1b3f00*/  IMAD.X R3, R19, 0x1, R14, P3 ;  /* 0x0000000113037824 */ /* 0x004fca00018e060e */
[----:B------:R1:W-:Y:S04]  /*1b3f10*/  STL.64 [R1+0x3930], R2 ;  /* 0x0039300201007387 */ /* 0x0003e80000100a00 */
[----:B-1----:R-:W2:Y:S04]  /*1b3f20*/  LDL R3, [R1+0x174] ;  /* 0x0001740001037983 */ /* 0x002ea80000100800 */
[----:B------:R1:W-:Y:S04]  /*1b3f30*/  STL.64 [R1+0x3938], R10 ;  /* 0x0039380a01007387 */ /* 0x0003e80000100a00 */
[----:B-1----:R-:W4:Y:S01]  /*1b3f40*/  LDL.LU.64 R10, [R1+0x84e0] ;  /* 0x0084e000010a7983 */ /* 0x002f220000300a00 */
[----:B------:R-:W-:-:S03]  /*1b3f50*/  IADD3 R2, P3, PT, R17, R29, RZ ;  /* 0x0000001d11027210 */ /* 0x000fc60007f7e0ff */
[----:B----4-:R1:W-:Y:S04]  /*1b3f60*/  STL.64 [R1+0x84c0], R10 ;  /* 0x0084c00a01007387 */ /* 0x0103e80000100a00 */
[----:B-1----:R0:W4:Y:S02]  /*1b3f70*/  LDL.64 R10, [R1+0x3940] ;  /* 0x00394000010a7983 */ /* 0x0021240000100a00 */
[----:B----4-:R-:W-:Y:S01]  /*1b3f80*/  IMAD.X R11, R19, 0x1, R15, P2 ;  /* 0x00000001130b7824 */ /* 0x010fe200010e060f */
[----:B--2---:R-:W-:Y:S01]  /*1b3f90*/  IADD3 R10, P2, PT, R3, R20, RZ ;  /* 0x00000014030a7210 */ /* 0x004fe20007f5e0ff */
[----:B------:R-:W-:-:S03]  /*1b3fa0*/  IMAD.X R3, R19, 0x1, R28, P3 ;  /* 0x0000000113037824 */ /* 0x000fc600018e061c */
[----:B------:R-:W-:Y:S04]  /*1b3fb0*/  STL [R1+0x3944], R11 ;  /* 0x0039440b01007387 */ /* 0x000fe80000100800 */
[----:B------:R1:W-:Y:S04]  /*1b3fc0*/  STL.64 [R1+0x3948], R2 ;  /* 0x0039480201007387 */ /* 0x0003e80000100a00 */
[----:B-1----:R-:W2:Y:S01]  /*1b3fd0*/  LDL.LU.64 R2, [R1+0x84d8] ;  /* 0x0084d80001027983 */ /* 0x002ea20000300a00 */
[----:B------:R-:W-:-:S03]  /*1b3fe0*/  IADD3 R16, P4, PT, R17, R27, RZ ;  /* 0x0000001b11107210 */ /* 0x000fc60007f9e0ff */
[----:B--2---:R-:W-:Y:S04]  /*1b3ff0*/  STL.64 [R1+0x84b0], R2 ;  /* 0x0084b00201007387 */ /* 0x004fe80000100a00 */
[----:B------:R1:W-:Y:S04]  /*1b4000*/  STL [R1+0x84a8], R28 ;  /* 0x0084a81c01007387 */ /* 0x0003e80000100800 */
[----:B-1----:R-:W2:Y:S01]  /*1b4010*/  LDL.LU R28, [R1+0x174] ;  /* 0x00017400011c7983 */ /* 0x002ea20000300800 */
[----:B------:R-:W-:-:S03]  /*1b4020*/  IMAD.X R17, R19, 0x1, R26, P4 ;  /* 0x0000000113117824 */ /* 0x000fc600020e061a */
[----:B------:R-:W-:Y:S04]  /*1b4030*/  STL.64 [R1+0x84a0], R20 ;  /* 0x0084a01401007387 */ /* 0x000fe80000100a00 */
[----:B------:R-:W4:Y:S04]  /*1b4040*/  LDL.LU R19, [R1+0x84d0] ;  /* 0x0084d00001137983 */ /* 0x000f280000300800 */
[----:B------:R1:W-:Y:S04]  /*1b4050*/  STL.64 [R1+0x3910], R16 ;  /* 0x0039101001007387 */ /* 0x0003e80000100a00 */
[----:B-1----:R-:W3:Y:S04]  /*1b4060*/  LDL.LU.64 R16, [R1+0x84c8] ;  /* 0x0084c80001107983 */ /* 0x002ee80000300a00 */
[----:B------:R-:W-:Y:S01]  /*1b4070*/  STL.64 [R1+0x84b8], R26 ;  /* 0x0084b81a01007387 */ /* 0x000fe20000100a00 */
[----:B--2---:R-:W-:-:S03]  /*1b4080*/  IADD3 R2, P3, PT, R28, R21, RZ ;  /* 0x000000151c027210 */ /* 0x004fc60007f7e0ff */
[----:B------:R-:W2:Y:S01]  /*1b4090*/  LDL R21, [R1+0x368] ;  /* 0x0003680001157983 */ /* 0x000ea20000100800 */
[C---:B------:R-:W-:Y:S01]  /*1b40a0*/  IADD3 R20, P4, PT, R28.reuse, R23, RZ ;  /* 0x000000171c147210 */ /* 0x040fe20007f9e0ff */
[C---:B--2---:R-:W-:Y:S02]  /*1b40b0*/  IMAD.X R11, R21.reuse, 0x1, R18, P2 ;  /* 0x00000001150b7824 */ /* 0x044fe400010e0612 */
[C---:B----4-:R-:W-:Y:S02]  /*1b40c0*/  IMAD.X R3, R21.reuse, 0x1, R19, P3 ;  /* 0x0000000115037824 */ /* 0x050fe400018e0613 */
[----:B------:R-:W-:Y:S01]  /*1b40d0*/  IMAD.X R21, R21, 0x1, R22, P4 ;  /* 0x0000000115157824 */ /* 0x000fe200020e0616 */
[----:B------:R1:W-:Y:S04]  /*1b40e0*/  STL.64 [R1+0x3918], R10 ;  /* 0x0039180a01007387 */ /* 0x0003e80000100a00 */
[----:B-1----:R-:W2:Y:S04]  /*1b40f0*/  LDL.LU.64 R10, [R1+0x84c0] ;  /* 0x0084c000010a7983 */ /* 0x002ea80000300a00 */
[----:B------:R-:W-:Y:S04]  /*1b4100*/  STL.64 [R1+0x8498], R18 ;  /* 0x0084981201007387 */ /* 0x000fe80000100a00 */
[----:B------:R-:W-:Y:S04]  /*1b4110*/  STL.64 [R1+0x3920], R2 ;  /* 0x0039200201007387 */ /* 0x000fe80000100a00 */
[----:B------:R-:W-:Y:S04]  /*1b4120*/  STL.64 [R1+0x38e8], R20 ;  /* 0x0038e81401007387 */ /* 0x000fe80000100a00 */
[----:B------:R1:W-:Y:S04]  /*1b4130*/  STL [R1+0x8490], R22 ;  /* 0x0084901601007387 */ /* 0x0003e80000100800 */
[----:B-1----:R-:W4:Y:S01]  /*1b4140*/  LDL.LU R22, [R1+0x368] ;  /* 0x0003680001167983 */ /* 0x002f220000300800 */
[----:B---3--:R-:W-:-:S02]  /*1b4150*/  IADD3 R26, P2, PT, R28, R16, RZ ;  /* 0x000000101c1a7210 */ /* 0x008fc40007f5e0ff */
[----:B------:R-:W-:-:S03]  /*1b4160*/  IADD3 R2, P3, PT, R28, R25, RZ ;  /* 0x000000191c027210 */ /* 0x000fc60007f7e0ff */
[C---:B----4-:R-:W-:Y:S02]  /*1b4170*/  IMAD.X R27, R22.reuse, 0x1, R14, P2 ;  /* 0x00000001161b7824 */ /* 0x050fe400010e060e */
[----:B------:R-:W-:-:S03]  /*1b4180*/  IMAD.X R3, R22, 0x1, R24, P3 ;  /* 0x0000000116037824 */ /* 0x000fc600018e0618 */
[----:B------:R1:W-:Y:S04]  /*1b4190*/  STL.64 [R1+0x38f0], R26 ;  /* 0x0038f01a01007387 */ /* 0x0003e80000100a00 */
[----:B-1----:R-:W3:Y:S04]  /*1b41a0*/  LDL.LU.64 R26, [R1+0x84b8] ;  /* 0x0084b800011a7983 */ /* 0x002ee80000300a00 */
[----:B------:R-:W4:Y:S04]  /*1b41b0*/  LDL R19, [R1+0x178] ;  /* 0x0001780001137983 */ /* 0x000f280000100800 */
[----:B------:R1:W-:Y:S04]  /*1b41c0*/  STL.64 [R1+0x38f8], R2 ;  /* 0x0038f80201007387 */ /* 0x0003e80000100a00 */
[----:B-1----:R-:W2:Y:S01]  /*1b41d0*/  LDL.LU.64 R2, [R1+0x84b0] ;  /* 0x0084b00001027983 */ /* 0x002ea20000300a00 */
[----:B------:R-:W-:-:S03]  /*1b41e0*/  IADD3 R20, P4, PT, R28, R17, RZ ;  /* 0x000000111c147210 */ /* 0x000fc60007f9e0ff */
[----:B------:R-:W-:Y:S01]  /*1b41f0*/  STL.64 [R1+0x8488], R24 ;  /* 0x0084881801007387 */ /* 0x000fe20000100a00 */
[----:B------:R-:W-:Y:S01]  /*1b4200*/  IADD3 R18, P2, PT, R28, R29, RZ ;  /* 0x0000001d1c127210 */ /* 0x000fe20007f5e0ff */
[----:B------:R-:W-:Y:S02]  /*1b4210*/  IMAD.X R21, R22, 0x1, R15, P4 ;  /* 0x0000000116157824 */ /* 0x000fe400020e060f */
[----:B--2---:R3:W-:Y:S02]  /*1b4220*/  STL.64 [R1+0x8478], R2 ;  /* 0x0084780201007387 */ /* 0x0047e40000100a00 */
[----:B---3--:R-:W-:Y:S02]  /*1b4230*/  IADD3 R2, P3, PT, R28, R27, RZ ;  /* 0x0000001b1c027210 */ /* 0x008fe40007f7e0ff */
[----:B------:R-:W2:Y:S04]  /*1b4240*/  LDL.LU R28, [R1+0x84a8] ;  /* 0x0084a800011c7983 */ /* 0x000ea80000300800 */
[----:B------:R1:W-:Y:S04]  /*1b4250*/  STL.64 [R1+0x3900], R20 ;  /* 0x0039001401007387 */ /* 0x0003e80000100a00 */
[----:B-1----:R-:W4:Y:S04]  /*1b4260*/  LDL.LU.64 R20, [R1+0x84a0] ;  /* 0x0084a00001147983 */ /* 0x002f280000300a00 */
[----:B------:R1:W-:Y:S04]  /*1b4270*/  STL.64 [R1+0x8480], R14 ;  /* 0x0084800e01007387 */ /* 0x0003e80000100a00 */
[----:B-1----:R-:W3:Y:S01]  /*1b4280*/  LDL R14, [R1+0x364] ;  /* 0x00036400010e7983 */ /* 0x002ee20000100800 */
[----:B----4-:R-:W-:Y:S01]  /*1b4290*/  IADD3 R24, P4, PT, R19, R20, RZ ;  /* 0x0000001413187210 */ /* 0x010fe20007f9e0ff */
[----:B--2---:R-:W-:-:S04]  /*1b42a0*/  IMAD.X R19, R22, 0x1, R28, P2 ;  /* 0x0000000116137824 */ /* 0x004fc800010e061c */
[----:B------:R-:W-:Y:S04]  /*1b42b0*/  STL [R1+0x38d8], R24 ;  /* 0x0038d81801007387 */ /* 0x000fe80000100800 */
[----:B------:R1:W-:Y:S04]  /*1b42c0*/  STL [R1+0x8464], R20 ;  /* 0x0084641401007387 */ /* 0x0003e80000100800 */
[----:B-1----:R-:W2:Y:S04]  /*1b42d0*/  LDL.LU R20, [R1+0x178] ;  /* 0x0001780001147983 */ /* 0x002ea80000300800 */
[----:B------:R1:W-:Y:S04]  /*1b42e0*/  STL.64 [R1+0x3908], R18 ;  /* 0x0039081201007387 */ /* 0x0003e80000100a00 */
[----:B-1----:R-:W3:Y:S04]  /*1b42f0*/  LDL.LU.64 R18, [R1+0x8498] ;  /* 0x0084980001127983 */ /* 0x002ee80000300a00 */
[----:B------:R1:W-:Y:S04]  /*1b4300*/  STL.64 [R1+0x8470], R28 ;  /* 0x0084701c01007387 */ /* 0x0003e80000100a00 */
[----:B-1----:R0:W4:Y:S01]  /*1b4310*/  LDL.64 R28, [R1+0x38d8] ;  /* 0x0038d800011c7983 */ /* 0x0021220000100a00 */
[----:B------:R-:W-:-:S03]  /*1b4320*/  IMAD.X R3, R22, 0x1, R26, P3 ;  /* 0x0000000116037824 */ /* 0x000fc600018e061a */
[----:B------:R-:W-:Y:S04]  /*1b4330*/  STL.64 [R1+0x8468], R10 ;  /* 0x0084680a01007387 */ /* 0x000fe80000100a00 */
[----:B------:R-:W4:Y:S04]  /*1b4340*/  LDL.LU R22, [R1+0x8490] ;  /* 0x0084900001167983 */ /* 0x000f280000300800 */
[----:B------:R-:W-:Y:S01]  /*1b4350*/  STL.64 [R1+0x38d0], R2 ;  /* 0x0038d00201007387 */ /* 0x000fe20000100a00 */
[----:B--2---:R-:W-:-:S05]  /*1b4360*/  IADD3 R24, P2, PT, R20, R21, RZ ;  /* 0x0000001514187210 */ /* 0x004fca0007f5e0ff */
[C---:B---3--:R-:W-:Y:S02]  /*1b4370*/  IMAD.X R25, R14.reuse, 0x1, R19, P2 ;  /* 0x000000010e197824 */ /* 0x048fe400010e0613 */
[----:B----4-:R-:W-:-:S05]  /*1b4380*/  IMAD.X R29, R14, 0x1, R18, P4 ;  /* 0x000000010e1d7824 */ /* 0x010fca00020e0612 */
        /* <DEDUP_REMOVED lines=12> */
[----:B------:R-:W-:-:S05]  /*1b4450*/  IADD3 R28, P4, PT, R20, R16, RZ ;  /* 0x00000010141c7210 */ /* 0x000fca0007f9e0ff */
[----:B--2---:R-:W-:Y:S01]  /*1b4460*/  IMAD.X R29, R19, 0x1, R14, P4 ;  /* 0x00000001131d7824 */ /* 0x004fe200020e060e */
[----:B---3--:R1:W-:Y:S04]  /*1b4470*/  STL.64 [R1+0x8450], R2 ;  /* 0x0084500201007387 */ /* 0x0083e80000100a00 */
[----:B------:R2:W-:Y:S01]  /*1b4480*/  STL.64 [R1+0x8458], R16 ;  /* 0x0084581001007387 */ /* 0x0005e20000100a00 */
[----:B-1----:R-:W-:-:S03]  /*1b4490*/  IADD3 R2, P3, PT, R20, R17, RZ ;  /* 0x0000001114027210 */ /* 0x002fc60007f7e0ff */
[----:B--2---:R0:W2:Y:S04]  /*1b44a0*/  LDL.64 R16, [R1+0x38b8] ;  /* 0x0038b80001107983 */ /* 0x0040a80000100a00 */
[----:B------:R1:W-:Y:S04]  /*1b44b0*/  STL.64 [R1+0x38b0], R28 ;  /* 0x0038b01c01007387 */ /* 0x0003e80000100a00 */
[----:B-1----:R-:W3:Y:S02]  /*1b44c0*/  LDL.LU.64 R28, [R1+0x8470] ;  /* 0x00847000011c7983 */ /* 0x002ee40000300a00 */
[----:B---3--:R-:W-:-:S05]  /*1b44d0*/  IADD3 R10, P4, PT, R20, R29, RZ ;  /* 0x0000001d140a7210 */ /* 0x008fca0007f9e0ff */
[----:B------:R1:W-:Y:S04]  /*1b44e0*/  STL [R1+0x38c8], R10 ;  /* 0x0038c80a01007387 */ /* 0x0003e80000100800 */
[----:B-1----:R-:W3:Y:S01]  /*1b44f0*/  LDL.LU.64 R10, [R1+0x8468] ;  /* 0x00846800010a7983 */ /* 0x002ee20000300a00 */
[----:B--2---:R-:W-:-:S03]  /*1b4500*/  IMAD.X R17, R19, 0x1, R24, P2 ;  /* 0x0000000113117824 */ /* 0x004fc600010e0618 */
[----:B------:R1:W-:Y:S01]  /*1b4510*/  STL.64 [R1+0x8440], R24 ;  /* 0x0084401801007387 */ /* 0x0003e20000100a00 */
[----:B------:R-:W-:-:S03]  /*1b4520*/  IADD3 R16, P2, PT, R20, R27, RZ ;  /* 0x0000001b14107210 */ /* 0x000fc60007f5e0ff */
[----:B-1----:R-:W2:Y:S04]  /*1b4530*/  LDL R25, [R1+0x17c] ;  /* 0x00017c0001197983 */ /* 0x002ea80000100800 */
[----:B------:R-:W-:Y:S04]  /*1b4540*/  STL [R1+0x38bc], R17 ;  /* 0x0038bc1101007387 */ /* 0x000fe80000100800 */
[----:B------:R-:W2:Y:S04]  /*1b4550*/  LDL.LU R20, [R1+0x8464] ;  /* 0x0084640001147983 */ /* 0x000ea80000300800 */
[----:B---3--:R1:W-:Y:S04]  /*1b4560*/  STL.64 [R1+0x8430], R10 ;  /* 0x0084300a01007387 */ /* 0x0083e80000100a00 */
[----:B-1----:R0:W3:Y:S04]  /*1b4570*/  LDL.64 R10, [R1+0x38c8] ;  /* 0x0038c800010a7983 */ /* 0x0020e80000100a00 */
[----:B------:R1:W-:Y:S04]  /*1b4580*/  STL.64 [R1+0x8438], R14 ;  /* 0x0084380e01007387 */ /* 0x0003e80000100a00 */
[----:B-1----:R-:W4:Y:S01]  /*1b4590*/  LDL R14, [R1+0x360] ;  /* 0x00036000010e7983 */ /* 0x002f220000100800 */
[----:B------:R-:W-:-:S03]  /*1b45a0*/  IMAD.X R3, R19, 0x1, R15, P3 ;  /* 0x0000000113037824 */ /* 0x000fc600018e060f */
[----:B------:R-:W-:Y:S04]  /*1b45b0*/  STL [R1+0x8448], R15 ;  /* 0x0084480f01007387 */ /* 0x000fe80000100800 */
[----:B------:R2:W-:Y:S01]  /*1b45c0*/  STL.64 [R1+0x38c0], R2 ;  /* 0x0038c00201007387 */ /* 0x0005e20000100a00 */
[----:B------:R-:W-:-:S03]  /*1b45d0*/  IMAD.X R17, R19, 0x1, R26, P2 ;  /* 0x0000000113117824 */ /* 0x000fc600010e061a */
[----:B------:R1:W-:Y:S01]  /*1b45e0*/  STL [R1+0x8428], R21 ;  /* 0x0084281501007387 */ /* 0x0003e20000100800 */
[----:B--2---:R-:W-:Y:S01]  /*1b45f0*/  IADD3 R2, P3, PT, R25, R20, RZ ;  /* 0x0000001419027210 */ /* 0x004fe20007f7e0ff */
[----:B---3--:R-:W-:Y:S01]  /*1b4600*/  IMAD.X R11, R19, 0x1, R28, P4 ;  /* 0x00000001130b7824 */ /* 0x008fe200020e061c */
[----:B------:R-:W-:Y:S02]  /*1b4610*/  IADD3 R24, P4, PT, R25, R21, RZ ;  /* 0x0000001519187210 */ /* 0x000fe40007f9e0ff */
[----:B-1----:R-:W2:Y:S04]  /*1b4620*/  LDL.LU R21, [R1+0x17c] ;  /* 0x00017c0001157983 */ /* 0x002ea80000300800 */
[----:B------:R-:W-:Y:S04]  /*1b4630*/  STL [R1+0x38cc], R11 ;  /* 0x0038cc0b01007387 */ /* 0x000fe80000100800 */
[----:B------:R-:W3:Y:S04]  /*1b4640*/  LDL.LU R19, [R1+0x8460] ;  /* 0x0084600001137983 */ /* 0x000ee80000300800 */
[----:B------:R1:W-:Y:S01]  /*1b4650*/  STL.64 [R1+0x3890], R16 ;  /* 0x0038901001007387 */ /* 0x0003e20000100a00 */
[----:B----4-:R-:W-:-:S03]  /*1b4660*/  IMAD.X R3, R14, 0x1, R18, P3 ;  /* 0x000000010e037824 */ /* 0x010fc600018e0612 */
[----:B-1----:R-:W2:Y:S04]  /*1b4670*/  LDL.LU.64 R16, [R1+0x8458] ;  /* 0x0084580001107983 */ /* 0x002ea80000300a00 */
[----:B------:R1:W-:Y:S04]  /*1b4680*/  STL.64 [R1+0x3898], R2 ;  /* 0x0038980201007387 */ /* 0x0003e80000100a00 */
[----:B-1----:R-:W4:Y:S04]  /*1b4690*/  LDL.LU.64 R2, [R1+0x8450] ;  /* 0x0084500001027983 */ /* 0x002f280000300a00 */
[----:B------:R1:W-:Y:S04]  /*1b46a0*/  STL [R1+0x8418], R18 ;  /* 0x0084181201007387 */ /* 0x0003e80000100800 */
[----:B-1----:R-:W3:Y:S01]  /*1b46b0*/  LDL.LU R18, [R1+0x360] ;  /* 0x0003600001127983 */ /* 0x002ee20000300800 */
[----:B--2---:R-:W-:-:S05]  /*1b46c0*/  IADD3 R14, P3, PT, R21, R16, RZ ;  /* 0x00000010150e7210 */ /* 0x004fca0007f7e0ff */
[----:B------:R-:W-:Y:S04]  /*1b46d0*/  STL [R1+0x3870], R14 ;  /* 0x0038700e01007387 */ /* 0x000fe80000100800 */
[----:B------:R0:W2:Y:S01]  /*1b46e0*/  LDL.LU R15, [R1+0x8448] ;  /* 0x00844800010f7983 */ /* 0x0000a20000300800 */
[----:B---3--:R-:W-:-:S05]  /*1b46f0*/  IMAD.X R25, R18, 0x1, R19, P4 ;  /* 0x0000000112197824 */ /* 0x008fca00020e0613 */
[----:B------:R1:W-:Y:S04]  /*1b4700*/  STL.64 [R1+0x38a0], R24 ;  /* 0x0038a01801007387 */ /* 0x0003e80000100a00 */
[----:B-1----:R-:W3:Y:S01]  /*1b4710*/  LDL.LU.64 R24, [R1+0x8440] ;  /* 0x0084400001187983 */ /* 0x002ee20000300a00 */
[----:B------:R-:W-:-:S05]  /*1b4720*/  IADD3 R10, P2, PT, R21, R23, RZ ;  /* 0x00000017150a7210 */ /* 0x000fca0007f5e0ff */
[----:B------:R-:W-:Y:S01]  /*1b4730*/  IMAD.X R11, R18, 0x1, R22, P2 ;  /* 0x00000001120b7824 */ /* 0x000fe200010e0616 */
[----:B---3--:R-:W-:-:S05]  /*1b4740*/  IADD3 R14, P4, PT, R21, R25, RZ ;  /* 0x00000019150e7210 */ /* 0x008fca0007f9e0ff */
[----:B------:R2:W-:Y:S04]  /*1b4750*/  STL [R1+0x3878], R14 ;  /* 0x0038780e01007387 */ /* 0x0005e80000100800 */
[----:B--2---:R-:W2:Y:S04]  /*1b4760*/  LDL.LU.64 R14, [R1+0x8438] ;  /* 0x00843800010e7983 */ /* 0x004ea80000300a00 */
[----:B------:R1:W-:Y:S04]  /*1b4770*/  STL.64 [R1+0x3868], R10 ;  /* 0x0038680a01007387 */ /* 0x0003e80000100a00 */
[----:B-1----:R-:W3:Y:S04]  /*1b4780*/  LDL.LU.64 R10, [R1+0x8430] ;  /* 0x00843000010a7983 */ /* 0x002ee80000300a00 */
[----:B------:R1:W-:Y:S04]  /*1b4790*/  STL.64 [R1+0x8420], R22 ;  /* 0x0084201601007387 */ /* 0x0003e80000100a00 */
[----:B-1----:R0:W2:Y:S04]  /*1b47a0*/  LDL.64 R22, [R1+0x3870] ;  /* 0x0038700001167983 */ /* 0x0020a80000100a00 */
[----:B--2---:R-:W2:Y:S04]  /*1b47b0*/  LDL.LU R23, [R1+0x1e0] ;  /* 0x0001e00001177983 */ /* 0x004ea80000300800 */
[----:B---3--:R-:W-:Y:S04]  /*1b47c0*/  STL.64 [R1+0x8408], R10 ;  /* 0x0084080a01007387 */ /* 0x008fe80000100a00 */
[----:B------:R1:W-:Y:S04]  /*1b47d0*/  STL.64 [R1+0x8410], R8 ;  /* 0x0084100801007387 */ /* 0x0003e80000100a00 */
[----:B-1----:R0:W2:Y:S01]  /*1b47e0*/  LDL.64 R8, [R1+0x3878] ;  /* 0x0038780001087983 */ /* 0x0020a20000100a00 */
[----:B------:R-:W-:Y:S01]  /*1b47f0*/  IADD3 R10, P2, PT, R21, R17, RZ ;  /* 0x00000011150a7210 */ /* 0x000fe20007f5e0ff */
[----:B--2---:R-:W-:-:S02]  /*1b4800*/  IMAD.MOV.U32 R9, RZ, RZ, R23 ;  /* 0x000000ffff097224 */ /* 0x004fc400078e0017 */
[----:B------:R-:W-:-:S05]  /*1b4810*/  IMAD.X R23, R18, 0x1, R14, P3 ;  /* 0x0000000112177824 */ /* 0x000fca00018e060e */
[----:B------:R1:W-:Y:S01]  /*1b4820*/  STL [R1+0x3874], R23 ;  /* 0x0038741701007387 */ /* 0x0003e20000100800 */
[C---:B------:R-:W-:Y:S01]  /*1b4830*/  IADD3 R22, P3, PT, R21.reuse, R29, RZ ;  /* 0x0000001d15167210 */ /* 0x040fe20007f7e0ff */
[----:B-1----:R-:W-:Y:S02]  /*1b4840*/  IMAD.MOV.U32 R23, RZ, RZ, R9 ;  /* 0x000000ffff177224 */ /* 0x002fe400078e0009 */
[----:B------:R-:W-:Y:S01]  /*1b4850*/  IMAD.X R9, R18, 0x1, R24, P4 ;  /* 0x0000000112097824 */ /* 0x000fe200020e0618 */
[----:B------:R-:W-:-:S04]  /*1b4860*/  IADD3 R8, P4, PT, R21, R27, RZ ;  /* 0x0000001b15087210 */ /* 0x000fc80007f9e0ff */
[----:B------:R1:W-:Y:S04]  /*1b4870*/  STL [R1+0x387c], R9 ;  /* 0x00387c0901007387 */ /* 0x0003e80000100800 */
[----:B------:R-:W2:Y:S04]  /*1b4880*/  LDL.LU R21, [R1+0x8428] ;  /* 0x0084280001157983 */ /* 0x000ea80000300800 */
[----:B-1----:R-:W3:Y:S01]  /*1b4890*/  LDL R9, [R1+0x180] ;  /* 0x0001800001097983 */ /* 0x002ee20000100800 */
[----:B------:R-:W-:-:S03]  /*1b48a0*/  IMAD.X R11, R18, 0x1, R15, P2 ;  /* 0x00000001120b7824 */ /* 0x000fc600010e060f */
[----:B------:R-:W-:Y:S04]  /*1b48b0*/  STL.64 [R1+0x8400], R14 ;  /* 0x0084000e01007387 */ /* 0x000fe80000100a00 */
[----:B------:R1:W-:Y:S02]  /*1b48c0*/  STL.64 [R1+0x3880], R10 ;  /* 0x0038800a01007387 */ /* 0x0003e40000100a00 */
[----:B-1----:R-:W-:Y:S02]  /*1b48d0*/  IMAD.MOV.U32 R11, RZ, RZ, R23 ;  /* 0x000000ffff0b7224 */ /* 0x002fe400078e0017 */
[----:B------:R-:W-:-:S05]  /*1b48e0*/  IMAD.X R23, R18, 0x1, R28, P3 ;  /* 0x0000000112177824 */ /* 0x000fca00018e061c */
[----:B------:R1:W-:Y:S04]  /*1b48f0*/  STL.64 [R1+0x3888], R22 ;  /* 0x0038881601007387 */ /* 0x0003e80000100a00 */
[----:B-1----:R-:W4:Y:S04]  /*1b4900*/  LDL.LU.64 R22, [R1+0x8420] ;  /* 0x0084200001167983 */ /* 0x002f280000300a00 */
[----:B------:R-:W4:Y:S04]  /*1b4910*/  LDL R15, [R1+0x35c] ;  /* 0x00035c00010f7983 */ /* 0x000f280000100800 */
[----:B--2---:R1:W-:Y:S01]  /*1b4920*/  STL.64 [R1+0x83e8], R20 ;  /* 0x0083e81401007387 */ /* 0x0043e20000100a00 */
[----:B---3--:R-:W-:-:S02]  /*1b4930*/  IADD3 R10, P2, PT, R9, R20, RZ ;  /* 0x00000014090a7210 */ /* 0x008fc40007f5e0ff */
[----:B------:R-:W-:Y:S01]  /*1b4940*/  IADD3 R14, P3, PT, R9, R21, RZ ;  /* 0x00000015090e7210 */ /* 0x000fe20007f7e0ff */
[----:B------:R-:W-:Y:S02]  /*1b4950*/  IMAD.X R9, R18, 0x1, R26, P4 ;  /* 0x0000000112097824 */ /* 0x000fe400020e061a */
[----:B------:R-:W4:Y:S01]  /*1b4960*/  LDL.LU R18, [R1+0x8418] ;  /* 0x0084180001127983 */ /* 0x000f220000300800 */
[----:B-1----:R-:W-:-:S03]  /*1b4970*/  IMAD.MOV.U32 R21, RZ, RZ, R11 ;  /* 0x000000ffff157224 */ /* 0x002fc600078e000b */
[----:B------:R1:W-:Y:S04]  /*1b4980*/  STL.64 [R1+0x3850], R8 ;  /* 0x0038500801007387 */ /* 0x0003e80000100a00 */
[----:B-1----:R-:W2:Y:S04]  /*1b4990*/  LDL.LU.64 R8, [R1+0x8410] ;  /* 0x0084100001087983 */ /* 0x002ea80000300a00 */
[----:B------:R1:W-:Y:S04]  /*1b49a0*/  STL [R1+0x83f0], R26 ;  /* 0x0083f01a01007387 */ /* 0x0003e80000100800 */
[----:B-1----:R-:W3:Y:S01]  /*1b49b0*/  LDL.LU R26, [R1+0x180] ;  /* 0x00018000011a7983 */ /* 0x002ee20000300800 */
[----:B----4-:R-:W-:-:S05]  /*1b49c0*/  IMAD.X R11, R15, 0x1, R18, P2 ;  /* 0x000000010f0b7824 */ /* 0x010fca00010e0612 */
[----:B------:R1:W-:Y:S04]  /*1b49d0*/  STL.64 [R1+0x3858], R10 ;  /* 0x0038580a01007387 */ /* 0x0003e80000100a00 */
[----:B-1----:R-:W4:Y:S01]  /*1b49e0*/  LDL.LU.64 R10, [R1+0x8408] ;  /* 0x00840800010a7983 */ /* 0x002f220000300a00 */
[----:B------:R-:W-:-:S03]  /*1b49f0*/  IMAD.X R15, R15, 0x1, R19, P3 ;  /* 0x000000010f0f7824 */ /* 0x000fc600018e0613 */
[----:B----4-:R3:W-:Y:S04]  /*1b4a00*/  STL.64 [R1+0x83f8], R10 ;  /* 0x0083f80a01007387 */ /* 0x0107e80000100a00 */
[----:B------:R1:W-:Y:S01]  /*1b4a10*/  STL.64 [R1+0x3860], R14 ;  /* 0x0038600e01007387 */ /* 0x0003e20000100a00 */
[----:B---3--:R-:W-:-:S05]  /*1b4a20*/  IADD3 R10, P2, PT, R26, R16, RZ ;  /* 0x000000101a0a7210 */ /* 0x008fca0007f5e0ff */
[----:B------:R-:W-:Y:S04]  /*1b4a30*/  STL [R1+0x3840], R10 ;  /* 0x0038400a01007387 */ /* 0x000fe80000100800 */
[----:B-1----:R-:W3:Y:S04]  /*1b4a40*/  LDL.LU.64 R14, [R1+0x8400] ;  /* 0x00840000010e7983 */ /* 0x002ee80000300a00 */
[----:B------:R1:W-:Y:S04]  /*1b4a50*/  STL [R1+0x83d8], R19 ;  /* 0x0083d81301007387 */ /* 0x0003e80000100800 */
[----:B-1----:R-:W4:Y:S01]  /*1b4a60*/  LDL.LU R19, [R1+0x35c] ;  /* 0x00035c0001137983 */ /* 0x002f220000300800 */
[----:B------:R-:W-:Y:S01]  /*1b4a70*/  IADD3 R20, P4, PT, R26, R23, RZ ;  /* 0x000000171a147210 */ /* 0x000fe20007f9e0ff */
[----:B------:R-:W-:-:S02]  /*1b4a80*/  IMAD.MOV.U32 R11, RZ, RZ, R21 ;  /* 0x000000ffff0b7224 */ /* 0x000fc400078e0015 */
[----:B------:R1:W-:Y:S02]  /*1b4a90*/  STL.64 [R1+0x83e0], R22 ;  /* 0x0083e01601007387 */ /* 0x0003e40000100a00 */
[----:B----4-:R-:W-:Y:S02]  /*1b4aa0*/  IMAD.X R21, R19, 0x1, R22, P4 ;  /* 0x0000000113157824 */ /* 0x010fe400020e0616 */
[----:B-1----:R0:W4:Y:S04]  /*1b4ab0*/  LDL.64 R22, [R1+0x3840] ;  /* 0x0038400001167983 */ /* 0x0021280000100a00 */
[----:B------:R1:W-:Y:S01]  /*1b4ac0*/  STL.64 [R1+0x3838], R20 ;  /* 0x0038381401007387 */ /* 0x0003e20000100a00 */
[----:B------:R-:W-:-:S03]  /*1b4ad0*/  IADD3 R10, P3, PT, R26, R25, RZ ;  /* 0x000000191a0a7210 */ /* 0x000fc60007f7e0ff */
[----:B------:R0:W-:Y:S01]  /*1b4ae0*/  STL.64 [R1+0x83c8], R2 ;  /* 0x0083c80201007387 */ /* 0x0001e20000100a00 */
[----:B-1----:R-:W-:-:S03]  /*1b4af0*/  IADD3 R20, P4, PT, R26, R17, RZ ;  /* 0x000000111a147210 */ /* 0x002fc60007f9e0ff */
[----:B0-----:R-:W2:Y:S04]  /*1b4b00*/  LDL R3, [R1+0x184] ;  /* 0x0001840001037983 */ /* 0x001ea80000100800 */
[----:B------:R-:W-:Y:S01]  /*1b4b10*/  STL.64 [R1+0x83d0], R16 ;  /* 0x0083d01001007387 */ /* 0x000fe20000100a00 */
[C---:B---3--:R-:W-:Y:S02]  /*1b4b20*/  IMAD.X R21, R19.reuse, 0x1, R15, P4 ;  /* 0x0000000113157824 */ /* 0x048fe400020e060f */
[----:B----4-:R-:W-:-:S05]  /*1b4b30*/  IMAD.X R23, R19, 0x1, R14, P2 ;  /* 0x0000000113177824 */ /* 0x010fca00010e060e */
[----:B------:R0:W-:Y:S01]  /*1b4b40*/  STL [R1+0x3844], R23 ;  /* 0x0038441701007387 */ /* 0x0001e20000100800 */
[C---:B------:R-:W-:Y:S01]  /*1b4b50*/  IADD3 R22, P2, PT, R26.reuse, R29, RZ ;  /* 0x0000001d1a167210 */ /* 0x040fe20007f5e0ff */
[----:B0-----:R-:W-:Y:S02]  /*1b4b60*/  IMAD.MOV.U32 R23, RZ, RZ, R11 ;  /* 0x000000ffff177224 */ /* 0x001fe400078e000b */
[----:B------:R-:W-:Y:S01]  /*1b4b70*/  IMAD.X R11, R19, 0x1, R24, P3 ;  /* 0x00000001130b7824 */ /* 0x000fe200018e0618 */
[----:B------:R-:W-:-:S04]  /*1b4b80*/  IADD3 R16, P3, PT, R26, R27, RZ ;  /* 0x0000001b1a107210 */ /* 0x000fc80007f7e0ff */
[----:B------:R0:W-:Y:S04]  /*1b4b90*/  STL.64 [R1+0x3848], R10 ;  /* 0x0038480a01007387 */ /* 0x0001e80000100a00 */
[----:B0-----:R-:W3:Y:S04]  /*1b4ba0*/  LDL.LU.64 R10, [R1+0x83f8] ;  /* 0x0083f800010a7983 */ /* 0x001ee80000300a00 */
[----:B------:R-:W4:Y:S04]  /*1b4bb0*/  LDL.LU R26, [R1+0x83f0] ;  /* 0x0083f000011a7983 */ /* 0x000f280000300800 */
[----:B------:R0:W-:Y:S04]  /*1b4bc0*/  STL.64 [R1+0x3828], R20 ;  /* 0x0038281401007387 */ /* 0x0001e80000100a00 */
[----:B0-----:R-:W2:Y:S04]  /*1b4bd0*/  LDL.LU.64 R20, [R1+0x83e8] ;  /* 0x0083e80001147983 */ /* 0x001ea80000300a00 */
[----:B------:R-:W-:Y:S01]  /*1b4be0*/  STL.64 [R1+0x83c0], R14 ;  /* 0x0083c00e01007387 */ /* 0x000fe20000100a00 */
[----:B--2---:R-:W-:Y:S01]  /*1b4bf0*/  IADD3 R2, P4, PT, R3, R20, RZ ;  /* 0x0000001403027210 */ /* 0x004fe20007f9e0ff */
[----:B------:R-:W-:-:S02]  /*1b4c00*/  IMAD.MOV.U32 R3, RZ, RZ, R23 ;  /* 0x000000ffff037224 */ /* 0x000fc400078e0017 */
[----:B------:R-:W-:-:S05]  /*1b4c10*/  IMAD.X R23, R19, 0x1, R28, P2 ;  /* 0x0000000113177824 */ /* 0x000fca00010e061c */
[----:B------:R0:W-:Y:S04]  /*1b4c20*/  STL.64 [R1+0x3830], R22 ;  /* 0x0038301601007387 */ /* 0x0001e80000100a00 */
[----:B0-----:R-:W2:Y:S04]  /*1b4c30*/  LDL.LU.64 R22, [R1+0x83e0] ;  /* 0x0083e00001167983 */ /* 0x001ea80000300a00 */
[----:B------:R0:W-:Y:S04]  /*1b4c40*/  STL [R1+0x83b0], R28 ;  /* 0x0083b01c01007387 */ /* 0x0001e80000100800 */
[----:B0-----:R-:W2:Y:S04]  /*1b4c50*/  LDL.LU R28, [R1+0x184] ;  /* 0x00018400011c7983 */ /* 0x001ea80000300800 */
[----:B------:R-:W2:Y:S01]  /*1b4c60*/  LDL R15, [R1+0x358] ;  /* 0x00035800010f7983 */ /* 0x000ea20000100800 */
[----:B----4-:R-:W-:-:S03]  /*1b4c70*/  IMAD.X R17, R19, 0x1, R26, P3 ;  /* 0x0000000113117824 */ /* 0x010fc600018e061a */
[----:B------:R-:W-:Y:S04]  /*1b4c80*/  STL.64 [R1+0x83a0], R20 ;  /* 0x0083a01401007387 */ /* 0x000fe80000100a00 */
[----:B------:R-:W4:Y:S04]  /*1b4c90*/  LDL.LU R19, [R1+0x83d8] ;  /* 0x0083d80001137983 */ /* 0x000f280000300800 */
[----:B------:R0:W-:Y:S04]  /*1b4ca0*/  STL.64 [R1+0x3810], R16 ;  /* 0x0038101001007387 */ /* 0x0001e80000100a00 */
[----:B0-----:R-:W3:Y:S04]  /*1b4cb0*/  LDL.LU.64 R16, [R1+0x83d0] ;  /* 0x0083d00001107983 */ /* 0x001ee80000300a00 */
[----:B------:R0:W-:Y:S02]  /*1b4cc0*/  STL.64 [R1+0x83b8], R26 ;  /* 0x0083b81a01007387 */ /* 0x0001e40000100a00 */
[----:B0-----:R-:W-:-:S02]  /*1b4cd0*/  IMAD.MOV.U32 R26, RZ, RZ, R3 ;  /* 0x000000ffff1a7224 */ /* 0x001fc400078e0003 */
[----:B--2---:R-:W-:-:S05]  /*1b4ce0*/  IMAD.X R3, R15, 0x1, R18, P4 ;  /* 0x000000010f037824 */ /* 0x004fca00020e0612 */
[----:B------:R0:W-:Y:S04]  /*1b4cf0*/  STL.64 [R1+0x3818], R2 ;  /* 0x0038180201007387 */ /* 0x0001e80000100a00 */
[----:B0-----:R-:W2:Y:S01]  /*1b4d00*/  LDL.LU.64 R2, [R1+0x83c8] ;  /* 0x0083c80001027983 */ /* 0x001ea20000300a00 */
[----:B------:R-:W-:-:S05]  /*1b4d10*/  IADD3 R14, P2, PT, R28, R21, RZ ;  /* 0x000000151c0e7210 */ /* 0x000fca0007f5e0ff */
[----:B----4-:R-:W-:Y:S01]  /*1b4d20*/  IMAD.X R15, R15, 0x1, R19, P2 ;  /* 0x000000010f0f7824 */ /* 0x010fe200010e0613 */
[----:B--2---:R0:W-:Y:S04]  /*1b4d30*/  STL.64 [R1+0x83a8], R2 ;  /* 0x0083a80201007387 */ /* 0x0041e80000100a00 */
[----:B------:R1:W-:Y:S01]  /*1b4d40*/  STL.64 [R1+0x3820], R14 ;  /* 0x0038200e01007387 */ /* 0x0003e20000100a00 */
[----:B0-----:R-:W-:Y:S01]  /*1b4d50*/  IMAD.MOV.U32 R2, RZ, RZ, R26 ;  /* 0x000000ffff027224 */ /* 0x001fe200078e001a */
[----:B---3--:R-:W-:-:S05]  /*1b4d60*/  IADD3 R26, P4, PT, R28, R16, RZ ;  /* 0x000000101c1a7210 */ /* 0x008fca0007f9e0ff */
[----:B------:R-:W-:Y:S04]  /*1b4d70*/  STL [R1+0x37f0], R26 ;  /* 0x0037f01a01007387 */ /* 0x000fe80000100800 */
[----:B-1----:R-:W2:Y:S04]  /*1b4d80*/  LDL.LU.64 R14, [R1+0x83c0] ;  /* 0x0083c000010e7983 */ /* 0x002ea80000300a00 */
[----:B------:R0:W-:Y:S04]  /*1b4d90*/  STL [R1+0x8388], R19 ;  /* 0x0083881301007387 */ /* 0x0001e80000100800 */
[----:B0-----:R-:W3:Y:S01]  /*1b4da0*/  LDL.LU R19, [R1+0x358] ;  /* 0x0003580001137983 */ /* 0x001ee20000300800 */
[----:B------:R-:W-:-:S03]  /*1b4db0*/  IADD3 R20, P3, PT, R28, R23, RZ ;  /* 0x000000171c147210 */ /* 0x000fc60007f7e0ff */
[----:B------:R-:W-:Y:S04]  /*1b4dc0*/  STL.64 [R1+0x8390], R22 ;  /* 0x0083901601007387 */ /* 0x000fe80000100a00 */
[----:B------:R0:W-:Y:S01]  /*1b4dd0*/  STL [R1+0x8398], R23 ;  /* 0x0083981701007387 */ /* 0x0001e20000100800 */
[----:B---3--:R-:W-:-:S03]  /*1b4de0*/  IMAD.X R21, R19, 0x1, R22, P3 ;  /* 0x0000000113157824 */ /* 0x008fc600018e0616 */
[----:B0-----:R0:W2:Y:S01]  /*1b4df0*/  LDL.64 R22, [R1+0x37f0] ;  /* 0x0037f00001167983 */ /* 0x0010a20000100a00 */
[----:B------:R-:W-:-:S03]  /*1b4e00*/  IADD3 R26, P2, PT, R28, R25, RZ ;  /* 0x000000191c1a7210 */ /* 0x000fc60007f5e0ff */
[----:B------:R1:W-:Y:S04]  /*1b4e10*/  STL.64 [R1+0x37e8], R20 ;  /* 0x0037e81401007387 */ /* 0x0003e80000100a00 */
[----:B------:R3:W-:Y:S01]  /*1b4e20*/  STL.64 [R1+0x8380], R16 ;  /* 0x0083801001007387 */ /* 0x0007e20000100a00 */
[C---:B------:R-:W-:Y:S01]  /*1b4e30*/  IMAD.X R27, R19.reuse, 0x1, R24, P2 ;  /* 0x00000001131b7824 */ /* 0x040fe200010e0618 */
[----:B-1----:R-:W-:Y:S02]  /*1b4e40*/  IADD3 R20, P3, PT, R28, R17, RZ ;  /* 0x000000111c147210 */ /* 0x002fe40007f7e0ff */
[----:B---3--:R-:W3:Y:S01]  /*1b4e50*/  LDL R17, [R1+0x188] ;  /* 0x0001880001117983 */ /* 0x008ee20000100800 */
[----:B--2---:R-:W-:-:S05]  /*1b4e60*/  IMAD.X R23, R19, 0x1, R14, P4 ;  /* 0x0000000113177824 */ /* 0x004fca00020e060e */
[----:B------:R-:W-:Y:S04]  /*1b4e70*/  STL [R1+0x37f4], R23 ;  /* 0x0037f41701007387 */ /* 0x000fe80000100800 */
[----:B------:R1:W-:Y:S04]  /*1b4e80*/  STL.64 [R1+0x37f8], R26 ;  /* 0x0037f81a01007387 */ /* 0x0003e80000100a00 */
[----:B-1----:R-:W2:Y:S01]  /*1b4e90*/  LDL.LU.64 R26, [R1+0x83b8] ;  /* 0x0083b800011a7983 */ /* 0x002ea20000300a00 */
[----:B------:R-:W-:Y:S01]  /*1b4ea0*/  IMAD.MOV.U32 R16, RZ, RZ, R2 ;  /* 0x000000ffff107224 */ /* 0x000fe200078e0002 */
[----:B------:R-:W-:-:S02]  /*1b4eb0*/  IADD3 R22, P4, PT, R28, R29, RZ ;  /* 0x0000001d1c167210 */ /* 0x000fc40007f9e0ff */
[----:B------:R-:W-:Y:S01]  /*1b4ec0*/  STL.64 [R1+0x8378], R24 ;  /* 0x0083781801007387 */ /* 0x000fe20000100a00 */
[----:B--2---:R-:W-:-:S03]  /*1b4ed0*/  IADD3 R2, P2, PT, R28, R27, RZ ;  /* 0x0000001b1c027210 */ /* 0x004fc60007f5e0ff */
[----:B------:R-:W2:Y:S04]  /*1b4ee0*/  LDL.LU R28, [R1+0x83b0] ;  /* 0x0083b000011c7983 */ /* 0x000ea80000300800 */
[----:B------:R1:W-:Y:S04]  /*1b4ef0*/  STL [R1+0x37d0], R2 ;  /* 0x0037d00201007387 */ /* 0x0003e80000100800 */
[----:B-1----:R-:W4:Y:S01]  /*1b4f00*/  LDL.LU.64 R2, [R1+0x83a8] ;  /* 0x0083a80001027983 */ /* 0x002f220000300a00 */
[----:B------:R-:W-:-:S05]  /*1b4f10*/  IMAD.X R21, R19, 0x1, R15, P3 ;  /* 0x0000000113157824 */ /* 0x000fca00018e060f */
[----:B------:R1:W-:Y:S04]  /*1b4f20*/  STL.64 [R1+0x3800], R20 ;  /* 0x0038001401007387 */ /* 0x0003e80000100a00 */
[----:B-1----:R-:W3:Y:S01]  /*1b4f30*/  LDL.LU.64 R20, [R1+0x83a0] ;  /* 0x0083a00001147983 */ /* 0x002ee20000300a00 */
[----:B--2---:R-:W-:-:S03]  /*1b4f40*/  IMAD.X R23, R19, 0x1, R28, P4 ;  /* 0x0000000113177824 */ /* 0x004fc600020e061c */
[----:B----4-:R1:W-:Y:S04]  /*1b4f50*/  STL.64 [R1+0x8370], R2 ;  /* 0x0083700201007387 */ /* 0x0103e80000100a00 */
[----:B-1----:R0:W2:Y:S04]  /*1b4f60*/  LDL.64 R2, [R1+0x37d0] ;  /* 0x0037d00001027983 */ /* 0x0020a80000100a00 */
[----:B------:R-:W-:Y:S04]  /*1b4f70*/  STL.64 [R1+0x8368], R14 ;  /* 0x0083680e01007387 */ /* 0x000fe80000100a00 */
[----:B------:R1:W-:Y:S04]  /*1b4f80*/  STL.64 [R1+0x3808], R22 ;  /* 0x0038081601007387 */ /* 0x0003e80000100a00 */
[----:B-1----:R0:W4:Y:S04]  /*1b4f90*/  LDL.LU R23, [R1+0x8398] ;  /* 0x0083980001177983 */ /* 0x0021280000300800 */
[----:B------:R1:W-:Y:S04]  /*1b4fa0*/  STL [R1+0x8358], R28 ;  /* 0x0083581c01007387 */ /* 0x0003e80000100800 */
[----:B-1----:R-:W2:Y:S01]  /*1b4fb0*/  LDL.LU R28, [R1+0x188] ;  /* 0x00018800011c7983 */ /* 0x002ea20000300800 */
[----:B------:R-:W-:Y:S01]  /*1b4fc0*/  IMAD.MOV.U32 R14, RZ, RZ, R16 ;  /* 0x000000ffff0e7224 */ /* 0x000fe200078e0010 */
[----:B---3--:R-:W-:-:S02]  /*1b4fd0*/  IADD3 R16, P3, PT, R17, R20, RZ ;  /* 0x0000001411107210 */ /* 0x008fc40007f7e0ff */
[----:B--2---:R-:W-:-:S05]  /*1b4fe0*/  IADD3 R22, P4, PT, R28, R21, RZ ;  /* 0x000000151c167210 */ /* 0x004fca0007f9e0ff */
[----:B------:R4:W-:Y:S04]  /*1b4ff0*/  STL [R1+0x37e0], R22 ;  /* 0x0037e01601007387 */ /* 0x0009e80000100800 */
[----:B----4-:R-:W2:Y:S04]  /*1b5000*/  LDL.LU.64 R22, [R1+0x8390] ;  /* 0x0083900001167983 */ /* 0x010ea80000300a00 */
[----:B------:R1:W-:Y:S04]  /*1b5010*/  STL.64 [R1+0x8360], R20 ;  /* 0x0083601401007387 */ /* 0x0003e80000100a00 */
[----:B-1----:R0:W3:Y:S01]  /*1b5020*/  LDL.64 R20, [R1+0x37e0] ;  /* 0x0037e00001147983 */ /* 0x0020e20000100a00 */
[----:B------:R-:W-:-:S03]  /*1b5030*/  IMAD.X R3, R19, 0x1, R26, P2 ;  /* 0x0000000113037824 */ /* 0x000fc600010e061a */
[----:B---3--:R-:W3:Y:S04]  /*1b5040*/  LDL R21, [R1+0x354] ;  /* 0x0003540001157983 */ /* 0x008ee80000100800 */
[----:B------:R-:W4:Y:S04]  /*1b5050*/  LDL.LU R19, [R1+0x8388] ;  /* 0x0083880001137983 */ /* 0x000f280000300800 */
[----:B------:R-:W-:Y:S01]  /*1b5060*/  STL [R1+0x37d4], R3 ;  /* 0x0037d40301007387 */ /* 0x000fe20000100800 */
[----:B---3--:R-:W-:-:S05]  /*1b5070*/  IMAD.X R17, R21, 0x1, R18, P3 ;  /* 0x0000000115117824 */ /* 0x008fca00018e0612 */
[----:B------:R1:W-:Y:S04]  /*1b5080*/  STL.64 [R1+0x37d8], R16 ;  /* 0x0037d81001007387 */ /* 0x0003e80000100a00 */
[----:B-1----:R-:W3:Y:S01]  /*1b5090*/  LDL.LU.64 R16, [R1+0x8380] ;  /* 0x0083800001107983 */ /* 0x002ee20000300a00 */
[----:B----4-:R-:W-:Y:S01]  /*1b50a0*/  IMAD.X R21, R21, 0x1, R19, P4 ;  /* 0x0000000115157824 */ /* 0x010fe200020e0613 */
[----:B---3--:R-:W-:-:S05]  /*1b50b0*/  IADD3 R24, P3, PT, R28, R16, RZ ;  /* 0x000000101c187210 */ /* 0x008fca0007f7e0ff */
[----:B------:R1:W-:Y:S04]  /*1b50c0*/  STL [R1+0x37b0], R24 ;  /* 0x0037b01801007387 */ /* 0x0003e80000100800 */
[----:B-1----:R-:W3:Y:S04]  /*1b50d0*/  LDL.LU.64 R24, [R1+0x8378] ;  /* 0x0083780001187983 */ /* 0x002ee80000300a00 */
[----:B------:R1:W-:Y:S04]  /*1b50e0*/  STL [R1+0x8348], R19 ;  /* 0x0083481301007387 */ /* 0x0003e80000100800 */
[----:B-1----:R-:W4:Y:S01]  /*1b50f0*/  LDL.LU R19, [R1+0x354] ;  /* 0x0003540001137983 */ /* 0x002f220000300800 */
[----:B--2---:R-:W-:-:S03]  /*1b5100*/  IADD3 R2, P2, PT, R28, R23, RZ ;  /* 0x000000171c027210 */ /* 0x004fc60007f5e0ff */
[----:B------:R1:W-:Y:S02]  /*1b5110*/  STL [R1+0x37e4], R21 ;  /* 0x0037e41501007387 */ /* 0x0003e40000100800 */
[----:B-1----:R-:W-:Y:S02]  /*1b5120*/  IMAD.MOV.U32 R21, RZ, RZ, R14 ;  /* 0x000000ffff157224 */ /* 0x002fe400078e000e */
[----:B----4-:R-:W-:Y:S01]  /*1b5130*/  IMAD.X R3, R19, 0x1, R22, P2 ;  /* 0x0000000113037824 */ /* 0x010fe200010e0616 */
[----:B------:R-:W-:-:S04]  /*1b5140*/  IADD3 R14, P2, PT, R28, R17, RZ ;  /* 0x000000111c0e7210 */ /* 0x000fc80007f5e0ff */
[----:B------:R1:W-:Y:S04]  /*1b5150*/  STL.64 [R1+0x37a8], R2 ;  /* 0x0037a80201007387 */ /* 0x0003e80000100a00 */
[----:B-1----:R-:W2:Y:S04]  /*1b5160*/  LDL.LU.64 R2, [R1+0x8370] ;  /* 0x0083700001027983 */ /* 0x002ea80000300a00 */
[----:B------:R1:W-:Y:S04]  /*1b5170*/  STL.64 [R1+0x8350], R22 ;  /* 0x0083501601007387 */ /* 0x0003e80000100a00 */
[----:B-1----:R0:W4:Y:S04]  /*1b5180*/  LDL.64 R22, [R1+0x37b0] ;  /* 0x0037b00001167983 */ /* 0x0021280000100a00 */
[----:B------:R1:W-:Y:S04]  /*1b5190*/  STL [R1+0x37c0], R14 ;  /* 0x0037c00e01007387 */ /* 0x0003e80000100800 */
[----:B-1----:R-:W4:Y:S01]  /*1b51a0*/  LDL.LU.64 R14, [R1+0x8368] ;  /* 0x00836800010e7983 */ /* 0x002f220000300a00 */
[----:B---3--:R-:W-:-:S03]  /*1b51b0*/  IADD3 R20, P4, PT, R28, R25, RZ ;  /* 0x000000191c147210 */ /* 0x008fc60007f9e0ff */
[----:B------:R1:W-:Y:S02]  /*1b51c0*/  STL.64 [R1+0x8340], R16 ;  /* 0x0083401001007387 */ /* 0x0003e40000100a00 */
[----:B-1----:R-:W-:Y:S02]  /*1b51d0*/  IMAD.MOV.U32 R17, RZ, RZ, R21 ;  /* 0x000000ffff117224 */ /* 0x002fe400078e0015 */
[C---:B------:R-:W-:Y:S01]  /*1b51e0*/  IMAD.X R21, R19.reuse, 0x1, R24, P4 ;  /* 0x0000000113157824 */ /* 0x040fe200020e0618 */
[----:B------:R-:W-:Y:S01]  /*1b51f0*/  IADD3 R16, P4, PT, R28, R27, RZ ;  /* 0x0000001b1c107210 */ /* 0x000fe20007f9e0ff */
[----:B----4-:R-:W-:-:S05]  /*1b5200*/  IMAD.X R23, R19, 0x1, R14, P3 ;  /* 0x0000000113177824 */ /* 0x010fca00018e060e */
[----:B------:R1:W-:Y:S04]  /*1b5210*/  STL [R1+0x37b4], R23 ;  /* 0x0037b41701007387 */ /* 0x0003e80000100800 */
[----:B-1----:R-:W3:Y:S04]  /*1b5220*/  LDL R23, [R1+0x18c] ;  /* 0x00018c0001177983 */ /* 0x002ee80000100800 */
[----:B------:R1:W-:Y:S01]  /*1b5230*/  STL.64 [R1+0x37b8], R20 ;  /* 0x0037b81401007387 */ /* 0x0003e20000100a00 */
[----:B------:R-:W-:-:S03]  /*1b5240*/  IADD3 R22, P3, PT, R28, R29, RZ ;  /* 0x0000001d1c167210 */ /* 0x000fc60007f7e0ff */
[----:B-1----:R-:W3:Y:S04]  /*1b5250*/  LDL.LU.64 R20, [R1+0x8360] ;  /* 0x0083600001147983 */ /* 0x002ee80000300a00 */
[----:B------:R1:W-:Y:S04]  /*1b5260*/  STL.64 [R1+0x8338], R24 ;  /* 0x0083381801007387 */ /* 0x0003e80000100a00 */
[----:B-1----:R0:W4:Y:S04]  /*1b5270*/  LDL.64 R24, [R1+0x37c0] ;  /* 0x0037c00001187983 */ /* 0x0021280000100a00 */
[----:B------:R-:W2:Y:S04]  /*1b5280*/  LDL.LU R28, [R1+0x8358] ;  /* 0x00835800011c7983 */ /* 0x000ea80000300800 */
[----:B------:R-:W-:Y:S01]  /*1b5290*/  STL.64 [R1+0x8330], R14 ;  /* 0x0083300e01007387 */ /* 0x000fe20000100a00 */
[----:B----4-:R-:W-:-:S04]  /*1b52a0*/  IMAD.MOV.U32 R25, RZ, RZ, R17 ;  /* 0x000000ffff197224 */ /* 0x010fc800078e0011 */
[----:B------:R-:W-:Y:S02]  /*1b52b0*/  IMAD.MOV.U32 R17, RZ, RZ, R25 ;  /* 0x000000ffff117224 */ /* 0x000fe400078e0019 */
[----:B------:R-:W-:Y:S01]  /*1b52c0*/  IMAD.X R25, R19, 0x1, R15, P2 ;  /* 0x0000000113197824 */ /* 0x000fe200010e060f */
[----:B---3--:R-:W-:Y:S01]  /*1b52d0*/  IADD3 R24, P2, PT, R23, R20, RZ ;  /* 0x0000001417187210 */ /* 0x008fe20007f5e0ff */
[----:B--2---:R-:W-:-:S03]  /*1b52e0*/  IMAD.X R23, R19, 0x1, R28, P3 ;  /* 0x0000000113177824 */ /* 0x004fc600018e061c */
[----:B------:R1:W-:Y:S04]  /*1b52f0*/  STL [R1+0x37c4], R25 ;  /* 0x0037c41901007387 */ /* 0x0003e80000100800 */
[----:B-1----:R-:W2:Y:S04]  /*1b5300*/  LDL R25, [R1+0x350] ;  /* 0x0003500001197983 */ /* 0x002ea80000100800 */
[----:B------:R1:W-:Y:S04]  /*1b5310*/  STL.64 [R1+0x37c8], R22 ;  /* 0x0037c81601007387 */ /* 0x0003e80000100a00 */
[----:B-1----:R-:W3:Y:S04]  /*1b5320*/  LDL.LU.64 R22, [R1+0x8350] ;  /* 0x0083500001167983 */ /* 0x002ee80000300a00 */
[----:B------:R1:W-:Y:S04]  /*1b5330*/  STL [R1+0x8318], R28 ;  /* 0x0083181c01007387 */ /* 0x0003e80000100800 */
[----:B-1----:R-:W4:Y:S04]  /*1b5340*/  LDL.LU R28, [R1+0x18c] ;  /* 0x00018c00011c7983 */ /* 0x002f280000300800 */
[----:B------:R1:W-:Y:S01]  /*1b5350*/  STL.64 [R1+0x8310], R20 ;  /* 0x0083101401007387 */ /* 0x0003e20000100a00 */
[----:B----4-:R-:W-:Y:S01]  /*1b5360*/  IADD3 R14, P3, PT, R28, R21, RZ ;  /* 0x000000151c0e7210 */ /* 0x010fe20007f7e0ff */
[----:B-1----:R-:W-:-:S02]  /*1b5370*/  IMAD.MOV.U32 R21, RZ, RZ, R17 ;  /* 0x000000ffff157224 */ /* 0x002fc400078e0011 */
[----:B------:R-:W-:Y:S02]  /*1b5380*/  IMAD.X R17, R19, 0x1, R26, P4 ;  /* 0x0000000113117824 */ /* 0x000fe400020e061a */
[----:B------:R-:W-:Y:S04]  /*1b5390*/  STL [R1+0x37a0], R14 ;  /* 0x0037a00e01007387 */ /* 0x000fe80000100800 */
[----:B------:R-:W4:Y:S04]  /*1b53a0*/  LDL.LU R19, [R1+0x8348] ;  /* 0x0083480001137983 */ /* 0x000f280000300800 */
[----:B------:R1:W-:Y:S04]  /*1b53b0*/  STL.64 [R1+0x3790], R16 ;  /* 0x0037901001007387 */ /* 0x0003e80000100a00 */
[----:B-1----:R-:W3:Y:S01]  /*1b53c0*/  LDL.LU.64 R16, [R1+0x8340] ;  /* 0x0083400001107983 */ /* 0x002ee20000300a00 */
[----:B--2---:R-:W-:-:S03]  /*1b53d0*/  IMAD.X R25, R25, 0x1, R18, P2 ;  /* 0x0000000119197824 */ /* 0x004fc600010e0612 */
[----:B------:R-:W-:Y:S04]  /*1b53e0*/  STL.64 [R1+0x8328], R26 ;  /* 0x0083281a01007387 */ /* 0x000fe80000100a00 */
[----:B------:R1:W-:Y:S04]  /*1b53f0*/  STL.64 [R1+0x3798], R24 ;  /* 0x0037981801007387 */ /* 0x0003e80000100a00 */
[----:B-1----:R-:W2:Y:S04]  /*1b5400*/  LDL.LU.64 R24, [R1+0x8338] ;  /* 0x0083380001187983 */ /* 0x002ea80000300a00 */
[----:B------:R1:W-:Y:S04]  /*1b5410*/  STL.64 [R1+0x8320], R2 ;  /* 0x0083200201007387 */ /* 0x0003e80000100a00 */
[----:B-1----:R0:W4:Y:S01]  /*1b5420*/  LDL.64 R2, [R1+0x37a0] ;  /* 0x0037a00001027983 */ /* 0x0021220000100a00 */
[----:B---3--:R-:W-:-:S03]  /*1b5430*/  IADD3 R26, P2, PT, R28, R16, RZ ;  /* 0x000000101c1a7210 */ /* 0x008fc60007f5e0ff */
[----:B------:R1:W-:Y:S04]  /*1b5440*/  STL [R1+0x8308], R16 ;  /* 0x0083081001007387 */ /* 0x0003e80000100800 */
[----:B-1----:R-:W4:Y:S01]  /*1b5450*/  LDL.LU R16, [R1+0x350] ;  /* 0x0003500001107983 */ /* 0x002f220000300800 */
[----:B------:R-:W-:Y:S01]  /*1b5460*/  IADD3 R14, P4, PT, R28, R23, RZ ;  /* 0x000000171c0e7210 */ /* 0x000fe20007f9e0ff */
[----:B----4-:R-:W-:-:S04]  /*1b5470*/  IMAD.X R3, R16, 0x1, R19, P3 ;  /* 0x0000000110037824 */ /* 0x010fc800018e0613 */
[C---:B------:R-:W-:Y:S01]  /*1b5480*/  IMAD.X R15, R16.reuse, 0x1, R22, P4 ;  /* 0x00000001100f7824 */ /* 0x040fe200020e0616 */
[----:B------:R-:W-:Y:S04]  /*1b5490*/  STL [R1+0x37a4], R3 ;  /* 0x0037a40301007387 */ /* 0x000fe80000100800 */
[----:B------:R1:W-:Y:S04]  /*1b54a0*/  STL.64 [R1+0x3768], R14 ;  /* 0x0037680e01007387 */ /* 0x0003e80000100a00 */
[----:B-1----:R-:W3:Y:S04]  /*1b54b0*/  LDL.LU.64 R14, [R1+0x8330] ;  /* 0x00833000010e7983 */ /* 0x002ee80000300a00 */
[----:B------:R1:W-:Y:S04]  /*1b54c0*/  STL.64 [R1+0x82f8], R10 ;  /* 0x0082f80a01007387 */ /* 0x0003e80000100a00 */
[----:B-1----:R-:W4:Y:S04]  /*1b54d0*/  LDL R11, [R1+0x190] ;  /* 0x00019000010b7983 */ /* 0x002f280000100800 */
[----:B------:R-:W-:Y:S01]  /*1b54e0*/  STL.64 [R1+0x8300], R8 ;  /* 0x0083000801007387 */ /* 0x000fe20000100a00 */
[----:B---3--:R-:W-:-:S05]  /*1b54f0*/  IMAD.X R27, R16, 0x1, R14, P2 ;  /* 0x00000001101b7824 */ /* 0x008fca00010e060e */
[----:B------:R1:W-:Y:S04]  /*1b5500*/  STL.64 [R1+0x3770], R26 ;  /* 0x0037701a01007387 */ /* 0x0003e80000100a00 */
[----:B-1----:R-:W3:Y:S01]  /*1b5510*/  LDL.LU.64 R26, [R1+0x8328] ;  /* 0x00832800011a7983 */ /* 0x002ee20000300a00 */
[C---:B--2---:R-:W-:Y:S02]  /*1b5520*/  IADD3 R2, P3, PT, R28.reuse, R25, RZ ;  /* 0x000000191c027210 */ /* 0x044fe40007f7e0ff */
[C---:B------:R-:W-:Y:S02]  /*1b5530*/  IADD3 R20, P4, PT, R28.reuse, R17, RZ ;  /* 0x000000111c147210 */ /* 0x040fe40007f9e0ff */
[----:B------:R-:W-:Y:S01]  /*1b5540*/  IADD3 R8, P2, PT, R28, R29, RZ ;  /* 0x0000001d1c087210 */ /* 0x000fe20007f5e0ff */
[----:B------:R-:W-:-:S02]  /*1b5550*/  IMAD.X R3, R16, 0x1, R24, P3 ;  /* 0x0000000110037824 */ /* 0x000fc400018e0618 */
[----:B------:R-:W-:Y:S02]  /*1b5560*/  IMAD.MOV.U32 R10, RZ, RZ, R21 ;  /* 0x000000ffff0a7224 */ /* 0x000fe400078e0015 */
[----:B------:R-:W-:Y:S01]  /*1b5570*/  IMAD.X R21, R16, 0x1, R15, P4 ;  /* 0x0000000110157824 */ /* 0x000fe200020e060f */
[----:B------:R1:W-:Y:S04]  /*1b5580*/  STL.64 [R1+0x3778], R2 ;  /* 0x0037780201007387 */ /* 0x0003e80000100a00 */
[----:B------:R3:W-:Y:S04]  /*1b5590*/  STL [R1+0x3788], R8 ;  /* 0x0037880801007387 */ /* 0x0007e80000100800 */
[----:B-1----:R-:W2:Y:S01]  /*1b55a0*/  LDL.LU.64 R2, [R1+0x8320] ;  /* 0x0083200001027983 */ /* 0x002ea20000300a00 */
[----:B---3--:R-:W-:-:S03]  /*1b55b0*/  IADD3 R8, P3, PT, R28, R27, RZ ;  /* 0x0000001b1c087210 */ /* 0x008fc60007f7e0ff */
[----:B------:R-:W3:Y:S04]  /*1b55c0*/  LDL.LU R28, [R1+0x8318] ;  /* 0x00831800011c7983 */ /* 0x000ee80000300800 */
[----:B------:R1:W-:Y:S04]  /*1b55d0*/  STL.64 [R1+0x3780], R20 ;  /* 0x0037801401007387 */ /* 0x0003e80000100a00 */
[----:B-1----:R-:W4:Y:S04]  /*1b55e0*/  LDL.LU.64 R20, [R1+0x8310] ;  /* 0x0083100001147983 */ /* 0x002f280000300a00 */
[----:B------:R1:W-:Y:S04]  /*1b55f0*/  STL.64 [R1+0x82e8], R14 ;  /* 0x0082e80e01007387 */ /* 0x0003e80000100a00 */
[----:B-1----:R0:W3:Y:S01]  /*1b5600*/  LDL.64 R14, [R1+0x3788] ;  /* 0x00378800010e7983 */ /* 0x0020e20000100a00 */
[----:B------:R-:W-:-:S03]  /*1b5610*/  IMAD.MOV.U32 R9, RZ, RZ, R10 ;  /* 0x000000ffff097224 */ /* 0x000fc600078e000a */
[----:B--2---:R-:W-:Y:S01]  /*1b5620*/  STL.64 [R1+0x82f0], R2 ;  /* 0x0082f00201007387 */ /* 0x004fe20000100a00 */
[----:B----4-:R-:W-:-:S03]  /*1b5630*/  IADD3 R10, P4, PT, R11, R20, RZ ;  /* 0x000000140b0a7210 */ /* 0x010fc60007f9e0ff */
[----:B------:R1:W-:Y:S01]  /*1b5640*/  STL [R1+0x82d8], R20 ;  /* 0x0082d81401007387 */ /* 0x0003e20000100800 */
[----:B------:R-:W-:Y:S02]  /*1b5650*/  IMAD.MOV.U32 R11, RZ, RZ, R9 ;  /* 0x000000ffff0b7224 */ /* 0x000fe400078e0009 */
[C---:B------:R-:W-:Y:S01]  /*1b5660*/  IMAD.X R9, R16.reuse, 0x1, R26, P3 ;  /* 0x0000000110097824 */ /* 0x040fe200018e061a */
[----:B-1----:R-:W2:Y:S04]  /*1b5670*/  LDL.LU R20, [R1+0x190] ;  /* 0x0001900001147983 */ /* 0x002ea80000300800 */
[----:B------:R-:W4:Y:S01]  /*1b5680*/  LDL R3, [R1+0x34c] ;  /* 0x00034c0001037983 */ /* 0x000f220000100800 */
[----:B---3--:R-:W-:-:S05]  /*1b5690*/  IMAD.X R15, R16, 0x1, R28, P2 ;  /* 0x00000001100f7824 */ /* 0x008fca00010e061c */
[----:B------:R-:W-:Y:S04]  /*1b56a0*/  STL [R1+0x378c], R15 ;  /* 0x00378c0f01007387 */ /* 0x000fe80000100800 */
[----:B------:R-:W3:Y:S04]  /*1b56b0*/  LDL.LU R16, [R1+0x8308] ;  /* 0x0083080001107983 */ /* 0x000ee80000300800 */
[----:B------:R1:W-:Y:S04]  /*1b56c0*/  STL.64 [R1+0x3748], R8 ;  /* 0x0037480801007387 */ /* 0x0003e80000100a00 */
[----:B-1----:R-:W3:Y:S01]  /*1b56d0*/  LDL.LU.64 R8, [R1+0x8300] ;  /* 0x0083000001087983 */ /* 0x002ee20000300a00 */
[----:B------:R-:W-:-:S03]  /*1b56e0*/  IMAD.MOV.U32 R15, RZ, RZ, R11 ;  /* 0x000000ffff0f7224 */ /* 0x000fc600078e000b */
[----:B------:R3:W-:Y:S01]  /*1b56f0*/  STL.64 [R1+0x82e0], R26 ;  /* 0x0082e01a01007387 */ /* 0x0007e20000100a00 */
[----:B--2---:R-:W-:Y:S01]  /*1b5700*/  IADD3 R2, P2, PT, R20, R21, RZ ;  /* 0x0000001514027210 */ /* 0x004fe20007f5e0ff */
[----:B----4-:R-:W-:-:S04]  /*1b5710*/  IMAD.X R11, R3, 0x1, R18, P4 ;  /* 0x00000001030b7824 */ /* 0x010fc800020e0612 */
[----:B------:R-:W-:Y:S01]  /*1b5720*/  IMAD.X R3, R3, 0x1, R19, P2 ;  /* 0x0000000103037824 */ /* 0x000fe200010e0613 */
[----:B------:R1:W-:Y:S01]  /*1b5730*/  STL.64 [R1+0x3750], R10 ;  /* 0x0037500a01007387 */ /* 0x0003e20000100a00 */
[----:B---3--:R-:W-:-:S03]  /*1b5740*/  IADD3 R26, P4, PT, R20, R16, RZ ;  /* 0x00000010141a7210 */ /* 0x008fc60007f9e0ff */
[----:B-1----:R-:W2:Y:S04]  /*1b5750*/  LDL.LU.64 R10, [R1+0x82f8] ;  /* 0x0082f800010a7983 */ /* 0x002ea80000300a00 */
[----:B------:R1:W-:Y:S04]  /*1b5760*/  STL.64 [R1+0x3760], R2 ;  /* 0x0037600201007387 */ /* 0x0003e80000100a00 */
[----:B------:R-:W-:Y:S04]  /*1b5770*/  STL [R1+0x3728], R26 ;  /* 0x0037281a01007387 */ /* 0x000fe80000100800 */
[----:B-1----:R-:W3:Y:S04]  /*1b5780*/  LDL.LU.64 R2, [R1+0x82f0] ;  /* 0x0082f00001027983 */ /* 0x002ee80000300a00 */
[----:B------:R-:W-:Y:S04]  /*1b5790*/  STL.64 [R1+0x82d0], R8 ;  /* 0x0082d00801007387 */ /* 0x000fe80000100a00 */
[----:B------:R1:W-:Y:S04]  /*1b57a0*/  STL [R1+0x82c0], R19 ;  /* 0x0082c01301007387 */ /* 0x0003e80000100800 */
[----:B-1----:R-:W4:Y:S01]  /*1b57b0*/  LDL.LU R19, [R1+0x34c] ;  /* 0x00034c0001137983 */ /* 0x002f220000300800 */
[----:B------:R-:W-:Y:S01]  /*1b57c0*/  IADD3 R14, P3, PT, R20, R23, RZ ;  /* 0x00000017140e7210 */ /* 0x000fe20007f7e0ff */
[----:B------:R-:W-:-:S04]  /*1b57d0*/  IMAD.MOV.U32 R27, RZ, RZ, R15 ;  /* 0x000000ffff1b7224 */ /* 0x000fc800078e000f */
[----:B----4-:R-:W-:-:S05]  /*1b57e0*/  IMAD.X R15, R19, 0x1, R22, P3 ;  /* 0x00000001130f7824 */ /* 0x010fca00018e0616 */
[----:B------:R1:W-:Y:S04]  /*1b57f0*/  STL.64 [R1+0x3720], R14 ;  /* 0x0037200e01007387 */ /* 0x0003e80000100a00 */
[----:B-1----:R-:W4:Y:S04]  /*1b5800*/  LDL.LU.64 R14, [R1+0x82e8] ;  /* 0x0082e800010e7983 */ /* 0x002f280000300a00 */
[----:B------:R1:W-:Y:S04]  /*1b5810*/  STL.64 [R1+0x82c8], R22 ;  /* 0x0082c81601007387 */ /* 0x0003e80000100a00 */
[----:B-1----:R0:W4:Y:S01]  /*1b5820*/  LDL.64 R22, [R1+0x3728] ;  /* 0x0037280001167983 */ /* 0x0021220000100a00 */
[----:B------:R-:W-:-:S03]  /*1b5830*/  IADD3 R26, P2, PT, R20, R25, RZ ;  /* 0x00000019141a7210 */ /* 0x000fc60007f5e0ff */
[----:B------:R-:W-:Y:S01]  /*1b5840*/  STL.64 [R1+0x82b8], R16 ;  /* 0x0082b81001007387 */ /* 0x000fe20000100a00 */
[----:B----4-:R-:W-:-:S05]  /*1b5850*/  IMAD.X R23, R19, 0x1, R14, P4 ;  /* 0x0000000113177824 */ /* 0x010fca00020e060e */
[----:B------:R1:W-:Y:S02]  /*1b5860*/  STL [R1+0x372c], R23 ;  /* 0x00372c1701007387 */ /* 0x0003e40000100800 */
[----:B-1----:R-:W-:Y:S02]  /*1b5870*/  IMAD.MOV.U32 R23, RZ, RZ, R27 ;  /* 0x000000ffff177224 */ /* 0x002fe400078e001b */
[----:B------:R-:W-:-:S05]  /*1b5880*/  IMAD.X R27, R19, 0x1, R24, P2 ;  /* 0x00000001131b7824 */ /* 0x000fca00010e0618 */
[----:B------:R1:W-:Y:S04]  /*1b5890*/  STL.64 [R1+0x3730], R26 ;  /* 0x0037301a01007387 */ /* 0x0003e80000100a00 */
[----:B-1----:R-:W4:Y:S01]  /*1b58a0*/  LDL.LU.64 R26, [R1+0x82e0] ;  /* 0x0082e000011a7983 */ /* 0x002f220000300a00 */
[C---:B------:R-:W-:Y:S02]  /*1b58b0*/  IADD3 R8, P3, PT, R20.reuse, R17, RZ ;  /* 0x0000001114087210 */ /* 0x040fe40007f7e0ff */
[----:B------:R-:W-:-:S03]  /*1b58c0*/  IADD3 R22, P4, PT, R20, R29, RZ ;  /* 0x0000001d14167210 */ /* 0x000fc60007f9e0ff */
[----:B------:R-:W-:Y:S01]  /*1b58d0*/  IMAD.X R9, R19, 0x1, R15, P3 ;  /* 0x0000000113097824 */ /* 0x000fe200018e060f */
[----:B----4-:R-:W-:Y:S02]  /*1b58e0*/  IADD3 R16, P2, PT, R20, R27, RZ ;  /* 0x0000001b14107210 */ /* 0x010fe40007f5e0ff */
[----:B------:R-:W4:Y:S04]  /*1b58f0*/  LDL.LU R20, [R1+0x82d8] ;  /* 0x0082d80001147983 */ /* 0x000f280000300800 */
[----:B------:R1:W-:Y:S04]  /*1b5900*/  STL.64 [R1+0x3738], R8 ;  /* 0x0037380801007387 */ /* 0x0003e80000100a00 */
[----:B------:R-:W-:Y:S04]  /*1b5910*/  STL [R1+0x3708], R16 ;  /* 0x0037081001007387 */ /* 0x000fe80000100800 */
[----:B-1----:R-:W2:Y:S04]  /*1b5920*/  LDL.LU.64 R8, [R1+0x82d0] ;  /* 0x0082d00001087983 */ /* 0x002ea80000300a00 */
[----:B------:R1:W-:Y:S04]  /*1b5930*/  STL.64 [R1+0x82a8], R14 ;  /* 0x0082a80e01007387 */ /* 0x0003e80000100a00 */
[----:B-1----:R0:W2:Y:S01]  /*1b5940*/  LDL.64 R14, [R1+0x3708] ;  /* 0x00370800010e7983 */ /* 0x0020a20000100a00 */
[----:B------:R-:W-:-:S02]  /*1b5950*/  IMAD.MOV.U32 R17, RZ, RZ, R23 ;  /* 0x000000ffff117224 */ /* 0x000fc400078e0017 */
[----:B------:R-:W-:Y:S01]  /*1b5960*/  IMAD.X R23, R19, 0x1, R28, P4 ;  /* 0x0000000113177824 */ /* 0x000fe200020e061c */
[----:B--2---:R-:W2:Y:S04]  /*1b5970*/  LDL R15, [R1+0x194] ;  /* 0x00019400010f7983 */ /* 0x004ea80000100800 */
[----:B------:R-:W-:Y:S04]  /*1b5980*/  STL.64 [R1+0x82b0], R10 ;  /* 0x0082b00a01007387 */ /* 0x000fe80000100a00 */
[----:B------:R1:W-:Y:S04]  /*1b5990*/  STL.64 [R1+0x3740], R22 ;  /* 0x0037401601007387 */ /* 0x0003e80000100a00 */
[----:B-1----:R-:W3:Y:S04]  /*1b59a0*/  LDL.LU.64 R22, [R1+0x82c8] ;  /* 0x0082c80001167983 */ /* 0x002ee80000300a00 */
[----:B------:R-:W3:Y:S04]  /*1b59b0*/  LDL R11, [R1+0x348] ;  /* 0x00034800010b7983 */ /* 0x000ee80000100800 */
[----:B----4-:R1:W-:Y:S01]  /*1b59c0*/  STL.64 [R1+0x8298], R20 ;  /* 0x0082981401007387 */ /* 0x0103e20000100a00 */
[----:B--2---:R-:W-:-:S02]  /*1b59d0*/  IADD3 R16, P3, PT, R15, R20, RZ ;  /* 0x000000140f107210 */ /* 0x004fc40007f7e0ff */
[----:B------:R-:W-:Y:S01]  /*1b59e0*/  IADD3 R10, P4, PT, R15, R21, RZ ;  /* 0x000000150f0a7210 */ /* 0x000fe20007f9e0ff */
[----:B------:R-:W-:Y:S01]  /*1b59f0*/  IMAD.X R15, R19, 0x1, R26, P2 ;  /* 0x00000001130f7824 */ /* 0x000fe200010e061a */
[----:B-1----:R-:W2:Y:S04]  /*1b5a00*/  LDL.LU R20, [R1+0x194] ;  /* 0x0001940001147983 */ /* 0x002ea80000300800 */
[----:B------:R-:W4:Y:S04]  /*1b5a10*/  LDL.LU R19, [R1+0x82c0] ;  /* 0x0082c00001137983 */ /* 0x000f280000300800 */
[----:B------:R-:W-:Y:S04]  /*1b5a20*/  STL.64 [R1+0x82a0], R26 ;  /* 0x0082a01a01007387 */ /* 0x000fe80000100a00 */
[----:B------:R1:W-:Y:S02]  /*1b5a30*/  STL [R1+0x370c], R15 ;  /* 0x00370c0f01007387 */ /* 0x0003e40000100800 */
[----:B-1----:R-:W-:-:S02]  /*1b5a40*/  IMAD.MOV.U32 R15, RZ, RZ, R17 ;  /* 0x000000ffff0f7224 */ /* 0x002fc400078e0011 */
[----:B---3--:R-:W-:-:S05]  /*1b5a50*/  IMAD.X R17, R11, 0x1, R18, P3 ;  /* 0x000000010b117824 */ /* 0x008fca00018e0612 */
[----:B------:R1:W-:Y:S04]  /*1b5a60*/  STL.64 [R1+0x3710], R16 ;  /* 0x0037101001007387 */ /* 0x0003e80000100a00 */
[----:B-1----:R-:W2:Y:S01]  /*1b5a70*/  LDL.LU.64 R16, [R1+0x82b8] ;  /* 0x0082b80001107983 */ /* 0x002ea20000300a00 */
[----:B----4-:R-:W-:-:S05]  /*1b5a80*/  IMAD.X R11, R11, 0x1, R19, P4 ;  /* 0x000000010b0b7824 */ /* 0x010fca00020e0613 */
[----:B------:R1:W-:Y:S01]  /*1b5a90*/  STL.64 [R1+0x3718], R10 ;  /* 0x0037180a01007387 */ /* 0x0003e20000100a00 */
[----:B--2---:R-:W-:-:S05]  /*1b5aa0*/  IADD3 R26, P3, PT, R20, R16, RZ ;  /* 0x00000010141a7210 */ /* 0x004fca0007f7e0ff */
[----:B------:R-:W-:Y:S04]  /*1b5ab0*/  STL [R1+0x36e8], R26 ;  /* 0x0036e81a01007387 */ /* 0x000fe80000100800 */
[----:B-1----:R-:W2:Y:S04]  /*1b5ac0*/  LDL.LU.64 R10, [R1+0x82b0] ;  /* 0x0082b000010a7983 */ /* 0x002ea80000300a00 */
        /* <DEDUP_REMOVED lines=9> */
[----:B------:R-:W-:-:S03]  /*1b5b60*/  IADD3 R26, P4, PT, R20, R25, RZ ;  /* 0x00000019141a7210 */ /* 0x000fc60007f9e0ff */
[----:B--2---:R-:W-:Y:S04]  /*1b5b70*/  STL.64 [R1+0x8280], R10 ;  /* 0x0082800a01007387 */ /* 0x004fe80000100a00 */
[----:B------:R1:W-:Y:S02]  /*1b5b80*/  STL.64 [R1+0x8270], R8 ;  /* 0x0082700801007387 */ /* 0x0003e40000100a00 */
[----:B-1----:R-:W-:Y:S02]  /*1b5b90*/  IMAD.MOV.U32 R8, RZ, RZ, R27 ;  /* 0x000000ffff087224 */ /* 0x002fe400078e001b */
[C---:B------:R-:W-:Y:S02]  /*1b5ba0*/  IMAD.X R27, R19.reuse, 0x1, R24, P4 ;  /* 0x00000001131b7824 */ /* 0x040fe400020e0618 */
[----:B---3--:R-:W-:-:S05]  /*1b5bb0*/  IMAD.X R23, R19, 0x1, R14, P3 ;  /* 0x0000000113177824 */ /* 0x008fca00018e060e */
[----:B------:R-:W-:Y:S04]  /*1b5bc0*/  STL [R1+0x36ec], R23 ;  /* 0x0036ec1701007387 */ /* 0x000fe80000100800 */
[----:B------:R-:W2:Y:S04]  /*1b5bd0*/  LDL R9, [R1+0x198] ;  /* 0x0001980001097983 */ /* 0x000ea80000100800 */
[----:B------:R1:W-:Y:S04]  /*1b5be0*/  STL.64 [R1+0x36f0], R26 ;  /* 0x0036f01a01007387 */ /* 0x0003e80000100a00 */
[----:B-1----:R-:W3:Y:S01]  /*1b5bf0*/  LDL.LU.64 R26, [R1+0x82a0] ;  /* 0x0082a000011a7983 */ /* 0x002ee20000300a00 */
[----:B------:R-:W-:-:S02]  /*1b5c00*/  IADD3 R10, P2, PT, R20, R17, RZ ;  /* 0x00000011140a7210 */ /* 0x000fc40007f5e0ff */
[C---:B------:R-:W-:Y:S01]  /*1b5c10*/  IADD3 R22, P3, PT, R20.reuse, R29, RZ ;  /* 0x0000001d14167210 */ /* 0x040fe20007f7e0ff */
[----:B------:R-:W-:Y:S02]  /*1b5c20*/  STL.64 [R1+0x8278], R24 ;  /* 0x0082781801007387 */ /* 0x000fe40000100a00 */
[----:B------:R-:W-:Y:S01]  /*1b5c30*/  IMAD.X R11, R19, 0x1, R15, P2 ;  /* 0x00000001130b7824 */ /* 0x000fe200010e060f */
[----:B---3--:R-:W-:-:S05]  /*1b5c40*/  IADD3 R20, P4, PT, R20, R27, RZ ;  /* 0x0000001b14147210 */ /* 0x008fca0007f9e0ff */
[----:B------:R1:W-:Y:S04]  /*1b5c50*/  STL [R1+0x36c8], R20 ;  /* 0x0036c81401007387 */ /* 0x0003e80000100800 */
[----:B-1----:R-:W2:Y:S04]  /*1b5c60*/  LDL.LU.64 R20, [R1+0x8298] ;  /* 0x0082980001147983 */ /* 0x002ea80000300a00 */
[----:B------:R1:W-:Y:S04]  /*1b5c70*/  STL.64 [R1+0x8260], R14 ;  /* 0x0082600e01007387 */ /* 0x0003e80000100a00 */
[----:B-1----:R0:W3:Y:S01]  /*1b5c80*/  LDL.64 R14, [R1+0x36c8] ;  /* 0x0036c800010e7983 */ /* 0x0020e20000100a00 */
[----:B------:R-:W-:-:S03]  /*1b5c90*/  IMAD.X R23, R19, 0x1, R28, P3 ;  /* 0x0000000113177824 */ /* 0x000fc600018e061c */
[----:B------:R-:W-:Y:S04]  /*1b5ca0*/  STL.64 [R1+0x36f8], R10 ;  /* 0x0036f80a01007387 */ /* 0x000fe80000100a00 */
[----:B------:R1:W-:Y:S04]  /*1b5cb0*/  STL.64 [R1+0x3700], R22 ;  /* 0x0037001601007387 */ /* 0x0003e80000100a00 */
[----:B-1----:R-:W4:Y:S04]  /*1b5cc0*/  LDL.LU.64 R22, [R1+0x8290] ;  /* 0x0082900001167983 */ /* 0x002f280000300a00 */
[----:B------:R1:W-:Y:S02]  /*1b5cd0*/  STL.64 [R1+0x8268], R28 ;  /* 0x0082681c01007387 */ /* 0x0003e40000100a00 */
[----:B-1----:R-:W-:Y:S01]  /*1b5ce0*/  IMAD.MOV.U32 R28, RZ, RZ, R8 ;  /* 0x000000ffff1c7224 */ /* 0x002fe200078e0008 */
[----:B--2---:R-:W-:-:S02]  /*1b5cf0*/  IADD3 R10, P2, PT, R9, R20, RZ ;  /* 0x00000014090a7210 */ /* 0x004fc40007f5e0ff */
[----:B------:R-:W-:Y:S02]  /*1b5d00*/  IADD3 R8, P3, PT, R9, R21, RZ ;  /* 0x0000001509087210 */ /* 0x000fe40007f7e0ff */
[----:B------:R-:W2:Y:S04]  /*1b5d10*/  LDL R9, [R1+0x344] ;  /* 0x0003440001097983 */ /* 0x000ea80000100800 */
[----:B------:R1:W-:Y:S01]  /*1b5d20*/  STL [R1+0x8258], R21 ;  /* 0x0082581501007387 */ /* 0x0003e20000100800 */
[----:B---3--:R-:W-:-:S03]  /*1b5d30*/  IMAD.X R15, R19, 0x1, R26, P4 ;  /* 0x00000001130f7824 */ /* 0x008fc600020e061a */
[----:B-1----:R-:W3:Y:S04]  /*1b5d40*/  LDL.LU R21, [R1+0x198] ;  /* 0x0001980001157983 */ /* 0x002ee80000300800 */
[----:B------:R-:W4:Y:S04]  /*1b5d50*/  LDL.LU R19, [R1+0x8288] ;  /* 0x0082880001137983 */ /* 0x000f280000300800 */
[----:B------:R-:W-:Y:S01]  /*1b5d60*/  STL [R1+0x36cc], R15 ;  /* 0x0036cc0f01007387 */ /* 0x000fe20000100800 */
[----:B--2---:R-:W-:-:S05]  /*1b5d70*/  IMAD.X R11, R9, 0x1, R18, P2 ;  /* 0x00000001090b7824 */ /* 0x004fca00010e0612 */
[----:B------:R1:W-:Y:S01]  /*1b5d80*/  STL.64 [R1+0x36d0], R10 ;  /* 0x0036d00a01007387 */ /* 0x0003e20000100a00 */
[----:B---3--:R-:W-:Y:S01]  /*1b5d90*/  IADD3 R24, P2, PT, R21, R16, RZ ;  /* 0x0000001015187210 */ /* 0x008fe20007f5e0ff */
[----:B----4-:R-:W-:Y:S02]  /*1b5da0*/  IMAD.X R9, R9, 0x1, R19, P3 ;  /* 0x0000000109097824 */ /* 0x010fe400018e0613 */
[----:B-1----:R-:W2:Y:S04]  /*1b5db0*/  LDL.LU.64 R10, [R1+0x8280] ;  /* 0x00828000010a7983 */ /* 0x002ea80000300a00 */
[----:B------:R1:W-:Y:S04]  /*1b5dc0*/  STL [R1+0x36a8], R24 ;  /* 0x0036a81801007387 */ /* 0x0003e80000100800 */
[----:B-1----:R-:W3:Y:S04]  /*1b5dd0*/  LDL.LU.64 R24, [R1+0x8278] ;  /* 0x0082780001187983 */ /* 0x002ee80000300a00 */
[----:B------:R1:W-:Y:S04]  /*1b5de0*/  STL.64 [R1+0x36d8], R8 ;  /* 0x0036d80801007387 */ /* 0x0003e80000100a00 */
[----:B-1----:R-:W4:Y:S04]  /*1b5df0*/  LDL.LU.64 R8, [R1+0x8270] ;  /* 0x0082700001087983 */ /* 0x002f280000300a00 */
[----:B------:R1:W-:Y:S04]  /*1b5e00*/  STL [R1+0x8248], R19 ;  /* 0x0082481301007387 */ /* 0x0003e80000100800 */
[----:B-1----:R-:W2:Y:S01]  /*1b5e10*/  LDL.LU R19, [R1+0x344] ;  /* 0x0003440001137983 */ /* 0x002ea20000300800 */
[----:B------:R-:W-:-:S03]  /*1b5e20*/  IADD3 R14, P4, PT, R21, R23, RZ ;  /* 0x00000017150e7210 */ /* 0x000fc60007f9e0ff */
[----:B----4-:R1:W-:Y:S02]  /*1b5e30*/  STL.64 [R1+0x8238], R8 ;  /* 0x0082380801007387 */ /* 0x0103e40000100a00 */
[----:B-1----:R-:W-:Y:S01]  /*1b5e40*/  IMAD.MOV.U32 R9, RZ, RZ, R28 ;  /* 0x000000ffff097224 */ /* 0x002fe200078e001c */
[----:B---3--:R-:W-:Y:S01]  /*1b5e50*/  IADD3 R28, P3, PT, R21, R25, RZ ;  /* 0x00000019151c7210 */ /* 0x008fe20007f7e0ff */
[----:B--2---:R-:W-:-:S04]  /*1b5e60*/  IMAD.X R15, R19, 0x1, R22, P4 ;  /* 0x00000001130f7824 */ /* 0x004fc800020e0616 */
[----:B------:R1:W-:Y:S04]  /*1b5e70*/  STL [R1+0x36b0], R28 ;  /* 0x0036b01c01007387 */ /* 0x0003e80000100800 */
[----:B-1----:R-:W2:Y:S04]  /*1b5e80*/  LDL.LU.64 R28, [R1+0x8268] ;  /* 0x00826800011c7983 */ /* 0x002ea80000300a00 */
[----:B------:R1:W-:Y:S01]  /*1b5e90*/  STL.64 [R1+0x36a0], R14 ;  /* 0x0036a00e01007387 */ /* 0x0003e20000100a00 */
[----:B------:R-:W-:-:S03]  /*1b5ea0*/  IADD3 R8, P4, PT, R21, R17, RZ ;  /* 0x0000001115087210 */ /* 0x000fc60007f9e0ff */
[----:B-1----:R-:W3:Y:S04]  /*1b5eb0*/  LDL.LU.64 R14, [R1+0x8260] ;  /* 0x00826000010e7983 */ /* 0x002ee80000300a00 */
[----:B------:R1:W-:Y:S04]  /*1b5ec0*/  STL.64 [R1+0x8250], R4 ;  /* 0x0082500401007387 */ /* 0x0003e80000100a00 */
[----:B-1----:R0:W4:Y:S04]  /*1b5ed0*/  LDL.64 R4, [R1+0x36a8] ;  /* 0x0036a80001047983 */ /* 0x0021280000100a00 */
[----:B------:R1:W-:Y:S04]  /*1b5ee0*/  STL.64 [R1+0x8240], R16 ;  /* 0x0082401001007387 */ /* 0x0003e80000100a00 */
[----:B-1----:R0:W2:Y:S01]  /*1b5ef0*/  LDL.64 R16, [R1+0x36b0] ;  /* 0x0036b00001107983 */ /* 0x0020a20000100a00 */
[----:B----4-:R-:W-:-:S04]  /*1b5f00*/  IMAD.MOV.U32 R5, RZ, RZ, R9 ;  /* 0x000000ffff057224 */ /* 0x010fc800078e0009 */
[----:B------:R-:W-:Y:S02]  /*1b5f10*/  IMAD.MOV.U32 R9, RZ, RZ, R5 ;  /* 0x000000ffff097224 */ /* 0x000fe400078e0005 */
[----:B---3--:R-:W-:-:S05]  /*1b5f20*/  IMAD.X R5, R19, 0x1, R14, P2 ;  /* 0x0000000113057824 */ /* 0x008fca00010e060e */
[----:B------:R-:W-:Y:S01]  /*1b5f30*/  STL [R1+0x36ac], R5 ;  /* 0x0036ac0501007387 */ /* 0x000fe20000100800 */
[----:B--2---:R-:W-:-:S03]  /*1b5f40*/  IMAD.X R17, R19, 0x1, R24, P3 ;  /* 0x0000000113117824 */ /* 0x004fc600018e0618 */
[----:B------:R1:W-:Y:S01]  /*1b5f50*/  STL.64 [R1+0x8230], R24 ;  /* 0x0082301801007387 */ /* 0x0003e20000100a00 */
[C---:B------:R-:W-:Y:S02]  /*1b5f60*/  IADD3 R4, P2, PT, R21.reuse, R29, RZ ;  /* 0x0000001d15047210 */ /* 0x040fe40007f5e0ff */
[----:B------:R-:W-:Y:S01]  /*1b5f70*/  IADD3 R16, P3, PT, R21, R27, RZ ;  /* 0x0000001b15107210 */ /* 0x000fe20007f7e0ff */
[----:B-1----:R-:W2:Y:S04]  /*1b5f80*/  LDL R25, [R1+0x19c] ;  /* 0x00019c0001197983 */ /* 0x002ea80000100800 */
[----:B------:R1:W-:Y:S04]  /*1b5f90*/  STL [R1+0x36b4], R17 ;  /* 0x0036b41101007387 */ /* 0x0003e80000100800 */
[----:B------:R-:W3:Y:S04]  /*1b5fa0*/  LDL.LU R21, [R1+0x8258] ;  /* 0x0082580001157983 */ /* 0x000ee80000300800 */
[----:B------:R-:W-:Y:S01]  /*1b5fb0*/  STL.64 [R1+0x8228], R14 ;  /* 0x0082280e01007387 */ /* 0x000fe20000100a00 */
[----:B-1----:R-:W-:-:S02]  /*1b5fc0*/  IMAD.MOV.U32 R17, RZ, RZ, R9 ;  /* 0x000000ffff117224 */ /* 0x002fc400078e0009 */
[----:B------:R-:W-:-:S05]  /*1b5fd0*/  IMAD.X R9, R19, 0x1, R15, P4 ;  /* 0x0000000113097824 */ /* 0x000fca00020e060f */
[----:B------:R1:W-:Y:S04]  /*1b5fe0*/  STL.64 [R1+0x36b8], R8 ;  /* 0x0036b80801007387 */ /* 0x0003e80000100a00 */
[----:B-1----:R-:W4:Y:S01]  /*1b5ff0*/  LDL R9, [R1+0x340] ;  /* 0x0003400001097983 */ /* 0x002f220000100800 */
[----:B------:R-:W-:-:S05]  /*1b6000*/  IMAD.X R5, R19, 0x1, R28, P2 ;  /* 0x0000000113057824 */ /* 0x000fca00010e061c */
[----:B------:R1:W-:Y:S04]  /*1b6010*/  STL.64 [R1+0x36c0], R4 ;  /* 0x0036c00401007387 */ /* 0x0003e80000100a00 */
[----:B-1----:R-:W4:Y:S01]  /*1b6020*/  LDL.LU.64 R4, [R1+0x8250] ;  /* 0x0082500001047983 */ /* 0x002f220000300a00 */
[C---:B--2---:R-:W-:Y:S02]  /*1b6030*/  IADD3 R8, P4, PT, R25.reuse, R20, RZ ;  /* 0x0000001419087210 */ /* 0x044fe40007f9e0ff */
[----:B---3--:R-:W-:Y:S01]  /*1b6040*/  IADD3 R24, P2, PT, R25, R21, RZ ;  /* 0x0000001519187210 */ /* 0x008fe20007f5e0ff */
[----:B------:R-:W-:Y:S02]  /*1b6050*/  IMAD.MOV.U32 R25, RZ, RZ, R17 ;  /* 0x000000ffff197224 */ /* 0x000fe400078e0011 */
[----:B------:R-:W-:Y:S01]  /*1b6060*/  IMAD.X R17, R19, 0x1, R26, P3 ;  /* 0x0000000113117824 */ /* 0x000fe200018e061a */
[----:B------:R1:W-:Y:S04]  /*1b6070*/  STL [R1+0x8220], R21 ;  /* 0x0082201501007387 */ /* 0x0003e80000100800 */
[----:B-1----:R-:W2:Y:S04]  /*1b6080*/  LDL.LU R21, [R1+0x19c] ;  /* 0x00019c0001157983 */ /* 0x002ea80000300800 */
[----:B------:R-:W3:Y:S04]  /*1b6090*/  LDL.LU R19, [R1+0x8248] ;  /* 0x0082480001137983 */ /* 0x000ee80000300800 */
[----:B------:R1:W-:Y:S01]  /*1b60a0*/  STL.64 [R1+0x3688], R16 ;  /* 0x0036881001007387 */ /* 0x0003e20000100a00 */
[----:B----4-:R-:W-:-:S03]  /*1b60b0*/  IMAD.X R9, R9, 0x1, R18, P4 ;  /* 0x0000000109097824 */ /* 0x010fc600020e0612 */
[----:B-1----:R-:W4:Y:S04]  /*1b60c0*/  LDL.LU.64 R16, [R1+0x8240] ;  /* 0x0082400001107983 */ /* 0x002f280000300a00 */
[----:B------:R1:W-:Y:S04]  /*1b60d0*/  STL.64 [R1+0x3690], R8 ;  /* 0x0036900801007387 */ /* 0x0003e80000100a00 */
[----:B-1----:R-:W2:Y:S04]  /*1b60e0*/  LDL.LU.64 R8, [R1+0x8238] ;  /* 0x0082380001087983 */ /* 0x002ea80000300a00 */
[----:B--2---:R1:W-:Y:S04]  /*1b60f0*/  STL.64 [R1+0x8218], R8 ;  /* 0x0082180801007387 */ /* 0x0043e80000100a00 */
[----:B----4-:R2:W-:Y:S01]  /*1b6100*/  STL [R1+0x8208], R16 ;  /* 0x0082081001007387 */ /* 0x0105e20000100800 */
[----:B-1----:R-:W-:-:S03]  /*1b6110*/  IADD3 R8, P4, PT, R21, R16, RZ ;  /* 0x0000001015087210 */ /* 0x002fc60007f9e0ff */
[----:B--2---:R-:W3:Y:S01]  /*1b6120*/  LDL.LU R16, [R1+0x340] ;  /* 0x0003400001107983 */ /* 0x004ee20000300800 */
[----:B------:R-:W-:Y:S01]  /*1b6130*/  IADD3 R14, P3, PT, R21, R23, RZ ;  /* 0x00000017150e7210 */ /* 0x000fe20007f7e0ff */
[----:B------:R-:W-:Y:S02]  /*1b6140*/  IMAD.MOV.U32 R9, RZ, RZ, R25 ;  /* 0x000000ffff097224 */ /* 0x000fe400078e0019 */
[C---:B---3--:R-:W-:Y:S02]  /*1b6150*/  IMAD.X R25, R16.reuse, 0x1, R19, P2 ;  /* 0x0000000110197824 */ /* 0x048fe400010e0613 */
[----:B------:R-:W-:-:S03]  /*1b6160*/  IMAD.X R15, R16, 0x1, R22, P3 ;  /* 0x00000001100f7824 */ /* 0x000fc600018e0616 */
[----:B------:R1:W-:Y:S04]  /*1b6170*/  STL.64 [R1+0x3698], R24 ;  /* 0x0036981801007387 */ /* 0x0003e80000100a00 */
[----:B-1----:R-:W2:Y:S04]  /*1b6180*/  LDL.LU.64 R24, [R1+0x8230] ;  /* 0x0082300001187983 */ /* 0x002ea80000300a00 */
[----:B------:R-:W-:Y:S04]  /*1b6190*/  STL.64 [R1+0x8200], R18 ;  /* 0x0082001201007387 */ /* 0x000fe80000100a00 */
[----:B------:R1:W-:Y:S04]  /*1b61a0*/  STL.64 [R1+0x3660], R14 ;  /* 0x0036600e01007387 */ /* 0x0003e80000100a00 */
[----:B-1----:R-:W3:Y:S04]  /*1b61b0*/  LDL.LU.64 R14, [R1+0x8228] ;  /* 0x00822800010e7983 */ /* 0x002ee80000300a00 */
[----:B------:R1:W-:Y:S04]  /*1b61c0*/  STL.64 [R1+0x8210], R22 ;  /* 0x0082101601007387 */ /* 0x0003e80000100a00 */
[----:B-1----:R-:W4:Y:S04]  /*1b61d0*/  LDL R22, [R1+0x1a0] ;  /* 0x0001a00001167983 */ /* 0x002f280000100800 */
[----:B------:R1:W-:Y:S02]  /*1b61e0*/  STL.64 [R1+0x81f8], R10 ;  /* 0x0081f80a01007387 */ /* 0x0003e40000100a00 */
[----:B-1----:R-:W-:Y:S01]  /*1b61f0*/  IMAD.MOV.U32 R11, RZ, RZ, R9 ;  /* 0x000000ffff0b7224 */ /* 0x002fe200078e0009 */
[----:B------:R-:W-:-:S02]  /*1b6200*/  IADD3 R10, P3, PT, R21, R17, RZ ;  /* 0x00000011150a7210 */ /* 0x000fc40007f7e0ff */
[----:B--2---:R-:W-:-:S05]  /*1b6210*/  IADD3 R18, P2, PT, R21, R25, RZ ;  /* 0x0000001915127210 */ /* 0x004fca0007f5e0ff */
[C---:B------:R-:W-:Y:S02]  /*1b6220*/  IMAD.X R19, R16.reuse, 0x1, R24, P2 ;  /* 0x0000000110137824 */ /* 0x040fe400010e0618 */
[----:B---3--:R-:W-:-:S05]  /*1b6230*/  IMAD.X R9, R16, 0x1, R14, P4 ;  /* 0x0000000110097824 */ /* 0x008fca00020e060e */
[----:B------:R1:W-:Y:S04]  /*1b6240*/  STL.64 [R1+0x3668], R8 ;  /* 0x0036680801007387 */ /* 0x0003e80000100a00 */
[----:B------:R2:W-:Y:S01]  /*1b6250*/  STL.64 [R1+0x3670], R18 ;  /* 0x0036701201007387 */ /* 0x0005e20000100a00 */
[C---:B-1----:R-:W-:Y:S01]  /*1b6260*/  IADD3 R8, P4, PT, R21.reuse, R29, RZ ;  /* 0x0000001d15087210 */ /* 0x042fe20007f9e0ff */
[----:B--2---:R-:W-:Y:S02]  /*1b6270*/  IMAD.MOV.U32 R19, RZ, RZ, R11 ;  /* 0x000000ffff137224 */ /* 0x004fe400078e000b */
[C---:B------:R-:W-:Y:S01]  /*1b6280*/  IMAD.X R11, R16.reuse, 0x1, R15, P3 ;  /* 0x00000001100b7824 */ /* 0x040fe200018e060f */
[----:B------:R-:W-:Y:S01]  /*1b6290*/  IADD3 R18, P2, PT, R21, R27, RZ ;  /* 0x0000001b15127210 */ /* 0x000fe20007f5e0ff */
[----:B------:R-:W-:Y:S01]  /*1b62a0*/  IMAD.X R9, R16, 0x1, R28, P4 ;  /* 0x0000000110097824 */ /* 0x000fe200020e061c */
[----:B------:R-:W2:Y:S04]  /*1b62b0*/  LDL.LU R21, [R1+0x8220] ;  /* 0x0082200001157983 */ /* 0x000ea80000300800 */
[----:B------:R1:W-:Y:S04]  /*1b62c0*/  STL.64 [R1+0x3678], R10 ;  /* 0x0036780a01007387 */ /* 0x0003e80000100a00 */
[----:B-1----:R-:W3:Y:S04]  /*1b62d0*/  LDL R11, [R1+0x33c] ;  /* 0x00033c00010b7983 */ /* 0x002ee80000100800 */
[----:B------:R1:W-:Y:S04]  /*1b62e0*/  STL.64 [R1+0x3680], R8 ;  /* 0x0036800801007387 */ /* 0x0003e80000100a00 */
[----:B-1----:R-:W2:Y:S04]  /*1b62f0*/  LDL.LU.64 R8, [R1+0x8218] ;  /* 0x0082180001087983 */ /* 0x002ea80000300a00 */
[----:B------:R1:W-:Y:S04]  /*1b6300*/  STL [R1+0x81e0], R28 ;  /* 0x0081e01c01007387 */ /* 0x0003e80000100800 */
[----:B-1----:R-:W2:Y:S01]  /*1b6310*/  LDL.LU R28, [R1+0x1a0] ;  /* 0x0001a000011c7983 */ /* 0x002ea20000300800 */
[----:B----4-:R-:W-:-:S02]  /*1b6320*/  IADD3 R10, P3, PT, R22, R20, RZ ;  /* 0x00000014160a7210 */ /* 0x010fc40007f7e0ff */
[----:B--2---:R-:W-:-:S05]  /*1b6330*/  IADD3 R22, P4, PT, R28, R21, RZ ;  /* 0x000000151c167210 */ /* 0x004fca0007f9e0ff */
[----:B------:R1:W-:Y:S04]  /*1b6340*/  STL [R1+0x3658], R22 ;  /* 0x0036581601007387 */ /* 0x0003e80000100800 */
[----:B-1----:R-:W2:Y:S04]  /*1b6350*/  LDL.LU.64 R22, [R1+0x8210] ;  /* 0x0082100001167983 */ /* 0x002ea80000300a00 */
[----:B------:R1:W-:Y:S02]  /*1b6360*/  STL.64 [R1+0x81d8], R20 ;  /* 0x0081d81401007387 */ /* 0x0003e40000100a00 */
[----:B-1----:R-:W-:-:S02]  /*1b6370*/  IMAD.MOV.U32 R21, RZ, RZ, R19 ;  /* 0x000000ffff157224 */ /* 0x002fc400078e0013 */
[----:B------:R-:W-:Y:S01]  /*1b6380*/  IMAD.X R19, R16, 0x1, R26, P2 ;  /* 0x0000000110137824 */ /* 0x000fe200010e061a */
[----:B------:R-:W4:Y:S04]  /*1b6390*/  LDL.LU R20, [R1+0x1ac] ;  /* 0x0001ac0001147983 */ /* 0x000f280000300800 */
[----:B------:R-:W2:Y:S04]  /*1b63a0*/  LDL.LU R16, [R1+0x8208] ;  /* 0x0082080001107983 */ /* 0x000ea80000300800 */
[----:B------:R1:W-:Y:S04]  /*1b63b0*/  STL.64 [R1+0x3648], R18 ;  /* 0x0036481201007387 */ /* 0x0003e80000100a00 */
[----:B-1----:R-:W3:Y:S04]  /*1b63c0*/  LDL.LU.64 R18, [R1+0x8200] ;  /* 0x0082000001127983 */ /* 0x002ee80000300a00 */
[----:B------:R-:W-:Y:S01]  /*1b63d0*/  STL.64 [R1+0x81f0], R26 ;  /* 0x0081f01a01007387 */ /* 0x000fe20000100a00 */
[----:B---3--:R-:W-:-:S05]  /*1b63e0*/  IMAD.X R11, R11, 0x1, R18, P3 ;  /* 0x000000010b0b7824 */ /* 0x008fca00018e0612 */
[----:B------:R1:W-:Y:S04]  /*1b63f0*/  STL.64 [R1+0x3650], R10 ;  /* 0x0036500a01007387 */ /* 0x0003e80000100a00 */
[----:B-1----:R-:W3:Y:S01]  /*1b6400*/  LDL.LU.64 R10, [R1+0x81f8] ;  /* 0x0081f800010a7983 */ /* 0x002ee20000300a00 */
[----:B----4-:R-:W-:Y:S02]  /*1b6410*/  IMAD.MOV.U32 R26, RZ, RZ, R20 ;  /* 0x000000ffff1a7224 */ /* 0x010fe400078e0014 */
[----:B------:R-:W-:Y:S02]  /*1b6420*/  IMAD.MOV.U32 R27, RZ, RZ, R21 ;  /* 0x000000ffff1b7224 */ /* 0x000fe400078e0015 */
[----:B------:R-:W-:Y:S01]  /*1b6430*/  IMAD.MOV.U32 R21, RZ, RZ, R26 ;  /* 0x000000ffff157224 */ /* 0x000fe200078e001a */
[C---:B--2---:R-:W-:Y:S01]  /*1b6440*/  IADD3 R26, P3, PT, R28.reuse, R16, RZ ;  /* 0x000000101c1a7210 */ /* 0x044fe20007f7e0ff */
[----:B---3--:R1:W-:Y:S04]  /*1b6450*/  STL.64 [R1+0x81e8], R10 ;  /* 0x0081e80a01007387 */ /* 0x0083e80000100a00 */
[----:B-1----:R0:W2:Y:S04]  /*1b6460*/  LDL.64 R10, [R1+0x3658] ;  /* 0x00365800010a7983 */ /* 0x0020a80000100a00 */
[----:B------:R1:W-:Y:S04]  /*1b6470*/  STL [R1+0x81c8], R16 ;  /* 0x0081c81001007387 */ /* 0x0003e80000100800 */
[----:B-1----:R-:W3:Y:S01]  /*1b6480*/  LDL.LU R16, [R1+0x33c] ;  /* 0x00033c0001107983 */ /* 0x002ee20000300800 */
[----:B------:R-:W-:-:S03]  /*1b6490*/  IADD3 R20, P2, PT, R28, R23, RZ ;  /* 0x000000171c147210 */ /* 0x000fc60007f5e0ff */
[----:B------:R-:W-:Y:S01]  /*1b64a0*/  STL.64 [R1+0x81d0], R18 ;  /* 0x0081d01201007387 */ /* 0x000fe20000100a00 */
[----:B--2---:R-:W-:-:S04]  /*1b64b0*/  IMAD.MOV.U32 R11, RZ, RZ, R27 ;  /* 0x000000ffff0b7224 */ /* 0x004fc800078e001b */
[----:B------:R-:W-:Y:S02]  /*1b64c0*/  IMAD.MOV.U32 R27, RZ, RZ, R11 ;  /* 0x000000ffff1b7224 */ /* 0x000fe400078e000b */
[----:B---3--:R-:W-:-:S05]  /*1b64d0*/  IMAD.X R11, R16, 0x1, R19, P4 ;  /* 0x00000001100b7824 */ /* 0x008fca00020e0613 */
[----:B------:R1:W-:Y:S02]  /*1b64e0*/  STL [R1+0x365c], R11 ;  /* 0x00365c0b01007387 */ /* 0x0003e40000100800 */
[----:B-1----:R-:W-:Y:S02]  /*1b64f0*/  IMAD.MOV.U32 R11, RZ, RZ, R21 ;  /* 0x000000ffff0b7224 */ /* 0x002fe400078e0015 */
[----:B------:R-:W-:-:S05]  /*1b6500*/  IMAD.X R21, R16, 0x1, R22, P2 ;  /* 0x0000000110157824 */ /* 0x000fca00010e0616 */
[----:B------:R1:W-:Y:S02]  /*1b6510*/  STL.64 [R1+0x3620], R20 ;  /* 0x0036201401007387 */ /* 0x0003e40000100a00 */
[----:B-1----:R-:W-:Y:S02]  /*1b6520*/  IMAD.MOV.U32 R21, RZ, RZ, R27 ;  /* 0x000000ffff157224 */ /* 0x002fe400078e001b */
[----:B------:R-:W-:-:S05]  /*1b6530*/  IMAD.X R27, R16, 0x1, R14, P3 ;  /* 0x00000001101b7824 */ /* 0x000fca00018e060e */
[----:B------:R1:W-:Y:S04]  /*1b6540*/  STL.64 [R1+0x3628], R26 ;  /* 0x0036281a01007387 */ /* 0x0003e80000100a00 */
[----:B-1----:R-:W2:Y:S01]  /*1b6550*/  LDL.LU.64 R26, [R1+0x81f0] ;  /* 0x0081f000011a7983 */ /* 0x002ea20000300a00 */
[C---:B------:R-:W-:Y:S01]  /*1b6560*/  IADD3 R10, P4, PT, R28.reuse, R25, RZ ;  /* 0x000000191c0a7210 */ /* 0x040fe20007f9e0ff */
[----:B------:R-:W-:Y:S01]  /*1b6570*/  IMAD.MOV.U32 R19, RZ, RZ, R11 ;  /* 0x000000ffff137224 */ /* 0x000fe200078e000b */
[----:B------:R-:W-:-:S03]  /*1b6580*/  IADD3 R20, P2, PT, R28, R17, RZ ;  /* 0x000000111c147210 */ /* 0x000fc60007f5e0ff */
[----:B------:R-:W-:Y:S01]  /*1b6590*/  IMAD.X R11, R16, 0x1, R24, P4 ;  /* 0x00000001100b7824 */ /* 0x000fe200020e0618 */
[----:B------:R1:W-:Y:S01]  /*1b65a0*/  STL.64 [R1+0x81c0], R6 ;  /* 0x0081c00601007387 */ /* 0x0003e20000100a00 */
[----:B------:R-:W-:-:S03]  /*1b65b0*/  IADD3 R18, P3, PT, R28, R29, RZ ;  /* 0x0000001d1c127210 */ /* 0x000fc60007f7e0ff */
[----:B------:R3:W-:Y:S01]  /*1b65c0*/  STL.64 [R1+0x3630], R10 ;  /* 0x0036300a01007387 */ /* 0x0007e20000100a00 */
[----:B-1----:R-:W-:Y:S02]  /*1b65d0*/  IMAD.MOV.U32 R7, RZ, RZ, R21 ;  /* 0x000000ffff077224 */ /* 0x002fe400078e0015 */
[----:B------:R-:W-:Y:S01]  /*1b65e0*/  IMAD.X R21, R16, 0x1, R15, P2 ;  /* 0x0000000110157824 */ /* 0x000fe200010e060f */
[----:B---3--:R-:W3:Y:S04]  /*1b65f0*/  LDL.LU.64 R10, [R1+0x81e8] ;  /* 0x0081e800010a7983 */ /* 0x008ee80000300a00 */
[----:B------:R1:W-:Y:S04]  /*1b6600*/  STL.64 [R1+0x81b8], R24 ;  /* 0x0081b81801007387 */ /* 0x0003e80000100a00 */
[----:B-1----:R-:W4:Y:S01]  /*1b6610*/  LDL R25, [R1+0x1a4] ;  /* 0x0001a40001197983 */ /* 0x002f220000100800 */
[----:B--2---:R-:W-:-:S03]  /*1b6620*/  IADD3 R6, P4, PT, R28, R27, RZ ;  /* 0x0000001b1c067210 */ /* 0x004fc60007f9e0ff */
[----:B------:R-:W2:Y:S04]  /*1b6630*/  LDL.LU R28, [R1+0x81e0] ;  /* 0x0081e000011c7983 */ /* 0x000ea80000300800 */
[----:B------:R1:W-:Y:S04]  /*1b6640*/  STL.64 [R1+0x3638], R20 ;  /* 0x0036381401007387 */ /* 0x0003e80000100a00 */
[----:B-1----:R-:W4:Y:S04]  /*1b6650*/  LDL.LU.64 R20, [R1+0x81d8] ;  /* 0x0081d80001147983 */ /* 0x002f280000300a00 */
[----:B------:R-:W-:Y:S04]  /*1b6660*/  STL.64 [R1+0x81a8], R14 ;  /* 0x0081a80e01007387 */ /* 0x000fe80000100a00 */
[----:B---3--:R-:W-:Y:S01]  /*1b6670*/  STL.64 [R1+0x81b0], R10 ;  /* 0x0081b00a01007387 */ /* 0x008fe20000100a00 */
[----:B----4-:R-:W-:Y:S01]  /*1b6680*/  IADD3 R24, P2, PT, R25, R20, RZ ;  /* 0x0000001419187210 */ /* 0x010fe20007f5e0ff */
[----:B------:R-:W-:-:S02]  /*1b6690*/  IMAD.MOV.U32 R25, RZ, RZ, R19 ;  /* 0x000000ffff197224 */ /* 0x000fc400078e0013 */
[----:B--2---:R-:W-:-:S05]  /*1b66a0*/  IMAD.X R19, R16, 0x1, R28, P3 ;  /* 0x0000000110137824 */ /* 0x004fca00018e061c */
[----:B------:R1:W-:Y:S04]  /*1b66b0*/  STL.64 [R1+0x3640], R18 ;  /* 0x0036401201007387 */ /* 0x0003e80000100a00 */
[----:B-1----:R-:W2:Y:S04]  /*1b66c0*/  LDL.LU.64 R18, [R1+0x81d0] ;  /* 0x0081d00001127983 */ /* 0x002ea80000300a00 */
[----:B------:R1:W-:Y:S04]  /*1b66d0*/  STL [R1+0x8190], R28 ;  /* 0x0081901c01007387 */ /* 0x0003e80000100800 */
[----:B-1----:R-:W3:Y:S04]  /*1b66e0*/  LDL.LU R28, [R1+0x1a4] ;  /* 0x0001a400011c7983 */ /* 0x002ee80000300800 */
[----:B------:R-:W2:Y:S04]  /*1b66f0*/  LDL R11, [R1+0x338] ;  /* 0x00033800010b7983 */ /* 0x000ea80000100800 */
[----:B------:R1:W-:Y:S01]  /*1b6700*/  STL.64 [R1+0x8198], R20 ;  /* 0x0081981401007387 */ /* 0x0003e20000100a00 */
[----:B------:R-:W-:Y:S01]  /*1b6710*/  IMAD.MOV.U32 R15, RZ, RZ, R25 ;  /* 0x000000ffff0f7224 */ /* 0x000fe200078e0019 */
[----:B---3--:R-:W-:Y:S01]  /*1b6720*/  IADD3 R10, P3, PT, R28, R21, RZ ;  /* 0x000000151c0a7210 */ /* 0x008fe20007f7e0ff */
[----:B-1----:R-:W-:-:S02]  /*1b6730*/  IMAD.MOV.U32 R21, RZ, RZ, R7 ;  /* 0x000000ffff157224 */ /* 0x002fc400078e0007 */
[----:B------:R-:W-:Y:S02]  /*1b6740*/  IMAD.X R7, R16, 0x1, R26, P4 ;  /* 0x0000000110077824 */ /* 0x000fe400020e061a */
[C---:B--2---:R-:W-:Y:S01]  /*1b6750*/  IMAD.X R25, R11.reuse, 0x1, R18, P2 ;  /* 0x000000010b197824 */ /* 0x044fe200010e0612 */
[----:B------:R-:W2:Y:S04]  /*1b6760*/  LDL.LU R16, [R1+0x81c8] ;  /* 0x0081c80001107983 */ /* 0x000ea80000300800 */
[----:B------:R1:W-:Y:S01]  /*1b6770*/  STL.64 [R1+0x3608], R6 ;  /* 0x0036080601007387 */ /* 0x0003e20000100a00 */
[----:B------:R-:W-:-:S03]  /*1b6780*/  IMAD.X R11, R11, 0x1, R19, P3 ;  /* 0x000000010b0b7824 */ /* 0x000fc600018e0613 */
[----:B-1----:R-:W3:Y:S04]  /*1b6790*/  LDL.LU.64 R6, [R1+0x81c0] ;  /* 0x0081c00001067983 */ /* 0x002ee80000300a00 */
[----:B------:R-:W-:Y:S04]  /*1b67a0*/  STL.64 [R1+0x81a0], R26 ;  /* 0x0081a01a01007387 */ /* 0x000fe80000100a00 */
[----:B------:R1:W-:Y:S04]  /*1b67b0*/  STL.64 [R1+0x3610], R24 ;  /* 0x0036101801007387 */ /* 0x0003e80000100a00 */
[----:B-1----:R-:W4:Y:S04]  /*1b67c0*/  LDL.LU.64 R24, [R1+0x81b8] ;  /* 0x0081b80001187983 */ /* 0x002f280000300a00 */
[----:B------:R1:W-:Y:S04]  /*1b67d0*/  STL.64 [R1+0x3618], R10 ;  /* 0x0036180a01007387 */ /* 0x0003e80000100a00 */
[----:B-1----:R-:W2:Y:S04]  /*1b67e0*/  LDL.LU.64 R10, [R1+0x81b0] ;  /* 0x0081b000010a7983 */ /* 0x002ea80000300a00 */
[----:B------:R1:W-:Y:S04]  /*1b67f0*/  STL [R1+0x8180], R19 ;  /* 0x0081801301007387 */ /* 0x0003e80000100800 */
[----:B-1----:R-:W2:Y:S01]  /*1b6800*/  LDL.LU R19, [R1+0x338] ;  /* 0x0003380001137983 */ /* 0x002ea20000300800 */
[----:B------:R-:W-:Y:S01]  /*1b6810*/  IADD3 R14, P4, PT, R28, R23, RZ ;  /* 0x000000171c0e7210 */ /* 0x000fe20007f9e0ff */
[----:B------:R-:W-:-:S02]  /*1b6820*/  IMAD.MOV.U32 R27, RZ, RZ, R21 ;  /* 0x000000ffff1b7224 */ /* 0x000fc400078e0015 */
[----:B------:R-:W-:Y:S02]  /*1b6830*/  IMAD.MOV.U32 R21, RZ, RZ, R15 ;  /* 0x000000ffff157224 */ /* 0x000fe400078e000f */
[----:B--2---:R-:W-:-:S05]  /*1b6840*/  IMAD.X R15, R19, 0x1, R22, P4 ;  /* 0x00000001130f7824 */ /* 0x004fca00020e0616 */
[----:B------:R1:W-:Y:S04]  /*1b6850*/  STL.64 [R1+0x35e0], R14 ;  /* 0x0035e00e01007387 */ /* 0x0003e80000100a00 */
[----:B-1----:R-:W2:Y:S01]  /*1b6860*/  LDL.LU.64 R14, [R1+0x81a8] ;  /* 0x0081a800010e7983 */ /* 0x002ea20000300a00 */
[----:B------:R-:W-:-:S03]  /*1b6870*/  IADD3 R26, P2, PT, R28, R16, RZ ;  /* 0x000000101c1a7210 */ /* 0x000fc60007f5e0ff */
[----:B------:R-:W-:Y:S04]  /*1b6880*/  STL.64 [R1+0x8188], R22 ;  /* 0x0081881601007387 */ /* 0x000fe80000100a00 */
[----:B------:R1:W-:Y:S04]  /*1b6890*/  STL.64 [R1+0x8170], R10 ;  /* 0x0081700a01007387 */ /* 0x0003e80000100a00 */
[----:B------:R0:W-:Y:S01]  /*1b68a0*/  STL.64 [R1+0x8178], R16 ;  /* 0x0081781001007387 */ /* 0x0001e20000100a00 */
[----:B-1----:R-:W-:Y:S01]  /*1b68b0*/  IADD3 R10, P4, PT, R28, R17, RZ ;  /* 0x000000111c0a7210 */ /* 0x002fe20007f9e0ff */
[----:B0-----:R-:W-:-:S02]  /*1b68c0*/  IMAD.MOV.U32 R17, RZ, RZ, R27 ;  /* 0x000000ffff117224 */ /* 0x001fc400078e001b */
[----:B--2---:R-:W-:-:S05]  /*1b68d0*/  IMAD.X R27, R19, 0x1, R14, P2 ;  /* 0x00000001131b7824 */ /* 0x004fca00010e060e */
[----:B------:R0:W-:Y:S04]  /*1b68e0*/  STL.64 [R1+0x35e8], R26 ;  /* 0x0035e81a01007387 */ /* 0x0001e80000100a00 */
[----:B0-----:R-:W2:Y:S01]  /*1b68f0*/  LDL.LU.64 R26, [R1+0x81a0] ;  /* 0x0081a000011a7983 */ /* 0x001ea20000300a00 */
[----:B----4-:R-:W-:Y:S01]  /*1b6900*/  IADD3 R20, P3, PT, R28, R25, RZ ;  /* 0x000000191c147210 */ /* 0x010fe20007f7e0ff */
[----:B------:R-:W-:-:S04]  /*1b6910*/  IMAD.MOV.U32 R11, RZ, RZ, R21 ;  /* 0x000000ffff0b7224 */ /* 0x000fc800078e0015 */
[----:B------:R-:W-:-:S05]  /*1b6920*/  IMAD.X R21, R19, 0x1, R24, P3 ;  /* 0x0000000113157824 */ /* 0x000fca00018e0618 */
[----:B------:R0:W-:Y:S01]  /*1b6930*/  STL.64 [R1+0x35f0], R20 ;  /* 0x0035f01401007387 */ /* 0x0001e20000100a00 */
[----:B------:R-:W-:-:S03]  /*1b6940*/  IADD3 R22, P2, PT, R28, R29, RZ ;  /* 0x0000001d1c167210 */ /* 0x000fc60007f5e0ff */
[----:B0-----:R-:W4:Y:S04]  /*1b6950*/  LDL.LU.64 R20, [R1+0x8198] ;  /* 0x0081980001147983 */ /* 0x001f280000300a00 */
[----:B------:R0:W-:Y:S04]  /*1b6960*/  STL.64 [R1+0x8160], R24 ;  /* 0x0081601801007387 */ /* 0x0001e80000100a00 */
[----:B0-----:R-:W4:Y:S04]  /*1b6970*/  LDL R25, [R1+0x1a8] ;  /* 0x0001a80001197983 */ /* 0x001f280000100800 */
[----:B------:R0:W-:Y:S02]  /*1b6980*/  STL.64 [R1+0x8168], R8 ;  /* 0x0081680801007387 */ /* 0x0001e40000100a00 */
[----:B0-----:R-:W-:-:S02]  /*1b6990*/  IMAD.MOV.U32 R8, RZ, RZ, R17 ;  /* 0x000000ffff087224 */ /* 0x001fc400078e0011 */
[----:B------:R-:W-:Y:S02]  /*1b69a0*/  IMAD.MOV.U32 R17, RZ, RZ, R11 ;  /* 0x000000ffff117224 */ /* 0x000fe400078e000b */
[----:B------:R-:W-:Y:S01]  /*1b69b0*/  IMAD.X R11, R19, 0x1, R15, P4 ;  /* 0x00000001130b7824 */ /* 0x000fe200020e060f */
[----:B--2---:R-:W-:Y:S02]  /*1b69c0*/  IADD3 R16, P3, PT, R28, R27, RZ ;  /* 0x0000001b1c107210 */ /* 0x004fe40007f7e0ff */
[----:B------:R-:W2:Y:S04]  /*1b69d0*/  LDL.LU R28, [R1+0x8190] ;  /* 0x00819000011c7983 */ /* 0x000ea80000300800 */
[----:B------:R-:W-:Y:S04]  /*1b69e0*/  STL.64 [R1+0x8158], R14 ;  /* 0x0081580e01007387 */ /* 0x000fe80000100a00 */
[----:B------:R0:W-:Y:S04]  /*1b69f0*/  STL.64 [R1+0x35f8], R10 ;  /* 0x0035f80a01007387 */ /* 0x0001e80000100a00 */
[----:B0-----:R-:W3:Y:S01]  /*1b6a00*/  LDL R11, [R1+0x334] ;  /* 0x00033400010b7983 */ /* 0x001ee20000100800 */
[----:B----4-:R-:W-:Y:S01]  /*1b6a10*/  IADD3 R10, P4, PT, R25, R20, RZ ;  /* 0x00000014190a7210 */ /* 0x010fe20007f9e0ff */
[----:B--2---:R-:W-:Y:S01]  /*1b6a20*/  IMAD.X R23, R19, 0x1, R28, P2 ;  /* 0x0000000113177824 */ /* 0x004fe200010e061c */
[----:B------:R-:W-:Y:S01]  /*1b6a30*/  IADD3 R24, P2, PT, R25, R21, RZ ;  /* 0x0000001519187210 */ /* 0x000fe20007f5e0ff */
[----:B------:R-:W-:-:S02]  /*1b6a40*/  IMAD.MOV.U32 R25, RZ, RZ, R17 ;  /* 0x000000ffff197224 */ /* 0x000fc400078e0011 */
[----:B------:R-:W-:Y:S01]  /*1b6a50*/  IMAD.X R17, R19, 0x1, R26, P3 ;  /* 0x0000000113117824 */ /* 0x000fe200018e061a */
[----:B------:R0:W-:Y:S01]  /*1b6a60*/  STL.64 [R1+0x3600], R22 ;  /* 0x0036001601007387 */ /* 0x0001e20000100a00 */
[----:B---3--:R-:W-:-:S03]  /*1b6a70*/  IMAD.X R11, R11, 0x1, R18, P4 ;  /* 0x000000010b0b7824 */ /* 0x008fc600020e0612 */
[----:B0-----:R-:W2:Y:S04]  /*1b6a80*/  LDL.LU.64 R22, [R1+0x8188] ;  /* 0x0081880001167983 */ /* 0x001ea80000300a00 */
[----:B------:R0:W-:Y:S04]  /*1b6a90*/  STL [R1+0x8148], R21 ;  /* 0x0081481501007387 */ /* 0x0001e80000100800 */
[----:B0-----:R-:W3:Y:S04]  /*1b6aa0*/  LDL.LU R21, [R1+0x1a8] ;  /* 0x0001a80001157983 */ /* 0x001ee80000300800 */
[----:B------:R-:W4:Y:S04]  /*1b6ab0*/  LDL.LU R19, [R1+0x8180] ;  /* 0x0081800001137983 */ /* 0x000f280000300800 */
[----:B------:R0:W-:Y:S04]  /*1b6ac0*/  STL.64 [R1+0x35d0], R16 ;  /* 0x0035d01001007387 */ /* 0x0001e80000100a00 */
[----:B0-----:R-:W3:Y:S04]  /*1b6ad0*/  LDL.LU.64 R16, [R1+0x8178] ;  /* 0x0081780001107983 */ /* 0x001ee80000300a00 */
[----:B------:R0:W-:Y:S04]  /*1b6ae0*/  STL.64 [R1+0x35d8], R10 ;  /* 0x0035d80a01007387 */ /* 0x0001e80000100a00 */
[----:B0-----:R-:W2:Y:S04]  /*1b6af0*/  LDL.LU.64 R10, [R1+0x8170] ;  /* 0x00817000010a7983 */ /* 0x001ea80000300a00 */
[----:B--2---:R-:W-:Y:S04]  /*1b6b00*/  STL.64 [R1+0x8150], R10 ;  /* 0x0081500a01007387 */ /* 0x004fe80000100a00 */
[----:B------:R0:W-:Y:S04]  /*1b6b10*/  STL [R1+0x8138], R18 ;  /* 0x0081381201007387 */ /* 0x0001e80000100800 */
[----:B0-----:R-:W4:Y:S01]  /*1b6b20*/  LDL.LU R18, [R1+0x334] ;  /* 0x0003340001127983 */ /* 0x001f220000300800 */
[----:B------:R-:W-:Y:S01]  /*1b6b30*/  IMAD.MOV.U32 R11, RZ, RZ, R8 ;  /* 0x000000ffff0b7224 */ /* 0x000fe200078e0008 */
[----:B---3--:R-:W-:-:S05]  /*1b6b40*/  IADD3 R8, P4, PT, R21, R16, RZ ;  /* 0x0000001015087210 */ /* 0x008fca0007f9e0ff */
[----:B------:R0:W-:Y:S04]  /*1b6b50*/  STL [R1+0x35a8], R8 ;  /* 0x0035a80801007387 */ /* 0x0001e80000100800 */
[----:B0-----:R-:W2:Y:S01]  /*1b6b60*/  LDL.LU.64 R8, [R1+0x8168] ;  /* 0x0081680001087983 */ /* 0x001ea20000300a00 */
[----:B------:R-:W-:Y:S02]  /*1b6b70*/  IMAD.MOV.U32 R15, RZ, RZ, R25 ;  /* 0x000000ffff0f7224 */ /* 0x000fe400078e0019 */
[----:B----4-:R-:W-:-:S05]  /*1b6b80*/  IMAD.X R25, R18, 0x1, R19, P2 ;  /* 0x0000000112197824 */ /* 0x010fca00010e0613 */
[----:B------:R0:W-:Y:S04]  /*1b6b90*/  STL.64 [R1+0x35c8], R24 ;  /* 0x0035c81801007387 */ /* 0x0001e80000100a00 */
[----:B0-----:R-:W3:Y:S04]  /*1b6ba0*/  LDL.LU.64 R24, [R1+0x8160] ;  /* 0x0081600001187983 */ /* 0x001ee80000300a00 */
[----:B--2---:R0:W-:Y:S04]  /*1b6bb0*/  STL.64 [R1+0x8140], R8 ;  /* 0x0081400801007387 */ /* 0x0041e80000100a00 */
[----:B0-----:R0:W2:Y:S01]  /*1b6bc0*/  LDL.64 R8, [R1+0x35a8] ;  /* 0x0035a80001087983 */ /* 0x0010a20000100a00 */
[----:B------:R-:W-:Y:S01]  /*1b6bd0*/  IADD3 R14, P3, PT, R21, R23, RZ ;  /* 0x00000017150e7210 */ /* 0x000fe20007f7e0ff */
[----:B--2---:R-:W-:-:S02]  /*1b6be0*/  IMAD.MOV.U32 R9, RZ, RZ, R11 ;  /* 0x000000ffff097224 */ /* 0x004fc400078e000b */
[----:B------:R-:W-:Y:S02]  /*1b6bf0*/  IMAD.MOV.U32 R11, RZ, RZ, R15 ;  /* 0x000000ffff0b7224 */ /* 0x000fe400078e000f */
[----:B------:R-:W-:-:S05]  /*1b6c00*/  IMAD.X R15, R18, 0x1, R22, P3 ;  /* 0x00000001120f7824 */ /* 0x000fca00018e0616 */
[----:B------:R1:W-:Y:S04]  /*1b6c10*/  STL.64 [R1+0x35a0], R14 ;  /* 0x0035a00e01007387 */ /* 0x0003e80000100a00 */
[----:B-1----:R-:W2:Y:S04]  /*1b6c20*/  LDL.LU.64 R14, [R1+0x8158] ;  /* 0x00815800010e7983 */ /* 0x002ea80000300a00 */
[----:B------:R1:W-:Y:S01]  /*1b6c30*/  STL.64 [R1+0x8128], R6 ;  /* 0x0081280601007387 */ /* 0x0003e20000100a00 */
[----:B---3--:R-:W-:-:S03]  /*1b6c40*/  IADD3 R10, P2, PT, R21, R25, RZ ;  /* 0x00000019150a7210 */ /* 0x008fc60007f5e0ff */
[----:B------:R-:W-:Y:S01]  /*1b6c50*/  STL.64 [R1+0x8130], R16 ;  /* 0x0081301001007387 */ /* 0x000fe20000100a00 */
[----:B-1----:R-:W-:Y:S01]  /*1b6c60*/  IMAD.MOV.U32 R7, RZ, RZ, R9 ;  /* 0x000000ffff077224 */ /* 0x002fe200078e0009 */
[----:B------:R-:W-:Y:S01]  /*1b6c70*/  IADD3 R6, P3, PT, R21, R17, RZ ;  /* 0x0000001115067210 */ /* 0x000fe20007f7e0ff */
[----:B--2---:R-:W-:-:S05]  /*1b6c80*/  IMAD.X R9, R18, 0x1, R14, P4 ;  /* 0x0000000112097824 */ /* 0x004fca00020e060e */
[----:B------:R1:W-:Y:S01]  /*1b6c90*/  STL [R1+0x35ac], R9 ;  /* 0x0035ac0901007387 */ /* 0x0003e20000100800 */
[C---:B------:R-:W-:Y:S01]  /*1b6ca0*/  IADD3 R8, P4, PT, R21.reuse, R29, RZ ;  /* 0x0000001d15087210 */ /* 0x040fe20007f9e0ff */
[----:B-1----:R-:W-:Y:S02]  /*1b6cb0*/  IMAD.MOV.U32 R9, RZ, RZ, R11 ;  /* 0x000000ffff097224 */ /* 0x002fe400078e000b */
[----:B------:R-:W-:Y:S01]  /*1b6cc0*/  IMAD.X R11, R18, 0x1, R24, P2 ;  /* 0x00000001120b7824 */ /* 0x000fe200010e0618 */
[----:B------:R-:W-:-:S04]  /*1b6cd0*/  IADD3 R16, P2, PT, R21, R27, RZ ;  /* 0x0000001b15107210 */ /* 0x000fc80007f5e0ff */
[----:B------:R1:W-:Y:S04]  /*1b6ce0*/  STL.64 [R1+0x35b0], R10 ;  /* 0x0035b00a01007387 */ /* 0x0003e80000100a00 */
[----:B-1----:R-:W2:Y:S04]  /*1b6cf0*/  LDL.LU.64 R10, [R1+0x8150] ;  /* 0x00815000010a7983 */ /* 0x002ea80000300a00 */
[----:B------:R1:W-:Y:S04]  /*1b6d00*/  STL.64 [R1+0x8120], R24 ;  /* 0x0081201801007387 */ /* 0x0003e80000100a00 */
[----:B------:R-:W3:Y:S01]  /*1b6d10*/  LDL.LU R21, [R1+0x8148] ;  /* 0x0081480001157983 */ /* 0x000ee20000300800 */
[----:B------:R-:W-:-:S02]  /*1b6d20*/  IMAD.MOV.U32 R17, RZ, RZ, R7 ;  /* 0x000000ffff117224 */ /* 0x000fc400078e0007 */
[----:B------:R-:W-:-:S05]  /*1b6d30*/  IMAD.X R7, R18, 0x1, R15, P3 ;  /* 0x0000000112077824 */ /* 0x000fca00018e060f */
[----:B------:R4:W-:Y:S01]  /*1b6d40*/  STL.64 [R1+0x35b8], R6 ;  /* 0x0035b80601007387 */ /* 0x0009e20000100a00 */
[----:B-1----:R-:W-:Y:S02]  /*1b6d50*/  IMAD.MOV.U32 R25, RZ, RZ, R17 ;  /* 0x000000ffff197224 */ /* 0x002fe400078e0011 */
[C---:B------:R-:W-:Y:S01]  /*1b6d60*/  IMAD.X R17, R18.reuse, 0x1, R26, P2 ;  /* 0x0000000112117824 */ /* 0x040fe200010e061a */
[----:B----4-:R-:W-:Y:S01]  /*1b6d70*/  IADD3 R6, P3, PT, R9, R20, RZ ;  /* 0x0000001409067210 */ /* 0x010fe20007f7e0ff */
[----:B------:R-:W-:Y:S02]  /*1b6d80*/  IMAD.MOV.U32 R7, RZ, RZ, R9 ;  /* 0x000000ffff077224 */ /* 0x000fe400078e0009 */
[----:B------:R-:W-:-:S05]  /*1b6d90*/  IMAD.X R9, R18, 0x1, R28, P4 ;  /* 0x0000000112097824 */ /* 0x000fca00020e061c */
[----:B------:R1:W-:Y:S04]  /*1b6da0*/  STL.64 [R1+0x35c0], R8 ;  /* 0x0035c00801007387 */ /* 0x0003e80000100a00 */
[----:B-1----:R-:W4:Y:S04]  /*1b6db0*/  LDL.LU.64 R8, [R1+0x8140] ;  /* 0x0081400001087983 */ /* 0x002f280000300a00 */
[----:B---3--:R-:W-:Y:S04]  /*1b6dc0*/  STL.64 [R1+0x8108], R20 ;  /* 0x0081081401007387 */ /* 0x008fe80000100a00 */
[----:B------:R-:W3:Y:S04]  /*1b6dd0*/  LDL.LU R18, [R1+0x8138] ;  /* 0x0081380001127983 */ /* 0x000ee80000300800 */
[----:B------:R1:W-:Y:S01]  /*1b6de0*/  STL.64 [R1+0x3588], R16 ;  /* 0x0035881001007387 */ /* 0x0003e20000100a00 */
[----:B------:R-:W-:-:S03]  /*1b6df0*/  IADD3 R24, P4, PT, R7, R21, RZ ;  /* 0x0000001507187210 */ /* 0x000fc60007f9e0ff */
[----:B-1----:R-:W2:Y:S04]  /*1b6e00*/  LDL.LU.64 R16, [R1+0x8130] ;  /* 0x0081300001107983 */ /* 0x002ea80000300a00 */
[----:B------:R1:W-:Y:S04]  /*1b6e10*/  STL.64 [R1+0x8118], R26 ;  /* 0x0081181a01007387 */ /* 0x0003e80000100a00 */
[----:B------:R-:W3:Y:S01]  /*1b6e20*/  LDL R21, [R1+0x330] ;  /* 0x0003300001157983 */ /* 0x000ee20000100800 */
[----:B-1----:R-:W-:Y:S02]  /*1b6e30*/  IMAD.MOV.U32 R27, RZ, RZ, R7 ;  /* 0x000000ffff1b7224 */ /* 0x002fe400078e0007 */
[----:B---3--:R-:W-:-:S05]  /*1b6e40*/  IMAD.X R7, R21, 0x1, R18, P3 ;  /* 0x0000000115077824 */ /* 0x008fca00018e0612 */
[----:B------:R1:W-:Y:S04]  /*1b6e50*/  STL.64 [R1+0x3590], R6 ;  /* 0x0035900601007387 */ /* 0x0003e80000100a00 */
[----:B-1----:R-:W3:Y:S01]  /*1b6e60*/  LDL.LU.64 R6, [R1+0x8128] ;  /* 0x0081280001067983 */ /* 0x002ee20000300a00 */
[----:B------:R-:W-:-:S03]  /*1b6e70*/  IADD3 R20, P2, PT, R27, R23, RZ ;  /* 0x000000171b147210 */ /* 0x000fc60007f5e0ff */
[----:B---3--:R1:W-:Y:S02]  /*1b6e80*/  STL.64 [R1+0x8110], R6 ;  /* 0x0081100601007387 */ /* 0x0083e40000100a00 */
[----:B-1----:R-:W-:Y:S02]  /*1b6e90*/  IMAD.MOV.U32 R7, RZ, RZ, R27 ;  /* 0x000000ffff077224 */ /* 0x002fe400078e001b */
[----:B------:R-:W-:Y:S02]  /*1b6ea0*/  IMAD.MOV.U32 R27, RZ, RZ, R25 ;  /* 0x000000ffff1b7224 */ /* 0x000fe400078e0019 */
[C---:B------:R-:W-:Y:S02]  /*1b6eb0*/  IMAD.X R25, R21.reuse, 0x1, R19, P4 ;  /* 0x0000000115197824 */ /* 0x040fe400020e0613 */
[----:B------:R-:W-:-:S03]  /*1b6ec0*/  IMAD.X R21, R21, 0x1, R22, P2 ;  /* 0x0000000115157824 */ /* 0x000fc600010e0616 */
[----:B------:R1:W-:Y:S04]  /*1b6ed0*/  STL.64 [R1+0x3598], R24 ;  /* 0x0035981801007387 */ /* 0x0003e80000100a00 */
[----:B-1----:R-:W3:Y:S04]  /*1b6ee0*/  LDL.LU.64 R24, [R1+0x8120] ;  /* 0x0081200001187983 */ /* 0x002ee80000300a00 */
[----:B------:R-:W-:Y:S04]  /*1b6ef0*/  STL.64 [R1+0x8100], R18 ;  /* 0x0081001201007387 */ /* 0x000fe80000100a00 */
[----:B------:R1:W-:Y:S04]  /*1b6f00*/  STL [R1+0x80f8], R22 ;  /* 0x0080f81601007387 */ /* 0x0003e80000100800 */
[----:B-1----:R-:W3:Y:S01]  /*1b6f10*/  LDL.LU R22, [R1+0x330] ;  /* 0x0003300001167983 */ /* 0x002ee20000300800 */
[----:B------:R-:W-:Y:S01]  /*1b6f20*/  IMAD.MOV.U32 R19, RZ, RZ, R7 ;  /* 0x000000ffff137224 */ /* 0x000fe200078e0007 */
[----:B--2---:R-:W-:-:S02]  /*1b6f30*/  IADD3 R26, P3, PT, R7, R16, RZ ;  /* 0x00000010071a7210 */ /* 0x004fc40007f7e0ff */
[----:B------:R1:W-:Y:S04]  /*1b6f40*/  STL.64 [R1+0x3560], R20 ;  /* 0x0035601401007387 */ /* 0x0003e80000100a00 */
[----:B------:R2:W-:Y:S01]  /*1b6f50*/  STL.64 [R1+0x80e8], R16 ;  /* 0x0080e81001007387 */ /* 0x0005e20000100a00 */
[----:B-1----:R-:W-:Y:S01]  /*1b6f60*/  IADD3 R20, P2, PT, R19, R17, RZ ;  /* 0x0000001113147210 */ /* 0x002fe20007f5e0ff */
[----:B--2---:R-:W-:Y:S02]  /*1b6f70*/  IMAD.MOV.U32 R17, RZ, RZ, R27 ;  /* 0x000000ffff117224 */ /* 0x004fe400078e001b */
[----:B---3--:R-:W-:-:S05]  /*1b6f80*/  IMAD.X R27, R22, 0x1, R14, P3 ;  /* 0x00000001161b7824 */ /* 0x008fca00018e060e */
[----:B------:R1:W-:Y:S04]  /*1b6f90*/  STL.64 [R1+0x3568], R26 ;  /* 0x0035681a01007387 */ /* 0x0003e80000100a00 */
[----:B-1----:R-:W2:Y:S01]  /*1b6fa0*/  LDL.LU.64 R26, [R1+0x8118] ;  /* 0x00811800011a7983 */ /* 0x002ea20000300a00 */
[----:B------:R-:W-:Y:S01]  /*1b6fb0*/  IADD3 R6, P4, PT, R19, R25, RZ ;  /* 0x0000001913067210 */ /* 0x000fe20007f9e0ff */
[----:B------:R-:W-:Y:S02]  /*1b6fc0*/  IMAD.MOV.U32 R21, RZ, RZ, R19 ;  /* 0x000000ffff157224 */ /* 0x000fe400078e0013 */
[----:B------:R-:W-:Y:S02]  /*1b6fd0*/  STL.64 [R1+0x80f0], R10 ;  /* 0x0080f00a01007387 */ /* 0x000fe40000100a00 */
[----:B------:R-:W-:Y:S01]  /*1b6fe0*/  IMAD.X R7, R22, 0x1, R24, P4 ;  /* 0x0000000116077824 */ /* 0x000fe200020e0618 */
[----:B------:R-:W-:-:S04]  /*1b6ff0*/  IADD3 R18, P3, PT, R21, R29, RZ ;  /* 0x0000001d15127210 */ /* 0x000fc80007f7e0ff */
[----:B------:R1:W-:Y:S04]  /*1b7000*/  STL.64 [R1+0x3570], R6 ;  /* 0x0035700601007387 */ /* 0x0003e80000100a00 */
[----:B-1----:R-:W3:Y:S04]  /*1b7010*/  LDL.LU.64 R6, [R1+0x8110] ;  /* 0x0081100001067983 */ /* 0x002ee80000300a00 */
[----:B------:R1:W-:Y:S04]  /*1b7020*/  STL.64 [R1+0x80e0], R24 ;  /* 0x0080e01801007387 */ /* 0x0003e80000100a00 */
[----:B-1----:R-:W4:Y:S01]  /*1b7030*/  LDL R25, [R1+0x1b0] ;  /* 0x0001b00001197983 */ /* 0x002f220000100800 */
[----:B--2---:R-:W-:Y:S01]  /*1b7040*/  IADD3 R10, P4, PT, R21, R27, RZ ;  /* 0x0000001b150a7210 */ /* 0x004fe20007f9e0ff */
[----:B------:R-:W-:-:S05]  /*1b7050*/  IMAD.X R21, R22, 0x1, R15, P2 ;  /* 0x0000000116157824 */ /* 0x000fca00010e060f */
[----:B------:R1:W-:Y:S04]  /*1b7060*/  STL.64 [R1+0x3578], R20 ;  /* 0x0035781401007387 */ /* 0x0003e80000100a00 */
[----:B-1----:R-:W4:Y:S01]  /*1b7070*/  LDL.LU.64 R20, [R1+0x8108] ;  /* 0x0081080001147983 */ /* 0x002f220000300a00 */
[----:B------:R-:W-:-:S03]  /*1b7080*/  IMAD.X R19, R22, 0x1, R28, P3 ;  /* 0x0000000116137824 */ /* 0x000fc600018e061c */
[----:B---3--:R-:W-:Y:S04]  /*1b7090*/  STL.64 [R1+0x80d8], R6 ;  /* 0x0080d80601007387 */ /* 0x008fe80000100a00 */
[----:B------:R-:W-:Y:S04]  /*1b70a0*/  STL.64 [R1+0x80d0], R14 ;  /* 0x0080d00e01007387 */ /* 0x000fe80000100a00 */
[----:B------:R1:W-:Y:S04]  /*1b70b0*/  STL.64 [R1+0x3580], R18 ;  /* 0x0035801201007387 */ /* 0x0003e80000100a00 */
[----:B-1----:R-:W2:Y:S01]  /*1b70c0*/  LDL.LU.64 R18, [R1+0x8100] ;  /* 0x0081000001127983 */ /* 0x002ea20000300a00 */
[----:B----4-:R-:W-:-:S02]  /*1b70d0*/  IADD3 R16, P2, PT, R25, R20, RZ ;  /* 0x0000001419107210 */ /* 0x010fc40007f5e0ff */
[----:B------:R-:W-:Y:S02]  /*1b70e0*/  IADD3 R24, P3, PT, R25, R21, RZ ;  /* 0x0000001519187210 */ /* 0x000fe40007f7e0ff */
[----:B------:R-:W2:Y:S01]  /*1b70f0*/  LDL R25, [R1+0x32c] ;  /* 0x00032c0001197983 */ /* 0x000ea20000100800 */
[----:B------:R-:W-:Y:S02]  /*1b7100*/  IMAD.X R11, R22, 0x1, R26, P4 ;  /* 0x00000001160b7824 */ /* 0x000fe400020e061a */
[----:B------:R-:W-:Y:S01]  /*1b7110*/  IMAD.MOV.U32 R14, RZ, RZ, R17 ;  /* 0x000000ffff0e7224 */ /* 0x000fe200078e0011 */
[----:B------:R1:W-:Y:S04]  /*1b7120*/  STL.64 [R1+0x80c0], R20 ;  /* 0x0080c01401007387 */ /* 0x0003e80000100a00 */
[----:B-1----:R-:W3:Y:S04]  /*1b7130*/  LDL.LU R20, [R1+0x1b0] ;  /* 0x0001b00001147983 */ /* 0x002ee80000300800 */
[----:B------:R-:W4:Y:S04]  /*1b7140*/  LDL.LU R22, [R1+0x80f8] ;  /* 0x0080f80001167983 */ /* 0x000f280000300800 */
[----:B------:R1:W-:Y:S04]  /*1b7150*/  STL.64 [R1+0x3548], R10 ;  /* 0x0035480a01007387 */ /* 0x0003e80000100a00 */
[----:B-1----:R-:W3:Y:S04]  /*1b7160*/  LDL.LU.64 R10, [R1+0x80f0] ;  /* 0x0080f000010a7983 */ /* 0x002ee80000300a00 */
[----:B------:R-:W-:Y:S01]  /*1b7170*/  STL.64 [R1+0x80c8], R26 ;  /* 0x0080c81a01007387 */ /* 0x000fe20000100a00 */
[----:B--2---:R-:W-:-:S05]  /*1b7180*/  IMAD.X R17, R25, 0x1, R18, P2 ;  /* 0x0000000119117824 */ /* 0x004fca00010e0612 */
[----:B------:R1:W-:Y:S04]  /*1b7190*/  STL.64 [R1+0x3550], R16 ;  /* 0x0035501001007387 */ /* 0x0003e80000100a00 */
[----:B-1----:R-:W3:Y:S01]  /*1b71a0*/  LDL.LU.64 R16, [R1+0x80e8] ;  /* 0x0080e80001107983 */ /* 0x002ee20000300a00 */
[----:B------:R-:W-:-:S05]  /*1b71b0*/  IMAD.X R25, R25, 0x1, R19, P3 ;  /* 0x0000000119197824 */ /* 0x000fca00018e0613 */
[----:B------:R1:W-:Y:S01]  /*1b71c0*/  STL.64 [R1+0x3558], R24 ;  /* 0x0035581801007387 */ /* 0x0003e20000100a00 */
[----:B---3--:R-:W-:-:S05]  /*1b71d0*/  IADD3 R26, P2, PT, R20, R16, RZ ;  /* 0x00000010141a7210 */ /* 0x008fca0007f5e0ff */
[----:B------:R-:W-:Y:S04]  /*1b71e0*/  STL [R1+0x3528], R26 ;  /* 0x0035281a01007387 */ /* 0x000fe80000100800 */
[----:B-1----:R-:W2:Y:S04]  /*1b71f0*/  LDL.LU.64 R24, [R1+0x80e0] ;  /* 0x0080e00001187983 */ /* 0x002ea80000300a00 */
[----:B------:R1:W-:Y:S04]  /*1b7200*/  STL.64 [R1+0x80b8], R10 ;  /* 0x0080b80a01007387 */ /* 0x0003e80000100a00 */
[----:B-1----:R0:W3:Y:S04]  /*1b7210*/  LDL.64 R10, [R1+0x3528] ;  /* 0x00352800010a7983 */ /* 0x0020e80000100a00 */
[----:B------:R1:W-:Y:S04]  /*1b7220*/  STL [R1+0x80b0], R19 ;  /* 0x0080b01301007387 */ /* 0x0003e80000100800 */
[----:B-1----:R-:W4:Y:S01]  /*1b7230*/  LDL.LU R19, [R1+0x32c] ;  /* 0x00032c0001137983 */ /* 0x002f220000300800 */
[----:B------:R-:W-:-:S05]  /*1b7240*/  IADD3 R6, P4, PT, R20, R23, RZ ;  /* 0x0000001714067210 */ /* 0x000fca0007f9e0ff */
[----:B----4-:R-:W-:-:S05]  /*1b7250*/  IMAD.X R7, R19, 0x1, R22, P4 ;  /* 0x0000000113077824 */ /* 0x010fca00020e0616 */
[----:B------:R1:W-:Y:S04]  /*1b7260*/  STL.64 [R1+0x3520], R6 ;  /* 0x0035200601007387 */ /* 0x0003e80000100a00 */
[----:B-1----:R-:W4:Y:S04]  /*1b7270*/  LDL.LU.64 R6, [R1+0x80d8] ;  /* 0x0080d80001067983 */ /* 0x002f280000300a00 */
[----:B----4-:R1:W-:Y:S02]  /*1b7280*/  STL.64 [R1+0x8098], R6 ;  /* 0x0080980601007387 */ /* 0x0103e40000100a00 */
[----:B-1----:R-:W-:Y:S01]  /*1b7290*/  IMAD.MOV.U32 R6, RZ, RZ, R14 ;  /* 0x000000ffff067224 */ /* 0x002fe200078e000e */
[C---:B------:R-:W-:Y:S01]  /*1b72a0*/  IADD3 R14, P4, PT, R20.reuse, R17, RZ ;  /* 0x00000011140e7210 */ /* 0x040fe20007f9e0ff */
[----:B------:R-:W4:Y:S04]  /*1b72b0*/  LDL R7, [R1+0x1b4] ;  /* 0x0001b40001077983 */ /* 0x000f280000100800 */
[----:B------:R1:W-:Y:S04]  /*1b72c0*/  STL [R1+0x3538], R14 ;  /* 0x0035380e01007387 */ /* 0x0003e80000100800 */
[----:B-1----:R-:W3:Y:S01]  /*1b72d0*/  LDL.LU.64 R14, [R1+0x80d0] ;  /* 0x0080d000010e7983 */ /* 0x002ee20000300a00 */
[----:B--2---:R-:W-:-:S03]  /*1b72e0*/  IADD3 R26, P3, PT, R20, R25, RZ ;  /* 0x00000019141a7210 */ /* 0x004fc60007f7e0ff */
[----:B------:R1:W-:Y:S02]  /*1b72f0*/  STL.64 [R1+0x80a8], R16 ;  /* 0x0080a81001007387 */ /* 0x0003e40000100a00 */
[C---:B------:R-:W-:Y:S02]  /*1b7300*/  IMAD.X R27, R19.reuse, 0x1, R24, P3 ;  /* 0x00000001131b7824 */ /* 0x040fe400018e0618 */
[----:B-1----:R0:W2:Y:S01]  /*1b7310*/  LDL.64 R16, [R1+0x3538] ;  /* 0x0035380001107983 */ /* 0x0020a20000100a00 */
        /* <DEDUP_REMOVED lines=8> */
[----:B-1----:R-:W4:Y:S01]  /*1b73a0*/  LDL.LU.64 R20, [R1+0x80c0] ;  /* 0x0080c00001147983 */ /* 0x002f220000300a00 */
[C---:B--2---:R-:W-:Y:S02]  /*1b73b0*/  IMAD.X R17, R19.reuse, 0x1, R15, P4 ;  /* 0x0000000113117824 */ /* 0x044fe400020e060f */
[----:B------:R-:W-:Y:S01]  /*1b73c0*/  IMAD.X R11, R19, 0x1, R28, P2 ;  /* 0x00000001130b7824 */ /* 0x000fe200010e061c */
[----:B------:R1:W-:Y:S04]  /*1b73d0*/  STL.64 [R1+0x8090], R14 ;  /* 0x0080900e01007387 */ /* 0x0003e80000100a00 */
[----:B------:R-:W-:Y:S04]  /*1b73e0*/  STL [R1+0x353c], R17 ;  /* 0x00353c1101007387 */ /* 0x000fe80000100800 */
[----:B------:R2:W-:Y:S01]  /*1b73f0*/  STL.64 [R1+0x3540], R10 ;  /* 0x0035400a01007387 */ /* 0x0005e20000100a00 */
[----:B-1----:R-:W-:-:S03]  /*1b7400*/  IMAD.MOV.U32 R14, RZ, RZ, R6 ;  /* 0x000000ffff0e7224 */ /* 0x002fc600078e0006 */
[----:B--2---:R-:W2:Y:S01]  /*1b7410*/  LDL.LU.64 R10, [R1+0x80b8] ;  /* 0x0080b800010a7983 */ /* 0x004ea20000300a00 */
[C---:B----4-:R-:W-:Y:S02]  /*1b7420*/  IADD3 R16, P4, PT, R7.reuse, R20, RZ ;  /* 0x0000001407107210 */ /* 0x050fe40007f9e0ff */
[----:B------:R-:W-:Y:S02]  /*1b7430*/  IADD3 R6, P2, PT, R7, R21, RZ ;  /* 0x0000001507067210 */ /* 0x000fe40007f5e0ff */
[----:B------:R-:W3:Y:S04]  /*1b7440*/  LDL R7, [R1+0x328] ;  /* 0x0003280001077983 */ /* 0x000ee80000100800 */
[----:B------:R1:W-:Y:S04]  /*1b7450*/  STL.64 [R1+0x8080], R20 ;  /* 0x0080801401007387 */ /* 0x0003e80000100a00 */
[----:B-1----:R0:W4:Y:S01]  /*1b7460*/  LDL.64 R20, [R1+0x3508] ;  /* 0x0035080001147983 */ /* 0x0021220000100a00 */
[----:B---3--:R-:W-:-:S02]  /*1b7470*/  IMAD.X R17, R7, 0x1, R18, P4 ;  /* 0x0000000107117824 */ /* 0x008fc400020e0612 */
[----:B----4-:R-:W-:Y:S02]  /*1b7480*/  IMAD.X R21, R19, 0x1, R26, P3 ;  /* 0x0000000113157824 */ /* 0x010fe400018e061a */
[----:B------:R-:W3:Y:S04]  /*1b7490*/  LDL.LU R19, [R1+0x80b0] ;  /* 0x0080b00001137983 */ /* 0x000ee80000300800 */
[----:B------:R1:W-:Y:S04]  /*1b74a0*/  STL [R1+0x8088], R26 ;  /* 0x0080881a01007387 */ /* 0x0003e80000100800 */
[----:B-1----:R-:W4:Y:S04]  /*1b74b0*/  LDL.LU R26, [R1+0x1b4] ;  /* 0x0001b400011a7983 */ /* 0x002f280000300800 */
[----:B------:R-:W-:Y:S04]  /*1b74c0*/  STL [R1+0x350c], R21 ;  /* 0x00350c1501007387 */ /* 0x000fe80000100800 */
[----:B------:R1:W-:Y:S04]  /*1b74d0*/  STL.64 [R1+0x3510], R16 ;  /* 0x0035101001007387 */ /* 0x0003e80000100a00 */
[----:B-1----:R-:W4:Y:S01]  /*1b74e0*/  LDL.LU.64 R16, [R1+0x80a8] ;  /* 0x0080a80001107983 */ /* 0x002f220000300a00 */
[----:B---3--:R-:W-:Y:S01]  /*1b74f0*/  IMAD.X R7, R7, 0x1, R19, P2 ;  /* 0x0000000107077824 */ /* 0x008fe200010e0613 */
[----:B----4-:R-:W-:-:S05]  /*1b7500*/  IADD3 R24, P4, PT, R26, R16, RZ ;  /* 0x000000101a187210 */ /* 0x010fca0007f9e0ff */
[----:B------:R1:W-:Y:S04]  /*1b7510*/  STL [R1+0x34e8], R24 ;  /* 0x0034e81801007387 */ /* 0x0003e80000100800 */
[----:B-1----:R-:W3:Y:S04]  /*1b7520*/  LDL.LU.64 R24, [R1+0x80a0] ;  /* 0x0080a00001187983 */ /* 0x002ee80000300a00 */
[----:B------:R1:W-:Y:S04]  /*1b7530*/  STL.64 [R1+0x3518], R6 ;  /* 0x0035180601007387 */ /* 0x0003e80000100a00 */
[----:B-1----:R-:W4:Y:S04]  /*1b7540*/  LDL.LU.64 R6, [R1+0x8098] ;  /* 0x0080980001067983 */ /* 0x002f280000300a00 */
[----:B----4-:R1:W-:Y:S04]  /*1b7550*/  STL.64 [R1+0x8078], R6 ;  /* 0x0080780601007387 */ /* 0x0103e80000100a00 */
[----:B-1----:R0:W4:Y:S04]  /*1b7560*/  LDL.64 R6, [R1+0x34e8] ;  /* 0x0034e80001067983 */ /* 0x0021280000100a00 */
[----:B------:R1:W-:Y:S04]  /*1b7570*/  STL [R1+0x8070], R19 ;  /* 0x0080701301007387 */ /* 0x0003e80000100800 */
[----:B-1----:R-:W2:Y:S01]  /*1b7580*/  LDL.LU R19, [R1+0x328] ;  /* 0x0003280001137983 */ /* 0x002ea20000300800 */
[----:B----4-:R-:W-:Y:S01]  /*1b7590*/  IMAD.MOV.U32 R7, RZ, RZ, R14 ;  /* 0x000000ffff077224 */ /* 0x010fe200078e000e */
[----:B---3--:R-:W-:-:S05]  /*1b75a0*/  IADD3 R14, P2, PT, R26, R25, RZ ;  /* 0x000000191a0e7210 */ /* 0x008fca0007f5e0ff */
[----:B------:R1:W-:Y:S04]  /*1b75b0*/  STL [R1+0x34f0], R14 ;  /* 0x0034f00e01007387 */ /* 0x0003e80000100800 */
[----:B-1----:R-:W3:Y:S01]  /*1b75c0*/  LDL.LU.64 R14, [R1+0x8090] ;  /* 0x00809000010e7983 */ /* 0x002ee20000300a00 */
[----:B------:R-:W-:-:S05]  /*1b75d0*/  IADD3 R20, P3, PT, R26, R23, RZ ;  /* 0x000000171a147210 */ /* 0x000fca0007f7e0ff */
[----:B--2---:R-:W-:-:S05]  /*1b75e0*/  IMAD.X R21, R19, 0x1, R22, P3 ;  /* 0x0000000113157824 */ /* 0x004fca00018e0616 */
[----:B------:R1:W-:Y:S04]  /*1b75f0*/  STL.64 [R1+0x34e0], R20 ;  /* 0x0034e01401007387 */ /* 0x0003e80000100a00 */
[----:B-1----:R-:W2:Y:S04]  /*1b7600*/  LDL.LU R21, [R1+0x1bc] ;  /* 0x0001bc0001157983 */ /* 0x002ea80000300800 */
[----:B------:R1:W-:Y:S01]  /*1b7610*/  STL.64 [R1+0x8060], R16 ;  /* 0x0080601001007387 */ /* 0x0003e20000100a00 */
[----:B------:R-:W-:Y:S01]  /*1b7620*/  IADD3 R20, P3, PT, R26, R17, RZ ;  /* 0x000000111a147210 */ /* 0x000fe20007f7e0ff */
[----:B-1----:R-:W-:-:S02]  /*1b7630*/  IMAD.MOV.U32 R16, RZ, RZ, R7 ;  /* 0x000000ffff107224 */ /* 0x002fc400078e0007 */
[----:B------:R-:W4:Y:S01]  /*1b7640*/  LDL R17, [R1+0x1b8] ;  /* 0x0001b80001117983 */ /* 0x000f220000100800 */
[----:B---3--:R-:W-:-:S05]  /*1b7650*/  IMAD.X R7, R19, 0x1, R14, P4 ;  /* 0x0000000113077824 */ /* 0x008fca00020e060e */
[----:B------:R-:W-:Y:S04]  /*1b7660*/  STL [R1+0x34ec], R7 ;  /* 0x0034ec0701007387 */ /* 0x000fe80000100800 */
[----:B------:R1:W-:Y:S04]  /*1b7670*/  STL.64 [R1+0x8068], R10 ;  /* 0x0080680a01007387 */ /* 0x0003e80000100a00 */
[----:B-1----:R0:W3:Y:S04]  /*1b7680*/  LDL.64 R10, [R1+0x34f0] ;  /* 0x0034f000010a7983 */ /* 0x0020e80000100a00 */
[----:B------:R-:W-:Y:S01]  /*1b7690*/  STL.64 [R1+0x8058], R24 ;  /* 0x0080581801007387 */ /* 0x000fe20000100a00 */
[----:B------:R-:W-:-:S05]  /*1b76a0*/  IADD3 R6, P4, PT, R26, R29, RZ ;  /* 0x0000001d1a067210 */ /* 0x000fca0007f9e0ff */
[C---:B------:R-:W-:Y:S02]  /*1b76b0*/  IMAD.X R7, R19.reuse, 0x1, R28, P4 ;  /* 0x0000000113077824 */ /* 0x040fe400020e061c */
[----:B---3--:R-:W-:-:S05]  /*1b76c0*/  IMAD.X R11, R19, 0x1, R24, P2 ;  /* 0x00000001130b7824 */ /* 0x008fca00010e0618 */
[----:B------:R2:W-:Y:S01]  /*1b76d0*/  STL [R1+0x34f4], R11 ;  /* 0x0034f40b01007387 */ /* 0x0005e20000100800 */
[----:B------:R-:W-:-:S03]  /*1b76e0*/  IADD3 R10, P2, PT, R26, R27, RZ ;  /* 0x0000001b1a0a7210 */ /* 0x000fc60007f5e0ff */
[----:B------:R-:W3:Y:S01]  /*1b76f0*/  LDL.LU R26, [R1+0x8088] ;  /* 0x00808800011a7983 */ /* 0x000ee20000300800 */
[----:B--2---:R-:W-:Y:S02]  /*1b7700*/  IMAD.MOV.U32 R11, RZ, RZ, R21 ;  /* 0x000000ffff0b7224 */ /* 0x004fe400078e0015 */
[----:B------:R-:W-:-:S05]  /*1b7710*/  IMAD.X R21, R19, 0x1, R15, P3 ;  /* 0x0000000113157824 */ /* 0x000fca00018e060f */
[----:B------:R1:W-:Y:S04]  /*1b7720*/  STL.64 [R1+0x34f8], R20 ;  /* 0x0034f81401007387 */ /* 0x0003e80000100a00 */
[----:B-1----:R-:W4:Y:S04]  /*1b7730*/  LDL.LU.64 R20, [R1+0x8080] ;  /* 0x0080800001147983 */ /* 0x002f280000300a00 */
[----:B------:R-:W-:Y:S04]  /*1b7740*/  STL.64 [R1+0x8050], R14 ;  /* 0x0080500e01007387 */ /* 0x000fe80000100a00 */
[----:B------:R1:W-:Y:S04]  /*1b7750*/  STL.64 [R1+0x3500], R6 ;  /* 0x0035000601007387 */ /* 0x0003e80000100a00 */
[----:B-1----:R-:W2:Y:S04]  /*1b7760*/  LDL.LU.64 R6, [R1+0x8078] ;  /* 0x0080780001067983 */ /* 0x002ea80000300a00 */
[----:B------:R1:W-:Y:S04]  /*1b7770*/  STL [R1+0x8040], R28 ;  /* 0x0080401c01007387 */ /* 0x0003e80000100800 */
[----:B-1----:R-:W2:Y:S01]  /*1b7780*/  LDL.LU R28, [R1+0x1b8] ;  /* 0x0001b800011c7983 */ /* 0x002ea20000300800 */
[----:B------:R-:W-:Y:S01]  /*1b7790*/  IMAD.MOV.U32 R24, RZ, RZ, R16 ;  /* 0x000000ffff187224 */ /* 0x000fe200078e0010 */
[----:B----4-:R-:W-:-:S02]  /*1b77a0*/  IADD3 R16, P3, PT, R17, R20, RZ ;  /* 0x0000001411107210 */ /* 0x010fc40007f7e0ff */
[----:B------:R1:W-:Y:S02]  /*1b77b0*/  STL.64 [R1+0x8038], R20 ;  /* 0x0080381401007387 */ /* 0x0003e40000100a00 */
[----:B-1----:R-:W-:Y:S02]  /*1b77c0*/  IMAD.MOV.U32 R20, RZ, RZ, R11 ;  /* 0x000000ffff147224 */ /* 0x002fe400078e000b */
[----:B---3--:R-:W-:Y:S01]  /*1b77d0*/  IMAD.X R11, R19, 0x1, R26, P2 ;  /* 0x00000001130b7824 */ /* 0x008fe200010e061a */
[----:B--2---:R-:W-:-:S05]  /*1b77e0*/  IADD3 R14, P4, PT, R28, R21, RZ ;  /* 0x000000151c0e7210 */ /* 0x004fca0007f9e0ff */
[----:B------:R-:W-:Y:S04]  /*1b77f0*/  STL [R1+0x34d8], R14 ;  /* 0x0034d80e01007387 */ /* 0x000fe80000100800 */
[----:B------:R-:W2:Y:S04]  /*1b7800*/  LDL.LU R19, [R1+0x8070] ;  /* 0x0080700001137983 */ /* 0x000ea80000300800 */
[----:B------:R1:W-:Y:S04]  /*1b7810*/  STL.64 [R1+0x34c8], R10 ;  /* 0x0034c80a01007387 */ /* 0x0003e80000100a00 */
[----:B-1----:R-:W3:Y:S04]  /*1b7820*/  LDL.LU.64 R10, [R1+0x8068] ;  /* 0x00806800010a7983 */ /* 0x002ee80000300a00 */
[----:B------:R-:W4:Y:S02]  /*1b7830*/  LDL R15, [R1+0x324] ;  /* 0x00032400010f7983 */ /* 0x000f240000100800 */
[----:B----4-:R-:W-:-:S05]  /*1b7840*/  IMAD.X R17, R15, 0x1, R18, P3 ;  /* 0x000000010f117824 */ /* 0x010fca00018e0612 */
[----:B------:R1:W-:Y:S04]  /*1b7850*/  STL.64 [R1+0x34d0], R16 ;  /* 0x0034d01001007387 */ /* 0x0003e80000100a00 */
[----:B-1----:R-:W4:Y:S04]  /*1b7860*/  LDL.LU.64 R16, [R1+0x8060] ;  /* 0x0080600001107983 */ /* 0x002f280000300a00 */
[----:B---3--:R1:W-:Y:S04]  /*1b7870*/  STL.64 [R1+0x8048], R10 ;  /* 0x0080480a01007387 */ /* 0x0083e80000100a00 */
[----:B-1----:R0:W2:Y:S01]  /*1b7880*/  LDL.64 R10, [R1+0x34d8] ;  /* 0x0034d800010a7983 */ /* 0x0020a20000100a00 */
[----:B------:R-:W-:Y:S01]  /*1b7890*/  IMAD.MOV.U32 R21, RZ, RZ, R24 ;  /* 0x000000ffff157224 */ /* 0x000fe200078e0018 */
[----:B----4-:R-:W-:-:S05]  /*1b78a0*/  IADD3 R24, P3, PT, R28, R16, RZ ;  /* 0x000000101c187210 */ /* 0x010fca0007f7e0ff */
[----:B------:R1:W-:Y:S01]  /*1b78b0*/  STL [R1+0x34a8], R24 ;  /* 0x0034a81801007387 */ /* 0x0003e20000100800 */
[----:B--2---:R-:W-:-:S03]  /*1b78c0*/  IMAD.X R11, R15, 0x1, R19, P4 ;  /* 0x000000010f0b7824 */ /* 0x004fc600020e0613 */
[----:B-1----:R-:W2:Y:S04]  /*1b78d0*/  LDL.LU.64 R24, [R1+0x8058] ;  /* 0x0080580001187983 */ /* 0x002ea80000300a00 */
[----:B------:R1:W-:Y:S04]  /*1b78e0*/  STL [R1+0x8028], R19 ;  /* 0x0080281301007387 */ /* 0x0003e80000100800 */
[----:B-1----:R-:W3:Y:S01]  /*1b78f0*/  LDL.LU R19, [R1+0x324] ;  /* 0x0003240001137983 */ /* 0x002ee20000300800 */
[----:B------:R-:W-:-:S03]  /*1b7900*/  IADD3 R14, P2, PT, R28, R23, RZ ;  /* 0x000000171c0e7210 */ /* 0x000fc60007f5e0ff */
[----:B------:R-:W-:Y:S02]  /*1b7910*/  STL [R1+0x34dc], R11 ;  /* 0x0034dc0b01007387 */ /* 0x000fe40000100800 */
[----:B---3--:R-:W-:-:S05]  /*1b7920*/  IMAD.X R15, R19, 0x1, R22, P2 ;  /* 0x00000001130f7824 */ /* 0x008fca00010e0616 */
[----:B------:R1:W-:Y:S04]  /*1b7930*/  STL.64 [R1+0x34a0], R14 ;  /* 0x0034a00e01007387 */ /* 0x0003e80000100a00 */
[----:B-1----:R-:W3:Y:S04]  /*1b7940*/  LDL.LU.64 R14, [R1+0x8050] ;  /* 0x00805000010e7983 */ /* 0x002ee80000300a00 */
[----:B------:R1:W-:Y:S04]  /*1b7950*/  STL.64 [R1+0x8030], R22 ;  /* 0x0080301601007387 */ /* 0x0003e80000100a00 */
[----:B-1----:R0:W4:Y:S01]  /*1b7960*/  LDL.64 R22, [R1+0x34a8] ;  /* 0x0034a80001167983 */ /* 0x0021220000100a00 */
[----:B--2---:R-:W-:Y:S01]  /*1b7970*/  IADD3 R10, P4, PT, R28, R25, RZ ;  /* 0x000000191c0a7210 */ /* 0x004fe20007f9e0ff */
[----:B------:R-:W-:-:S02]  /*1b7980*/  IMAD.MOV.U32 R11, RZ, RZ, R20 ;  /* 0x000000ffff0b7224 */ /* 0x000fc400078e0014 */
[----:B------:R1:W-:Y:S01]  /*1b7990*/  STL.64 [R1+0x8020], R16 ;  /* 0x0080201001007387 */ /* 0x0003e20000100a00 */
[----:B------:R-:W-:Y:S01]  /*1b79a0*/  IADD3 R20, P2, PT, R28, R17, RZ ;  /* 0x000000111c147210 */ /* 0x000fe20007f5e0ff */
[----:B----4-:R-:W-:-:S04]  /*1b79b0*/  IMAD.MOV.U32 R23, RZ, RZ, R21 ;  /* 0x000000ffff177224 */ /* 0x010fc800078e0015 */
[----:B------:R-:W-:Y:S02]  /*1b79c0*/  IMAD.MOV.U32 R21, RZ, RZ, R23 ;  /* 0x000000ffff157224 */ /* 0x000fe400078e0017 */
[----:B---3--:R-:W-:-:S05]  /*1b79d0*/  IMAD.X R23, R19, 0x1, R14, P3 ;  /* 0x0000000113177824 */ /* 0x008fca00018e060e */
[----:B------:R2:W-:Y:S01]  /*1b79e0*/  STL [R1+0x34ac], R23 ;  /* 0x0034ac1701007387 */ /* 0x0005e20000100800 */
[----:B-1----:R-:W-:Y:S02]  /*1b79f0*/  IMAD.MOV.U32 R17, RZ, RZ, R21 ;  /* 0x000000ffff117224 */ /* 0x002fe400078e0015 */
[C---:B------:R-:W-:Y:S02]  /*1b7a00*/  IMAD.X R21, R19.reuse, 0x1, R15, P2 ;  /* 0x0000000113157824 */ /* 0x040fe400010e060f */
[----:B--2---:R-:W-:Y:S02]  /*1b7a10*/  IMAD.MOV.U32 R23, RZ, RZ, R11 ;  /* 0x000000ffff177224 */ /* 0x004fe400078e000b */
[----:B------:R-:W-:Y:S01]  /*1b7a20*/  IMAD.X R11, R19, 0x1, R24, P4 ;  /* 0x00000001130b7824 */ /* 0x000fe200020e0618 */
[C---:B------:R-:W-:Y:S02]  /*1b7a30*/  IADD3 R22, P3, PT, R28.reuse, R29, RZ ;  /* 0x0000001d1c167210 */ /* 0x040fe40007f7e0ff */
[----:B------:R-:W-:-:S02]  /*1b7a40*/  IADD3 R16, P4, PT, R28, R27, RZ ;  /* 0x0000001b1c107210 */ /* 0x000fc40007f9e0ff */
[----:B------:R1:W-:Y:S04]  /*1b7a50*/  STL.64 [R1+0x34b0], R10 ;  /* 0x0034b00a01007387 */ /* 0x0003e80000100a00 */
[----:B-1----:R-:W2:Y:S04]  /*1b7a60*/  LDL.LU.64 R10, [R1+0x8048] ;  /* 0x00804800010a7983 */ /* 0x002ea80000300a00 */
[----:B------:R-:W-:Y:S04]  /*1b7a70*/  STL.64 [R1+0x8018], R24 ;  /* 0x0080181801007387 */ /* 0x000fe80000100a00 */
[----:B------:R-:W3:Y:S04]  /*1b7a80*/  LDL.LU R28, [R1+0x8040] ;  /* 0x00804000011c7983 */ /* 0x000ee80000300800 */
[----:B------:R1:W-:Y:S04]  /*1b7a90*/  STL.64 [R1+0x34b8], R20 ;  /* 0x0034b81401007387 */ /* 0x0003e80000100a00 */
[----:B-1----:R-:W4:Y:S04]  /*1b7aa0*/  LDL.LU.64 R20, [R1+0x8038] ;  /* 0x0080380001147983 */ /* 0x002f280000300a00 */
[----:B------:R1:W-:Y:S01]  /*1b7ab0*/  STL.64 [R1+0x8010], R14 ;  /* 0x0080100e01007387 */ /* 0x0003e20000100a00 */
[----:B------:R-:W-:-:S02]  /*1b7ac0*/  IMAD.MOV.U32 R25, RZ, RZ, R17 ;  /* 0x000000ffff197224 */ /* 0x000fc400078e0011 */
[C---:B------:R-:W-:Y:S02]  /*1b7ad0*/  IMAD.X R17, R19.reuse, 0x1, R26, P4 ;  /* 0x0000000113117824 */ /* 0x040fe400020e061a */
[----:B-1----:R-:W-:Y:S02]  /*1b7ae0*/  IMAD.MOV.U32 R14, RZ, RZ, R23 ;  /* 0x000000ffff0e7224 */ /* 0x002fe400078e0017 */
[----:B---3--:R-:W-:-:S05]  /*1b7af0*/  IMAD.X R23, R19, 0x1, R28, P3 ;  /* 0x0000000113177824 */ /* 0x008fca00018e061c */
[----:B------:R1:W-:Y:S01]  /*1b7b00*/  STL.64 [R1+0x34c0], R22 ;  /* 0x0034c01601007387 */ /* 0x0003e20000100a00 */
[----:B----4-:R-:W-:-:S05]  /*1b7b10*/  IADD3 R24, P2, PT, R14, R20, RZ ;  /* 0x000000140e187210 */ /* 0x010fca0007f5e0ff */
[----:B------:R3:W-:Y:S04]  /*1b7b20*/  STL [R1+0x3490], R24 ;  /* 0x0034901801007387 */ /* 0x0007e80000100800 */
[----:B-1----:R-:W4:Y:S04]  /*1b7b30*/  LDL.LU.64 R22, [R1+0x8030] ;  /* 0x0080300001167983 */ /* 0x002f280000300a00 */
[----:B------:R-:W-:Y:S04]  /*1b7b40*/  STL.64 [R1+0x8000], R20 ;  /* 0x0080001401007387 */ /* 0x000fe80000100a00 */
[----:B------:R-:W2:Y:S04]  /*1b7b50*/  LDL.LU R19, [R1+0x8028] ;  /* 0x0080280001137983 */ /* 0x000ea80000300800 */
[----:B------:R1:W-:Y:S01]  /*1b7b60*/  STL.64 [R1+0x3488], R16 ;  /* 0x0034881001007387 */ /* 0x0003e20000100a00 */
[----:B---3--:R-:W-:-:S03]  /*1b7b70*/  IADD3 R24, P3, PT, R14, R21, RZ ;  /* 0x000000150e187210 */ /* 0x008fc60007f7e0ff */
[----:B-1----:R-:W3:Y:S04]  /*1b7b80*/  LDL.LU.64 R16, [R1+0x8020] ;  /* 0x0080200001107983 */ /* 0x002ee80000300a00 */
[----:B------:R1:W-:Y:S04]  /*1b7b90*/  STL.64 [R1+0x8008], R26 ;  /* 0x0080081a01007387 */ /* 0x0003e80000100a00 */
[----:B------:R-:W2:Y:S04]  /*1b7ba0*/  LDL R21, [R1+0x320] ;  /* 0x0003200001157983 */ /* 0x000ea80000100800 */
[----:B-1----:R0:W2:Y:S02]  /*1b7bb0*/  LDL.64 R26, [R1+0x3490] ;  /* 0x00349000011a7983 */ /* 0x0020a40000100a00 */
[----:B--2---:R-:W-:-:S05]  /*1b7bc0*/  IMAD.X R27, R21, 0x1, R18, P2 ;  /* 0x00000001151b7824 */ /* 0x004fca00010e0612 */
[----:B------:R1:W-:Y:S02]  /*1b7bd0*/  STL [R1+0x3494], R27 ;  /* 0x0034941b01007387 */ /* 0x0003e40000100800 */
[----:B-1----:R-:W-:Y:S02]  /*1b7be0*/  IMAD.MOV.U32 R27, RZ, RZ, R25 ;  /* 0x000000ffff1b7224 */ /* 0x002fe400078e0019 */
[----:B------:R-:W-:-:S05]  /*1b7bf0*/  IMAD.X R25, R21, 0x1, R19, P3 ;  /* 0x0000000115197824 */ /* 0x000fca00018e0613 */
[----:B------:R1:W-:Y:S04]  /*1b7c00*/  STL.64 [R1+0x3498], R24 ;  /* 0x0034981801007387 */ /* 0x0003e80000100a00 */
[----:B-1----:R-:W2:Y:S04]  /*1b7c10*/  LDL.LU.64 R24, [R1+0x8018] ;  /* 0x0080180001187983 */ /* 0x002ea80000300a00 */
[----:B------:R1:W-:Y:S01]  /*1b7c20*/  STL.64 [R1+0x7ff8], R18 ;  /* 0x007ff81201007387 */ /* 0x0003e20000100a00 */
[C---:B----4-:R-:W-:Y:S02]  /*1b7c30*/  IADD3 R20, P4, PT, R14.reuse, R23, RZ ;  /* 0x000000170e147210 */ /* 0x050fe40007f9e0ff */
[----:B---3--:R-:W-:Y:S01]  /*1b7c40*/  IADD3 R26, P2, PT, R14, R16, RZ ;  /* 0x000000100e1a7210 */ /* 0x008fe20007f5e0ff */
[----:B-1----:R-:W-:-:S02]  /*1b7c50*/  IMAD.MOV.U32 R19, RZ, RZ, R14 ;  /* 0x000000ffff137224 */ /* 0x002fc400078e000e */
[----:B------:R-:W-:-:S03]  /*1b7c60*/  IMAD.X R21, R21, 0x1, R22, P4 ;  /* 0x0000000115157824 */ /* 0x000fc600020e0616 */
[----:B--2---:R-:W-:-:S05]  /*1b7c70*/  IADD3 R14, P3, PT, R19, R25, RZ ;  /* 0x00000019130e7210 */ /* 0x004fca0007f7e0ff */
[----:B------:R1:W-:Y:S04]  /*1b7c80*/  STL [R1+0x3470], R14 ;  /* 0x0034700e01007387 */ /* 0x0003e80000100800 */
[----:B-1----:R-:W2:Y:S04]  /*1b7c90*/  LDL.LU.64 R14, [R1+0x8010] ;  /* 0x00801000010e7983 */ /* 0x002ea80000300a00 */
[----:B------:R1:W-:Y:S04]  /*1b7ca0*/  STL [R1+0x7ff0], R22 ;  /* 0x007ff01601007387 */ /* 0x0003e80000100800 */
[----:B-1----:R-:W2:Y:S04]  /*1b7cb0*/  LDL.LU R22, [R1+0x320] ;  /* 0x0003200001167983 */ /* 0x002ea80000300800 */
[----:B------:R1:W-:Y:S04]  /*1b7cc0*/  STL.64 [R1+0x3460], R20 ;  /* 0x0034601401007387 */ /* 0x0003e80000100a00 */
[----:B------:R3:W-:Y:S01]  /*1b7cd0*/  STL.64 [R1+0x7fe0], R16 ;  /* 0x007fe01001007387 */ /* 0x0007e20000100a00 */
[----:B-1----:R-:W-:Y:S01]  /*1b7ce0*/  IADD3 R20, P4, PT, R19, R17, RZ ;  /* 0x0000001113147210 */ /* 0x002fe20007f9e0ff */
[----:B---3--:R-:W-:-:S02]  /*1b7cf0*/  IMAD.MOV.U32 R17, RZ, RZ, R27 ;  /* 0x000000ffff117224 */ /* 0x008fc400078e001b */
[----:B--2---:R-:W-:-:S05]  /*1b7d00*/  IMAD.X R27, R22, 0x1, R14, P2 ;  /* 0x00000001161b7824 */ /* 0x004fca00010e060e */
[----:B------:R1:W-:Y:S04]  /*1b7d10*/  STL.64 [R1+0x3468], R26 ;  /* 0x0034681a01007387 */ /* 0x0003e80000100a00 */
[----:B-1----:R-:W2:Y:S04]  /*1b7d20*/  LDL.LU.64 R26, [R1+0x8008] ;  /* 0x00800800011a7983 */ /* 0x002ea80000300a00 */
[----:B------:R1:W-:Y:S04]  /*1b7d30*/  STL.64 [R1+0x7fe8], R8 ;  /* 0x007fe80801007387 */ /* 0x0003e80000100a00 */
[----:B-1----:R0:W3:Y:S01]  /*1b7d40*/  LDL.64 R8, [R1+0x3470] ;  /* 0x0034700001087983 */ /* 0x0020e20000100a00 */
[----:B------:R-:W-:-:S03]  /*1b7d50*/  IMAD.MOV.U32 R21, RZ, RZ, R19 ;  /* 0x000000ffff157224 */ /* 0x000fc600078e0013 */
[----:B------:R1:W-:Y:S02]  /*1b7d60*/  STL.64 [R1+0x7fd8], R24 ;  /* 0x007fd81801007387 */ /* 0x0003e40000100a00 */
[C---:B------:R-:W-:Y:S02]  /*1b7d70*/  IADD3 R18, P2, PT, R21.reuse, R29, RZ ;  /* 0x0000001d15127210 */ /* 0x040fe40007f5e0ff */
[----:B-1----:R-:W4:Y:S01]  /*1b7d80*/  LDL R25, [R1+0x1c0] ;  /* 0x0001c00001197983 */ /* 0x002f220000100800 */
[C---:B---3--:R-:W-:Y:S01]  /*1b7d90*/  IMAD.X R9, R22.reuse, 0x1, R24, P3 ;  /* 0x0000000116097824 */ /* 0x048fe200018e0618 */
[----:B--2---:R-:W-:Y:S01]  /*1b7da0*/  IADD3 R8, P3, PT, R21, R27, RZ ;  /* 0x0000001b15087210 */ /* 0x004fe20007f7e0ff */
[----:B------:R-:W-:-:S03]  /*1b7db0*/  IMAD.X R21, R22, 0x1, R15, P4 ;  /* 0x0000000116157824 */ /* 0x000fc600020e060f */
[----:B------:R-:W-:Y:S04]  /*1b7dc0*/  STL [R1+0x3474], R9 ;  /* 0x0034740901007387 */ /* 0x000fe80000100800 */
[----:B------:R1:W-:Y:S04]  /*1b7dd0*/  STL.64 [R1+0x3478], R20 ;  /* 0x0034781401007387 */ /* 0x0003e80000100a00 */
[----:B-1----:R-:W4:Y:S01]  /*1b7de0*/  LDL.LU.64 R20, [R1+0x8000] ;  /* 0x0080000001147983 */ /* 0x002f220000300a00 */
[----:B------:R-:W-:-:S03]  /*1b7df0*/  IMAD.X R19, R22, 0x1, R28, P2 ;  /* 0x0000000116137824 */ /* 0x000fc600010e061c */
[----:B------:R-:W-:Y:S04]  /*1b7e00*/  STL.64 [R1+0x7fd0], R6 ;  /* 0x007fd00601007387 */ /* 0x000fe80000100a00 */
        /* <DEDUP_REMOVED lines=51> */
[----:B------:R1:W-:Y:S01]  /*1b8140*/  STL.64 [R1+0x7f88], R14 ;  /* 0x007f880e01007387 */ /* 0x0003e20000100a00 */
[----:B------:R-:W-:-:S03]  /*1b8150*/  IMAD.MOV.U32 R24, RZ, RZ, R6 ;  /* 0x000000ffff187224 */ /* 0x000fc600078e0006 */
[----:B-1----:R0:W2:Y:S04]  /*1b8160*/  LDL.64 R14, [R1+0x3408] ;  /* 0x00340800010e7983 */ /* 0x0020a80000100a00 */
[----:B------:R-:W-:Y:S04]  /*1b8170*/  STL [R1+0x343c], R17 ;  /* 0x00343c1101007387 */ /* 0x000fe80000100800 */
[----:B------:R1:W-:Y:S04]  /*1b8180*/  STL.64 [R1+0x3440], R10 ;  /* 0x0034400a01007387 */ /* 0x0003e80000100a00 */
[----:B-1----:R-:W3:Y:S01]  /*1b8190*/  LDL.LU.64 R10, [R1+0x7fb0] ;  /* 0x007fb000010a7983 */ /* 0x002ee20000300a00 */
[----:B----4-:R-:W-:-:S02]  /*1b81a0*/  IADD3 R16, P3, PT, R7, R20, RZ ;  /* 0x0000001407107210 */ /* 0x010fc40007f7e0ff */
[----:B------:R-:W-:Y:S02]  /*1b81b0*/  IADD3 R6, P4, PT, R7, R21, RZ ;  /* 0x0000001507067210 */ /* 0x000fe40007f9e0ff */
[----:B------:R-:W4:Y:S04]  /*1b81c0*/  LDL R7, [R1+0x318] ;  /* 0x0003180001077983 */ /* 0x000f280000100800 */
[----:B------:R-:W-:Y:S01]  /*1b81d0*/  STL.64 [R1+0x7f78], R20 ;  /* 0x007f781401007387 */ /* 0x000fe20000100a00 */
[----:B--2---:R-:W-:-:S03]  /*1b81e0*/  IMAD.X R15, R19, 0x1, R26, P2 ;  /* 0x00000001130f7824 */ /* 0x004fc600010e061a */
[----:B------:R-:W2:Y:S04]  /*1b81f0*/  LDL.LU R19, [R1+0x7fa8] ;  /* 0x007fa80001137983 */ /* 0x000ea80000300800 */
[----:B------:R1:W-:Y:S04]  /*1b8200*/  STL [R1+0x7f80], R26 ;  /* 0x007f801a01007387 */ /* 0x0003e80000100800 */
[----:B-1----:R-:W3:Y:S04]  /*1b8210*/  LDL.LU R26, [R1+0x1c4] ;  /* 0x0001c400011a7983 */ /* 0x002ee80000300800 */
[----:B------:R-:W-:Y:S01]  /*1b8220*/  STL [R1+0x340c], R15 ;  /* 0x00340c0f01007387 */ /* 0x000fe20000100800 */
[----:B----4-:R-:W-:-:S05]  /*1b8230*/  IMAD.X R17, R7, 0x1, R18, P3 ;  /* 0x0000000107117824 */ /* 0x010fca00018e0612 */
[----:B------:R1:W-:Y:S04]  /*1b8240*/  STL.64 [R1+0x3410], R16 ;  /* 0x0034101001007387 */ /* 0x0003e80000100a00 */
[----:B-1----:R-:W3:Y:S01]  /*1b8250*/  LDL.LU.64 R16, [R1+0x7fa0] ;  /* 0x007fa00001107983 */ /* 0x002ee20000300a00 */
[----:B------:R-:W-:Y:S02]  /*1b8260*/  IMAD.MOV.U32 R21, RZ, RZ, R24 ;  /* 0x000000ffff157224 */ /* 0x000fe400078e0018 */
[----:B--2---:R-:W-:Y:S01]  /*1b8270*/  IMAD.X R7, R7, 0x1, R19, P4 ;  /* 0x0000000107077824 */ /* 0x004fe200020e0613 */
[----:B---3--:R-:W-:-:S05]  /*1b8280*/  IADD3 R24, P3, PT, R26, R16, RZ ;  /* 0x000000101a187210 */ /* 0x008fca0007f7e0ff */
[----:B------:R1:W-:Y:S04]  /*1b8290*/  STL [R1+0x33e8], R24 ;  /* 0x0033e81801007387 */ /* 0x0003e80000100800 */
[----:B-1----:R-:W2:Y:S04]  /*1b82a0*/  LDL.LU.64 R24, [R1+0x7f98] ;  /* 0x007f980001187983 */ /* 0x002ea80000300a00 */
[----:B------:R1:W-:Y:S04]  /*1b82b0*/  STL.64 [R1+0x3418], R6 ;  /* 0x0034180601007387 */ /* 0x0003e80000100a00 */
[----:B-1----:R-:W3:Y:S01]  /*1b82c0*/  LDL.LU.64 R6, [R1+0x7f90] ;  /* 0x007f900001067983 */ /* 0x002ee20000300a00 */
[----:B------:R-:W-:-:S03]  /*1b82d0*/  IADD3 R14, P2, PT, R26, R23, RZ ;  /* 0x000000171a0e7210 */ /* 0x000fc60007f5e0ff */
[----:B---3--:R-:W-:Y:S04]  /*1b82e0*/  STL.64 [R1+0x7f68], R6 ;  /* 0x007f680601007387 */ /* 0x008fe80000100a00 */
[----:B------:R1:W-:Y:S04]  /*1b82f0*/  STL.64 [R1+0x7f60], R18 ;  /* 0x007f601201007387 */ /* 0x0003e80000100a00 */
[----:B-1----:R-:W3:Y:S02]  /*1b8300*/  LDL.LU R18, [R1+0x318] ;  /* 0x0003180001127983 */ /* 0x002ee40000300800 */
[----:B---3--:R-:W-:-:S05]  /*1b8310*/  IMAD.X R15, R18, 0x1, R22, P2 ;  /* 0x00000001120f7824 */ /* 0x008fca00010e0616 */
[----:B------:R1:W-:Y:S04]  /*1b8320*/  STL.64 [R1+0x33e0], R14 ;  /* 0x0033e00e01007387 */ /* 0x0003e80000100a00 */
[----:B-1----:R-:W3:Y:S04]  /*1b8330*/  LDL.LU.64 R14, [R1+0x7f88] ;  /* 0x007f8800010e7983 */ /* 0x002ee80000300a00 */
[----:B------:R1:W-:Y:S04]  /*1b8340*/  STL.64 [R1+0x7f70], R22 ;  /* 0x007f701601007387 */ /* 0x0003e80000100a00 */
[----:B-1----:R0:W4:Y:S01]  /*1b8350*/  LDL.64 R22, [R1+0x33e8] ;  /* 0x0033e80001167983 */ /* 0x0021220000100a00 */
[----:B--2---:R-:W-:-:S02]  /*1b8360*/  IADD3 R6, P4, PT, R26, R25, RZ ;  /* 0x000000191a067210 */ /* 0x004fc40007f9e0ff */
[----:B------:R-:W-:Y:S01]  /*1b8370*/  IADD3 R20, P2, PT, R26, R17, RZ ;  /* 0x000000111a147210 */ /* 0x000fe20007f5e0ff */
[----:B------:R1:W-:Y:S02]  /*1b8380*/  STL.64 [R1+0x7f58], R8 ;  /* 0x007f580801007387 */ /* 0x0003e40000100a00 */
[C---:B------:R-:W-:Y:S02]  /*1b8390*/  IMAD.X R7, R18.reuse, 0x1, R24, P4 ;  /* 0x0000000112077824 */ /* 0x040fe400020e0618 */
[----:B-1----:R-:W-:Y:S01]  /*1b83a0*/  IMAD.MOV.U32 R8, RZ, RZ, R21 ;  /* 0x000000ffff087224 */ /* 0x002fe200078e0015 */
[----:B------:R-:W2:Y:S01]  /*1b83b0*/  LDL R9, [R1+0x1c8] ;  /* 0x0001c80001097983 */ /* 0x000ea20000100800 */
[C---:B---3--:R-:W-:Y:S02]  /*1b83c0*/  IMAD.X R21, R18.reuse, 0x1, R15, P2 ;  /* 0x0000000112157824 */ /* 0x048fe400010e060f */
[----:B----4-:R-:W-:Y:S01]  /*1b83d0*/  IMAD.X R23, R18, 0x1, R14, P3 ;  /* 0x0000000112177824 */ /* 0x010fe200018e060e */
[----:B------:R-:W-:-:S04]  /*1b83e0*/  IADD3 R22, P3, PT, R26, R29, RZ ;  /* 0x0000001d1a167210 */ /* 0x000fc80007f7e0ff */
[----:B------:R1:W-:Y:S04]  /*1b83f0*/  STL [R1+0x33ec], R23 ;  /* 0x0033ec1701007387 */ /* 0x0003e80000100800 */
[----:B------:R3:W-:Y:S01]  /*1b8400*/  STL.64 [R1+0x33f0], R6 ;  /* 0x0033f00601007387 */ /* 0x0007e20000100a00 */
[----:B-1----:R-:W-:Y:S01]  /*1b8410*/  IMAD.X R23, R18, 0x1, R28, P3 ;  /* 0x0000000112177824 */ /* 0x002fe200018e061c */
[----:B---3--:R-:W-:Y:S02]  /*1b8420*/  IADD3 R6, P4, PT, R26, R27, RZ ;  /* 0x0000001b1a067210 */ /* 0x008fe40007f9e0ff */
[----:B------:R-:W3:Y:S04]  /*1b8430*/  LDL.LU R26, [R1+0x7f80] ;  /* 0x007f8000011a7983 */ /* 0x000ee80000300800 */
[----:B------:R1:W-:Y:S04]  /*1b8440*/  STL.64 [R1+0x33f8], R20 ;  /* 0x0033f81401007387 */ /* 0x0003e80000100a00 */
[----:B-1----:R-:W4:Y:S04]  /*1b8450*/  LDL.LU.64 R20, [R1+0x7f78] ;  /* 0x007f780001147983 */ /* 0x002f280000300a00 */
[----:B------:R-:W-:Y:S04]  /*1b8460*/  STL.64 [R1+0x7f50], R14 ;  /* 0x007f500e01007387 */ /* 0x000fe80000100a00 */
[----:B------:R1:W-:Y:S04]  /*1b8470*/  STL.64 [R1+0x3400], R22 ;  /* 0x0034001601007387 */ /* 0x0003e80000100a00 */
[----:B-1----:R-:W2:Y:S04]  /*1b8480*/  LDL.LU.64 R22, [R1+0x7f70] ;  /* 0x007f700001167983 */ /* 0x002ea80000300a00 */
[----:B------:R1:W-:Y:S04]  /*1b8490*/  STL [R1+0x7f40], R28 ;  /* 0x007f401c01007387 */ /* 0x0003e80000100800 */
[----:B-1----:R-:W2:Y:S01]  /*1b84a0*/  LDL.LU R28, [R1+0x1c8] ;  /* 0x0001c800011c7983 */ /* 0x002ea20000300800 */
[----:B------:R-:W-:-:S03]  /*1b84b0*/  IMAD.MOV.U32 R7, RZ, RZ, R8 ;  /* 0x000000ffff077224 */ /* 0x000fc600078e0008 */
[----:B------:R-:W3:Y:S04]  /*1b84c0*/  LDL R15, [R1+0x314] ;  /* 0x00031400010f7983 */ /* 0x000ee80000100800 */
[----:B----4-:R1:W-:Y:S01]  /*1b84d0*/  STL.64 [R1+0x7f48], R20 ;  /* 0x007f481401007387 */ /* 0x0103e20000100a00 */
[----:B--2---:R-:W-:Y:S01]  /*1b84e0*/  IADD3 R14, P3, PT, R28, R21, RZ ;  /* 0x000000151c0e7210 */ /* 0x004fe20007f7e0ff */
[----:B-1----:R-:W-:Y:S02]  /*1b84f0*/  IMAD.MOV.U32 R21, RZ, RZ, R7 ;  /* 0x000000ffff157224 */ /* 0x002fe400078e0007 */
[----:B---3--:R-:W-:Y:S01]  /*1b8500*/  IMAD.X R7, R18, 0x1, R26, P4 ;  /* 0x0000000112077824 */ /* 0x008fe200020e061a */
[----:B------:R-:W-:-:S04]  /*1b8510*/  IADD3 R18, P4, PT, R28, R23, RZ ;  /* 0x000000171c127210 */ /* 0x000fc80007f9e0ff */
[----:B------:R1:W-:Y:S04]  /*1b8520*/  STL.64 [R1+0x33c8], R6 ;  /* 0x0033c80601007387 */ /* 0x0003e80000100a00 */
[----:B-1----:R-:W2:Y:S04]  /*1b8530*/  LDL.LU.64 R6, [R1+0x7f68] ;  /* 0x007f680001067983 */ /* 0x002ea80000300a00 */
[----:B------:R1:W-:Y:S04]  /*1b8540*/  STL [R1+0x33a0], R18 ;  /* 0x0033a01201007387 */ /* 0x0003e80000100800 */
[----:B-1----:R-:W3:Y:S01]  /*1b8550*/  LDL.LU.64 R18, [R1+0x7f60] ;  /* 0x007f600001127983 */ /* 0x002ee20000300a00 */
[----:B------:R-:W-:-:S05]  /*1b8560*/  IADD3 R8, P2, PT, R9, R20, RZ ;  /* 0x0000001409087210 */ /* 0x000fca0007f5e0ff */
[----:B---3--:R-:W-:-:S05]  /*1b8570*/  IMAD.X R9, R15, 0x1, R18, P2 ;  /* 0x000000010f097824 */ /* 0x008fca00010e0612 */
[----:B------:R1:W-:Y:S04]  /*1b8580*/  STL.64 [R1+0x33d0], R8 ;  /* 0x0033d00801007387 */ /* 0x0003e80000100a00 */
[----:B-1----:R-:W3:Y:S01]  /*1b8590*/  LDL.LU.64 R8, [R1+0x7f58] ;  /* 0x007f580001087983 */ /* 0x002ee20000300a00 */
[----:B------:R-:W-:-:S03]  /*1b85a0*/  IMAD.X R15, R15, 0x1, R19, P3 ;  /* 0x000000010f0f7824 */ /* 0x000fc600018e0613 */
[----:B---3--:R-:W-:Y:S04]  /*1b85b0*/  STL.64 [R1+0x7f30], R8 ;  /* 0x007f300801007387 */ /* 0x008fe80000100a00 */
[----:B------:R1:W-:Y:S04]  /*1b85c0*/  STL.64 [R1+0x33d8], R14 ;  /* 0x0033d80e01007387 */ /* 0x0003e80000100a00 */
[----:B-1----:R-:W3:Y:S04]  /*1b85d0*/  LDL.LU.64 R14, [R1+0x7f50] ;  /* 0x007f5000010e7983 */ /* 0x002ee80000300a00 */
[----:B------:R1:W-:Y:S04]  /*1b85e0*/  STL [R1+0x7f28], R19 ;  /* 0x007f281301007387 */ /* 0x0003e80000100800 */
[----:B-1----:R-:W3:Y:S04]  /*1b85f0*/  LDL.LU R19, [R1+0x314] ;  /* 0x0003140001137983 */ /* 0x002ee80000300800 */
[----:B------:R1:W-:Y:S04]  /*1b8600*/  STL.64 [R1+0x7f38], R10 ;  /* 0x007f380a01007387 */ /* 0x0003e80000100a00 */
[----:B-1----:R0:W4:Y:S01]  /*1b8610*/  LDL.64 R10, [R1+0x33a0] ;  /* 0x0033a000010a7983 */ /* 0x0021220000100a00 */
[C---:B------:R-:W-:Y:S01]  /*1b8620*/  IADD3 R8, P2, PT, R28.reuse, R16, RZ ;  /* 0x000000101c087210 */ /* 0x040fe20007f5e0ff */
[----:B------:R-:W-:Y:S01]  /*1b8630*/  IMAD.MOV.U32 R9, RZ, RZ, R21 ;  /* 0x000000ffff097224 */ /* 0x000fe200078e0015 */
[----:B------:R-:W-:-:S03]  /*1b8640*/  IADD3 R20, P3, PT, R28, R25, RZ ;  /* 0x000000191c147210 */ /* 0x000fc60007f7e0ff */
[----:B------:R-:W-:Y:S02]  /*1b8650*/  IMAD.MOV.U32 R21, RZ, RZ, R9 ;  /* 0x000000ffff157224 */ /* 0x000fe400078e0009 */
[C---:B---3--:R-:W-:Y:S02]  /*1b8660*/  IMAD.X R9, R19.reuse, 0x1, R14, P2 ;  /* 0x0000000113097824 */ /* 0x048fe400010e060e */
[----:B----4-:R-:W-:Y:S01]  /*1b8670*/  IMAD.X R11, R19, 0x1, R22, P4 ;  /* 0x00000001130b7824 */ /* 0x010fe200020e0616 */
[----:B------:R-:W-:-:S04]  /*1b8680*/  IADD3 R10, P4, PT, R28, R17, RZ ;  /* 0x000000111c0a7210 */ /* 0x000fc80007f9e0ff */
[----:B------:R-:W-:Y:S04]  /*1b8690*/  STL [R1+0x33a4], R11 ;  /* 0x0033a40b01007387 */ /* 0x000fe80000100800 */
[----:B------:R-:W-:Y:S04]  /*1b86a0*/  STL.64 [R1+0x7f20], R16 ;  /* 0x007f201001007387 */ /* 0x000fe80000100a00 */
[----:B------:R1:W-:Y:S02]  /*1b86b0*/  STL.64 [R1+0x33a8], R8 ;  /* 0x0033a80801007387 */ /* 0x0003e40000100a00 */
[----:B-1----:R-:W-:-:S02]  /*1b86c0*/  IMAD.MOV.U32 R9, RZ, RZ, R21 ;  /* 0x000000ffff097224 */ /* 0x002fc400078e0015 */
[C---:B------:R-:W-:Y:S02]  /*1b86d0*/  IMAD.X R21, R19.reuse, 0x1, R24, P3 ;  /* 0x0000000113157824 */ /* 0x040fe400018e0618 */
[----:B------:R-:W-:Y:S01]  /*1b86e0*/  IMAD.X R11, R19, 0x1, R15, P4 ;  /* 0x00000001130b7824 */ /* 0x000fe200020e060f */
[C---:B------:R-:W-:Y:S02]  /*1b86f0*/  IADD3 R16, P3, PT, R28.reuse, R27, RZ ;  /* 0x0000001b1c107210 */ /* 0x040fe40007f7e0ff */
[----:B------:R-:W-:Y:S01]  /*1b8700*/  IADD3 R8, P2, PT, R28, R29, RZ ;  /* 0x0000001d1c087210 */ /* 0x000fe20007f5e0ff */
[----:B------:R1:W-:Y:S04]  /*1b8710*/  STL.64 [R1+0x33b0], R20 ;  /* 0x0033b01401007387 */ /* 0x0003e80000100a00 */
[----:B-1----:R-:W3:Y:S04]  /*1b8720*/  LDL.LU.64 R20, [R1+0x7f48] ;  /* 0x007f480001147983 */ /* 0x002ee80000300a00 */
[----:B------:R-:W4:Y:S04]  /*1b8730*/  LDL.LU R28, [R1+0x7f40] ;  /* 0x007f4000011c7983 */ /* 0x000f280000300800 */
[----:B------:R1:W-:Y:S04]  /*1b8740*/  STL.64 [R1+0x33b8], R10 ;  /* 0x0033b80a01007387 */ /* 0x0003e80000100a00 */
[----:B------:R-:W-:Y:S04]  /*1b8750*/  STL [R1+0x3388], R16 ;  /* 0x0033881001007387 */ /* 0x000fe80000100800 */
[----:B-1----:R-:W2:Y:S04]  /*1b8760*/  LDL.LU.64 R10, [R1+0x7f38] ;  /* 0x007f3800010a7983 */ /* 0x002ea80000300a00 */
[----:B------:R1:W-:Y:S04]  /*1b8770*/  STL.64 [R1+0x7f18], R14 ;  /* 0x007f180e01007387 */ /* 0x0003e80000100a00 */
[----:B-1----:R-:W3:Y:S01]  /*1b8780*/  LDL R15, [R1+0x1cc] ;  /* 0x0001cc00010f7983 */ /* 0x002ee20000100800 */
[----:B------:R-:W-:-:S02]  /*1b8790*/  IMAD.MOV.U32 R17, RZ, RZ, R9 ;  /* 0x000000ffff117224 */ /* 0x000fc400078e0009 */
[----:B----4-:R-:W-:-:S05]  /*1b87a0*/  IMAD.X R9, R19, 0x1, R28, P2 ;  /* 0x0000000113097824 */ /* 0x010fca00010e061c */
[----:B------:R1:W-:Y:S04]  /*1b87b0*/  STL.64 [R1+0x33c0], R8 ;  /* 0x0033c00801007387 */ /* 0x0003e80000100a00 */
[----:B-1----:R-:W4:Y:S01]  /*1b87c0*/  LDL.LU.64 R8, [R1+0x7f30] ;  /* 0x007f300001087983 */ /* 0x002f220000300a00 */
[C---:B---3--:R-:W-:Y:S02]  /*1b87d0*/  IADD3 R16, P4, PT, R15.reuse, R20, RZ ;  /* 0x000000140f107210 */ /* 0x048fe40007f9e0ff */
[----:B------:R-:W-:Y:S02]  /*1b87e0*/  IADD3 R14, P2, PT, R15, R21, RZ ;  /* 0x000000150f0e7210 */ /* 0x000fe40007f5e0ff */
[----:B------:R-:W3:Y:S04]  /*1b87f0*/  LDL R15, [R1+0x310] ;  /* 0x00031000010f7983 */ /* 0x000ee80000100800 */
[----:B------:R1:W-:Y:S04]  /*1b8800*/  STL.64 [R1+0x7f00], R20 ;  /* 0x007f001401007387 */ /* 0x0003e80000100a00 */
[----:B-1----:R0:W2:Y:S02]  /*1b8810*/  LDL.64 R20, [R1+0x3388] ;  /* 0x0033880001147983 */ /* 0x0020a40000100a00 */
[----:B--2---:R-:W-:-:S02]  /*1b8820*/  IMAD.X R21, R19, 0x1, R26, P3 ;  /* 0x0000000113157824 */ /* 0x004fc400018e061a */
[----:B------:R-:W2:Y:S04]  /*1b8830*/  LDL.LU R19, [R1+0x7f28] ;  /* 0x007f280001137983 */ /* 0x000ea80000300800 */
[----:B------:R-:W-:Y:S04]  /*1b8840*/  STL.64 [R1+0x7f10], R26 ;  /* 0x007f101a01007387 */ /* 0x000fe80000100a00 */
[----:B------:R1:W-:Y:S04]  /*1b8850*/  STL [R1+0x338c], R21 ;  /* 0x00338c1501007387 */ /* 0x0003e80000100800 */
[----:B------:R0:W-:Y:S01]  /*1b8860*/  STL.64 [R1+0x7f08], R10 ;  /* 0x007f080a01007387 */ /* 0x0001e20000100a00 */
[----:B-1----:R-:W-:-:S02]  /*1b8870*/  IMAD.MOV.U32 R21, RZ, RZ, R17 ;  /* 0x000000ffff157224 */ /* 0x002fc400078e0011 */
[C---:B---3--:R-:W-:Y:S01]  /*1b8880*/  IMAD.X R17, R15.reuse, 0x1, R18, P4 ;  /* 0x000000010f117824 */ /* 0x048fe200020e0612 */
[----:B0-----:R-:W3:Y:S04]  /*1b8890*/  LDL.LU R10, [R1+0x1cc] ;  /* 0x0001cc00010a7983 */ /* 0x001ee80000300800 */
[----:B------:R0:W-:Y:S04]  /*1b88a0*/  STL.64 [R1+0x3390], R16 ;  /* 0x0033901001007387 */ /* 0x0001e80000100a00 */
[----:B0-----:R-:W3:Y:S01]  /*1b88b0*/  LDL.LU.64 R16, [R1+0x7f20] ;  /* 0x007f200001107983 */ /* 0x001ee20000300a00 */
[----:B--2---:R-:W-:-:S05]  /*1b88c0*/  IMAD.X R15, R15, 0x1, R19, P2 ;  /* 0x000000010f0f7824 */ /* 0x004fca00010e0613 */
[----:B------:R0:W-:Y:S01]  /*1b88d0*/  STL.64 [R1+0x3398], R14 ;  /* 0x0033980e01007387 */ /* 0x0001e20000100a00 */
[----:B---3--:R-:W-:-:S05]  /*1b88e0*/  IADD3 R26, P4, PT, R10, R16, RZ ;  /* 0x000000100a1a7210 */ /* 0x008fca0007f9e0ff */
[----:B------:R-:W-:Y:S04]  /*1b88f0*/  STL [R1+0x3378], R26 ;  /* 0x0033781a01007387 */ /* 0x000fe80000100800 */
[----:B0-----:R-:W2:Y:S04]  /*1b8900*/  LDL.LU.64 R14, [R1+0x7f18] ;  /* 0x007f1800010e7983 */ /* 0x001ea80000300a00 */
[----:B------:R0:W-:Y:S04]  /*1b8910*/  STL [R1+0x7ee8], R19 ;  /* 0x007ee81301007387 */ /* 0x0001e80000100800 */
[----:B0-----:R-:W3:Y:S01]  /*1b8920*/  LDL.LU R19, [R1+0x310] ;  /* 0x0003100001137983 */ /* 0x001ee20000300800 */
[----:B------:R-:W-:Y:S01]  /*1b8930*/  IADD3 R20, P3, PT, R10, R23, RZ ;  /* 0x000000170a147210 */ /* 0x000fe20007f7e0ff */
[----:B------:R-:W-:-:S02]  /*1b8940*/  IMAD.MOV.U32 R27, RZ, RZ, R21 ;  /* 0x000000ffff1b7224 */ /* 0x000fc400078e0015 */
[----:B------:R0:W-:Y:S02]  /*1b8950*/  STL.64 [R1+0x7ef0], R22 ;  /* 0x007ef01601007387 */ /* 0x0001e40000100a00 */
[----:B---3--:R-:W-:Y:S02]  /*1b8960*/  IMAD.X R21, R19, 0x1, R22, P3 ;  /* 0x0000000113157824 */ /* 0x008fe400018e0616 */
[----:B0-----:R0:W2:Y:S01]  /*1b8970*/  LDL.64 R22, [R1+0x3378] ;  /* 0x0033780001167983 */ /* 0x0010a20000100a00 */
[----:B------:R-:W-:-:S03]  /*1b8980*/  IADD3 R26, P2, PT, R10, R25, RZ ;  /* 0x000000190a1a7210 */ /* 0x000fc60007f5e0ff */
[----:B------:R1:W-:Y:S04]  /*1b8990*/  STL.64 [R1+0x3370], R20 ;  /* 0x0033701401007387 */ /* 0x0003e80000100a00 */
[----:B------:R3:W-:Y:S01]  /*1b89a0*/  STL.64 [R1+0x7ef8], R6 ;  /* 0x007ef80601007387 */ /* 0x0007e20000100a00 */
[----:B-1----:R-:W-:Y:S02]  /*1b89b0*/  IMAD.MOV.U32 R21, RZ, RZ, R27 ;  /* 0x000000ffff157224 */ /* 0x002fe400078e001b */
[C---:B------:R-:W-:Y:S01]  /*1b89c0*/  IMAD.X R27, R19.reuse, 0x1, R24, P2 ;  /* 0x00000001131b7824 */ /* 0x040fe200010e0618 */
[----:B---3--:R-:W3:Y:S01]  /*1b89d0*/  LDL R6, [R1+0x1d0] ;  /* 0x0001d00001067983 */ /* 0x008ee20000100800 */
[----:B--2---:R-:W-:-:S05]  /*1b89e0*/  IMAD.X R23, R19, 0x1, R14, P4 ;  /* 0x0000000113177824 */ /* 0x004fca00020e060e */
[----:B------:R-:W-:Y:S04]  /*1b89f0*/  STL [R1+0x337c], R23 ;  /* 0x00337c1701007387 */ /* 0x000fe80000100800 */
        /* <DEDUP_REMOVED lines=9> */
[----:B------:R-:W-:Y:S01]  /*1b8a90*/  IMAD.X R21, R19, 0x1, R15, P3 ;  /* 0x0000000113157824 */ /* 0x000fe200018e060f */
[----:B--2---:R1:W-:Y:S04]  /*1b8aa0*/  STL.64 [R1+0x7ed0], R10 ;  /* 0x007ed00a01007387 */ /* 0x0043e80000100a00 */
[----:B-1----:R0:W2:Y:S04]  /*1b8ab0*/  LDL.64 R10, [R1+0x3348] ;  /* 0x00334800010a7983 */ /* 0x0020a80000100a00 */
[----:B------:R1:W-:Y:S04]  /*1b8ac0*/  STL.64 [R1+0x3360], R20 ;  /* 0x0033601401007387 */ /* 0x0003e80000100a00 */
[----:B-1----:R-:W3:Y:S04]  /*1b8ad0*/  LDL.LU.64 R20, [R1+0x7f00] ;  /* 0x007f000001147983 */ /* 0x002ee80000300a00 */
[----:B------:R1:W-:Y:S04]  /*1b8ae0*/  STL.64 [R1+0x7ed8], R14 ;  /* 0x007ed80e01007387 */ /* 0x0003e80000100a00 */
[----:B-1----:R-:W2:Y:S01]  /*1b8af0*/  LDL R14, [R1+0x30c] ;  /* 0x00030c00010e7983 */ /* 0x002ea20000100800 */
[----:B---3--:R-:W-:-:S05]  /*1b8b00*/  IADD3 R6, P3, PT, R6, R20, RZ ;  /* 0x0000001406067210 */ /* 0x008fca0007f7e0ff */
[----:B------:R1:W-:Y:S04]  /*1b8b10*/  STL [R1+0x3350], R6 ;  /* 0x0033500601007387 */ /* 0x0003e80000100800 */
[----:B-1----:R-:W3:Y:S01]  /*1b8b20*/  LDL.LU.64 R6, [R1+0x7ef8] ;  /* 0x007ef80001067983 */ /* 0x002ee20000300a00 */
[----:B------:R-:W-:-:S03]  /*1b8b30*/  IMAD.X R23, R19, 0x1, R28, P4 ;  /* 0x0000000113177824 */ /* 0x000fc600020e061c */
[----:B------:R1:W-:Y:S01]  /*1b8b40*/  STL [R1+0x7ebc], R20 ;  /* 0x007ebc1401007387 */ /* 0x0003e20000100800 */
[----:B--2---:R-:W-:-:S03]  /*1b8b50*/  IMAD.X R11, R19, 0x1, R26, P2 ;  /* 0x00000001130b7824 */ /* 0x004fc600010e061a */
[----:B-1----:R-:W2:Y:S04]  /*1b8b60*/  LDL.LU R20, [R1+0x1d0] ;  /* 0x0001d00001147983 */ /* 0x002ea80000300800 */
[----:B------:R1:W-:Y:S04]  /*1b8b70*/  STL.64 [R1+0x3368], R22 ;  /* 0x0033681601007387 */ /* 0x0003e80000100a00 */
[----:B-1----:R-:W4:Y:S04]  /*1b8b80*/  LDL.LU.64 R22, [R1+0x7ef0] ;  /* 0x007ef00001167983 */ /* 0x002f280000300a00 */
[----:B------:R1:W-:Y:S04]  /*1b8b90*/  STL.64 [R1+0x7ec8], R28 ;  /* 0x007ec81c01007387 */ /* 0x0003e80000100a00 */
[----:B-1----:R0:W4:Y:S04]  /*1b8ba0*/  LDL.64 R28, [R1+0x3350] ;  /* 0x00335000011c7983 */ /* 0x0021280000100a00 */
[----:B---3--:R1:W-:Y:S04]  /*1b8bb0*/  STL.64 [R1+0x7ec0], R6 ;  /* 0x007ec00601007387 */ /* 0x0083e80000100a00 */
[----:B------:R-:W3:Y:S04]  /*1b8bc0*/  LDL.LU R19, [R1+0x7ee8] ;  /* 0x007ee80001137983 */ /* 0x000ee80000300800 */
[----:B------:R-:W-:Y:S01]  /*1b8bd0*/  STL [R1+0x334c], R11 ;  /* 0x00334c0b01007387 */ /* 0x000fe20000100800 */
[----:B--2---:R-:W-:Y:S01]  /*1b8be0*/  IADD3 R24, P4, PT, R20, R21, RZ ;  /* 0x0000001514187210 */ /* 0x004fe20007f9e0ff */
[----:B-1----:R-:W-:-:S02]  /*1b8bf0*/  IMAD.MOV.U32 R6, RZ, RZ, R25 ;  /* 0x000000ffff067224 */ /* 0x002fc400078e0019 */
[----:B----4-:R-:W-:-:S05]  /*1b8c00*/  IMAD.X R29, R14, 0x1, R18, P3 ;  /* 0x000000010e1d7824 */ /* 0x010fca00018e0612 */
[----:B------:R-:W-:Y:S01]  /*1b8c10*/  STL [R1+0x3354], R29 ;  /* 0x0033541d01007387 */ /* 0x000fe20000100800 */
[----:B---3--:R-:W-:-:S05]  /*1b8c20*/  IMAD.X R25, R14, 0x1, R19, P4 ;  /* 0x000000010e197824 */ /* 0x008fca00020e0613 */
        /* <DEDUP_REMOVED lines=18> */
[----:B-1----:R-:W3:Y:S01]  /*1b8d50*/  LDL.LU.64 R28, [R1+0x7ec8] ;  /* 0x007ec800011c7983 */ /* 0x002ee20000300a00 */
[----:B------:R-:W-:Y:S02]  /*1b8d60*/  IMAD.MOV.U32 R11, RZ, RZ, R6 ;  /* 0x000000ffff0b7224 */ /* 0x000fe400078e0006 */
[----:B--2---:R-:W-:Y:S01]  /*1b8d70*/  IMAD.X R17, R19, 0x1, R24, P4 ;  /* 0x0000000113117824 */ /* 0x004fe200020e0618 */
[----:B------:R-:W-:-:S02]  /*1b8d80*/  IADD3 R16, P4, PT, R20, R27, RZ ;  /* 0x0000001b14107210 */ /* 0x000fc40007f9e0ff */
[----:B---3--:R-:W-:-:S05]  /*1b8d90*/  IADD3 R6, P3, PT, R20, R29, RZ ;  /* 0x0000001d14067210 */ /* 0x008fca0007f7e0ff */
[----:B------:R1:W-:Y:S04]  /*1b8da0*/  STL [R1+0x3340], R6 ;  /* 0x0033400601007387 */ /* 0x0003e80000100800 */
[----:B-1----:R-:W2:Y:S04]  /*1b8db0*/  LDL.LU.64 R6, [R1+0x7ec0] ;  /* 0x007ec00001067983 */ /* 0x002ea80000300a00 */
[----:B------:R1:W-:Y:S04]  /*1b8dc0*/  STL.64 [R1+0x7ea0], R24 ;  /* 0x007ea01801007387 */ /* 0x0003e80000100a00 */
[----:B-1----:R-:W3:Y:S04]  /*1b8dd0*/  LDL R25, [R1+0x1d4] ;  /* 0x0001d40001197983 */ /* 0x002ee80000100800 */
[----:B------:R-:W-:Y:S04]  /*1b8de0*/  STL [R1+0x3334], R17 ;  /* 0x0033341101007387 */ /* 0x000fe80000100800 */
[----:B------:R-:W3:Y:S04]  /*1b8df0*/  LDL.LU R20, [R1+0x7ebc] ;  /* 0x007ebc0001147983 */ /* 0x000ee80000300800 */
[----:B------:R1:W-:Y:S04]  /*1b8e00*/  STL.64 [R1+0x7e98], R8 ;  /* 0x007e980801007387 */ /* 0x0003e80000100a00 */
[----:B-1----:R0:W4:Y:S01]  /*1b8e10*/  LDL.64 R8, [R1+0x3340] ;  /* 0x0033400001087983 */ /* 0x0021220000100a00 */
[----:B------:R-:W-:-:S02]  /*1b8e20*/  IMAD.MOV.U32 R17, RZ, RZ, R11 ;  /* 0x000000ffff117224 */ /* 0x000fc400078e000b */
[----:B------:R-:W-:-:S05]  /*1b8e30*/  IMAD.X R11, R19, 0x1, R15, P2 ;  /* 0x00000001130b7824 */ /* 0x000fca00010e060f */
[----:B------:R3:W-:Y:S02]  /*1b8e40*/  STL.64 [R1+0x3338], R10 ;  /* 0x0033380a01007387 */ /* 0x0007e40000100a00 */
[----:B---3--:R-:W-:Y:S01]  /*1b8e50*/  IADD3 R10, P2, PT, R25, R20, RZ ;  /* 0x00000014190a7210 */ /* 0x008fe20007f5e0ff */
[----:B----4-:R-:W-:Y:S01]  /*1b8e60*/  IMAD.X R9, R19, 0x1, R28, P3 ;  /* 0x0000000113097824 */ /* 0x010fe200018e061c */
[----:B------:R-:W-:Y:S01]  /*1b8e70*/  IADD3 R24, P3, PT, R25, R21, RZ ;  /* 0x0000001519187210 */ /* 0x000fe20007f7e0ff */
[----:B------:R-:W-:Y:S02]  /*1b8e80*/  IMAD.MOV.U32 R25, RZ, RZ, R17 ;  /* 0x000000ffff197224 */ /* 0x000fe400078e0011 */
[----:B------:R-:W-:Y:S01]  /*1b8e90*/  IMAD.X R17, R19, 0x1, R26, P4 ;  /* 0x0000000113117824 */ /* 0x000fe200020e061a */
[----:B------:R-:W-:Y:S04]  /*1b8ea0*/  STL [R1+0x3344], R9 ;  /* 0x0033440901007387 */ /* 0x000fe80000100800 */
[----:B------:R-:W3:Y:S04]  /*1b8eb0*/  LDL.LU R19, [R1+0x7eb8] ;  /* 0x007eb80001137983 */ /* 0x000ee80000300800 */
[----:B------:R1:W-:Y:S04]  /*1b8ec0*/  STL.64 [R1+0x3308], R16 ;  /* 0x0033081001007387 */ /* 0x0003e80000100a00 */
[----:B-1----:R-:W4:Y:S04]  /*1b8ed0*/  LDL.LU.64 R16, [R1+0x7eb0] ;  /* 0x007eb00001107983 */ /* 0x002f280000300a00 */
[----:B------:R1:W-:Y:S04]  /*1b8ee0*/  STL [R1+0x7e90], R26 ;  /* 0x007e901a01007387 */ /* 0x0003e80000100800 */
[----:B-1----:R-:W2:Y:S04]  /*1b8ef0*/  LDL.LU R26, [R1+0x1d4] ;  /* 0x0001d400011a7983 */ /* 0x002ea80000300800 */
[----:B------:R1:W-:Y:S01]  /*1b8f00*/  STL [R1+0x7e80], R23 ;  /* 0x007e801701007387 */ /* 0x0003e20000100800 */
[----:B--2---:R-:W-:-:S03]  /*1b8f10*/  IADD3 R8, P4, PT, R26, R23, RZ ;  /* 0x000000171a087210 */ /* 0x004fc60007f9e0ff */
[----:B-1----:R-:W2:Y:S02]  /*1b8f20*/  LDL.LU R23, [R1+0x308] ;  /* 0x0003080001177983 */ /* 0x002ea40000300800 */
[----:B--2---:R-:W-:-:S05]  /*1b8f30*/  IMAD.X R11, R23, 0x1, R18, P2 ;  /* 0x00000001170b7824 */ /* 0x004fca00010e0612 */
[----:B------:R1:W-:Y:S04]  /*1b8f40*/  STL.64 [R1+0x3310], R10 ;  /* 0x0033100a01007387 */ /* 0x0003e80000100a00 */
[----:B-1----:R-:W2:Y:S01]  /*1b8f50*/  LDL.LU.64 R10, [R1+0x7ea8] ;  /* 0x007ea800010a7983 */ /* 0x002ea20000300a00 */
[----:B------:R-:W-:-:S03]  /*1b8f60*/  IMAD.X R9, R23, 0x1, R22, P4 ;  /* 0x0000000117097824 */ /* 0x000fc600020e0616 */
[----:B--2---:R1:W-:Y:S02]  /*1b8f70*/  STL.64 [R1+0x7e88], R10 ;  /* 0x007e880a01007387 */ /* 0x0043e40000100a00 */
[----:B-1----:R-:W-:Y:S02]  /*1b8f80*/  IMAD.MOV.U32 R11, RZ, RZ, R25 ;  /* 0x000000ffff0b7224 */ /* 0x002fe400078e0019 */
[----:B---3--:R-:W-:-:S05]  /*1b8f90*/  IMAD.X R25, R23, 0x1, R19, P3 ;  /* 0x0000000117197824 */ /* 0x008fca00018e0613 */
[----:B------:R1:W-:Y:S04]  /*1b8fa0*/  STL.64 [R1+0x3318], R24 ;  /* 0x0033181801007387 */ /* 0x0003e80000100a00 */
[----:B-1----:R-:W2:Y:S04]  /*1b8fb0*/  LDL.LU.64 R24, [R1+0x7ea0] ;  /* 0x007ea00001187983 */ /* 0x002ea80000300a00 */
[----:B------:R-:W-:Y:S04]  /*1b8fc0*/  STL.64 [R1+0x7e78], R18 ;  /* 0x007e781201007387 */ /* 0x000fe80000100a00 */
[----:B------:R1:W-:Y:S04]  /*1b8fd0*/  STL.64 [R1+0x32e0], R8 ;  /* 0x0032e00801007387 */ /* 0x0003e80000100a00 */
[----:B-1----:R-:W3:Y:S01]  /*1b8fe0*/  LDL.LU.64 R8, [R1+0x7e98] ;  /* 0x007e980001087983 */ /* 0x002ee20000300a00 */
[----:B----4-:R-:W-:-:S02]  /*1b8ff0*/  IADD3 R10, P2, PT, R26, R16, RZ ;  /* 0x000000101a0a7210 */ /* 0x010fc40007f5e0ff */
[----:B--2---:R-:W-:-:S05]  /*1b9000*/  IADD3 R18, P3, PT, R26, R25, RZ ;  /* 0x000000191a127210 */ /* 0x004fca0007f7e0ff */
[C---:B------:R-:W-:Y:S01]  /*1b9010*/  IMAD.X R19, R23.reuse, 0x1, R24, P3 ;  /* 0x0000000117137824 */ /* 0x040fe200018e0618 */
[----:B---3--:R1:W-:Y:S02]  /*1b9020*/  STL.64 [R1+0x7e70], R8 ;  /* 0x007e700801007387 */ /* 0x0083e40000100a00 */
[----:B-1----:R-:W-:Y:S02]  /*1b9030*/  IMAD.MOV.U32 R9, RZ, RZ, R11 ;  /* 0x000000ffff097224 */ /* 0x002fe400078e000b */
[----:B------:R-:W-:Y:S01]  /*1b9040*/  IMAD.X R11, R23, 0x1, R14, P2 ;  /* 0x00000001170b7824 */ /* 0x000fe200010e060e */
[----:B------:R-:W-:-:S04]  /*1b9050*/  IADD3 R8, P4, PT, R26, R17, RZ ;  /* 0x000000111a087210 */ /* 0x000fc80007f9e0ff */
[----:B------:R-:W-:Y:S04]  /*1b9060*/  STL.64 [R1+0x32e8], R10 ;  /* 0x0032e80a01007387 */ /* 0x000fe80000100a00 */
[----:B------:R1:W-:Y:S04]  /*1b9070*/  STL.64 [R1+0x7e68], R24 ;  /* 0x007e681801007387 */ /* 0x0003e80000100a00 */
[----:B-1----:R-:W2:Y:S04]  /*1b9080*/  LDL R25, [R1+0x1d8] ;  /* 0x0001d80001197983 */ /* 0x002ea80000100800 */
[----:B------:R1:W-:Y:S01]  /*1b9090*/  STL.64 [R1+0x32f0], R18 ;  /* 0x0032f01201007387 */ /* 0x0003e20000100a00 */
[----:B------:R-:W-:-:S02]  /*1b90a0*/  IADD3 R10, P2, PT, R26, R29, RZ ;  /* 0x0000001d1a0a7210 */ /* 0x000fc40007f5e0ff */
[----:B-1----:R-:W-:Y:S02]  /*1b90b0*/  IADD3 R18, P3, PT, R26, R27, RZ ;  /* 0x0000001b1a127210 */ /* 0x002fe40007f7e0ff */
[----:B------:R-:W3:Y:S01]  /*1b90c0*/  LDL.LU R26, [R1+0x7e90] ;  /* 0x007e9000011a7983 */ /* 0x000ee20000300800 */
[----:B------:R-:W-:Y:S02]  /*1b90d0*/  IMAD.MOV.U32 R19, RZ, RZ, R9 ;  /* 0x000000ffff137224 */ /* 0x000fe400078e0009 */
[C---:B------:R-:W-:Y:S02]  /*1b90e0*/  IMAD.X R9, R23.reuse, 0x1, R15, P4 ;  /* 0x0000000117097824 */ /* 0x040fe400020e060f */
[----:B------:R-:W-:-:S03]  /*1b90f0*/  IMAD.X R11, R23, 0x1, R28, P2 ;  /* 0x00000001170b7824 */ /* 0x000fc600010e061c */
[----:B------:R-:W-:Y:S04]  /*1b9100*/  STL.64 [R1+0x32f8], R8 ;  /* 0x0032f80801007387 */ /* 0x000fe80000100a00 */
[----:B------:R1:W-:Y:S04]  /*1b9110*/  STL.64 [R1+0x3300], R10 ;  /* 0x0033000a01007387 */ /* 0x0003e80000100a00 */
[----:B-1----:R-:W4:Y:S04]  /*1b9120*/  LDL.LU.64 R10, [R1+0x7e88] ;  /* 0x007e8800010a7983 */ /* 0x002f280000300a00 */
[----:B------:R-:W-:Y:S01]  /*1b9130*/  STL.64 [R1+0x7e58], R20 ;  /* 0x007e581401007387 */ /* 0x000fe20000100a00 */
[----:B--2---:R-:W-:-:S02]  /*1b9140*/  IADD3 R8, P4, PT, R25, R20, RZ ;  /* 0x0000001419087210 */ /* 0x004fc40007f9e0ff */
[----:B------:R-:W-:Y:S01]  /*1b9150*/  IADD3 R24, P2, PT, R25, R21, RZ ;  /* 0x0000001519187210 */ /* 0x000fe20007f5e0ff */
[----:B------:R-:W-:Y:S02]  /*1b9160*/  IMAD.MOV.U32 R25, RZ, RZ, R19 ;  /* 0x000000ffff197224 */ /* 0x000fe400078e0013 */
[----:B---3--:R-:W-:Y:S02]  /*1b9170*/  IMAD.X R19, R23, 0x1, R26, P3 ;  /* 0x0000000117137824 */ /* 0x008fe400018e061a */
[----:B------:R-:W2:Y:S04]  /*1b9180*/  LDL.LU R23, [R1+0x7e80] ;  /* 0x007e800001177983 */ /* 0x000ea80000300800 */
[----:B------:R1:W-:Y:S04]  /*1b9190*/  STL.64 [R1+0x32c8], R18 ;  /* 0x0032c81201007387 */ /* 0x0003e80000100a00 */
[----:B-1----:R-:W3:Y:S04]  /*1b91a0*/  LDL.LU.64 R18, [R1+0x7e78] ;  /* 0x007e780001127983 */ /* 0x002ee80000300a00 */
[----:B------:R1:W-:Y:S04]  /*1b91b0*/  STL [R1+0x7e60], R26 ;  /* 0x007e601a01007387 */ /* 0x0003e80000100800 */
[----:B-1----:R-:W3:Y:S04]  /*1b91c0*/  LDL.LU R26, [R1+0x1d8] ;  /* 0x0001d800011a7983 */ /* 0x002ee80000300800 */
[----:B--2---:R1:W-:Y:S01]  /*1b91d0*/  STL [R1+0x7e40], R23 ;  /* 0x007e401701007387 */ /* 0x0043e20000100800 */
[----:B---3--:R-:W-:-:S03]  /*1b91e0*/  IADD3 R20, P3, PT, R26, R23, RZ ;  /* 0x000000171a147210 */ /* 0x008fc60007f7e0ff */
[----:B-1----:R-:W2:Y:S02]  /*1b91f0*/  LDL.LU R23, [R1+0x304] ;  /* 0x0003040001177983 */ /* 0x002ea40000300800 */
[----:B--2---:R-:W-:-:S05]  /*1b9200*/  IMAD.X R9, R23, 0x1, R18, P4 ;  /* 0x0000000117097824 */ /* 0x004fca00020e0612 */
[----:B------:R1:W-:Y:S04]  /*1b9210*/  STL.64 [R1+0x32d0], R8 ;  /* 0x0032d00801007387 */ /* 0x0003e80000100a00 */
[----:B-1----:R-:W2:Y:S04]  /*1b9220*/  LDL.LU.64 R8, [R1+0x7e70] ;  /* 0x007e700001087983 */ /* 0x002ea80000300a00 */
[----:B--2---:R1:W-:Y:S02]  /*1b9230*/  STL.64 [R1+0x7e48], R8 ;  /* 0x007e480801007387 */ /* 0x0043e40000100a00 */
[----:B-1----:R-:W-:-:S02]  /*1b9240*/  IMAD.MOV.U32 R9, RZ, RZ, R25 ;  /* 0x000000ffff097224 */ /* 0x002fc400078e0019 */
[----:B------:R-:W-:-:S05]  /*1b9250*/  IMAD.X R25, R23, 0x1, R19, P2 ;  /* 0x0000000117197824 */ /* 0x000fca00010e0613 */
[----:B------:R1:W-:Y:S04]  /*1b9260*/  STL.64 [R1+0x32d8], R24 ;  /* 0x0032d81801007387 */ /* 0x0003e80000100a00 */
[----:B-1----:R-:W2:Y:S01]  /*1b9270*/  LDL.LU.64 R24, [R1+0x7e68] ;  /* 0x007e680001187983 */ /* 0x002ea20000300a00 */
[----:B------:R-:W-:Y:S01]  /*1b9280*/  IMAD.X R21, R23, 0x1, R22, P3 ;  /* 0x0000000117157824 */ /* 0x000fe200018e0616 */
[----:B------:R-:W-:Y:S02]  /*1b9290*/  IADD3 R8, P4, PT, R26, R16, RZ ;  /* 0x000000101a087210 */ /* 0x000fe40007f9e0ff */
[----:B------:R-:W-:Y:S04]  /*1b92a0*/  STL.64 [R1+0x7e38], R18 ;  /* 0x007e381201007387 */ /* 0x000fe80000100a00 */
[----:B------:R1:W-:Y:S04]  /*1b92b0*/  STL.64 [R1+0x32a0], R20 ;  /* 0x0032a01401007387 */ /* 0x0003e80000100a00 */
[----:B------:R-:W-:Y:S01]  /*1b92c0*/  STL.64 [R1+0x7e50], R16 ;  /* 0x007e501001007387 */ /* 0x000fe20000100a00 */
[----:B-1----:R-:W-:-:S02]  /*1b92d0*/  IMAD.MOV.U32 R21, RZ, RZ, R9 ;  /* 0x000000ffff157224 */ /* 0x002fc400078e0009 */
[----:B------:R-:W-:Y:S01]  /*1b92e0*/  IMAD.X R9, R23, 0x1, R14, P4 ;  /* 0x0000000117097824 */ /* 0x000fe200020e060e */
[----:B------:R-:W-:-:S04]  /*1b92f0*/  IADD3 R20, P3, PT, R26, R17, RZ ;  /* 0x000000111a147210 */ /* 0x000fc80007f7e0ff */
[----:B------:R1:W-:Y:S02]  /*1b9300*/  STL.64 [R1+0x32a8], R8 ;  /* 0x0032a80801007387 */ /* 0x0003e40000100a00 */
[C---:B-1----:R-:W-:Y:S02]  /*1b9310*/  IADD3 R8, P4, PT, R26.reuse, R29, RZ ;  /* 0x0000001d1a087210 */ /* 0x042fe40007f9e0ff */
[----:B--2---:R-:W-:Y:S01]  /*1b9320*/  IADD3 R18, P2, PT, R26, R25, RZ ;  /* 0x000000191a127210 */ /* 0x004fe20007f5e0ff */
[----:B------:R1:W-:Y:S04]  /*1b9330*/  STL.64 [R1+0x7e30], R24 ;  /* 0x007e301801007387 */ /* 0x0003e80000100a00 */
[----:B------:R-:W-:Y:S01]  /*1b9340*/  IMAD.X R19, R23, 0x1, R24, P2 ;  /* 0x0000000117137824 */ /* 0x000fe200010e0618 */
[----:B-1----:R-:W2:Y:S04]  /*1b9350*/  LDL R25, [R1+0x1dc] ;  /* 0x0001dc0001197983 */ /* 0x002ea80000100800 */
[----:B------:R1:W-:Y:S02]  /*1b9360*/  STL.64 [R1+0x32b0], R18 ;  /* 0x0032b01201007387 */ /* 0x0003e40000100a00 */
[----:B-1----:R-:W-:-:S02]  /*1b9370*/  IMAD.MOV.U32 R19, RZ, RZ, R21 ;  /* 0x000000ffff137224 */ /* 0x002fc400078e0015 */
[C---:B------:R-:W-:Y:S01]  /*1b9380*/  IMAD.X R21, R23.reuse, 0x1, R15, P3 ;  /* 0x0000000117157824 */ /* 0x040fe200018e060f */
[----:B------:R-:W-:Y:S02]  /*1b9390*/  IADD3 R18, P2, PT, R26, R27, RZ ;  /* 0x0000001b1a127210 */ /* 0x000fe40007f5e0ff */
[----:B------:R-:W3:Y:S04]  /*1b93a0*/  LDL.LU R26, [R1+0x7e60] ;  /* 0x007e6000011a7983 */ /* 0x000ee80000300800 */
[----:B------:R1:W-:Y:S04]  /*1b93b0*/  STL.64 [R1+0x32b8], R20 ;  /* 0x0032b81401007387 */ /* 0x0003e80000100a00 */
[----:B-1----:R-:W2:Y:S01]  /*1b93c0*/  LDL.LU.64 R20, [R1+0x7e58] ;  /* 0x007e580001147983 */ /* 0x002ea20000300a00 */
[----:B------:R-:W-:Y:S01]  /*1b93d0*/  IMAD.X R9, R23, 0x1, R28, P4 ;  /* 0x0000000117097824 */ /* 0x000fe200020e061c */
[----:B--2---:R-:W-:-:S02]  /*1b93e0*/  IADD3 R16, P3, PT, R25, R20, RZ ;  /* 0x0000001419107210 */ /* 0x004fc40007f7e0ff */
[----:B------:R-:W-:Y:S01]  /*1b93f0*/  IADD3 R24, P4, PT, R25, R21, RZ ;  /* 0x0000001519187210 */ /* 0x000fe20007f9e0ff */
[----:B------:R-:W-:Y:S02]  /*1b9400*/  IMAD.MOV.U32 R25, RZ, RZ, R19 ;  /* 0x000000ffff197224 */ /* 0x000fe400078e0013 */
[----:B---3--:R-:W-:Y:S01]  /*1b9410*/  IMAD.X R19, R23, 0x1, R26, P2 ;  /* 0x0000000117137824 */ /* 0x008fe200010e061a */
[----:B------:R1:W-:Y:S04]  /*1b9420*/  STL [R1+0x3290], R16 ;  /* 0x0032901001007387 */ /* 0x0003e80000100800 */
[----:B-1----:R-:W2:Y:S04]  /*1b9430*/  LDL.LU.64 R16, [R1+0x7e50] ;  /* 0x007e500001107983 */ /* 0x002ea80000300a00 */
[----:B------:R1:W-:Y:S04]  /*1b9440*/  STL.64 [R1+0x32c0], R8 ;  /* 0x0032c00801007387 */ /* 0x0003e80000100a00 */
[----:B-1----:R-:W3:Y:S04]  /*1b9450*/  LDL.LU.64 R8, [R1+0x7e48] ;  /* 0x007e480001087983 */ /* 0x002ee80000300a00 */
[----:B------:R-:W-:Y:S04]  /*1b9460*/  STL.64 [R1+0x7e18], R20 ;  /* 0x007e181401007387 */ /* 0x000fe80000100a00 */
[----:B------:R-:W2:Y:S04]  /*1b9470*/  LDL.LU R23, [R1+0x7e40] ;  /* 0x007e400001177983 */ /* 0x000ea80000300800 */
[----:B------:R1:W-:Y:S04]  /*1b9480*/  STL.64 [R1+0x3288], R18 ;  /* 0x0032881201007387 */ /* 0x0003e80000100a00 */
[----:B-1----:R-:W4:Y:S04]  /*1b9490*/  LDL.LU.64 R18, [R1+0x7e38] ;  /* 0x007e380001127983 */ /* 0x002f280000300a00 */
[----:B------:R1:W-:Y:S04]  /*1b94a0*/  STL [R1+0x7e20], R26 ;  /* 0x007e201a01007387 */ /* 0x0003e80000100800 */
[----:B-1----:R-:W4:Y:S04]  /*1b94b0*/  LDL.LU R26, [R1+0x1dc] ;  /* 0x0001dc00011a7983 */ /* 0x002f280000300800 */
[----:B---3--:R1:W-:Y:S04]  /*1b94c0*/  STL.64 [R1+0x7e28], R8 ;  /* 0x007e280801007387 */ /* 0x0083e80000100a00 */
[----:B-1----:R0:W3:Y:S04]  /*1b94d0*/  LDL.64 R8, [R1+0x3290] ;  /* 0x0032900001087983 */ /* 0x0020e80000100a00 */
[----:B--2---:R1:W-:Y:S01]  /*1b94e0*/  STL [R1+0x7e08], R23 ;  /* 0x007e081701007387 */ /* 0x0043e20000100800 */
[----:B----4-:R-:W-:-:S03]  /*1b94f0*/  IADD3 R20, P2, PT, R26, R23, RZ ;  /* 0x000000171a147210 */ /* 0x010fc60007f5e0ff */
[----:B-1----:R-:W3:Y:S02]  /*1b9500*/  LDL.LU R23, [R1+0x300] ;  /* 0x0003000001177983 */ /* 0x002ee40000300800 */
[----:B---3--:R-:W-:-:S05]  /*1b9510*/  IMAD.X R9, R23, 0x1, R18, P3 ;  /* 0x0000000117097824 */ /* 0x008fca00018e0612 */
[----:B------:R1:W-:Y:S02]  /*1b9520*/  STL [R1+0x3294], R9 ;  /* 0x0032940901007387 */ /* 0x0003e40000100800 */
[----:B-1----:R-:W-:Y:S02]  /*1b9530*/  IMAD.MOV.U32 R9, RZ, RZ, R25 ;  /* 0x000000ffff097224 */ /* 0x002fe400078e0019 */
[----:B------:R-:W-:-:S05]  /*1b9540*/  IMAD.X R25, R23, 0x1, R19, P4 ;  /* 0x0000000117197824 */ /* 0x000fca00020e0613 */
[----:B------:R1:W-:Y:S04]  /*1b9550*/  STL.64 [R1+0x3298], R24 ;  /* 0x0032981801007387 */ /* 0x0003e80000100a00 */
[----:B-1----:R-:W2:Y:S01]  /*1b9560*/  LDL.LU.64 R24, [R1+0x7e30] ;  /* 0x007e300001187983 */ /* 0x002ea20000300a00 */
[----:B------:R-:W-:Y:S01]  /*1b9570*/  IMAD.X R21, R23, 0x1, R22, P2 ;  /* 0x0000000117157824 */ /* 0x000fe200010e0616 */
[----:B------:R-:W-:Y:S02]  /*1b9580*/  IADD3 R8, P3, PT, R26, R16, RZ ;  /* 0x000000101a087210 */ /* 0x000fe40007f7e0ff */
[----:B------:R-:W-:Y:S04]  /*1b9590*/  STL.64 [R1+0x7e00], R18 ;  /* 0x007e001201007387 */ /* 0x000fe80000100a00 */
[----:B------:R-:W-:Y:S04]  /*1b95a0*/  STL.64 [R1+0x7e10], R10 ;  /* 0x007e100a01007387 */ /* 0x000fe80000100a00 */
[----:B------:R1:W-:Y:S02]  /*1b95b0*/  STL.64 [R1+0x3260], R20 ;  /* 0x0032601401007387 */ /* 0x0003e40000100a00 */
[----:B-1----:R-:W-:-:S02]  /*1b95c0*/  IMAD.MOV.U32 R21, RZ, RZ, R9 ;  /* 0x000000ffff157224 */ /* 0x002fc400078e0009 */
[----:B------:R-:W-:Y:S01]  /*1b95d0*/  IMAD.X R9, R23, 0x1, R14, P3 ;  /* 0x0000000117097824 */ /* 0x000fe200018e060e */
[----:B------:R-:W-:-:S04]  /*1b95e0*/  IADD3 R20, P2, PT, R26, R17, RZ ;  /* 0x000000111a147210 */ /* 0x000fc80007f5e0ff */
[----:B------:R1:W-:Y:S01]  /*1b95f0*/  STL.64 [R1+0x3268], R8 ;  /* 0x0032680801007387 */ /* 0x0003e20000100a00 */
[----:B------:R-:W-:-:S03]  /*1b9600*/  IADD3 R10, P3, PT, R26, R29, RZ ;  /* 0x0000001d1a0a7210 */ /* 0x000fc60007f7e0ff */
[----:B-1----:R-:W3:Y:S01]  /*1b9610*/  LDL.LU.64 R8, [R1+0x7e28] ;  /* 0x007e280001087983 */ /* 0x002ee20000300a00 */
[----:B--2---:R-:W-:-:S05]  /*1b9620*/  IADD3 R18, P4, PT, R26, R25, RZ ;  /* 0x000000191a127210 */ /* 0x004fca0007f9e0ff */
[----:B------:R-:W-:-:S05]  /*1b9630*/  IMAD.X R19, R23, 0x1, R24, P4 ;  /* 0x0000000117137824 */ /* 0x000fca00020e0618 */
[----:B------:R1:W-:Y:S02]  /*1b9640*/  STL.64 [R1+0x3270], R18 ;  /* 0x0032701201007387 */ /* 0x0003e40000100a00 */
[----:B-1----:R-:W-:Y:S02]  /*1b9650*/  IMAD.MOV.U32 R19, RZ, RZ, R21 ;  /* 0x000000ffff137224 */ /* 0x002fe400078e0015 */
[C---:B------:R-:W-:Y:S01]  /*1b9660*/  IMAD.X R21, R23.reuse, 0x1, R15, P2 ;  /* 0x0000000117157824 */ /* 0x040fe200010e060f */
[----:B------:R-:W-:Y:S02]  /*1b9670*/  IADD3 R18, P4, PT, R26, R27, RZ ;  /* 0x0000001b1a127210 */ /* 0x000fe40007f9e0ff */
[----:B------:R-:W2:Y:S04]  /*1b9680*/  LDL.LU R26, [R1+0x7e20] ;  /* 0x007e2000011a7983 */ /* 0x000ea80000300800 */
[----:B------:R1:W-:Y:S04]  /*1b9690*/  STL.64 [R1+0x3278], R20 ;  /* 0x0032781401007387 */ /* 0x0003e80000100a00 */
[----:B-1----:R-:W4:Y:S04]  /*1b96a0*/  LDL.LU.64 R20, [R1+0x7e18] ;  /* 0x007e180001147983 */ /* 0x002f280000300a00 */
[----:B------:R4:W-:Y:S01]  /*1b96b0*/  STL.64 [R1+0x7df8], R14 ;  /* 0x007df80e01007387 */ /* 0x0009e20000100a00 */
[----:B------:R-:W-:-:S05]  /*1b96c0*/  IMAD.X R11, R23, 0x1, R28, P3 ;  /* 0x00000001170b7824 */ /* 0x000fca00018e061c */
[----:B------:R1:W-:Y:S01]  /*1b96d0*/  STL.64 [R1+0x3280], R10 ;  /* 0x0032800a01007387 */ /* 0x0003e20000100a00 */
[----:B----4-:R-:W-:-:S05]  /*1b96e0*/  IADD3 R14, P2, PT, R19, R20, RZ ;  /* 0x00000014130e7210 */ /* 0x010fca0007f5e0ff */
[----:B------:R-:W-:Y:S04]  /*1b96f0*/  STL [R1+0x3250], R14 ;  /* 0x0032500e01007387 */ /* 0x000fe80000100800 */
[----:B-1----:R-:W4:Y:S04]  /*1b9700*/  LDL.LU.64 R10, [R1+0x7e10] ;  /* 0x007e1000010a7983 */ /* 0x002f280000300a00 */
[----:B---3--:R1:W-:Y:S04]  /*1b9710*/  STL.64 [R1+0x7dd8], R8 ;  /* 0x007dd80801007387 */ /* 0x0083e80000100a00 */
[----:B-1----:R-:W3:Y:S04]  /*1b9720*/  LDL R8, [R1+0x1e4] ;  /* 0x0001e40001087983 */ /* 0x002ee80000100800 */
[----:B---3--:R1:W-:Y:S04]  /*1b9730*/  STL.64 [R1+0x7de0], R8 ;  /* 0x007de00801007387 */ /* 0x0083e80000100a00 */
[----:B------:R-:W3:Y:S01]  /*1b9740*/  LDL R15, [R1+0x2fc] ;  /* 0x0002fc00010f7983 */ /* 0x000ee20000100800 */
[----:B-1----:R-:W-:-:S02]  /*1b9750*/  IMAD.MOV.U32 R9, RZ, RZ, R19 ;  /* 0x000000ffff097224 */ /* 0x002fc400078e0013 */
[----:B--2---:R-:W-:Y:S02]  /*1b9760*/  IMAD.X R19, R23, 0x1, R26, P4 ;  /* 0x0000000117137824 */ /* 0x004fe400020e061a */
[----:B------:R-:W2:Y:S04]  /*1b9770*/  LDL.LU R23, [R1+0x7e08] ;  /* 0x007e080001177983 */ /* 0x000ea80000300800 */
[----:B------:R1:W-:Y:S04]  /*1b9780*/  STL.64 [R1+0x3248], R18 ;  /* 0x0032481201007387 */ /* 0x0003e80000100a00 */
[----:B-1----:R-:W3:Y:S04]  /*1b9790*/  LDL.LU.64 R18, [R1+0x7e00] ;  /* 0x007e000001127983 */ /* 0x002ee80000300a00 */
[----:B----4-:R-:W-:Y:S04]  /*1b97a0*/  STL.64 [R1+0x7de8], R10 ;  /* 0x007de80a01007387 */ /* 0x010fe80000100a00 */
[----:B------:R1:W-:Y:S04]  /*1b97b0*/  STL.64 [R1+0x7df0], R4 ;  /* 0x007df00401007387 */ /* 0x0003e80000100a00 */
[----:B-1----:R0:W3:Y:S01]  /*1b97c0*/  LDL.64 R4, [R1+0x3250] ;  /* 0x0032500001047983 */ /* 0x0020e20000100a00 */
[----:B------:R-:W-:Y:S01]  /*1b97d0*/  IADD3 R14, P3, PT, R9, R21, RZ ;  /* 0x00000015090e7210 */ /* 0x000fe20007f7e0ff */
[----:B---3--:R-:W-:-:S04]  /*1b97e0*/  IMAD.X R5, R15, 0x1, R18, P2 ;  /* 0x000000010f057824 */ /* 0x008fc800010e0612 */
[----:B------:R-:W-:Y:S01]  /*1b97f0*/  IMAD.X R15, R15, 0x1, R19, P3 ;  /* 0x000000010f0f7824 */ /* 0x000fe200018e0613 */
[----:B------:R-:W-:Y:S04]  /*1b9800*/  STL [R1+0x3254], R5 ;  /* 0x0032540501007387 */ /* 0x000fe80000100800 */
[----:B------:R1:W-:Y:S04]  /*1b9810*/  STL.64 [R1+0x3258], R14 ;  /* 0x0032580e01007387 */ /* 0x0003e80000100a00 */
[----:B-1----:R-:W3:Y:S04]  /*1b9820*/  LDL.LU.64 R14, [R1+0x7df8] ;  /* 0x007df800010e7983 */ /* 0x002ee80000300a00 */
[----:B------:R1:W-:Y:S04]  /*1b9830*/  STL [R1+0x7dc8], R19 ;  /* 0x007dc81301007387 */ /* 0x0003e80000100800 */
[----:B-1----:R-:W4:Y:S01]  /*1b9840*/  LDL.LU R19, [R1+0x2fc] ;  /* 0x0002fc0001137983 */ /* 0x002f220000300800 */
[----:B------:R-:W-:-:S05]  /*1b9850*/  IMAD.MOV.U32 R11, RZ, RZ, R9 ;  /* 0x000000ffff0b7224 */ /* 0x000fca00078e0009 */
[C---:B--2---:R-:W-:Y:S01]  /*1b9860*/  IADD3 R8, P4, PT, R11.reuse, R23, RZ ;  /* 0x000000170b087210 */ /* 0x044fe20007f9e0ff */
[----:B------:R-:W-:Y:S01]  /*1b9870*/  IMAD.MOV.U32 R5, RZ, RZ, R11 ;  /* 0x000000ffff057224 */ /* 0x000fe200078e000b */
[----:B------:R-:W-:Y:S01]  /*1b9880*/  IADD3 R4, P2, PT, R11, R16, RZ ;  /* 0x000000100b047210 */ /* 0x000fe20007f5e0ff */
[----:B------:R-:W-:Y:S03]  /*1b9890*/  STL.64 [R1+0x7dd0], R22 ;  /* 0x007dd01601007387 */ /* 0x000fe60000100a00 */
[----:B------:R-:W-:Y:S01]  /*1b98a0*/  IADD3 R10, P3, PT, R5, R25, RZ ;  /* 0x00000019050a7210 */ /* 0x000fe20007f7e0ff */
[----:B----4-:R-:W-:-:S05]  /*1b98b0*/  IMAD.X R9, R19, 0x1, R22, P4 ;  /* 0x0000000113097824 */ /* 0x010fca00020e0616 */
[----:B------:R1:W-:Y:S04]  /*1b98c0*/  STL.64 [R1+0x3220], R8 ;  /* 0x0032200801007387 */ /* 0x0003e80000100a00 */
[----:B------:R2:W-:Y:S01]  /*1b98d0*/  STL.64 [R1+0x7dc0], R16 ;  /* 0x007dc01001007387 */ /* 0x0005e20000100a00 */
[----:B------:R-:W-:Y:S02]  /*1b98e0*/  IMAD.X R11, R19, 0x1, R24, P3 ;  /* 0x00000001130b7824 */ /* 0x000fe400018e0618 */
[----:B-1----:R-:W-:Y:S01]  /*1b98f0*/  IMAD.MOV.U32 R9, RZ, RZ, R5 ;  /* 0x000000ffff097224 */ /* 0x002fe200078e0005 */
[----:B------:R-:W-:Y:S01]  /*1b9900*/  IADD3 R8, P4, PT, R5, R17, RZ ;  /* 0x0000001105087210 */ /* 0x000fe20007f9e0ff */
[----:B---3--:R-:W-:-:S03]  /*1b9910*/  IMAD.X R5, R19, 0x1, R14, P2 ;  /* 0x0000000113057824 */ /* 0x008fc600010e060e */
[C---:B------:R-:W-:Y:S02]  /*1b9920*/  IADD3 R22, P2, PT, R9.reuse, R29, RZ ;  /* 0x0000001d09167210 */ /* 0x040fe40007f5e0ff */
[----:B--2---:R-:W-:Y:S01]  /*1b9930*/  IADD3 R16, P3, PT, R9, R27, RZ ;  /* 0x0000001b09107210 */ /* 0x004fe20007f7e0ff */
[----:B------:R-:W-:Y:S01]  /*1b9940*/  IMAD.X R9, R19, 0x1, R15, P4 ;  /* 0x0000000113097824 */ /* 0x000fe200020e060f */
[----:B------:R1:W-:Y:S04]  /*1b9950*/  STL.64 [R1+0x3228], R4 ;  /* 0x0032280401007387 */ /* 0x0003e80000100a00 */
[----:B-1----:R-:W2:Y:S04]  /*1b9960*/  LDL.LU.64 R4, [R1+0x7df0] ;  /* 0x007df00001047983 */ /* 0x002ea80000300a00 */
[----:B------:R1:W-:Y:S04]  /*1b9970*/  STL.64 [R1+0x3230], R10 ;  /* 0x0032300a01007387 */ /* 0x0003e80000100a00 */
[----:B-1----:R-:W3:Y:S04]  /*1b9980*/  LDL.LU.64 R10, [R1+0x7de8] ;  /* 0x007de800010a7983 */ /* 0x002ee80000300a00 */
[----:B------:R1:W-:Y:S04]  /*1b9990*/  STL.64 [R1+0x3238], R8 ;  /* 0x0032380801007387 */ /* 0x0003e80000100a00 */
[----:B-1----:R-:W4:Y:S02]  /*1b99a0*/  LDL.LU.64 R8, [R1+0x7de0] ;  /* 0x007de00001087983 */ /* 0x002f240000300a00 */
[----:B----4-:R-:W-:-:S05]  /*1b99b0*/  IADD3 R8, P4, PT, R8, R20, RZ ;  /* 0x0000001408087210 */ /* 0x010fca0007f9e0ff */
[----:B------:R1:W-:Y:S04]  /*1b99c0*/  STL [R1+0x3210], R8 ;  /* 0x0032100801007387 */ /* 0x0003e80000100800 */
[----:B-1----:R-:W4:Y:S01]  /*1b99d0*/  LDL.LU.64 R8, [R1+0x7dd8] ;  /* 0x007dd80001087983 */ /* 0x002f220000300a00 */
[C---:B------:R-:W-:Y:S02]  /*1b99e0*/  IMAD.X R23, R19.reuse, 0x1, R28, P2 ;  /* 0x0000000113177824 */ /* 0x040fe400010e061c */
[----:B------:R-:W-:Y:S01]  /*1b99f0*/  IMAD.X R17, R19, 0x1, R26, P3 ;  /* 0x0000000113117824 */ /* 0x000fe200018e061a */
[----:B----4-:R-:W-:Y:S04]  /*1b9a00*/  STL.64 [R1+0x7db8], R8 ;  /* 0x007db80801007387 */ /* 0x010fe80000100a00 */
[----:B------:R1:W-:Y:S04]  /*1b9a10*/  STL.64 [R1+0x3240], R22 ;  /* 0x0032401601007387 */ /* 0x0003e80000100a00 */
[----:B-1----:R-:W4:Y:S04]  /*1b9a20*/  LDL.LU.64 R22, [R1+0x7dd0] ;  /* 0x007dd00001167983 */ /* 0x002f280000300a00 */
[----:B--2---:R1:W-:Y:S04]  /*1b9a30*/  STL.64 [R1+0x7da0], R4 ;  /* 0x007da00401007387 */ /* 0x0043e80000100a00 */
[----:B-1----:R-:W2:Y:S04]  /*1b9a40*/  LDL.LU R4, [R1+0x1e4] ;  /* 0x0001e40001047983 */ /* 0x002ea80000300800 */
[----:B------:R-:W-:Y:S04]  /*1b9a50*/  STL.64 [R1+0x7d98], R20 ;  /* 0x007d981401007387 */ /* 0x000fe80000100a00 */
[----:B------:R-:W3:Y:S04]  /*1b9a60*/  LDL.LU R19, [R1+0x7dc8] ;  /* 0x007dc80001137983 */ /* 0x000ee80000300800 */
[----:B------:R1:W-:Y:S04]  /*1b9a70*/  STL.64 [R1+0x3208], R16 ;  /* 0x0032081001007387 */ /* 0x0003e80000100a00 */
[----:B-1----:R-:W3:Y:S04]  /*1b9a80*/  LDL.LU.64 R16, [R1+0x7dc0] ;  /* 0x007dc00001107983 */ /* 0x002ee80000300a00 */
[----:B------:R1:W-:Y:S04]  /*1b9a90*/  STL.64 [R1+0x7da8], R26 ;  /* 0x007da81a01007387 */ /* 0x0003e80000100a00 */
[----:B-1----:R0:W3:Y:S04]  /*1b9aa0*/  LDL.64 R26, [R1+0x3210] ;  /* 0x00321000011a7983 */ /* 0x0020e80000100a00 */
[----:B------:R-:W-:Y:S01]  /*1b9ab0*/  STL.64 [R1+0x7db0], R6 ;  /* 0x007db00601007387 */ /* 0x000fe20000100a00 */
[----:B--2---:R-:W-:-:S03]  /*1b9ac0*/  IADD3 R8, P2, PT, R4, R21, RZ ;  /* 0x0000001504087210 */ /* 0x004fc60007f5e0ff */
[----:B------:R-:W3:Y:S01]  /*1b9ad0*/  LDL R21, [R1+0x2f8] ;  /* 0x0002f80001157983 */ /* 0x000ee20000100800 */
[----:B----4-:R-:W-:Y:S01]  /*1b9ae0*/  IADD3 R20, P3, PT, R4, R23, RZ ;  /* 0x0000001704147210 */ /* 0x010fe20007f7e0ff */
[C---:B---3--:R-:W-:Y:S02]  /*1b9af0*/  IMAD.X R27, R21.reuse, 0x1, R18, P4 ;  /* 0x00000001151b7824 */ /* 0x048fe400020e0612 */
[----:B------:R-:W-:-:S03]  /*1b9b00*/  IMAD.X R9, R21, 0x1, R19, P2 ;  /* 0x0000000115097824 */ /* 0x000fc600010e0613 */
[----:B------:R-:W-:Y:S04]  /*1b9b10*/  STL [R1+0x3214], R27 ;  /* 0x0032141b01007387 */ /* 0x000fe80000100800 */
[----:B------:R1:W-:Y:S01]  /*1b9b20*/  STL.64 [R1+0x3218], R8 ;  /* 0x0032180801007387 */ /* 0x0003e20000100a00 */
[----:B------:R-:W-:-:S03]  /*1b9b30*/  IMAD.X R21, R21, 0x1, R22, P3 ;  /* 0x0000000115157824 */ /* 0x000fc600018e0616 */
[----:B-1----:R-:W2:Y:S04]  /*1b9b40*/  LDL.LU.64 R8, [R1+0x7db8] ;  /* 0x007db80001087983 */ /* 0x002ea80000300a00 */
[----:B------:R-:W-:Y:S04]  /*1b9b50*/  STL.64 [R1+0x7d90], R18 ;  /* 0x007d901201007387 */ /* 0x000fe80000100a00 */
[----:B------:R1:W-:Y:S04]  /*1b9b60*/  STL [R1+0x7d88], R22 ;  /* 0x007d881601007387 */ /* 0x0003e80000100800 */
[----:B-1----:R-:W3:Y:S01]  /*1b9b70*/  LDL.LU R22, [R1+0x2f8] ;  /* 0x0002f80001167983 */ /* 0x002ee20000300800 */
[----:B------:R-:W-:-:S02]  /*1b9b80*/  IADD3 R6, P4, PT, R4, R16, RZ ;  /* 0x0000001004067210 */ /* 0x000fc40007f9e0ff */
[----:B------:R-:W-:Y:S01]  /*1b9b90*/  IADD3 R26, P2, PT, R4, R25, RZ ;  /* 0x00000019041a7210 */ /* 0x000fe20007f5e0ff */
[----:B------:R-:W-:Y:S02]  /*1b9ba0*/  STL.64 [R1+0x31e0], R20 ;  /* 0x0031e01401007387 */ /* 0x000fe40000100a00 */
[C---:B---3--:R-:W-:Y:S02]  /*1b9bb0*/  IMAD.X R7, R22.reuse, 0x1, R14, P4 ;  /* 0x0000000116077824 */ /* 0x048fe400020e060e */
[----:B------:R-:W-:-:S03]  /*1b9bc0*/  IMAD.X R27, R22, 0x1, R24, P2 ;  /* 0x00000001161b7824 */ /* 0x000fc600010e0618 */
[----:B------:R1:W-:Y:S04]  /*1b9bd0*/  STL.64 [R1+0x31e8], R6 ;  /* 0x0031e80601007387 */ /* 0x0003e80000100a00 */
[----:B-1----:R-:W3:Y:S04]  /*1b9be0*/  LDL.LU.64 R6, [R1+0x7db0] ;  /* 0x007db00001067983 */ /* 0x002ee80000300a00 */
[----:B------:R-:W4:Y:S04]  /*1b9bf0*/  LDL R19, [R1+0x1e8] ;  /* 0x0001e80001137983 */ /* 0x000f280000100800 */
[----:B------:R1:W-:Y:S04]  /*1b9c00*/  STL.64 [R1+0x31f0], R26 ;  /* 0x0031f01a01007387 */ /* 0x0003e80000100a00 */
[----:B-1----:R-:W2:Y:S01]  /*1b9c10*/  LDL.LU.64 R26, [R1+0x7da8] ;  /* 0x007da800011a7983 */ /* 0x002ea20000300a00 */
[----:B------:R-:W-:-:S02]  /*1b9c20*/  IADD3 R20, P3, PT, R4, R17, RZ ;  /* 0x0000001104147210 */ /* 0x000fc40007f7e0ff */
[C---:B------:R-:W-:Y:S01]  /*1b9c30*/  IADD3 R18, P4, PT, R4.reuse, R29, RZ ;  /* 0x0000001d04127210 */ /* 0x040fe20007f9e0ff */
[----:B------:R-:W-:Y:S01]  /*1b9c40*/  STL.64 [R1+0x7d80], R24 ;  /* 0x007d801801007387 */ /* 0x000fe20000100a00 */
        /* <DEDUP_REMOVED lines=8> */
[----:B---3--:R1:W-:Y:S04]  /*1b9cd0*/  STL.64 [R1+0x7d78], R6 ;  /* 0x007d780601007387 */ /* 0x0083e80000100a00 */
[----:B-1----:R-:W3:Y:S04]  /*1b9ce0*/  LDL R6, [R1+0x2f4] ;  /* 0x0002f40001067983 */ /* 0x002ee80000100800 */
[----:B------:R-:W-:Y:S01]  /*1b9cf0*/  STL.64 [R1+0x7d68], R14 ;  /* 0x007d680e01007387 */ /* 0x000fe20000100a00 */
[----:B----4-:R-:W-:Y:S01]  /*1b9d00*/  IADD3 R24, P3, PT, R19, R20, RZ ;  /* 0x0000001413187210 */ /* 0x010fe20007f7e0ff */
[----:B------:R-:W-:-:S02]  /*1b9d10*/  IMAD.X R19, R22, 0x1, R28, P4 ;  /* 0x0000000116137824 */ /* 0x000fc400020e061c */
[----:B------:R1:W-:Y:S04]  /*1b9d20*/  STL [R1+0x7d54], R20 ;  /* 0x007d541401007387 */ /* 0x0003e80000100800 */
[----:B-1----:R-:W4:Y:S04]  /*1b9d30*/  LDL.LU R20, [R1+0x1e8] ;  /* 0x0001e80001147983 */ /* 0x002f280000300800 */
[----:B------:R-:W-:Y:S04]  /*1b9d40*/  STL [R1+0x31d0], R24 ;  /* 0x0031d01801007387 */ /* 0x000fe80000100800 */
[----:B------:R1:W-:Y:S04]  /*1b9d50*/  STL.64 [R1+0x3200], R18 ;  /* 0x0032001201007387 */ /* 0x0003e80000100a00 */
[----:B-1----:R-:W3:Y:S04]  /*1b9d60*/  LDL.LU.64 R18, [R1+0x7d90] ;  /* 0x007d900001127983 */ /* 0x002ee80000300a00 */
[----:B------:R1:W-:Y:S04]  /*1b9d70*/  STL.64 [R1+0x7d60], R28 ;  /* 0x007d601c01007387 */ /* 0x0003e80000100a00 */
[----:B-1----:R0:W3:Y:S01]  /*1b9d80*/  LDL.64 R28, [R1+0x31d0] ;  /* 0x0031d000011c7983 */ /* 0x0020e20000100a00 */
[----:B--2---:R-:W-:-:S03]  /*1b9d90*/  IMAD.X R5, R22, 0x1, R26, P2 ;  /* 0x0000000116057824 */ /* 0x004fc600010e061a */
[----:B------:R-:W2:Y:S04]  /*1b9da0*/  LDL.LU R22, [R1+0x7d88] ;  /* 0x007d880001167983 */ /* 0x000ea80000300800 */
[----:B------:R-:W-:Y:S04]  /*1b9db0*/  STL.64 [R1+0x7d58], R26 ;  /* 0x007d581a01007387 */ /* 0x000fe80000100a00 */
[----:B------:R-:W-:Y:S01]  /*1b9dc0*/  STL [R1+0x2f64], R5 ;  /* 0x002f640501007387 */ /* 0x000fe20000100800 */
[----:B----4-:R-:W-:-:S05]  /*1b9dd0*/  IADD3 R24, P4, PT, R20, R21, RZ ;  /* 0x0000001514187210 */ /* 0x010fca0007f9e0ff */
[C---:B---3--:R-:W-:Y:S02]  /*1b9de0*/  IMAD.X R25, R6.reuse, 0x1, R19, P4 ;  /* 0x0000000106197824 */ /* 0x048fe400020e0613 */
[----:B------:R-:W-:-:S05]  /*1b9df0*/  IMAD.X R29, R6, 0x1, R18, P3 ;  /* 0x00000001061d7824 */ /* 0x000fca00018e0612 */
[----:B------:R-:W-:Y:S04]  /*1b9e00*/  STL [R1+0x31d4], R29 ;  /* 0x0031d41d01007387 */ /* 0x000fe80000100800 */
[----:B------:R1:W-:Y:S04]  /*1b9e10*/  STL.64 [R1+0x31d8], R24 ;  /* 0x0031d81801007387 */ /* 0x0003e80000100a00 */
[----:B-1----:R-:W3:Y:S04]  /*1b9e20*/  LDL.LU.64 R24, [R1+0x7d80] ;  /* 0x007d800001187983 */ /* 0x002ee80000300a00 */
[----:B------:R1:W-:Y:S04]  /*1b9e30*/  STL [R1+0x7d50], R19 ;  /* 0x007d501301007387 */ /* 0x0003e80000100800 */
[----:B-1----:R-:W2:Y:S01]  /*1b9e40*/  LDL.LU R19, [R1+0x2f4] ;  /* 0x0002f40001137983 */ /* 0x002ea20000300800 */
[----:B------:R-:W-:-:S02]  /*1b9e50*/  IADD3 R4, P2, PT, R20, R23, RZ ;  /* 0x0000001714047210 */ /* 0x000fc40007f5e0ff */
[----:B---3--:R-:W-:-:S05]  /*1b9e60*/  IADD3 R6, P4, PT, R20, R25, RZ ;  /* 0x0000001914067210 */ /* 0x008fca0007f9e0ff */
[----:B------:R1:W-:Y:S01]  /*1b9e70*/  STL [R1+0x29e0], R6 ;  /* 0x0029e00601007387 */ /* 0x0003e20000100800 */
[----:B--2---:R-:W-:-:S03]  /*1b9e80*/  IMAD.X R5, R19, 0x1, R22, P2 ;  /* 0x0000000113057824 */ /* 0x004fc600010e0616 */
[----:B-1----:R-:W2:Y:S04]  /*1b9e90*/  LDL.LU.64 R6, [R1+0x7d78] ;  /* 0x007d780001067983 */ /* 0x002ea80000300a00 */
[----:B------:R1:W-:Y:S04]  /*1b9ea0*/  STL.64 [R1+0x29d0], R4 ;  /* 0x0029d00401007387 */ /* 0x0003e80000100a00 */
[----:B-1----:R-:W3:Y:S01]  /*1b9eb0*/  LDL.LU.64 R4, [R1+0x7d70] ;  /* 0x007d700001047983 */ /* 0x002ee20000300a00 */
[C---:B------:R-:W-:Y:S02]  /*1b9ec0*/  IADD3 R14, P2, PT, R20.reuse, R17, RZ ;  /* 0x00000011140e7210 */ /* 0x040fe40007f5e0ff */
[----:B------:R-:W-:Y:S01]  /*1b9ed0*/  IADD3 R28, P3, PT, R20, R16, RZ ;  /* 0x00000010141c7210 */ /* 0x000fe20007f7e0ff */
[----:B---3--:R1:W-:Y:S04]  /*1b9ee0*/  STL.64 [R1+0x7d40], R4 ;  /* 0x007d400401007387 */ /* 0x0083e80000100a00 */
[----:B-1----:R-:W3:Y:S04]  /*1b9ef0*/  LDL R5, [R1+0x1ec] ;  /* 0x0001ec0001057983 */ /* 0x002ee80000100800 */
[----:B------:R1:W-:Y:S04]  /*1b9f00*/  STL [R1+0x29e8], R14 ;  /* 0x0029e80e01007387 */ /* 0x0003e80000100800 */
[----:B-1----:R-:W4:Y:S04]  /*1b9f10*/  LDL.LU.64 R14, [R1+0x7d68] ;  /* 0x007d6800010e7983 */ /* 0x002f280000300a00 */
[----:B------:R1:W-:Y:S04]  /*1b9f20*/  STL.64 [R1+0x7d48], R16 ;  /* 0x007d481001007387 */ /* 0x0003e80000100a00 */
[----:B-1----:R0:W2:Y:S01]  /*1b9f30*/  LDL.64 R16, [R1+0x29e0] ;  /* 0x0029e00001107983 */ /* 0x0020a20000100a00 */
[----:B----4-:R-:W-:-:S05]  /*1b9f40*/  IMAD.X R29, R19, 0x1, R14, P3 ;  /* 0x00000001131d7824 */ /* 0x010fca00018e060e */
[----:B------:R1:W-:Y:S04]  /*1b9f50*/  STL.64 [R1+0x29d8], R28 ;  /* 0x0029d81c01007387 */ /* 0x0003e80000100a00 */
[----:B-1----:R-:W4:Y:S02]  /*1b9f60*/  LDL.LU.64 R28, [R1+0x7d60] ;  /* 0x007d6000011c7983 */ /* 0x002f240000300a00 */
[----:B----4-:R-:W-:-:S05]  /*1b9f70*/  IADD3 R26, P3, PT, R20, R29, RZ ;  /* 0x0000001d141a7210 */ /* 0x010fca0007f7e0ff */
[----:B------:R1:W-:Y:S04]  /*1b9f80*/  STL [R1+0x29c8], R26 ;  /* 0x0029c81a01007387 */ /* 0x0003e80000100800 */
[----:B-1----:R-:W4:Y:S01]  /*1b9f90*/  LDL.LU.64 R26, [R1+0x7d58] ;  /* 0x007d5800011a7983 */ /* 0x002f220000300a00 */
[----:B--2---:R-:W-:-:S03]  /*1b9fa0*/  IMAD.X R17, R19, 0x1, R24, P4 ;  /* 0x0000000113117824 */ /* 0x004fc600020e0618 */
[----:B------:R1:W-:Y:S04]  /*1b9fb0*/  STL.64 [R1+0x7d30], R24 ;  /* 0x007d301801007387 */ /* 0x0003e80000100a00 */
[----:B-1----:R0:W2:Y:S04]  /*1b9fc0*/  LDL.64 R24, [R1+0x29c8] ;  /* 0x0029c80001187983 */ /* 0x0020a80000100a00 */
[----:B------:R-:W-:Y:S01]  /*1b9fd0*/  STL [R1+0x29e4], R17 ;  /* 0x0029e41101007387 */ /* 0x000fe20000100800 */
[----:B----4-:R-:W-:-:S03]  /*1b9fe0*/  IADD3 R16, P4, PT, R20, R27, RZ ;  /* 0x0000001b14107210 */ /* 0x010fc60007f9e0ff */
[----:B------:R-:W3:Y:S04]  /*1b9ff0*/  LDL.LU R20, [R1+0x7d54] ;  /* 0x007d540001147983 */ /* 0x000ee80000300800 */
[----:B------:R1:W-:Y:S04]  /*1ba000*/  STL.64 [R1+0x7d20], R8 ;  /* 0x007d200801007387 */ /* 0x0003e80000100a00 */
[----:B-1----:R0:W4:Y:S04]  /*1ba010*/  LDL.64 R8, [R1+0x29e8] ;  /* 0x0029e80001087983 */ /* 0x0021280000100a00 */
[----:B------:R1:W-:Y:S01]  /*1ba020*/  STL.64 [R1+0x7d28], R14 ;  /* 0x007d280e01007387 */ /* 0x0003e20000100a00 */
[----:B--2---:R-:W-:-:S02]  /*1ba030*/  IMAD.X R25, R19, 0x1, R28, P3 ;  /* 0x0000000113197824 */ /* 0x004fc400018e061c */
[C---:B------:R-:W-:Y:S01]  /*1ba040*/  IMAD.X R17, R19.reuse, 0x1, R26, P4 ;  /* 0x0000000113117824 */ /* 0x040fe200020e061a */
[----:B-1----:R-:W2:Y:S01]  /*1ba050*/  LDL R14, [R1+0x2f0] ;  /* 0x0002f000010e7983 */ /* 0x002ea20000100800 */
[----:B----4-:R-:W-:Y:S01]  /*1ba060*/  IMAD.X R9, R19, 0x1, R15, P2 ;  /* 0x0000000113097824 */ /* 0x010fe200010e060f */
[----:B---3--:R-:W-:-:S04]  /*1ba070*/  IADD3 R4, P2, PT, R5, R20, RZ ;  /* 0x0000001405047210 */ /* 0x008fc80007f5e0ff */
[----:B------:R-:W-:Y:S04]  /*1ba080*/  STL [R1+0x29ec], R9 ;  /* 0x0029ec0901007387 */ /* 0x000fe80000100800 */
[----:B------:R-:W-:Y:S04]  /*1ba090*/  STL.64 [R1+0x7d38], R10 ;  /* 0x007d380a01007387 */ /* 0x000fe80000100a00 */
[----:B------:R1:W-:Y:S04]  /*1ba0a0*/  STL [R1+0x7d18], R20 ;  /* 0x007d181401007387 */ /* 0x0003e80000100800 */
[----:B-1----:R-:W3:Y:S04]  /*1ba0b0*/  LDL.LU R20, [R1+0x1ec] ;  /* 0x0001ec0001147983 */ /* 0x002ee80000300800 */
[----:B------:R-:W-:Y:S04]  /*1ba0c0*/  STL [R1+0x29cc], R25 ;  /* 0x0029cc1901007387 */ /* 0x000fe80000100800 */
[----:B------:R-:W4:Y:S04]  /*1ba0d0*/  LDL.LU R19, [R1+0x7d50] ;  /* 0x007d500001137983 */ /* 0x000f280000300800 */
[----:B------:R1:W-:Y:S04]  /*1ba0e0*/  STL.64 [R1+0x29b0], R16 ;  /* 0x0029b01001007387 */ /* 0x0003e80000100a00 */
[----:B-1----:R-:W4:Y:S01]  /*1ba0f0*/  LDL.LU.64 R16, [R1+0x7d48] ;  /* 0x007d480001107983 */ /* 0x002f220000300a00 */
[----:B--2---:R-:W-:-:S05]  /*1ba100*/  IMAD.X R5, R14, 0x1, R18, P2 ;  /* 0x000000010e057824 */ /* 0x004fca00010e0612 */
[----:B------:R1:W-:Y:S04]  /*1ba110*/  STL.64 [R1+0x29b8], R4 ;  /* 0x0029b80401007387 */ /* 0x0003e80000100a00 */
[----:B-1----:R-:W2:Y:S01]  /*1ba120*/  LDL.LU.64 R4, [R1+0x7d40] ;  /* 0x007d400001047983 */ /* 0x002ea20000300a00 */
[----:B---3--:R-:W-:-:S05]  /*1ba130*/  IADD3 R24, P3, PT, R20, R21, RZ ;  /* 0x0000001514187210 */ /* 0x008fca0007f7e0ff */
[----:B----4-:R-:W-:Y:S01]  /*1ba140*/  IMAD.X R25, R14, 0x1, R19, P3 ;  /* 0x000000010e197824 */ /* 0x010fe200018e0613 */
[----:B------:R-:W-:-:S05]  /*1ba150*/  IADD3 R10, P2, PT, R20, R16, RZ ;  /* 0x00000010140a7210 */ /* 0x000fca0007f5e0ff */
[----:B------:R1:W-:Y:S04]  /*1ba160*/  STL [R1+0x2990], R10 ;  /* 0x0029900a01007387 */ /* 0x0003e80000100800 */
        /* <DEDUP_REMOVED lines=13> */
[----:B-1----:R0:W2:Y:S04]  /*1ba240*/  LDL.64 R22, [R1+0x2990] ;  /* 0x0029900001167983 */ /* 0x0020a80000100a00 */
[----:B--2---:R-:W2:Y:S04]  /*1ba250*/  LDL.LU R23, [R1+0x2c0] ;  /* 0x0002c00001177983 */ /* 0x004ea80000300800 */
[----:B----4-:R1:W-:Y:S04]  /*1ba260*/  STL.64 [R1+0x7cf8], R8 ;  /* 0x007cf80801007387 */ /* 0x0103e80000100a00 */
[----:B------:R4:W-:Y:S01]  /*1ba270*/  STL.64 [R1+0x7d00], R16 ;  /* 0x007d001001007387 */ /* 0x0009e20000100a00 */
[----:B-1----:R-:W-:-:S03]  /*1ba280*/  IADD3 R8, P4, PT, R20, R17, RZ ;  /* 0x0000001114087210 */ /* 0x002fc60007f9e0ff */
[----:B----4-:R0:W4:Y:S01]  /*1ba290*/  LDL.64 R16, [R1+0x2998] ;  /* 0x0029980001107983 */ /* 0x0101220000100a00 */
[----:B--2---:R-:W-:Y:S02]  /*1ba2a0*/  IMAD.MOV.U32 R9, RZ, RZ, R23 ;  /* 0x000000ffff097224 */ /* 0x004fe400078e0017 */
[----:B------:R-:W-:Y:S01]  /*1ba2b0*/  IMAD.X R23, R19, 0x1, R14, P2 ;  /* 0x0000000113177824 */ /* 0x000fe200010e060e */
[----:B------:R-:W-:-:S04]  /*1ba2c0*/  IADD3 R22, P2, PT, R20, R29, RZ ;  /* 0x0000001d14167210 */ /* 0x000fc80007f5e0ff */
[----:B------:R-:W-:Y:S01]  /*1ba2d0*/  STL [R1+0x2994], R23 ;  /* 0x0029941701007387 */ /* 0x000fe20000100800 */
[----:B----4-:R-:W-:Y:S01]  /*1ba2e0*/  IMAD.X R17, R19, 0x1, R24, P3 ;  /* 0x0000000113117824 */ /* 0x010fe200018e0618 */
[----:B------:R-:W-:-:S04]  /*1ba2f0*/  IADD3 R16, P3, PT, R20, R27, RZ ;  /* 0x0000001b14107210 */ /* 0x000fc80007f7e0ff */
[----:B------:R1:W-:Y:S04]  /*1ba300*/  STL [R1+0x299c], R17 ;  /* 0x00299c1101007387 */ /* 0x0003e80000100800 */
[----:B------:R-:W2:Y:S04]  /*1ba310*/  LDL.LU R20, [R1+0x7d18] ;  /* 0x007d180001147983 */ /* 0x000ea80000300800 */
[----:B------:R4:W-:Y:S01]  /*1ba320*/  STL.64 [R1+0x7ce8], R14 ;  /* 0x007ce80e01007387 */ /* 0x0009e20000100a00 */
[----:B-1----:R-:W-:Y:S02]  /*1ba330*/  IMAD.MOV.U32 R17, RZ, RZ, R9 ;  /* 0x000000ffff117224 */ /* 0x002fe400078e0009 */
[----:B------:R-:W-:-:S02]  /*1ba340*/  IMAD.X R9, R19, 0x1, R15, P4 ;  /* 0x0000000113097824 */ /* 0x000fc400020e060f */
[----:B----4-:R-:W4:Y:S01]  /*1ba350*/  LDL R15, [R1+0x1f0] ;  /* 0x0001f000010f7983 */ /* 0x010f220000100800 */
[----:B------:R-:W-:-:S03]  /*1ba360*/  IMAD.X R23, R19, 0x1, R28, P2 ;  /* 0x0000000113177824 */ /* 0x000fc600010e061c */
[----:B------:R1:W-:Y:S04]  /*1ba370*/  STL.64 [R1+0x29a0], R8 ;  /* 0x0029a00801007387 */ /* 0x0003e80000100a00 */
[----:B------:R0:W-:Y:S04]  /*1ba380*/  STL.64 [R1+0x7cf0], R6 ;  /* 0x007cf00601007387 */ /* 0x0001e80000100a00 */
[----:B-1----:R-:W3:Y:S01]  /*1ba390*/  LDL R9, [R1+0x2ec] ;  /* 0x0002ec0001097983 */ /* 0x002ee20000100800 */
[----:B0-----:R-:W-:-:S03]  /*1ba3a0*/  IMAD.MOV.U32 R7, RZ, RZ, R17 ;  /* 0x000000ffff077224 */ /* 0x001fc600078e0011 */
[----:B------:R0:W-:Y:S01]  /*1ba3b0*/  STL.64 [R1+0x29a8], R22 ;  /* 0x0029a81601007387 */ /* 0x0001e20000100a00 */
[----:B------:R-:W-:-:S03]  /*1ba3c0*/  IMAD.X R17, R19, 0x1, R26, P3 ;  /* 0x0000000113117824 */ /* 0x000fc600018e061a */
[----:B0-----:R-:W3:Y:S04]  /*1ba3d0*/  LDL.LU.64 R22, [R1+0x7d10] ;  /* 0x007d100001167983 */ /* 0x001ee80000300a00 */
[----:B--2---:R0:W-:Y:S01]  /*1ba3e0*/  STL.64 [R1+0x7cd8], R20 ;  /* 0x007cd81401007387 */ /* 0x0041e20000100a00 */
[----:B----4-:R-:W-:-:S03]  /*1ba3f0*/  IADD3 R8, P4, PT, R15, R20, RZ ;  /* 0x000000140f087210 */ /* 0x010fc60007f9e0ff */
[----:B0-----:R-:W2:Y:S04]  /*1ba400*/  LDL.LU R20, [R1+0x1f0] ;  /* 0x0001f00001147983 */ /* 0x001ea80000300800 */
[----:B------:R-:W4:Y:S04]  /*1ba410*/  LDL.LU R19, [R1+0x7d08] ;  /* 0x007d080001137983 */ /* 0x000f280000300800 */
[----:B------:R0:W-:Y:S04]  /*1ba420*/  STL.64 [R1+0x2970], R16 ;  /* 0x0029701001007387 */ /* 0x0001e80000100a00 */
[----:B0-----:R-:W2:Y:S01]  /*1ba430*/  LDL.LU.64 R16, [R1+0x7d00] ;  /* 0x007d000001107983 */ /* 0x001ea20000300a00 */
[----:B---3--:R-:W-:-:S03]  /*1ba440*/  IMAD.X R9, R9, 0x1, R18, P4 ;  /* 0x0000000109097824 */ /* 0x008fc600020e0612 */
[----:B------:R-:W-:Y:S04]  /*1ba450*/  STL.64 [R1+0x7ce0], R26 ;  /* 0x007ce01a01007387 */ /* 0x000fe80000100a00 */
[----:B------:R0:W-:Y:S04]  /*1ba460*/  STL.64 [R1+0x2978], R8 ;  /* 0x0029780801007387 */ /* 0x0001e80000100a00 */
[----:B0-----:R-:W3:Y:S01]  /*1ba470*/  LDL.LU.64 R8, [R1+0x7cf8] ;  /* 0x007cf80001087983 */ /* 0x001ee20000300a00 */
[----:B--2---:R-:W-:-:S03]  /*1ba480*/  IADD3 R26, P4, PT, R20, R16, RZ ;  /* 0x00000010141a7210 */ /* 0x004fc60007f9e0ff */
[----:B------:R0:W-:Y:S04]  /*1ba490*/  STL [R1+0x7cc4], R16 ;  /* 0x007cc41001007387 */ /* 0x0001e80000100800 */
[----:B0-----:R-:W4:Y:S01]  /*1ba4a0*/  LDL.LU R16, [R1+0x2ec] ;  /* 0x0002ec0001107983 */ /* 0x001f220000300800 */
[----:B------:R-:W-:Y:S01]  /*1ba4b0*/  IADD3 R6, P2, PT, R15, R21, RZ ;  /* 0x000000150f067210 */ /* 0x000fe20007f5e0ff */
[----:B------:R-:W-:Y:S01]  /*1ba4c0*/  IMAD.MOV.U32 R15, RZ, RZ, R7 ;  /* 0x000000ffff0f7224 */ /* 0x000fe200078e0007 */
[----:B------:R-:W-:Y:S01]  /*1ba4d0*/  IADD3 R14, P3, PT, R20, R23, RZ ;  /* 0x00000017140e7210 */ /* 0x000fe20007f7e0ff */
[----:B------:R-:W-:Y:S02]  /*1ba4e0*/  STL [R1+0x2950], R26 ;  /* 0x0029501a01007387 */ /* 0x000fe40000100800 */
[----:B------:R-:W-:-:S02]  /*1ba4f0*/  IMAD.MOV.U32 R27, RZ, RZ, R15 ;  /* 0x000000ffff1b7224 */ /* 0x000fc400078e000f */
[C---:B----4-:R-:W-:Y:S02]  /*1ba500*/  IMAD.X R7, R16.reuse, 0x1, R19, P2 ;  /* 0x0000000110077824 */ /* 0x050fe400010e0613 */
[----:B------:R-:W-:-:S03]  /*1ba510*/  IMAD.X R15, R16, 0x1, R22, P3 ;  /* 0x00000001100f7824 */ /* 0x000fc600018e0616 */
[----:B------:R0:W-:Y:S04]  /*1ba520*/  STL.64 [R1+0x2980], R6 ;  /* 0x0029800601007387 */ /* 0x0001e80000100a00 */
[----:B0-----:R-:W2:Y:S04]  /*1ba530*/  LDL.LU.64 R6, [R1+0x7cf0] ;  /* 0x007cf00001067983 */ /* 0x001ea80000300a00 */
[----:B------:R-:W-:Y:S04]  /*1ba540*/  STL.64 [R1+0x7cc8], R18 ;  /* 0x007cc81201007387 */ /* 0x000fe80000100a00 */
[----:B------:R0:W-:Y:S04]  /*1ba550*/  STL [R1+0x7cd0], R19 ;  /* 0x007cd01301007387 */ /* 0x0001e80000100800 */
[----:B0-----:R0:W4:Y:S04]  /*1ba560*/  LDL.64 R18, [R1+0x2950] ;  /* 0x0029500001127983 */ /* 0x0011280000100a00 */
[----:B------:R1:W-:Y:S04]  /*1ba570*/  STL.64 [R1+0x2948], R14 ;  /* 0x0029480e01007387 */ /* 0x0003e80000100a00 */
[----:B-1----:R-:W4:Y:S01]  /*1ba580*/  LDL.LU.64 R14, [R1+0x7ce8] ;  /* 0x007ce800010e7983 */ /* 0x002f220000300a00 */
[----:B------:R-:W-:-:S03]  /*1ba590*/  IADD3 R26, P2, PT, R20, R25, RZ ;  /* 0x00000019141a7210 */ /* 0x000fc60007f5e0ff */
[----:B--2---:R-:W-:Y:S04]  /*1ba5a0*/  STL.64 [R1+0x7cb8], R6 ;  /* 0x007cb80601007387 */ /* 0x004fe80000100a00 */
[----:B------:R-:W-:Y:S01]  /*1ba5b0*/  STL [R1+0x7cc0], R7 ;  /* 0x007cc00701007387 */ /* 0x000fe20000100800 */
[----:B----4-:R-:W-:-:S03]  /*1ba5c0*/  IMAD.X R19, R16, 0x1, R14, P4 ;  /* 0x0000000110137824 */ /* 0x010fc600020e060e */
[----:B------:R1:W-:Y:S04]  /*1ba5d0*/  STL [R1+0x7ca8], R14 ;  /* 0x007ca80e01007387 */ /* 0x0003e80000100800 */
[----:B-1----:R-:W2:Y:S04]  /*1ba5e0*/  LDL.LU R14, [R1+0x1f4] ;  /* 0x0001f400010e7983 */ /* 0x002ea80000300800 */
[----:B------:R1:W-:Y:S02]  /*1ba5f0*/  STL [R1+0x2954], R19 ;  /* 0x0029541301007387 */ /* 0x0003e40000100800 */
[----:B-1----:R-:W-:-:S02]  /*1ba600*/  IMAD.MOV.U32 R19, RZ, RZ, R27 ;  /* 0x000000ffff137224 */ /* 0x002fc400078e001b */
[----:B------:R-:W-:-:S05]  /*1ba610*/  IMAD.X R27, R16, 0x1, R24, P2 ;  /* 0x00000001101b7824 */ /* 0x000fca00010e0618 */
[----:B------:R1:W-:Y:S04]  /*1ba620*/  STL.64 [R1+0x2958], R26 ;  /* 0x0029581a01007387 */ /* 0x0003e80000100a00 */
[----:B-1----:R-:W4:Y:S01]  /*1ba630*/  LDL.LU.64 R26, [R1+0x7ce0] ;  /* 0x007ce000011a7983 */ /* 0x002f220000300a00 */
[C---:B------:R-:W-:Y:S02]  /*1ba640*/  IADD3 R6, P3, PT, R20.reuse, R17, RZ ;  /* 0x0000001114067210 */ /* 0x040fe40007f7e0ff */
[----:B------:R-:W-:-:S03]  /*1ba650*/  IADD3 R18, P4, PT, R20, R29, RZ ;  /* 0x0000001d14127210 */ /* 0x000fc60007f9e0ff */
[----:B------:R-:W-:Y:S01]  /*1ba660*/  IMAD.X R7, R16, 0x1, R15, P3 ;  /* 0x0000000110077824 */ /* 0x000fe200018e060f */
[----:B----4-:R-:W-:-:S05]  /*1ba670*/  IADD3 R20, P2, PT, R20, R27, RZ ;  /* 0x0000001b14147210 */ /* 0x010fca0007f5e0ff */
[----:B------:R1:W-:Y:S04]  /*1ba680*/  STL [R1+0x2930], R20 ;  /* 0x0029301401007387 */ /* 0x0003e80000100800 */
[----:B-1----:R-:W2:Y:S04]  /*1ba690*/  LDL.LU.64 R20, [R1+0x7cd8] ;  /* 0x007cd80001147983 */ /* 0x002ea80000300a00 */
[----:B---3--:R1:W-:Y:S04]  /*1ba6a0*/  STL.64 [R1+0x7cb0], R8 ;  /* 0x007cb00801007387 */ /* 0x0083e80000100a00 */
[----:B-1----:R0:W3:Y:S04]  /*1ba6b0*/  LDL.64 R8, [R1+0x2930] ;  /* 0x0029300001087983 */ /* 0x0020e80000100a00 */
[----:B------:R1:W-:Y:S02]  /*1ba6c0*/  STL.64 [R1+0x2960], R6 ;  /* 0x0029600601007387 */ /* 0x0003e40000100a00 */
[----:B-1----:R-:W-:-:S02]  /*1ba6d0*/  IMAD.MOV.U32 R7, RZ, RZ, R19 ;  /* 0x000000ffff077224 */ /* 0x002fc400078e0013 */
[----:B------:R-:W-:-:S05]  /*1ba6e0*/  IMAD.X R19, R16, 0x1, R28, P4 ;  /* 0x0000000110137824 */ /* 0x000fca00020e061c */
[----:B------:R1:W-:Y:S04]  /*1ba6f0*/  STL.64 [R1+0x2968], R18 ;  /* 0x0029681201007387 */ /* 0x0003e80000100a00 */
[----:B-1----:R0:W4:Y:S01]  /*1ba700*/  LDL.LU R19, [R1+0x7cd0] ;  /* 0x007cd00001137983 */ /* 0x0021220000300800 */
[C---:B--2---:R-:W-:Y:S02]  /*1ba710*/  IADD3 R18, P4, PT, R14.reuse, R21, RZ ;  /* 0x000000150e127210 */ /* 0x044fe40007f9e0ff */
        /* <DEDUP_REMOVED lines=8> */
[----:B------:R1:W-:Y:S02]  /*1ba7a0*/  STL [R1+0x2934], R9 ;  /* 0x0029340901007387 */ /* 0x0003e40000100800 */
[----:B-1----:R-:W-:-:S02]  /*1ba7b0*/  IMAD.MOV.U32 R9, RZ, RZ, R7 ;  /* 0x000000ffff097224 */ /* 0x002fc400078e0007 */
[----:B--2---:R-:W-:-:S05]  /*1ba7c0*/  IMAD.X R7, R21, 0x1, R18, P3 ;  /* 0x0000000115077824 */ /* 0x004fca00018e0612 */
[----:B------:R1:W-:Y:S04]  /*1ba7d0*/  STL.64 [R1+0x2938], R6 ;  /* 0x0029380601007387 */ /* 0x0003e80000100a00 */
[----:B-1----:R0:W2:Y:S01]  /*1ba7e0*/  LDL.LU R7, [R1+0x7cc0] ;  /* 0x007cc00001077983 */ /* 0x0020a20000300800 */
[----:B---3--:R-:W-:Y:S01]  /*1ba7f0*/  IADD3 R6, P3, PT, R14, R16, RZ ;  /* 0x000000100e067210 */ /* 0x008fe20007f7e0ff */
[----:B------:R-:W-:-:S04]  /*1ba800*/  IMAD.X R21, R21, 0x1, R19, P4 ;  /* 0x0000000115157824 */ /* 0x000fc800020e0613 */
[----:B------:R2:W-:Y:S04]  /*1ba810*/  STL [R1+0x2910], R6 ;  /* 0x0029100601007387 */ /* 0x0005e80000100800 */
[----:B--2---:R-:W2:Y:S04]  /*1ba820*/  LDL.LU.64 R6, [R1+0x7cb8] ;  /* 0x007cb80001067983 */ /* 0x004ea80000300a00 */
[----:B------:R-:W-:Y:S04]  /*1ba830*/  STL [R1+0x2944], R21 ;  /* 0x0029441501007387 */ /* 0x000fe80000100800 */
        /* <DEDUP_REMOVED lines=8> */
[----:B-1----:R0:W4:Y:S01]  /*1ba8c0*/  LDL.64 R22, [R1+0x2910] ;  /* 0x0029100001167983 */ /* 0x0021220000100a00 */
[----:B------:R-:W-:Y:S01]  /*1ba8d0*/  IADD3 R20, P4, PT, R14, R25, RZ ;  /* 0x000000190e147210 */ /* 0x000fe20007f9e0ff */
[----:B----4-:R-:W-:-:S02]  /*1ba8e0*/  IMAD.MOV.U32 R23, RZ, RZ, R14 ;  /* 0x000000ffff177224 */ /* 0x010fc400078e000e */
[----:B------:R-:W4:Y:S04]  /*1ba8f0*/  LDL.LU R14, [R1+0x7ca8] ;  /* 0x007ca800010e7983 */ /* 0x000f280000300800 */
[----:B---3--:R1:W-:Y:S04]  /*1ba900*/  STL.64 [R1+0x7c80], R8 ;  /* 0x007c800801007387 */ /* 0x0083e80000100a00 */
[----:B------:R3:W-:Y:S01]  /*1ba910*/  STL.64 [R1+0x7c88], R16 ;  /* 0x007c881001007387 */ /* 0x0007e20000100a00 */
[----:B-1----:R-:W-:Y:S01]  /*1ba920*/  IADD3 R8, P2, PT, R23, R17, RZ ;  /* 0x0000001117087210 */ /* 0x002fe20007f5e0ff */
[----:B------:R-:W-:-:S02]  /*1ba930*/  IMAD.MOV.U32 R9, RZ, RZ, R23 ;  /* 0x000000ffff097224 */ /* 0x000fc400078e0017 */
[----:B---3--:R-:W-:Y:S02]  /*1ba940*/  IMAD.MOV.U32 R17, RZ, RZ, R21 ;  /* 0x000000ffff117224 */ /* 0x008fe400078e0015 */
[----:B------:R-:W-:Y:S01]  /*1ba950*/  IMAD.X R21, R19, 0x1, R24, P4 ;  /* 0x0000000113157824 */ /* 0x000fe200020e0618 */
[----:B------:R-:W-:Y:S01]  /*1ba960*/  IADD3 R16, P4, PT, R9, R27, RZ ;  /* 0x0000001b09107210 */ /* 0x000fe20007f9e0ff */
[----:B----4-:R-:W-:Y:S01]  /*1ba970*/  IMAD.X R23, R19, 0x1, R14, P3 ;  /* 0x0000000113177824 */ /* 0x010fe200018e060e */
[----:B------:R-:W-:Y:S01]  /*1ba980*/  IADD3 R22, P3, PT, R9, R29, RZ ;  /* 0x0000001d09167210 */ /* 0x000fe20007f7e0ff */
[----:B------:R-:W-:-:S03]  /*1ba990*/  IMAD.X R9, R19, 0x1, R15, P2 ;  /* 0x0000000113097824 */ /* 0x000fc600010e060f */
[----:B------:R-:W-:Y:S04]  /*1ba9a0*/  STL [R1+0x2914], R23 ;  /* 0x0029141701007387 */ /* 0x000fe80000100800 */
[----:B------:R1:W-:Y:S04]  /*1ba9b0*/  STL.64 [R1+0x2918], R20 ;  /* 0x0029181401007387 */ /* 0x0003e80000100a00 */
[----:B-1----:R-:W3:Y:S04]  /*1ba9c0*/  LDL.LU.64 R20, [R1+0x7ca0] ;  /* 0x007ca00001147983 */ /* 0x002ee80000300a00 */
[----:B------:R1:W-:Y:S04]  /*1ba9d0*/  STL.64 [R1+0x7c78], R24 ;  /* 0x007c781801007387 */ /* 0x0003e80000100a00 */
[----:B-1----:R-:W4:Y:S04]  /*1ba9e0*/  LDL R25, [R1+0x1f8] ;  /* 0x0001f80001197983 */ /* 0x002f280000100800 */
[----:B------:R-:W-:Y:S04]  /*1ba9f0*/  STL.64 [R1+0x7c60], R14 ;  /* 0x007c600e01007387 */ /* 0x000fe80000100a00 */
[----:B------:R-:W-:Y:S04]  /*1baa00*/  STL [R1+0x7c68], R15 ;  /* 0x007c680f01007387 */ /* 0x000fe80000100800 */
[----:B------:R1:W-:Y:S04]  /*1baa10*/  STL.64 [R1+0x2920], R8 ;  /* 0x0029200801007387 */ /* 0x0003e80000100a00 */
[----:B-1----:R-:W2:Y:S01]  /*1baa20*/  LDL R9, [R1+0x2e4] ;  /* 0x0002e40001097983 */ /* 0x002ea20000100800 */
[----:B------:R-:W-:-:S02]  /*1baa30*/  IMAD.X R23, R19, 0x1, R28, P3 ;  /* 0x0000000113177824 */ /* 0x000fc400018e061c */
[----:B------:R-:W-:Y:S02]  /*1baa40*/  IMAD.MOV.U32 R24, RZ, RZ, R17 ;  /* 0x000000ffff187224 */ /* 0x000fe400078e0011 */
[----:B------:R-:W-:Y:S01]  /*1baa50*/  IMAD.X R17, R19, 0x1, R26, P4 ;  /* 0x0000000113117824 */ /* 0x000fe200020e061a */
[----:B------:R1:W-:Y:S04]  /*1baa60*/  STL.64 [R1+0x2928], R22 ;  /* 0x0029281601007387 */ /* 0x0003e80000100a00 */
[----:B-1----:R-:W2:Y:S04]  /*1baa70*/  LDL.LU.64 R22, [R1+0x7c98] ;  /* 0x007c980001167983 */ /* 0x002ea80000300a00 */
[----:B------:R1:W-:Y:S02]  /*1baa80*/  STL.64 [R1+0x7c70], R28 ;  /* 0x007c701c01007387 */ /* 0x0003e40000100a00 */
[----:B-1----:R-:W-:-:S02]  /*1baa90*/  IMAD.MOV.U32 R28, RZ, RZ, R24 ;  /* 0x000000ffff1c7224 */ /* 0x002fc400078e0018 */
[----:B---3--:R1:W-:Y:S01]  /*1baaa0*/  STL [R1+0x7c58], R21 ;  /* 0x007c581501007387 */ /* 0x0083e20000100800 */
[C---:B----4-:R-:W-:Y:S02]  /*1baab0*/  IADD3 R8, P2, PT, R25.reuse, R20, RZ ;  /* 0x0000001419087210 */ /* 0x050fe40007f5e0ff */
[----:B------:R-:W-:Y:S02]  /*1baac0*/  IADD3 R24, P3, PT, R25, R21, RZ ;  /* 0x0000001519187210 */ /* 0x000fe40007f7e0ff */
[----:B-1----:R-:W3:Y:S04]  /*1baad0*/  LDL.LU R21, [R1+0x1f8] ;  /* 0x0001f80001157983 */ /* 0x002ee80000300800 */
[----:B------:R-:W4:Y:S04]  /*1baae0*/  LDL.LU R19, [R1+0x7c90] ;  /* 0x007c900001137983 */ /* 0x000f280000300800 */
[----:B------:R1:W-:Y:S01]  /*1baaf0*/  STL.64 [R1+0x28f0], R16 ;  /* 0x0028f01001007387 */ /* 0x0003e20000100a00 */
[----:B--2---:R-:W-:-:S03]  /*1bab00*/  IMAD.X R9, R9, 0x1, R18, P2 ;  /* 0x0000000109097824 */ /* 0x004fc600010e0612 */
[----:B-1----:R-:W2:Y:S04]  /*1bab10*/  LDL.LU.64 R16, [R1+0x7c88] ;  /* 0x007c880001107983 */ /* 0x002ea80000300a00 */
[----:B------:R1:W-:Y:S04]  /*1bab20*/  STL.64 [R1+0x28f8], R8 ;  /* 0x0028f80801007387 */ /* 0x0003e80000100a00 */
[----:B-1----:R-:W2:Y:S04]  /*1bab30*/  LDL.LU.64 R8, [R1+0x7c80] ;  /* 0x007c800001087983 */ /* 0x002ea80000300a00 */
[----:B--2---:R-:W-:Y:S04]  /*1bab40*/  STL.64 [R1+0x7c50], R8 ;  /* 0x007c500801007387 */ /* 0x004fe80000100a00 */
[----:B------:R1:W-:Y:S04]  /*1bab50*/  STL [R1+0x7c48], R18 ;  /* 0x007c481201007387 */ /* 0x0003e80000100800 */
[----:B-1----:R-:W4:Y:S02]  /*1bab60*/  LDL.LU R18, [R1+0x2e4] ;  /* 0x0002e40001127983 */ /* 0x002f240000300800 */
[----:B----4-:R-:W-:-:S05]  /*1bab70*/  IMAD.X R25, R18, 0x1, R19, P3 ;  /* 0x0000000112197824 */ /* 0x010fca00018e0613 */
[----:B------:R1:W-:Y:S04]  /*1bab80*/  STL.64 [R1+0x2900], R24 ;  /* 0x0029001801007387 */ /* 0x0003e80000100a00 */
[----:B-1----:R-:W2:Y:S01]  /*1bab90*/  LDL.LU.64 R24, [R1+0x7c78] ;  /* 0x007c780001187983 */ /* 0x002ea20000300a00 */
[----:B---3--:R-:W-:Y:S01]  /*1baba0*/  IADD3 R14, P4, PT, R21, R23, RZ ;  /* 0x00000017150e7210 */ /* 0x008fe20007f9e0ff */
[----:B------:R-:W-:-:S04]  /*1babb0*/  IMAD.MOV.U32 R9, RZ, RZ, R28 ;  /* 0x000000ffff097224 */ /* 0x000fc800078e001c */
[----:B------:R-:W-:Y:S01]  /*1babc0*/  IMAD.X R15, R18, 0x1, R22, P4 ;  /* 0x00000001120f7824 */ /* 0x000fe200020e0616 */
[----:B--2---:R-:W-:-:S05]  /*1babd0*/  IADD3 R28, P3, PT, R21, R25, RZ ;  /* 0x00000019151c7210 */ /* 0x004fca0007f7e0ff */
[----:B------:R1:W-:Y:S04]  /*1babe0*/  STL [R1+0x28d8], R28 ;  /* 0x0028d81c01007387 */ /* 0x0003e80000100800 */
[----:B-1----:R-:W2:Y:S04]  /*1babf0*/  LDL.LU.64 R28, [R1+0x7c70] ;  /* 0x007c7000011c7983 */ /* 0x002ea80000300a00 */
[----:B------:R1:W-:Y:S04]  /*1bac00*/  STL.64 [R1+0x28c8], R14 ;  /* 0x0028c80e01007387 */ /* 0x0003e80000100a00 */
[----:B-1----:R0:W3:Y:S01]  /*1bac10*/  LDL.LU R15, [R1+0x7c68] ;  /* 0x007c6800010f7983 */ /* 0x0020e20000300800 */
[----:B------:R-:W-:-:S02]  /*1bac20*/  IADD3 R14, P4, PT, R21, R17, RZ ;  /* 0x00000011150e7210 */ /* 0x000fc40007f9e0ff */
[----:B------:R-:W-:-:S03]  /*1bac30*/  IADD3 R8, P2, PT, R21, R16, RZ ;  /* 0x0000001015087210 */ /* 0x000fc60007f5e0ff */
[----:B------:R3:W-:Y:S04]  /*1bac40*/  STL [R1+0x28e0], R14 ;  /* 0x0028e00e01007387 */ /* 0x0007e80000100800 */
[----:B---3--:R-:W3:Y:S04]  /*1bac50*/  LDL.LU.64 R14, [R1+0x7c60] ;  /* 0x007c6000010e7983 */ /* 0x008ee80000300a00 */
[----:B------:R1:W-:Y:S04]  /*1bac60*/  STL.64 [R1+0x7c38], R16 ;  /* 0x007c381001007387 */ /* 0x0003e80000100a00 */
[----:B-1----:R0:W4:Y:S02]  /*1bac70*/  LDL.64 R16, [R1+0x28e0] ;  /* 0x0028e00001107983 */ /* 0x0021240000100a00 */
[----:B----4-:R-:W-:-:S02]  /*1bac80*/  IMAD.MOV.U32 R17, RZ, RZ, R9 ;  /* 0x000000ffff117224 */ /* 0x010fc400078e0009 */
[----:B---3--:R-:W-:-:S05]  /*1bac90*/  IMAD.X R9, R18, 0x1, R14, P2 ;  /* 0x0000000112097824 */ /* 0x008fca00010e060e */
[----:B------:R-:W-:Y:S04]  /*1baca0*/  STL.64 [R1+0x28d0], R8 ;  /* 0x0028d00801007387 */ /* 0x000fe80000100a00 */
[----:B------:R1:W-:Y:S04]  /*1bacb0*/  STL.64 [R1+0x7c40], R6 ;  /* 0x007c400601007387 */ /* 0x0003e80000100a00 */
[----:B-1----:R0:W3:Y:S04]  /*1bacc0*/  LDL.64 R6, [R1+0x28d8] ;  /* 0x0028d80001067983 */ /* 0x0020e80000100a00 */
[----:B------:R-:W-:Y:S01]  /*1bacd0*/  STL.64 [R1+0x7c30], R24 ;  /* 0x007c301801007387 */ /* 0x000fe20000100a00 */
[C---:B--2---:R-:W-:Y:S01]  /*1bace0*/  IADD3 R8, P2, PT, R21.reuse, R29, RZ ;  /* 0x0000001d15087210 */ /* 0x044fe20007f5e0ff */
[----:B---3--:R-:W-:Y:S01]  /*1bacf0*/  IMAD.X R7, R18, 0x1, R24, P3 ;  /* 0x0000000112077824 */ /* 0x008fe200018e0618 */
[----:B------:R-:W-:-:S04]  /*1bad00*/  IADD3 R6, P3, PT, R21, R27, RZ ;  /* 0x0000001b15067210 */ /* 0x000fc80007f7e0ff */
[----:B------:R1:W-:Y:S04]  /*1bad10*/  STL [R1+0x28dc], R7 ;  /* 0x0028dc0701007387 */ /* 0x0003e80000100800 */
[----:B------:R-:W2:Y:S04]  /*1bad20*/  LDL.LU R21, [R1+0x7c58] ;  /* 0x007c580001157983 */ /* 0x000ea80000300800 */
[----:B-1----:R-:W3:Y:S01]  /*1bad30*/  LDL R7, [R1+0x1fc] ;  /* 0x0001fc0001077983 */ /* 0x002ee20000100800 */
[----:B------:R-:W-:Y:S02]  /*1bad40*/  IMAD.MOV.U32 R24, RZ, RZ, R17 ;  /* 0x000000ffff187224 */ /* 0x000fe400078e0011 */
[----:B------:R-:W-:-:S02]  /*1bad50*/  IMAD.X R17, R18, 0x1, R15, P4 ;  /* 0x0000000112117824 */ /* 0x000fc400020e060f */
[----:B------:R-:W-:Y:S01]  /*1bad60*/  IMAD.X R9, R18, 0x1, R28, P2 ;  /* 0x0000000112097824 */ /* 0x000fe200010e061c */
[----:B------:R-:W-:Y:S04]  /*1bad70*/  STL.64 [R1+0x7c20], R14 ;  /* 0x007c200e01007387 */ /* 0x000fe80000100a00 */
[----:B------:R-:W-:Y:S04]  /*1bad80*/  STL [R1+0x7c28], R15 ;  /* 0x007c280f01007387 */ /* 0x000fe80000100800 */
[----:B------:R-:W-:Y:S04]  /*1bad90*/  STL [R1+0x28e4], R17 ;  /* 0x0028e41101007387 */ /* 0x000fe80000100800 */
[----:B------:R1:W-:Y:S04]  /*1bada0*/  STL.64 [R1+0x28e8], R8 ;  /* 0x0028e80801007387 */ /* 0x0003e80000100a00 */
[----:B-1----:R-:W4:Y:S04]  /*1badb0*/  LDL.LU.64 R8, [R1+0x7c50] ;  /* 0x007c500001087983 */ /* 0x002f280000300a00 */
[----:B--2---:R1:W-:Y:S01]  /*1badc0*/  STL [R1+0x7c10], R21 ;  /* 0x007c101501007387 */ /* 0x0043e20000100800 */
[----:B---3--:R-:W-:-:S02]  /*1badd0*/  IADD3 R14, P2, PT, R7, R21, RZ ;  /* 0x00000015070e7210 */ /* 0x008fc40007f5e0ff */
[----:B------:R-:W-:Y:S01]  /*1bade0*/  IADD3 R16, P4, PT, R7, R20, RZ ;  /* 0x0000001407107210 */ /* 0x000fe20007f9e0ff */
[----:B------:R-:W-:Y:S01]  /*1badf0*/  IMAD.X R7, R18, 0x1, R26, P3 ;  /* 0x0000000112077824 */ /* 0x000fe200018e061a */
[----:B-1----:R-:W2:Y:S04]  /*1bae00*/  LDL.LU R21, [R1+0x1fc] ;  /* 0x0001fc0001157983 */ /* 0x002ea80000300800 */
[----:B------:R-:W-:Y:S04]  /*1bae10*/  STL [R1+0x28c0], R14 ;  /* 0x0028c00e01007387 */ /* 0x000fe80000100800 */
[----:B------:R-:W3:Y:S04]  /*1bae20*/  LDL.LU R18, [R1+0x7c48] ;  /* 0x007c480001127983 */ /* 0x000ee80000300800 */
[----:B------:R1:W-:Y:S04]  /*1bae30*/  STL.64 [R1+0x28b0], R6 ;  /* 0x0028b00601007387 */ /* 0x0003e80000100a00 */
[----:B-1----:R-:W2:Y:S04]  /*1bae40*/  LDL.LU.64 R6, [R1+0x7c40] ;  /* 0x007c400001067983 */ /* 0x002ea80000300a00 */
[----:B------:R1:W-:Y:S04]  /*1bae50*/  STL.64 [R1+0x7c18], R26 ;  /* 0x007c181a01007387 */ /* 0x0003e80000100a00 */
[----:B-1----:R0:W2:Y:S04]  /*1bae60*/  LDL.64 R26, [R1+0x28c0] ;  /* 0x0028c000011a7983 */ /* 0x0020a80000100a00 */
[----:B--2---:R-:W3:Y:S02]  /*1bae70*/  LDL R27, [R1+0x2e0] ;  /* 0x0002e000011b7983 */ /* 0x004ee40000100800 */
[----:B---3--:R-:W-:-:S05]  /*1bae80*/  IMAD.X R17, R27, 0x1, R18, P4 ;  /* 0x000000011b117824 */ /* 0x008fca00020e0612 */
        /* <DEDUP_REMOVED lines=8> */
[----:B-1----:R-:W3:Y:S01]  /*1baf10*/  LDL.LU R19, [R1+0x2e0] ;  /* 0x0002e00001137983 */ /* 0x002ee20000300800 */
[----:B------:R-:W-:-:S03]  /*1baf20*/  IADD3 R14, P3, PT, R21, R23, RZ ;  /* 0x00000017150e7210 */ /* 0x000fc60007f7e0ff */
[----:B------:R1:W-:Y:S02]  /*1baf30*/  STL [R1+0x28c4], R27 ;  /* 0x0028c41b01007387 */ /* 0x0003e40000100800 */
[----:B-1----:R-:W-:Y:S02]  /*1baf40*/  IMAD.MOV.U32 R27, RZ, RZ, R15 ;  /* 0x000000ffff1b7224 */ /* 0x002fe400078e000f */
[----:B---3--:R-:W-:-:S05]  /*1baf50*/  IMAD.X R15, R19, 0x1, R22, P3 ;  /* 0x00000001130f7824 */ /* 0x008fca00018e0616 */
[----:B------:R1:W-:Y:S04]  /*1baf60*/  STL.64 [R1+0x2888], R14 ;  /* 0x0028880e01007387 */ /* 0x0003e80000100a00 */
[----:B-1----:R0:W3:Y:S01]  /*1baf70*/  LDL.LU R15, [R1+0x7c28] ;  /* 0x007c2800010f7983 */ /* 0x0020e20000300800 */
[----:B------:R-:W-:-:S03]  /*1baf80*/  IADD3 R14, P3, PT, R21, R17, RZ ;  /* 0x00000011150e7210 */ /* 0x000fc60007f7e0ff */
[----:B------:R1:W-:Y:S04]  /*1baf90*/  STL.64 [R1+0x7c08], R22 ;  /* 0x007c081601007387 */ /* 0x0003e80000100a00 */
[----:B-1----:R0:W4:Y:S04]  /*1bafa0*/  LDL.64 R22, [R1+0x2890] ;  /* 0x0028900001167983 */ /* 0x0021280000100a00 */
[----:B------:R3:W-:Y:S04]  /*1bafb0*/  STL [R1+0x28a0], R14 ;  /* 0x0028a00e01007387 */ /* 0x0007e80000100800 */
[----:B---3--:R-:W4:Y:S01]  /*1bafc0*/  LDL.LU.64 R14, [R1+0x7c20] ;  /* 0x007c2000010e7983 */ /* 0x008f220000300a00 */
[----:B--2---:R-:W-:-:S03]  /*1bafd0*/  IADD3 R26, P2, PT, R21, R25, RZ ;  /* 0x00000019151a7210 */ /* 0x004fc60007f5e0ff */
[----:B------:R1:W-:Y:S02]  /*1bafe0*/  STL.64 [R1+0x7bf8], R16 ;  /* 0x007bf81001007387 */ /* 0x0003e40000100a00 */
[----:B-1----:R-:W-:Y:S02]  /*1baff0*/  IMAD.MOV.U32 R17, RZ, RZ, R27 ;  /* 0x000000ffff117224 */ /* 0x002fe400078e001b */
[C---:B------:R-:W-:Y:S02]  /*1bb000*/  IMAD.X R27, R19.reuse, 0x1, R24, P2 ;  /* 0x00000001131b7824 */ /* 0x040fe400010e0618 */
[----:B----4-:R-:W-:-:S05]  /*1bb010*/  IMAD.X R23, R19, 0x1, R14, P4 ;  /* 0x0000000113177824 */ /* 0x010fca00020e060e */
[----:B------:R1:W-:Y:S04]  /*1bb020*/  STL [R1+0x2894], R23 ;  /* 0x0028941701007387 */ /* 0x0003e80000100800 */
[----:B-1----:R-:W2:Y:S04]  /*1bb030*/  LDL R23, [R1+0x200] ;  /* 0x0002000001177983 */ /* 0x002ea80000100800 */
[----:B------:R1:W-:Y:S04]  /*1bb040*/  STL.64 [R1+0x2898], R26 ;  /* 0x0028981a01007387 */ /* 0x0003e80000100a00 */
[----:B-1----:R-:W3:Y:S04]  /*1bb050*/  LDL.LU.64 R26, [R1+0x7c18] ;  /* 0x007c1800011a7983 */ /* 0x002ee80000300a00 */
[----:B------:R1:W-:Y:S04]  /*1bb060*/  STL.64 [R1+0x7bf0], R24 ;  /* 0x007bf01801007387 */ /* 0x0003e80000100a00 */
[----:B-1----:R0:W4:Y:S01]  /*1bb070*/  LDL.64 R24, [R1+0x28a0] ;  /* 0x0028a00001187983 */ /* 0x0021220000100a00 */
[----:B------:R-:W-:-:S02]  /*1bb080*/  IADD3 R22, P4, PT, R21, R29, RZ ;  /* 0x0000001d15167210 */ /* 0x000fc40007f9e0ff */
[----:B---3--:R-:W-:Y:S02]  /*1bb090*/  IADD3 R16, P2, PT, R21, R27, RZ ;  /* 0x0000001b15107210 */ /* 0x008fe40007f5e0ff */
[----:B------:R-:W3:Y:S04]  /*1bb0a0*/  LDL.LU R21, [R1+0x7c10] ;  /* 0x007c100001157983 */ /* 0x000ee80000300800 */
[----:B------:R-:W-:Y:S01]  /*1bb0b0*/  STL.64 [R1+0x7be8], R14 ;  /* 0x007be80e01007387 */ /* 0x000fe20000100a00 */
[----:B----4-:R-:W-:-:S04]  /*1bb0c0*/  IMAD.MOV.U32 R25, RZ, RZ, R17 ;  /* 0x000000ffff197224 */ /* 0x010fc800078e0011 */
[----:B------:R-:W-:Y:S02]  /*1bb0d0*/  IMAD.MOV.U32 R17, RZ, RZ, R25 ;  /* 0x000000ffff117224 */ /* 0x000fe400078e0019 */
[----:B------:R-:W-:Y:S01]  /*1bb0e0*/  IMAD.X R25, R19, 0x1, R15, P3 ;  /* 0x0000000113197824 */ /* 0x000fe200018e060f */
[----:B--2---:R-:W-:Y:S01]  /*1bb0f0*/  IADD3 R24, P3, PT, R23, R20, RZ ;  /* 0x0000001417187210 */ /* 0x004fe20007f7e0ff */
[----:B------:R-:W-:-:S03]  /*1bb100*/  IMAD.X R23, R19, 0x1, R28, P4 ;  /* 0x0000000113177824 */ /* 0x000fc600020e061c */
[----:B------:R-:W-:Y:S04]  /*1bb110*/  STL [R1+0x28a4], R25 ;  /* 0x0028a41901007387 */ /* 0x000fe80000100800 */
[----:B------:R1:W-:Y:S04]  /*1bb120*/  STL.64 [R1+0x28a8], R22 ;  /* 0x0028a81601007387 */ /* 0x0003e80000100a00 */
[----:B-1----:R-:W2:Y:S04]  /*1bb130*/  LDL.LU.64 R22, [R1+0x7c08] ;  /* 0x007c080001167983 */ /* 0x002ea80000300a00 */
[----:B------:R-:W-:Y:S04]  /*1bb140*/  STL.64 [R1+0x7be0], R6 ;  /* 0x007be00601007387 */ /* 0x000fe80000100a00 */
[----:B------:R1:W-:Y:S04]  /*1bb150*/  STL [R1+0x7bd0], R28 ;  /* 0x007bd01c01007387 */ /* 0x0003e80000100800 */
[----:B-1----:R-:W4:Y:S01]  /*1bb160*/  LDL.LU R28, [R1+0x200] ;  /* 0x00020000011c7983 */ /* 0x002f220000300800 */
[----:B------:R-:W-:-:S02]  /*1bb170*/  IMAD.MOV.U32 R7, RZ, RZ, R17 ;  /* 0x000000ffff077224 */ /* 0x000fc400078e0011 */
[----:B------:R-:W-:Y:S01]  /*1bb180*/  IMAD.X R17, R19, 0x1, R26, P2 ;  /* 0x0000000113117824 */ /* 0x000fe200010e061a */
[----:B---3--:R-:W-:Y:S04]  /*1bb190*/  STL.64 [R1+0x7bc0], R20 ;  /* 0x007bc01401007387 */ /* 0x008fe80000100a00 */
[----:B------:R-:W3:Y:S04]  /*1bb1a0*/  LDL.LU R19, [R1+0x7c00] ;  /* 0x007c000001137983 */ /* 0x000ee80000300800 */
[----:B------:R1:W-:Y:S04]  /*1bb1b0*/  STL.64 [R1+0x2870], R16 ;  /* 0x0028701001007387 */ /* 0x0003e80000100a00 */
[----:B-1----:R-:W3:Y:S04]  /*1bb1c0*/  LDL.LU.64 R16, [R1+0x7bf8] ;  /* 0x007bf80001107983 */ /* 0x002ee80000300a00 */
[----:B------:R-:W-:Y:S01]  /*1bb1d0*/  STL.64 [R1+0x7bd8], R26 ;  /* 0x007bd81a01007387 */ /* 0x000fe20000100a00 */
[----:B----4-:R-:W-:-:S03]  /*1bb1e0*/  IADD3 R14, P4, PT, R28, R21, RZ ;  /* 0x000000151c0e7210 */ /* 0x010fc60007f9e0ff */
[----:B------:R-:W4:Y:S01]  /*1bb1f0*/  LDL R21, [R1+0x2dc] ;  /* 0x0002dc0001157983 */ /* 0x000f220000100800 */
[----:B--2---:R-:W-:Y:S01]  /*1bb200*/  IADD3 R20, P2, PT, R28, R23, RZ ;  /* 0x000000171c147210 */ /* 0x004fe20007f5e0ff */
[C---:B----4-:R-:W-:Y:S02]  /*1bb210*/  IMAD.X R25, R21.reuse, 0x1, R18, P3 ;  /* 0x0000000115197824 */ /* 0x050fe400018e0612 */
[----:B---3--:R-:W-:-:S03]  /*1bb220*/  IMAD.X R15, R21, 0x1, R19, P4 ;  /* 0x00000001150f7824 */ /* 0x008fc600020e0613 */
[----:B------:R1:W-:Y:S01]  /*1bb230*/  STL.64 [R1+0x2878], R24 ;  /* 0x0028781801007387 */ /* 0x0003e20000100a00 */
[----:B------:R-:W-:-:S03]  /*1bb240*/  IMAD.X R21, R21, 0x1, R22, P2 ;  /* 0x0000000115157824 */ /* 0x000fc600010e0616 */
[----:B-1----:R-:W2:Y:S04]  /*1bb250*/  LDL.LU.64 R24, [R1+0x7bf0] ;  /* 0x007bf00001187983 */ /* 0x002ea80000300a00 */
[----:B------:R-:W-:Y:S04]  /*1bb260*/  STL.64 [R1+0x7bc8], R8 ;  /* 0x007bc80801007387 */ /* 0x000fe80000100a00 */
[----:B------:R1:W-:Y:S04]  /*1bb270*/  STL.64 [R1+0x2880], R14 ;  /* 0x0028800e01007387 */ /* 0x0003e80000100a00 */
[----:B-1----:R-:W3:Y:S04]  /*1bb280*/  LDL.LU.64 R14, [R1+0x7be8] ;  /* 0x007be800010e7983 */ /* 0x002ee80000300a00 */
[----:B------:R1:W-:Y:S04]  /*1bb290*/  STL [R1+0x7bb8], R22 ;  /* 0x007bb81601007387 */ /* 0x0003e80000100800 */
[----:B-1----:R-:W3:Y:S01]  /*1bb2a0*/  LDL.LU R22, [R1+0x2dc] ;  /* 0x0002dc0001167983 */ /* 0x002ee20000300800 */
[----:B------:R-:W-:Y:S01]  /*1bb2b0*/  IADD3 R6, P3, PT, R28, R16, RZ ;  /* 0x000000101c067210 */ /* 0x000fe20007f7e0ff */
[----:B------:R-:W-:-:S02]  /*1bb2c0*/  IMAD.MOV.U32 R8, RZ, RZ, R7 ;  /* 0x000000ffff087224 */ /* 0x000fc400078e0007 */
[----:B------:R-:W-:Y:S02]  /*1bb2d0*/  STL.64 [R1+0x2848], R20 ;  /* 0x0028481401007387 */ /* 0x000fe40000100a00 */
[----:B---3--:R-:W-:-:S05]  /*1bb2e0*/  IMAD.X R7, R22, 0x1, R14, P3 ;  /* 0x0000000116077824 */ /* 0x008fca00018e060e */
[----:B------:R1:W-:Y:S04]  /*1bb2f0*/  STL.64 [R1+0x2850], R6 ;  /* 0x0028500601007387 */ /* 0x0003e80000100a00 */
[----:B-1----:R-:W3:Y:S01]  /*1bb300*/  LDL.LU.64 R6, [R1+0x7be0] ;  /* 0x007be00001067983 */ /* 0x002ee20000300a00 */
[----:B--2---:R-:W-:-:S05]  /*1bb310*/  IADD3 R26, P4, PT, R28, R25, RZ ;  /* 0x000000191c1a7210 */ /* 0x004fca0007f9e0ff */
[----:B------:R-:W-:Y:S01]  /*1bb320*/  IMAD.X R27, R22, 0x1, R24, P4 ;  /* 0x00000001161b7824 */ /* 0x000fe200020e0618 */
[----:B---3--:R1:W-:Y:S04]  /*1bb330*/  STL.64 [R1+0x7ba8], R6 ;  /* 0x007ba80601007387 */ /* 0x0083e80000100a00 */
[----:B-1----:R-:W2:Y:S04]  /*1bb340*/  LDL R7, [R1+0x204] ;  /* 0x0002040001077983 */ /* 0x002ea80000100800 */
[----:B------:R1:W-:Y:S04]  /*1bb350*/  STL.64 [R1+0x2858], R26 ;  /* 0x0028581a01007387 */ /* 0x0003e80000100a00 */
[----:B-1----:R-:W3:Y:S01]  /*1bb360*/  LDL.LU.64 R26, [R1+0x7bd8] ;  /* 0x007bd800011a7983 */ /* 0x002ee20000300a00 */
[----:B------:R-:W-:-:S03]  /*1bb370*/  IADD3 R20, P2, PT, R28, R17, RZ ;  /* 0x000000111c147210 */ /* 0x000fc60007f5e0ff */
[----:B------:R1:W-:Y:S01]  /*1bb380*/  STL.64 [R1+0x7bb0], R24 ;  /* 0x007bb01801007387 */ /* 0x0003e20000100a00 */
[----:B------:R-:W-:Y:S01]  /*1bb390*/  IADD3 R6, P3, PT, R28, R29, RZ ;  /* 0x0000001d1c067210 */ /* 0x000fe20007f7e0ff */
[----:B------:R-:W-:Y:S02]  /*1bb3a0*/  IMAD.X R21, R22, 0x1, R15, P2 ;  /* 0x0000000116157824 */ /* 0x000fe400010e060f */
[----:B-1----:R-:W-:Y:S01]  /*1bb3b0*/  IMAD.MOV.U32 R25, RZ, RZ, R8 ;  /* 0x000000ffff197224 */ /* 0x002fe200078e0008 */
[----:B---3--:R-:W-:Y:S02]  /*1bb3c0*/  IADD3 R8, P4, PT, R28, R27, RZ ;  /* 0x0000001b1c087210 */ /* 0x008fe40007f9e0ff */
[----:B------:R-:W3:Y:S04]  /*1bb3d0*/  LDL.LU R28, [R1+0x7bd0] ;  /* 0x007bd000011c7983 */ /* 0x000ee80000300800 */
[----:B------:R1:W-:Y:S04]  /*1bb3e0*/  STL [R1+0x2830], R8 ;  /* 0x0028300801007387 */ /* 0x0003e80000100800 */
[----:B-1----:R-:W4:Y:S04]  /*1bb3f0*/  LDL.LU.64 R8, [R1+0x7bc8] ;  /* 0x007bc80001087983 */ /* 0x002f280000300a00 */
[----:B------:R1:W-:Y:S04]  /*1bb400*/  STL.64 [R1+0x2860], R20 ;  /* 0x0028601401007387 */ /* 0x0003e80000100a00 */
[----:B-1----:R-:W2:Y:S04]  /*1bb410*/  LDL.LU.64 R20, [R1+0x7bc0] ;  /* 0x007bc00001147983 */ /* 0x002ea80000300a00 */
[----:B------:R1:W-:Y:S04]  /*1bb420*/  STL.64 [R1+0x7b98], R14 ;  /* 0x007b980e01007387 */ /* 0x0003e80000100a00 */
[----:B-1----:R0:W3:Y:S04]  /*1bb430*/  LDL.64 R14, [R1+0x2830] ;  /* 0x00283000010e7983 */ /* 0x0020e80000100a00 */
[----:B----4-:R1:W-:Y:S04]  /*1bb440*/  STL.64 [R1+0x7ba0], R8 ;  /* 0x007ba00801007387 */ /* 0x0103e80000100a00 */
[----:B-1----:R-:W4:Y:S01]  /*1bb450*/  LDL R8, [R1+0x2d8] ;  /* 0x0002d80001087983 */ /* 0x002f220000100800 */
[----:B--2---:R-:W-:Y:S01]  /*1bb460*/  IADD3 R24, P2, PT, R7, R20, RZ ;  /* 0x0000001407187210 */ /* 0x004fe20007f5e0ff */
[----:B---3--:R-:W-:-:S05]  /*1bb470*/  IMAD.X R7, R22, 0x1, R28, P3 ;  /* 0x0000000116077824 */ /* 0x008fca00018e061c */
[----:B------:R-:W-:Y:S04]  /*1bb480*/  STL.64 [R1+0x2868], R6 ;  /* 0x0028680601007387 */ /* 0x000fe80000100a00 */
[----:B------:R1:W-:Y:S04]  /*1bb490*/  STL [R1+0x7b88], R28 ;  /* 0x007b881c01007387 */ /* 0x0003e80000100800 */
[----:B-1----:R-:W2:Y:S01]  /*1bb4a0*/  LDL.LU R28, [R1+0x204] ;  /* 0x00020400011c7983 */ /* 0x002ea20000300800 */
[----:B------:R-:W-:-:S03]  /*1bb4b0*/  IMAD.MOV.U32 R15, RZ, RZ, R25 ;  /* 0x000000ffff0f7224 */ /* 0x000fc600078e0019 */
[----:B------:R1:W-:Y:S01]  /*1bb4c0*/  STL.64 [R1+0x7b80], R20 ;  /* 0x007b801401007387 */ /* 0x0003e20000100a00 */
[----:B----4-:R-:W-:Y:S01]  /*1bb4d0*/  IMAD.X R25, R8, 0x1, R18, P2 ;  /* 0x0000000108197824 */ /* 0x010fe200010e0612 */
[----:B--2---:R-:W-:Y:S01]  /*1bb4e0*/  IADD3 R6, P3, PT, R28, R21, RZ ;  /* 0x000000151c067210 */ /* 0x004fe20007f7e0ff */
[----:B-1----:R-:W-:Y:S02]  /*1bb4f0*/  IMAD.MOV.U32 R21, RZ, RZ, R15 ;  /* 0x000000ffff157224 */ /* 0x002fe400078e000f */
[----:B------:R-:W-:Y:S02]  /*1bb500*/  IMAD.X R15, R22, 0x1, R26, P4 ;  /* 0x00000001160f7824 */ /* 0x000fe400020e061a */
[----:B------:R-:W2:Y:S01]  /*1bb510*/  LDL.LU R22, [R1+0x7bb8] ;  /* 0x007bb80001167983 */ /* 0x000ea20000300800 */
[----:B------:R-:W-:-:S03]  /*1bb520*/  IMAD.X R7, R8, 0x1, R19, P3 ;  /* 0x0000000108077824 */ /* 0x000fc600018e0613 */
[----:B------:R-:W-:Y:S04]  /*1bb530*/  STL.64 [R1+0x7b90], R26 ;  /* 0x007b901a01007387 */ /* 0x000fe80000100a00 */
[----:B------:R-:W-:Y:S04]  /*1bb540*/  STL [R1+0x2834], R15 ;  /* 0x0028340f01007387 */ /* 0x000fe80000100800 */
[----:B------:R1:W-:Y:S04]  /*1bb550*/  STL.64 [R1+0x2838], R24 ;  /* 0x0028381801007387 */ /* 0x0003e80000100a00 */
[----:B-1----:R-:W3:Y:S04]  /*1bb560*/  LDL.LU.64 R24, [R1+0x7bb0] ;  /* 0x007bb00001187983 */ /* 0x002ee80000300a00 */
[----:B------:R1:W-:Y:S04]  /*1bb570*/  STL.64 [R1+0x2840], R6 ;  /* 0x0028400601007387 */ /* 0x0003e80000100a00 */
[----:B-1----:R-:W4:Y:S04]  /*1bb580*/  LDL.LU.64 R6, [R1+0x7ba8] ;  /* 0x007ba80001067983 */ /* 0x002f280000300a00 */
[----:B------:R1:W-:Y:S04]  /*1bb590*/  STL [R1+0x7b70], R19 ;  /* 0x007b701301007387 */ /* 0x0003e80000100800 */
[----:B-1----:R-:W2:Y:S01]  /*1bb5a0*/  LDL.LU R19, [R1+0x2d8] ;  /* 0x0002d80001137983 */ /* 0x002ea20000300800 */
[----:B------:R-:W-:-:S02]  /*1bb5b0*/  IADD3 R14, P4, PT, R28, R23, RZ ;  /* 0x000000171c0e7210 */ /* 0x000fc40007f9e0ff */
[----:B---3--:R-:W-:-:S05]  /*1bb5c0*/  IADD3 R8, P3, PT, R28, R25, RZ ;  /* 0x000000191c087210 */ /* 0x008fca0007f7e0ff */
[----:B------:R1:W-:Y:S04]  /*1bb5d0*/  STL [R1+0x2818], R8 ;  /* 0x0028180801007387 */ /* 0x0003e80000100800 */
[----:B-1----:R-:W3:Y:S01]  /*1bb5e0*/  LDL.LU.64 R8, [R1+0x7ba0] ;  /* 0x007ba00001087983 */ /* 0x002ee20000300a00 */
[----:B--2---:R-:W-:-:S05]  /*1bb5f0*/  IMAD.X R15, R19, 0x1, R22, P4 ;  /* 0x00000001130f7824 */ /* 0x004fca00020e0616 */
[----:B------:R1:W-:Y:S04]  /*1bb600*/  STL.64 [R1+0x2808], R14 ;  /* 0x0028080e01007387 */ /* 0x0003e80000100a00 */
[----:B-1----:R-:W2:Y:S01]  /*1bb610*/  LDL.LU.64 R14, [R1+0x7b98] ;  /* 0x007b9800010e7983 */ /* 0x002ea20000300a00 */
[----:B------:R-:W-:-:S03]  /*1bb620*/  IADD3 R26, P2, PT, R28, R16, RZ ;  /* 0x000000101c1a7210 */ /* 0x000fc60007f5e0ff */
[----:B------:R-:W-:Y:S01]  /*1bb630*/  STL.64 [R1+0x7b78], R22 ;  /* 0x007b781601007387 */ /* 0x000fe20000100a00 */
[----:B------:R-:W-:-:S03]  /*1bb640*/  IADD3 R20, P4, PT, R28, R17, RZ ;  /* 0x000000111c147210 */ /* 0x000fc60007f9e0ff */
[----:B---3--:R1:W-:Y:S04]  /*1bb650*/  STL.64 [R1+0x7b60], R8 ;  /* 0x007b600801007387 */ /* 0x0083e80000100a00 */
[----:B-1----:R-:W3:Y:S04]  /*1bb660*/  LDL R9, [R1+0x208] ;  /* 0x0002080001097983 */ /* 0x002ee80000100800 */
[----:B------:R1:W-:Y:S04]  /*1bb670*/  STL.64 [R1+0x7b68], R16 ;  /* 0x007b681001007387 */ /* 0x0003e80000100a00 */
[----:B-1----:R0:W3:Y:S01]  /*1bb680*/  LDL.64 R16, [R1+0x2818] ;  /* 0x0028180001107983 */ /* 0x0020e20000100a00 */
[----:B--2---:R-:W-:-:S05]  /*1bb690*/  IMAD.X R27, R19, 0x1, R14, P2 ;  /* 0x00000001131b7824 */ /* 0x004fca00010e060e */
[----:B------:R1:W-:Y:S04]  /*1bb6a0*/  STL.64 [R1+0x2810], R26 ;  /* 0x0028101a01007387 */ /* 0x0003e80000100a00 */
[----:B-1----:R-:W2:Y:S01]  /*1bb6b0*/  LDL.LU.64 R26, [R1+0x7b90] ;  /* 0x007b9000011a7983 */ /* 0x002ea20000300a00 */
[----:B------:R-:W-:Y:S02]  /*1bb6c0*/  IMAD.MOV.U32 R8, RZ, RZ, R21 ;  /* 0x000000ffff087224 */ /* 0x000fe400078e0015 */
[C---:B------:R-:W-:Y:S01]  /*1bb6d0*/  IMAD.X R21, R19.reuse, 0x1, R15, P4 ;  /* 0x0000000113157824 */ /* 0x040fe200020e060f */
[----:B------:R1:W-:Y:S01]  /*1bb6e0*/  STL.64 [R1+0x7b58], R24 ;  /* 0x007b581801007387 */ /* 0x0003e20000100a00 */
[----:B------:R-:W-:Y:S01]  /*1bb6f0*/  IADD3 R22, P2, PT, R28, R29, RZ ;  /* 0x0000001d1c167210 */ /* 0x000fe20007f5e0ff */
[----:B---3--:R-:W-:-:S02]  /*1bb700*/  IMAD.X R17, R19, 0x1, R24, P3 ;  /* 0x0000000113117824 */ /* 0x008fc400018e0618 */
[----:B-1----:R-:W3:Y:S04]  /*1bb710*/  LDL R24, [R1+0x2d4] ;  /* 0x0002d40001187983 */ /* 0x002ee80000100800 */
[----:B------:R-:W-:Y:S01]  /*1bb720*/  STL [R1+0x281c], R17 ;  /* 0x00281c1101007387 */ /* 0x000fe20000100800 */
[----:B--2---:R-:W-:-:S03]  /*1bb730*/  IADD3 R16, P3, PT, R28, R27, RZ ;  /* 0x0000001b1c107210 */ /* 0x004fc60007f7e0ff */
[----:B------:R-:W2:Y:S04]  /*1bb740*/  LDL.LU R28, [R1+0x7b88] ;  /* 0x007b8800011c7983 */ /* 0x000ea80000300800 */
[----:B------:R1:W-:Y:S04]  /*1bb750*/  STL.64 [R1+0x2820], R20 ;  /* 0x0028201401007387 */ /* 0x0003e80000100a00 */
[----:B-1----:R-:W2:Y:S01]  /*1bb760*/  LDL.LU.64 R20, [R1+0x7b80] ;  /* 0x007b800001147983 */ /* 0x002ea20000300a00 */
[----:B------:R-:W-:-:S03]  /*1bb770*/  IMAD.MOV.U32 R23, RZ, RZ, R8 ;  /* 0x000000ffff177224 */ /* 0x000fc600078e0008 */
[----:B------:R-:W-:Y:S01]  /*1bb780*/  STL.64 [R1+0x7b50], R14 ;  /* 0x007b500e01007387 */ /* 0x000fe20000100a00 */
[----:B--2---:R-:W-:Y:S01]  /*1bb790*/  IADD3 R8, P4, PT, R9, R20, RZ ;  /* 0x0000001409087210 */ /* 0x004fe20007f9e0ff */
[----:B------:R-:W-:Y:S02]  /*1bb7a0*/  IMAD.MOV.U32 R9, RZ, RZ, R23 ;  /* 0x000000ffff097224 */ /* 0x000fe400078e0017 */
[----:B------:R-:W-:-:S05]  /*1bb7b0*/  IMAD.X R23, R19, 0x1, R28, P2 ;  /* 0x0000000113177824 */ /* 0x000fca00010e061c */
[----:B------:R1:W-:Y:S04]  /*1bb7c0*/  STL.64 [R1+0x2828], R22 ;  /* 0x0028281601007387 */ /* 0x0003e80000100a00 */
[----:B-1----:R-:W2:Y:S04]  /*1bb7d0*/  LDL.LU.64 R22, [R1+0x7b78] ;  /* 0x007b780001167983 */ /* 0x002ea80000300a00 */
[----:B------:R1:W-:Y:S04]  /*1bb7e0*/  STL [R1+0x7b40], R28 ;  /* 0x007b401c01007387 */ /* 0x0003e80000100800 */
[----:B-1----:R-:W2:Y:S01]  /*1bb7f0*/  LDL.LU R28, [R1+0x208] ;  /* 0x00020800011c7983 */ /* 0x002ea20000300800 */
[----:B------:R-:W-:-:S03]  /*1bb800*/  IMAD.X R17, R19, 0x1, R26, P3 ;  /* 0x0000000113117824 */ /* 0x000fc600018e061a */
[----:B------:R1:W-:Y:S01]  /*1bb810*/  STL.64 [R1+0x7b48], R20 ;  /* 0x007b481401007387 */ /* 0x0003e20000100a00 */
[----:B------:R-:W-:Y:S02]  /*1bb820*/  IMAD.MOV.U32 R15, RZ, RZ, R9 ;  /* 0x000000ffff0f7224 */ /* 0x000fe400078e0009 */
[----:B---3--:R-:W-:Y:S01]  /*1bb830*/  IMAD.X R9, R24, 0x1, R18, P4 ;  /* 0x0000000118097824 */ /* 0x008fe200020e0612 */
[----:B--2---:R-:W-:-:S05]  /*1bb840*/  IADD3 R14, P2, PT, R28, R21, RZ ;  /* 0x000000151c0e7210 */ /* 0x004fca0007f5e0ff */
[----:B------:R-:W-:Y:S04]  /*1bb850*/  STL [R1+0x2800], R14 ;  /* 0x0028000e01007387 */ /* 0x000fe80000100800 */
[----:B-1----:R0:W2:Y:S04]  /*1bb860*/  LDL.64 R20, [R1+0x2800] ;  /* 0x0028000001147983 */ /* 0x0020a80000100a00 */
[----:B------:R-:W2:Y:S04]  /*1bb870*/  LDL.LU R19, [R1+0x7b70] ;  /* 0x007b700001137983 */ /* 0x000ea80000300800 */
[----:B------:R1:W-:Y:S04]  /*1bb880*/  STL.64 [R1+0x27f0], R16 ;  /* 0x0027f01001007387 */ /* 0x0003e80000100a00 */
[----:B-1----:R-:W3:Y:S04]  /*1bb890*/  LDL.LU.64 R16, [R1+0x7b68] ;  /* 0x007b680001107983 */ /* 0x002ee80000300a00 */
[----:B------:R1:W-:Y:S04]  /*1bb8a0*/  STL.64 [R1+0x27f8], R8 ;  /* 0x0027f80801007387 */ /* 0x0003e80000100a00 */
[----:B-1----:R-:W2:Y:S04]  /*1bb8b0*/  LDL.LU.64 R8, [R1+0x7b60] ;  /* 0x007b600001087983 */ /* 0x002ea80000300a00 */
[----:B------:R1:W-:Y:S04]  /*1bb8c0*/  STL [R1+0x7b30], R18 ;  /* 0x007b301201007387 */ /* 0x0003e80000100800 */
[----:B-1----:R-:W2:Y:S01]  /*1bb8d0*/  LDL.LU R18, [R1+0x2d4] ;  /* 0x0002d40001127983 */ /* 0x002ea20000300800 */
[----:B------:R-:W-:-:S02]  /*1bb8e0*/  IADD3 R14, P3, PT, R28, R23, RZ ;  /* 0x000000171c0e7210 */ /* 0x000fc40007f7e0ff */
[----:B---3--:R-:W-:-:S05]  /*1bb8f0*/  IADD3 R24, P4, PT, R28, R16, RZ ;  /* 0x000000101c187210 */ /* 0x008fca0007f9e0ff */
[----:B------:R1:W-:Y:S04]  /*1bb900*/  STL [R1+0x2080], R24 ;  /* 0x0020801801007387 */ /* 0x0003e80000100800 */
[----:B-1----:R-:W3:Y:S01]  /*1bb910*/  LDL.LU.64 R24, [R1+0x7b58] ;  /* 0x007b580001187983 */ /* 0x002ee20000300a00 */
        /* <DEDUP_REMOVED lines=8> */
[----:B----4-:R1:W-:Y:S04]  /*1bb9a0*/  STL.64 [R1+0x7b20], R6 ;  /* 0x007b200601007387 */ /* 0x0103e80000100a00 */
[----:B------:R-:W-:Y:S01]  /*1bb9b0*/  STL.64 [R1+0x7b28], R16 ;  /* 0x007b281001007387 */ /* 0x000fe20000100a00 */
[----:B-1----:R-:W-:-:S02]  /*1bb9c0*/  IADD3 R6, P3, PT, R28, R17, RZ ;  /* 0x000000111c067210 */ /* 0x002fc40007f7e0ff */
[----:B---3--:R-:W-:Y:S01]  /*1bb9d0*/  IADD3 R20, P2, PT, R28, R25, RZ ;  /* 0x000000191c147210 */ /* 0x008fe20007f5e0ff */
        /* <DEDUP_REMOVED lines=14> */
[----:B---3--:R-:W-:Y:S01]  /*1bbac0*/  IMAD.X R23, R18, 0x1, R28, P4 ;  /* 0x0000000112177824 */ /* 0x008fe200020e061c */
[C---:B--2---:R-:W-:Y:S02]  /*1bbad0*/  IADD3 R6, P3, PT, R17.reuse, R20, RZ ;  /* 0x0000001411067210 */ /* 0x044fe40007f7e0ff */
[----:B------:R-:W-:-:S02]  /*1bbae0*/  IADD3 R14, P4, PT, R17, R21, RZ ;  /* 0x00000015110e7210 */ /* 0x000fc40007f9e0ff */
[----:B------:R1:W-:Y:S01]  /*1bbaf0*/  STL.64 [R1+0x2098], R22 ;  /* 0x0020981601007387 */ /* 0x0003e20000100a00 */
[----:B------:R-:W-:-:S03]  /*1bbb00*/  IMAD.X R17, R18, 0x1, R26, P2 ;  /* 0x0000000112117824 */ /* 0x000fc600010e061a */
[----:B-1----:R-:W2:Y:S04]  /*1bbb10*/  LDL.LU.64 R22, [R1+0x7b38] ;  /* 0x007b380001167983 */ /* 0x002ea80000300a00 */
[----:B------:R-:W3:Y:S04]  /*1bbb20*/  LDL R15, [R1+0x2d0] ;  /* 0x0002d000010f7983 */ /* 0x000ee80000100800 */
[----:B------:R1:W-:Y:S04]  /*1bbb30*/  STL.64 [R1+0x7b00], R20 ;  /* 0x007b001401007387 */ /* 0x0003e80000100a00 */
[----:B------:R-:W3:Y:S04]  /*1bbb40*/  LDL.LU R18, [R1+0x7b30] ;  /* 0x007b300001127983 */ /* 0x000ee80000300800 */
[----:B------:R4:W-:Y:S01]  /*1bbb50*/  STL.64 [R1+0x2060], R16 ;  /* 0x0020601001007387 */ /* 0x0009e20000100a00 */
[----:B-1----:R-:W-:-:S03]  /*1bbb60*/  IMAD.MOV.U32 R21, RZ, RZ, R7 ;  /* 0x000000ffff157224 */ /* 0x002fc600078e0007 */
[----:B----4-:R-:W4:Y:S04]  /*1bbb70*/  LDL.LU.64 R16, [R1+0x7b28] ;  /* 0x007b280001107983 */ /* 0x010f280000300a00 */
[----:B------:R1:W-:Y:S04]  /*1bbb80*/  STL [R1+0x7b08], R26 ;  /* 0x007b081a01007387 */ /* 0x0003e80000100800 */
[----:B-1----:R-:W4:Y:S01]  /*1bbb90*/  LDL.LU R26, [R1+0x20c] ;  /* 0x00020c00011a7983 */ /* 0x002f220000300800 */
[----:B---3--:R-:W-:-:S05]  /*1bbba0*/  IMAD.X R7, R15, 0x1, R18, P3 ;  /* 0x000000010f077824 */ /* 0x008fca00018e0612 */
[----:B------:R1:W-:Y:S04]  /*1bbbb0*/  STL.64 [R1+0x2068], R6 ;  /* 0x0020680601007387 */ /* 0x0003e80000100a00 */
[----:B-1----:R-:W3:Y:S01]  /*1bbbc0*/  LDL.LU.64 R6, [R1+0x7b20] ;  /* 0x007b200001067983 */ /* 0x002ee20000300a00 */
[----:B------:R-:W-:-:S03]  /*1bbbd0*/  IMAD.X R15, R15, 0x1, R19, P4 ;  /* 0x000000010f0f7824 */ /* 0x000fc600020e0613 */
[----:B---3--:R4:W-:Y:S04]  /*1bbbe0*/  STL.64 [R1+0x7b10], R6 ;  /* 0x007b100601007387 */ /* 0x0089e80000100a00 */
[----:B------:R1:W-:Y:S01]  /*1bbbf0*/  STL.64 [R1+0x2070], R14 ;  /* 0x0020700e01007387 */ /* 0x0003e20000100a00 */
[----:B----4-:R-:W-:-:S05]  /*1bbc00*/  IADD3 R6, P3, PT, R26, R16, RZ ;  /* 0x000000101a067210 */ /* 0x010fca0007f7e0ff */
[----:B------:R-:W-:Y:S04]  /*1bbc10*/  STL [R1+0x2040], R6 ;  /* 0x0020400601007387 */ /* 0x000fe80000100800 */
[----:B-1----:R-:W3:Y:S04]  /*1bbc20*/  LDL.LU.64 R14, [R1+0x7b18] ;  /* 0x007b1800010e7983 */ /* 0x002ee80000300a00 */
[----:B------:R1:W-:Y:S04]  /*1bbc30*/  STL [R1+0x7af0], R19 ;  /* 0x007af01301007387 */ /* 0x0003e80000100800 */
[----:B-1----:R-:W4:Y:S01]  /*1bbc40*/  LDL.LU R19, [R1+0x2d0] ;  /* 0x0002d00001137983 */ /* 0x002f220000300800 */
[----:B--2---:R-:W-:Y:S01]  /*1bbc50*/  IADD3 R20, P2, PT, R26, R23, RZ ;  /* 0x000000171a147210 */ /* 0x004fe20007f5e0ff */
[----:B------:R-:W-:-:S02]  /*1bbc60*/  IMAD.MOV.U32 R7, RZ, RZ, R21 ;  /* 0x000000ffff077224 */ /* 0x000fc400078e0015 */
[----:B------:R1:W-:Y:S02]  /*1bbc70*/  STL.64 [R1+0x7af8], R22 ;  /* 0x007af81601007387 */ /* 0x0003e40000100a00 */
[----:B----4-:R-:W-:Y:S02]  /*1bbc80*/  IMAD.X R21, R19, 0x1, R22, P2 ;  /* 0x0000000113157824 */ /* 0x010fe400010e0616 */
[----:B-1----:R0:W2:Y:S04]  /*1bbc90*/  LDL.64 R22, [R1+0x2040] ;  /* 0x0020400001167983 */ /* 0x0020a80000100a00 */
[----:B------:R1:W-:Y:S01]  /*1bbca0*/  STL.64 [R1+0x2038], R20 ;  /* 0x0020381401007387 */ /* 0x0003e20000100a00 */
[----:B------:R-:W-:-:S03]  /*1bbcb0*/  IADD3 R6, P4, PT, R26, R25, RZ ;  /* 0x000000191a067210 */ /* 0x000fc60007f9e0ff */
[----:B------:R4:W-:Y:S01]  /*1bbcc0*/  STL.64 [R1+0x7ae0], R8 ;  /* 0x007ae00801007387 */ /* 0x0009e20000100a00 */
[----:B-1----:R-:W-:-:S03]  /*1bbcd0*/  IADD3 R20, P2, PT, R26, R17, RZ ;  /* 0x000000111a147210 */ /* 0x002fc60007f5e0ff */
[----:B----4-:R-:W4:Y:S04]  /*1bbce0*/  LDL R9, [R1+0x210] ;  /* 0x0002100001097983 */ /* 0x010f280000100800 */
[----:B------:R-:W-:Y:S01]  /*1bbcf0*/  STL.64 [R1+0x7ae8], R16 ;  /* 0x007ae81001007387 */ /* 0x000fe20000100a00 */
[C---:B---3--:R-:W-:Y:S02]  /*1bbd00*/  IMAD.X R21, R19.reuse, 0x1, R15, P2 ;  /* 0x0000000113157824 */ /* 0x048fe400010e060f */
        /* <DEDUP_REMOVED lines=8> */
[----:B------:R-:W3:Y:S04]  /*1bbd90*/  LDL.LU R26, [R1+0x7b08] ;  /* 0x007b0800011a7983 */ /* 0x000ee80000300800 */
[----:B------:R1:W-:Y:S04]  /*1bbda0*/  STL.64 [R1+0x2050], R20 ;  /* 0x0020501401007387 */ /* 0x0003e80000100a00 */
[----:B-1----:R-:W4:Y:S04]  /*1bbdb0*/  LDL.LU.64 R20, [R1+0x7b00] ;  /* 0x007b000001147983 */ /* 0x002f280000300a00 */
[----:B------:R-:W-:Y:S01]  /*1bbdc0*/  STL.64 [R1+0x7ad8], R14 ;  /* 0x007ad80e01007387 */ /* 0x000fe20000100a00 */
[----:B----4-:R-:W-:Y:S01]  /*1bbdd0*/  IADD3 R8, P2, PT, R9, R20, RZ ;  /* 0x0000001409087210 */ /* 0x010fe20007f5e0ff */
[----:B------:R-:W-:-:S02]  /*1bbde0*/  IMAD.MOV.U32 R9, RZ, RZ, R23 ;  /* 0x000000ffff097224 */ /* 0x000fc400078e0017 */
[----:B------:R-:W-:-:S05]  /*1bbdf0*/  IMAD.X R23, R19, 0x1, R28, P3 ;  /* 0x0000000113177824 */ /* 0x000fca00018e061c */
[----:B------:R1:W-:Y:S04]  /*1bbe00*/  STL.64 [R1+0x2058], R22 ;  /* 0x0020581601007387 */ /* 0x0003e80000100a00 */
[----:B-1----:R-:W4:Y:S04]  /*1bbe10*/  LDL.LU.64 R22, [R1+0x7af8] ;  /* 0x007af80001167983 */ /* 0x002f280000300a00 */
[----:B------:R1:W-:Y:S04]  /*1bbe20*/  STL [R1+0x7ac8], R28 ;  /* 0x007ac81c01007387 */ /* 0x0003e80000100800 */
[----:B-1----:R-:W2:Y:S04]  /*1bbe30*/  LDL.LU R28, [R1+0x210] ;  /* 0x00021000011c7983 */ /* 0x002ea80000300800 */
[----:B------:R-:W2:Y:S01]  /*1bbe40*/  LDL R15, [R1+0x2cc] ;  /* 0x0002cc00010f7983 */ /* 0x000ea20000100800 */
[----:B---3--:R-:W-:-:S03]  /*1bbe50*/  IMAD.X R17, R19, 0x1, R26, P4 ;  /* 0x0000000113117824 */ /* 0x008fc600020e061a */
[----:B------:R-:W-:Y:S04]  /*1bbe60*/  STL.64 [R1+0x7ab8], R20 ;  /* 0x007ab81401007387 */ /* 0x000fe80000100a00 */
[----:B------:R-:W3:Y:S04]  /*1bbe70*/  LDL.LU R19, [R1+0x7af0] ;  /* 0x007af00001137983 */ /* 0x000ee80000300800 */
[----:B------:R1:W-:Y:S04]  /*1bbe80*/  STL.64 [R1+0x2020], R16 ;  /* 0x0020201001007387 */ /* 0x0003e80000100a00 */
[----:B-1----:R-:W4:Y:S04]  /*1bbe90*/  LDL.LU.64 R16, [R1+0x7ae8] ;  /* 0x007ae80001107983 */ /* 0x002f280000300a00 */
[----:B------:R1:W-:Y:S02]  /*1bbea0*/  STL.64 [R1+0x7ad0], R26 ;  /* 0x007ad01a01007387 */ /* 0x0003e40000100a00 */
[----:B-1----:R-:W-:-:S02]  /*1bbeb0*/  IMAD.MOV.U32 R26, RZ, RZ, R9 ;  /* 0x000000ffff1a7224 */ /* 0x002fc400078e0009 */
[----:B--2---:R-:W-:-:S05]  /*1bbec0*/  IMAD.X R9, R15, 0x1, R18, P2 ;  /* 0x000000010f097824 */ /* 0x004fca00010e0612 */
[----:B------:R1:W-:Y:S04]  /*1bbed0*/  STL.64 [R1+0x2028], R8 ;  /* 0x0020280801007387 */ /* 0x0003e80000100a00 */
[----:B-1----:R-:W2:Y:S01]  /*1bbee0*/  LDL.LU.64 R8, [R1+0x7ae0] ;  /* 0x007ae00001087983 */ /* 0x002ea20000300a00 */
[----:B------:R-:W-:-:S05]  /*1bbef0*/  IADD3 R14, P3, PT, R28, R21, RZ ;  /* 0x000000151c0e7210 */ /* 0x000fca0007f7e0ff */
[----:B---3--:R-:W-:Y:S01]  /*1bbf00*/  IMAD.X R15, R15, 0x1, R19, P3 ;  /* 0x000000010f0f7824 */ /* 0x008fe200018e0613 */
[----:B--2---:R1:W-:Y:S04]  /*1bbf10*/  STL.64 [R1+0x7ac0], R8 ;  /* 0x007ac00801007387 */ /* 0x0043e80000100a00 */
[----:B------:R2:W-:Y:S01]  /*1bbf20*/  STL.64 [R1+0x2030], R14 ;  /* 0x0020300e01007387 */ /* 0x0005e20000100a00 */
[----:B-1----:R-:W-:Y:S01]  /*1bbf30*/  IMAD.MOV.U32 R8, RZ, RZ, R26 ;  /* 0x000000ffff087224 */ /* 0x002fe200078e001a */
[----:B----4-:R-:W-:-:S05]  /*1bbf40*/  IADD3 R26, P2, PT, R28, R16, RZ ;  /* 0x000000101c1a7210 */ /* 0x010fca0007f5e0ff */
[----:B------:R-:W-:Y:S04]  /*1bbf50*/  STL [R1+0x2000], R26 ;  /* 0x0020001a01007387 */ /* 0x000fe80000100800 */
[----:B--2---:R-:W2:Y:S04]  /*1bbf60*/  LDL.LU.64 R14, [R1+0x7ad8] ;  /* 0x007ad800010e7983 */ /* 0x004ea80000300a00 */
[----:B------:R1:W-:Y:S04]  /*1bbf70*/  STL [R1+0x7aa8], R19 ;  /* 0x007aa81301007387 */ /* 0x0003e80000100800 */
[----:B-1----:R-:W3:Y:S01]  /*1bbf80*/  LDL.LU R19, [R1+0x2cc] ;  /* 0x0002cc0001137983 */ /* 0x002ee20000300800 */
[----:B------:R-:W-:-:S03]  /*1bbf90*/  IADD3 R20, P4, PT, R28, R23, RZ ;  /* 0x000000171c147210 */ /* 0x000fc60007f9e0ff */
[----:B------:R1:W-:Y:S01]  /*1bbfa0*/  STL.64 [R1+0x7ab0], R22 ;  /* 0x007ab01601007387 */ /* 0x0003e20000100a00 */
[----:B------:R-:W-:Y:S01]  /*1bbfb0*/  IADD3 R26, P3, PT, R28, R25, RZ ;  /* 0x000000191c1a7210 */ /* 0x000fe20007f7e0ff */
[C---:B---3--:R-:W-:Y:S02]  /*1bbfc0*/  IMAD.X R21, R19.reuse, 0x1, R22, P4 ;  /* 0x0000000113157824 */ /* 0x048fe400020e0616 */
[----:B-1----:R0:W2:Y:S02]  /*1bbfd0*/  LDL.64 R22, [R1+0x2000] ;  /* 0x0020000001167983 */ /* 0x0020a40000100a00 */
[C---:B------:R-:W-:Y:S02]  /*1bbfe0*/  IMAD.X R27, R19.reuse, 0x1, R24, P3 ;  /* 0x00000001131b7824 */ /* 0x040fe400018e0618 */
[----:B------:R-:W-:Y:S04]  /*1bbff0*/  STL.64 [R1+0x1ff8], R20 ;  /* 0x001ff81401007387 */ /* 0x000fe80000100a00 */
[----:B------:R-:W-:Y:S01]  /*1bc000*/  STL.64 [R1+0x7aa0], R16 ;  /* 0x007aa01001007387 */ /* 0x000fe20000100a00 */
[----:B--2---:R-:W-:-:S05]  /*1bc010*/  IMAD.X R23, R19, 0x1, R14, P2 ;  /* 0x0000000113177824 */ /* 0x004fca00010e060e */
[----:B------:R-:W-:Y:S04]  /*1bc020*/  STL [R1+0x2004], R23 ;  /* 0x0020041701007387 */ /* 0x000fe80000100800 */
[----:B------:R1:W-:Y:S04]  /*1bc030*/  STL.64 [R1+0x2008], R26 ;  /* 0x0020081a01007387 */ /* 0x0003e80000100a00 */
[----:B-1----:R-:W2:Y:S01]  /*1bc040*/  LDL.LU.64 R26, [R1+0x7ad0] ;  /* 0x007ad000011a7983 */ /* 0x002ea20000300a00 */
[----:B------:R-:W-:Y:S01]  /*1bc050*/  IADD3 R20, P4, PT, R28, R17, RZ ;  /* 0x000000111c147210 */ /* 0x000fe20007f9e0ff */
[----:B------:R-:W-:-:S02]  /*1bc060*/  IMAD.MOV.U32 R17, RZ, RZ, R8 ;  /* 0x000000ffff117224 */ /* 0x000fc400078e0008 */
[----:B------:R1:W-:Y:S01]  /*1bc070*/  STL.64 [R1+0x7a90], R24 ;  /* 0x007a901801007387 */ /* 0x0003e20000100a00 */
[C---:B------:R-:W-:Y:S01]  /*1bc080*/  IADD3 R22, P2, PT, R28.reuse, R29, RZ ;  /* 0x0000001d1c167210 */ /* 0x040fe20007f5e0ff */
[----:B------:R-:W-:Y:S02]  /*1bc090*/  IMAD.X R21, R19, 0x1, R15, P4 ;  /* 0x0000000113157824 */ /* 0x000fe400020e060f */
[----:B-1----:R-:W3:Y:S04]  /*1bc0a0*/  LDL R25, [R1+0x214] ;  /* 0x0002140001197983 */ /* 0x002ee80000100800 */
[----:B------:R-:W-:Y:S01]  /*1bc0b0*/  STL.64 [R1+0x7a98], R10 ;  /* 0x007a980a01007387 */ /* 0x000fe20000100a00 */
[----:B--2---:R-:W-:-:S03]  /*1bc0c0*/  IADD3 R8, P3, PT, R28, R27, RZ ;  /* 0x0000001b1c087210 */ /* 0x004fc60007f7e0ff */
[----:B------:R-:W2:Y:S04]  /*1bc0d0*/  LDL.LU R28, [R1+0x7ac8] ;  /* 0x007ac800011c7983 */ /* 0x000ea80000300800 */
[----:B------:R1:W-:Y:S04]  /*1bc0e0*/  STL [R1+0x1fe0], R8 ;  /* 0x001fe00801007387 */ /* 0x0003e80000100800 */
[----:B-1----:R-:W4:Y:S04]  /*1bc0f0*/  LDL.LU.64 R8, [R1+0x7ac0] ;  /* 0x007ac00001087983 */ /* 0x002f280000300a00 */
[----:B------:R1:W-:Y:S04]  /*1bc100*/  STL.64 [R1+0x2010], R20 ;  /* 0x0020101401007387 */ /* 0x0003e80000100a00 */
[----:B-1----:R-:W3:Y:S04]  /*1bc110*/  LDL.LU.64 R20, [R1+0x7ab8] ;  /* 0x007ab80001147983 */ /* 0x002ee80000300a00 */
[----:B------:R1:W-:Y:S04]  /*1bc120*/  STL.64 [R1+0x7a80], R2 ;  /* 0x007a800201007387 */ /* 0x0003e80000100a00 */
[----:B-1----:R0:W4:Y:S04]  /*1bc130*/  LDL.64 R2, [R1+0x1fe0] ;  /* 0x001fe00001027983 */ /* 0x0021280000100a00 */
[----:B------:R-:W-:Y:S04]  /*1bc140*/  STL.64 [R1+0x7a78], R14 ;  /* 0x007a780e01007387 */ /* 0x000fe80000100a00 */
[----:B------:R-:W-:Y:S01]  /*1bc150*/  STL [R1+0x7a88], R15 ;  /* 0x007a880f01007387 */ /* 0x000fe20000100800 */
[----:B--2---:R-:W-:-:S05]  /*1bc160*/  IMAD.X R23, R19, 0x1, R28, P2 ;  /* 0x0000000113177824 */ /* 0x004fca00010e061c */
[----:B------:R1:W-:Y:S04]  /*1bc170*/  STL.64 [R1+0x2018], R22 ;  /* 0x0020181601007387 */ /* 0x0003e80000100a00 */
[----:B-1----:R-:W2:Y:S01]  /*1bc180*/  LDL.LU.64 R22, [R1+0x7ab0] ;  /* 0x007ab00001167983 */ /* 0x002ea20000300a00 */
[C---:B---3--:R-:W-:Y:S02]  /*1bc190*/  IADD3 R16, P4, PT, R25.reuse, R20, RZ ;  /* 0x0000001419107210 */ /* 0x048fe40007f9e0ff */
[----:B------:R-:W-:Y:S02]  /*1bc1a0*/  IADD3 R24, P2, PT, R25, R21, RZ ;  /* 0x0000001519187210 */ /* 0x000fe40007f5e0ff */
[----:B------:R-:W3:Y:S01]  /*1bc1b0*/  LDL R25, [R1+0x2c8] ;  /* 0x0002c80001197983 */ /* 0x000ee20000100800 */
[----:B------:R-:W-:-:S03]  /*1bc1c0*/  IMAD.MOV.U32 R14, RZ, RZ, R17 ;  /* 0x000000ffff0e7224 */ /* 0x000fc600078e0011 */
[----:B------:R1:W-:Y:S01]  /*1bc1d0*/  STL [R1+0x7a70], R21 ;  /* 0x007a701501007387 */ /* 0x0003e20000100800 */
[----:B----4-:R-:W-:-:S03]  /*1bc1e0*/  IMAD.X R3, R19, 0x1, R26, P3 ;  /* 0x0000000113037824 */ /* 0x010fc600018e061a */
[----:B-1----:R-:W4:Y:S04]  /*1bc1f0*/  LDL.LU R21, [R1+0x214] ;  /* 0x0002140001157983 */ /* 0x002f280000300800 */
[----:B------:R-:W2:Y:S04]  /*1bc200*/  LDL.LU R19, [R1+0x7aa8] ;  /* 0x007aa80001137983 */ /* 0x000ea80000300800 */
[----:B------:R-:W-:Y:S01]  /*1bc210*/  STL [R1+0x1fe4], R3 ;  /* 0x001fe40301007387 */ /* 0x000fe20000100800 */
[----:B---3--:R-:W-:-:S05]  /*1bc220*/  IMAD.X R17, R25, 0x1, R18, P4 ;  /* 0x0000000119117824 */ /* 0x008fca00020e0612 */
[----:B------:R1:W-:Y:S04]  /*1bc230*/  STL.64 [R1+0x1fe8], R16 ;  /* 0x001fe81001007387 */ /* 0x0003e80000100a00 */
[----:B-1----:R-:W4:Y:S01]  /*1bc240*/  LDL.LU.64 R16, [R1+0x7aa0] ;  /* 0x007aa00001107983 */ /* 0x002f220000300a00 */
[----:B--2---:R-:W-:Y:S01]  /*1bc250*/  IMAD.X R25, R25, 0x1, R19, P2 ;  /* 0x0000000119197824 */ /* 0x004fe200010e0613 */
[----:B----4-:R-:W-:-:S05]  /*1bc260*/  IADD3 R10, P4, PT, R21, R16, RZ ;  /* 0x00000010150a7210 */ /* 0x010fca0007f9e0ff */
[----:B------:R1:W-:Y:S04]  /*1bc270*/  STL [R1+0x1fc0], R10 ;  /* 0x001fc00a01007387 */ /* 0x0003e80000100800 */
[----:B-1----:R-:W2:Y:S04]  /*1bc280*/  LDL.LU.64 R10, [R1+0x7a98] ;  /* 0x007a9800010a7983 */ /* 0x002ea80000300a00 */
[----:B------:R1:W-:Y:S04]  /*1bc290*/  STL.64 [R1+0x1ff0], R24 ;  /* 0x001ff01801007387 */ /* 0x0003e80000100a00 */
[----:B-1----:R-:W3:Y:S04]  /*1bc2a0*/  LDL.LU.64 R24, [R1+0x7a90] ;  /* 0x007a900001187983 */ /* 0x002ee80000300a00 */
[----:B------:R1:W-:Y:S04]  /*1bc2b0*/  STL [R1+0x7a60], R19 ;  /* 0x007a601301007387 */ /* 0x0003e80000100800 */
[----:B-1----:R-:W4:Y:S04]  /*1bc2c0*/  LDL.LU R19, [R1+0x2c8] ;  /* 0x0002c80001137983 */ /* 0x002f280000300800 */
[----:B--2---:R1:W-:Y:S04]  /*1bc2d0*/  STL.64 [R1+0x7a68], R10 ;  /* 0x007a680a01007387 */ /* 0x0043e80000100a00 */
[----:B-1----:R0:W2:Y:S01]  /*1bc2e0*/  LDL.64 R10, [R1+0x1fc0] ;  /* 0x001fc000010a7983 */ /* 0x0020a20000100a00 */
[C---:B------:R-:W-:Y:S01]  /*1bc2f0*/  IADD3 R2, P3, PT, R21.reuse, R23, RZ ;  /* 0x0000001715027210 */ /* 0x040fe20007f7e0ff */
[----:B--2---:R-:W-:Y:S01]  /*1bc300*/  IMAD.MOV.U32 R11, RZ, RZ, R14 ;  /* 0x000000ffff0b7224 */ /* 0x004fe200078e000e */
[----:B---3--:R-:W-:-:S05]  /*1bc310*/  IADD3 R14, P2, PT, R21, R25, RZ ;  /* 0x00000019150e7210 */ /* 0x008fca0007f5e0ff */
[----:B------:R1:W-:Y:S04]  /*1bc320*/  STL [R1+0x1fc8], R14 ;  /* 0x001fc80e01007387 */ /* 0x0003e80000100800 */
[----:B------:R0:W2:Y:S01]  /*1bc330*/  LDL.LU R15, [R1+0x7a88] ;  /* 0x007a8800010f7983 */ /* 0x0000a20000300800 */
[----:B----4-:R-:W-:-:S05]  /*1bc340*/  IMAD.X R3, R19, 0x1, R22, P3 ;  /* 0x0000000113037824 */ /* 0x010fca00018e0616 */
[----:B------:R3:W-:Y:S01]  /*1bc350*/  STL.64 [R1+0x1fb8], R2 ;  /* 0x001fb80201007387 */ /* 0x0007e20000100a00 */
[----:B-1----:R-:W-:-:S03]  /*1bc360*/  IADD3 R14, P3, PT, R21, R17, RZ ;  /* 0x00000011150e7210 */ /* 0x002fc60007f7e0ff */
[----:B---3--:R-:W3:Y:S04]  /*1bc370*/  LDL.LU.64 R2, [R1+0x7a80] ;  /* 0x007a800001027983 */ /* 0x008ee80000300a00 */
[----:B------:R2:W-:Y:S04]  /*1bc380*/  STL [R1+0x1fd0], R14 ;  /* 0x001fd00e01007387 */ /* 0x0005e80000100800 */
[----:B--2---:R-:W2:Y:S04]  /*1bc390*/  LDL.LU.64 R14, [R1+0x7a78] ;  /* 0x007a7800010e7983 */ /* 0x004ea80000300a00 */
[----:B------:R1:W-:Y:S04]  /*1bc3a0*/  STL.64 [R1+0x7a58], R16 ;  /* 0x007a581001007387 */ /* 0x0003e80000100a00 */
[----:B-1----:R0:W4:Y:S02]  /*1bc3b0*/  LDL.64 R16, [R1+0x1fc8] ;  /* 0x001fc80001107983 */ /* 0x0021240000100a00 */
[----:B----4-:R-:W-:-:S02]  /*1bc3c0*/  IMAD.MOV.U32 R17, RZ, RZ, R11 ;  /* 0x000000ffff117224 */ /* 0x010fc400078e000b */
[----:B--2---:R-:W-:-:S05]  /*1bc3d0*/  IMAD.X R11, R19, 0x1, R14, P4 ;  /* 0x00000001130b7824 */ /* 0x004fca00020e060e */
[----:B------:R1:W-:Y:S04]  /*1bc3e0*/  STL [R1+0x1fc4], R11 ;  /* 0x001fc40b01007387 */ /* 0x0003e80000100800 */
[----:B------:R2:W-:Y:S01]  /*1bc3f0*/  STL.64 [R1+0x7a50], R24 ;  /* 0x007a501801007387 */ /* 0x0005e20000100a00 */
[----:B-1----:R-:W-:Y:S02]  /*1bc400*/  IMAD.MOV.U32 R11, RZ, RZ, R17 ;  /* 0x000000ffff0b7224 */ /* 0x002fe400078e0011 */
[----:B------:R-:W-:Y:S02]  /*1bc410*/  IMAD.X R17, R19, 0x1, R24, P2 ;  /* 0x0000000113117824 */ /* 0x000fe400010e0618 */
[----:B--2---:R0:W2:Y:S01]  /*1bc420*/  LDL.64 R24, [R1+0x1fd0] ;  /* 0x001fd00001187983 */ /* 0x0040a20000100a00 */
[----:B------:R-:W-:-:S03]  /*1bc430*/  IADD3 R10, P4, PT, R21, R29, RZ ;  /* 0x0000001d150a7210 */ /* 0x000fc60007f9e0ff */
[----:B------:R-:W-:Y:S01]  /*1bc440*/  STL [R1+0x1fcc], R17 ;  /* 0x001fcc1101007387 */ /* 0x000fe20000100800 */
[----:B------:R-:W-:-:S03]  /*1bc450*/  IADD3 R16, P2, PT, R21, R27, RZ ;  /* 0x0000001b15107210 */ /* 0x000fc60007f5e0ff */
[----:B------:R-:W4:Y:S04]  /*1bc460*/  LDL.LU R21, [R1+0x7a70] ;  /* 0x007a700001157983 */ /* 0x000f280000300800 */
[----:B------:R1:W-:Y:S01]  /*1bc470*/  STL.64 [R1+0x7a48], R14 ;  /* 0x007a480e01007387 */ /* 0x0003e20000100a00 */
[----:B--2---:R-:W-:-:S03]  /*1bc480*/  IMAD.X R25, R19, 0x1, R15, P3 ;  /* 0x0000000113197824 */ /* 0x004fc600018e060f */
[----:B-1----:R-:W2:Y:S01]  /*1bc490*/  LDL R15, [R1+0x218] ;  /* 0x00021800010f7983 */ /* 0x002ea20000100800 */
[----:B------:R-:W-:Y:S02]  /*1bc4a0*/  IMAD.MOV.U32 R17, RZ, RZ, R11 ;  /* 0x000000ffff117224 */ /* 0x000fe400078e000b */
[----:B------:R-:W-:Y:S01]  /*1bc4b0*/  IMAD.X R11, R19, 0x1, R28, P4 ;  /* 0x00000001130b7824 */ /* 0x000fe200020e061c */
[----:B------:R1:W-:Y:S04]  /*1bc4c0*/  STL [R1+0x1fd4], R25 ;  /* 0x001fd41901007387 */ /* 0x0003e80000100800 */
[----:B-1----:R-:W3:Y:S04]  /*1bc4d0*/  LDL R25, [R1+0x2c4] ;  /* 0x0002c40001197983 */ /* 0x002ee80000100800 */
[----:B------:R1:W-:Y:S04]  /*1bc4e0*/  STL.64 [R1+0x1fd8], R10 ;  /* 0x001fd80a01007387 */ /* 0x0003e80000100a00 */
[----:B-1----:R-:W3:Y:S04]  /*1bc4f0*/  LDL.LU.64 R10, [R1+0x7a68] ;  /* 0x007a6800010a7983 */ /* 0x002ee80000300a00 */
[----:B------:R-:W-:Y:S04]  /*1bc500*/  STL.64 [R1+0x7a40], R28 ;  /* 0x007a401c01007387 */ /* 0x000fe80000100a00 */
[----:B----4-:R-:W-:Y:S01]  /*1bc510*/  STL.64 [R1+0x7a38], R20 ;  /* 0x007a381401007387 */ /* 0x010fe20000100a00 */
[----:B--2---:R-:W-:-:S02]  /*1bc520*/  IADD3 R24, P3, PT, R15, R20, RZ ;  /* 0x000000140f187210 */ /* 0x004fc40007f7e0ff */
[----:B------:R-:W-:Y:S01]  /*1bc530*/  IADD3 R14, P4, PT, R15, R21, RZ ;  /* 0x000000150f0e7210 */ /* 0x000fe20007f9e0ff */
[----:B------:R-:W-:Y:S02]  /*1bc540*/  IMAD.MOV.U32 R15, RZ, RZ, R17 ;  /* 0x000000ffff0f7224 */ /* 0x000fe400078e0011 */
[----:B------:R-:W-:Y:S02]  /*1bc550*/  IMAD.X R17, R19, 0x1, R26, P2 ;  /* 0x0000000113117824 */ /* 0x000fe400010e061a */
[----:B------:R-:W2:Y:S04]  /*1bc560*/  LDL.LU R19, [R1+0x7a60] ;  /* 0x007a600001137983 */ /* 0x000ea80000300800 */
[----:B------:R1:W-:Y:S04]  /*1bc570*/  STL.64 [R1+0x1fa0], R16 ;  /* 0x001fa01001007387 */ /* 0x0003e80000100a00 */
[----:B-1----:R-:W4:Y:S04]  /*1bc580*/  LDL.LU.64 R16, [R1+0x7a58] ;  /* 0x007a580001107983 */ /* 0x002f280000300a00 */
[----:B------:R1:W-:Y:S04]  /*1bc590*/  STL [R1+0x7a30], R26 ;  /* 0x007a301a01007387 */ /* 0x0003e80000100800 */
[----:B-1----:R-:W2:Y:S01]  /*1bc5a0*/  LDL.LU R26, [R1+0x218] ;  /* 0x00021800011a7983 */ /* 0x002ea20000300800 */
[----:B---3--:R-:W-:-:S05]  /*1bc5b0*/  IMAD.X R25, R25, 0x1, R18, P3 ;  /* 0x0000000119197824 */ /* 0x008fca00018e0612 */
[----:B------:R1:W-:Y:S04]  /*1bc5c0*/  STL.64 [R1+0x1fa8], R24 ;  /* 0x001fa81801007387 */ /* 0x0003e80000100a00 */
[----:B-1----:R-:W3:Y:S04]  /*1bc5d0*/  LDL.LU.64 R24, [R1+0x7a50] ;  /* 0x007a500001187983 */ /* 0x002ee80000300a00 */
[----:B------:R-:W-:Y:S04]  /*1bc5e0*/  STL.64 [R1+0x7a08], R2 ;  /* 0x007a080201007387 */ /* 0x000fe80000100a00 */
[----:B----4-:R1:W-:Y:S01]  /*1bc5f0*/  STL [R1+0x7a20], R16 ;  /* 0x007a201001007387 */ /* 0x0103e20000100800 */
[----:B--2---:R-:W-:-:S03]  /*1bc600*/  IADD3 R20, P3, PT, R26, R16, RZ ;  /* 0x000000101a147210 */ /* 0x004fc60007f7e0ff */
[----:B-1----:R-:W2:Y:S01]  /*1bc610*/  LDL.LU R16, [R1+0x2c4] ;  /* 0x0002c40001107983 */ /* 0x002ea20000300800 */
[----:B------:R-:W-:Y:S01]  /*1bc620*/  IMAD.MOV.U32 R21, RZ, RZ, R15 ;  /* 0x000000ffff157224 */ /* 0x000fe200078e000f */
[----:B------:R-:W-:Y:S01]  /*1bc630*/  IADD3 R28, P2, PT, R26, R23, RZ ;  /* 0x000000171a1c7210 */ /* 0x000fe20007f5e0ff */
[----:B--2---:R-:W-:-:S04]  /*1bc640*/  IMAD.X R15, R16, 0x1, R19, P4 ;  /* 0x00000001100f7824 */ /* 0x004fc800020e0613 */
[----:B------:R-:W-:Y:S01]  /*1bc650*/  IMAD.X R29, R16, 0x1, R22, P2 ;  /* 0x00000001101d7824 */ /* 0x000fe200010e0616 */
[----:B------:R1:W-:Y:S04]  /*1bc660*/  STL.64 [R1+0x1fb0], R14 ;  /* 0x001fb00e01007387 */ /* 0x0003e80000100a00 */
[----:B-1----:R-:W2:Y:S04]  /*1bc670*/  LDL.LU.64 R14, [R1+0x7a48] ;  /* 0x007a4800010e7983 */ /* 0x002ea80000300a00 */
[----:B------:R1:W-:Y:S04]  /*1bc680*/  STL.64 [R1+0x7a10], R18 ;  /* 0x007a101201007387 */ /* 0x0003e80000100a00 */
[----:B-1----:R-:W4:Y:S04]  /*1bc690*/  LDL R18, [R1+0x21c] ;  /* 0x00021c0001127983 */ /* 0x002f280000100800 */
[----:B------:R-:W-:Y:S04]  /*1bc6a0*/  STL.64 [R1+0x7a18], R4 ;  /* 0x007a180401007387 */ /* 0x000fe80000100a00 */
[----:B------:R1:W-:Y:S04]  /*1bc6b0*/  STL.64 [R1+0x1f78], R28 ;  /* 0x001f781c01007387 */ /* 0x0003e80000100a00 */
[----:B-1----:R-:W4:Y:S01]  /*1bc6c0*/  LDL.LU.64 R28, [R1+0x7a40] ;  /* 0x007a4000011c7983 */ /* 0x002f220000300a00 */
[----:B---3--:R-:W-:Y:S01]  /*1bc6d0*/  IADD3 R4, P4, PT, R26, R25, RZ ;  /* 0x000000191a047210 */ /* 0x008fe20007f9e0ff */
[----:B------:R-:W-:-:S02]  /*1bc6e0*/  IMAD.MOV.U32 R3, RZ, RZ, R21 ;  /* 0x000000ffff037224 */ /* 0x000fc400078e0015 */
[----:B------:R-:W-:Y:S02]  /*1bc6f0*/  STL.64 [R1+0x7a28], R6 ;  /* 0x007a280601007387 */ /* 0x000fe40000100a00 */
[----:B------:R-:W-:Y:S01]  /*1bc700*/  IMAD.X R5, R16, 0x1, R24, P4 ;  /* 0x0000000110057824 */ /* 0x000fe200020e0618 */
[----:B------:R-:W-:Y:S01]  /*1bc710*/  IADD3 R2, P2, PT, R26, R17, RZ ;  /* 0x000000111a027210 */ /* 0x000fe20007f5e0ff */
[----:B--2---:R-:W-:-:S05]  /*1bc720*/  IMAD.X R21, R16, 0x1, R14, P3 ;  /* 0x0000000110157824 */ /* 0x004fca00018e060e */
[----:B------:R1:W-:Y:S04]  /*1bc730*/  STL.64 [R1+0x1f80], R20 ;  /* 0x001f801401007387 */ /* 0x0003e80000100a00 */
[----:B-1----:R-:W2:Y:S04]  /*1bc740*/  LDL.LU.64 R20, [R1+0x7a38] ;  /* 0x007a380001147983 */ /* 0x002ea80000300a00 */
[----:B------:R-:W-:Y:S04]  /*1bc750*/  STL.64 [R1+0x7a00], R24 ;  /* 0x007a001801007387 */ /* 0x000fe80000100a00 */
[----:B------:R1:W-:Y:S01]  /*1bc760*/  STL.64 [R1+0x1f88], R4 ;  /* 0x001f880401007387 */ /* 0x0003e20000100a00 */
[----:B----4-:R-:W-:-:S02]  /*1bc770*/  IADD3 R6, P3, PT, R26, R29, RZ ;  /* 0x0000001d1a067210 */ /* 0x010fc40007f7e0ff */
[----:B-1----:R-:W-:Y:S02]  /*1bc780*/  IADD3 R4, P4, PT, R26, R27, RZ ;  /* 0x0000001b1a047210 */ /* 0x002fe40007f9e0ff */
[----:B------:R-:W3:Y:S01]  /*1bc790*/  LDL.LU R26, [R1+0x7a30] ;  /* 0x007a3000011a7983 */ /* 0x000ee20000300800 */
[----:B------:R-:W-:Y:S02]  /*1bc7a0*/  IMAD.MOV.U32 R5, RZ, RZ, R3 ;  /* 0x000000ffff057224 */ /* 0x000fe400078e0003 */
[C---:B------:R-:W-:Y:S02]  /*1bc7b0*/  IMAD.X R3, R16.reuse, 0x1, R15, P2 ;  /* 0x0000000110037824 */ /* 0x040fe400010e060f */
[----:B------:R-:W-:-:S03]  /*1bc7c0*/  IMAD.X R7, R16, 0x1, R28, P3 ;  /* 0x0000000110077824 */ /* 0x000fc600018e061c */
[----:B------:R-:W-:Y:S04]  /*1bc7d0*/  STL.64 [R1+0x1f90], R2 ;  /* 0x001f900201007387 */ /* 0x000fe80000100a00 */
[----:B------:R1:W-:Y:S04]  /*1bc7e0*/  STL.64 [R1+0x1f98], R6 ;  /* 0x001f980601007387 */ /* 0x0003e80000100a00 */
[----:B-1----:R-:W4:Y:S01]  /*1bc7f0*/  LDL.LU.64 R6, [R1+0x7a28] ;  /* 0x007a280001067983 */ /* 0x002f220000300a00 */
[----:B--2---:R-:W-:-:S03]  /*1bc800*/  IADD3 R24, P3, PT, R18, R21, RZ ;  /* 0x0000001512187210 */ /* 0x004fc60007f7e0ff */
[----:B------:R1:W-:Y:S01]  /*1bc810*/  STL.64 [R1+0x79f8], R20 ;  /* 0x0079f81401007387 */ /* 0x0003e20000100a00 */
[----:B------:R-:W-:Y:S01]  /*1bc820*/  IADD3 R2, P2, PT, R18, R20, RZ ;  /* 0x0000001412027210 */ /* 0x000fe20007f5e0ff */
[----:B-1----:R-:W-:Y:S02]  /*1bc830*/  IMAD.MOV.U32 R21, RZ, RZ, R5 ;  /* 0x000000ffff157224 */ /* 0x002fe400078e0005 */
[----:B---3--:R-:W-:Y:S01]  /*1bc840*/  IMAD.X R5, R16, 0x1, R26, P4 ;  /* 0x0000000110057824 */ /* 0x008fe200020e061a */
[----:B------:R-:W-:Y:S01]  /*1bc850*/  IADD3 R18, P4, PT, R18, R23, RZ ;  /* 0x0000001712127210 */ /* 0x000fe20007f9e0ff */
[----:B------:R-:W2:Y:S04]  /*1bc860*/  LDL.LU R16, [R1+0x7a20] ;  /* 0x007a200001107983 */ /* 0x000ea80000300800 */
[----:B------:R1:W-:Y:S04]  /*1bc870*/  STL.64 [R1+0x1f60], R4 ;  /* 0x001f600401007387 */ /* 0x0003e80000100a00 */
[----:B-1----:R-:W3:Y:S04]  /*1bc880*/  LDL.LU.64 R4, [R1+0x7a18] ;  /* 0x007a180001047983 */ /* 0x002ee80000300a00 */
[----:B------:R1:W-:Y:S04]  /*1bc890*/  STL [R1+0x1f38], R18 ;  /* 0x001f381201007387 */ /* 0x0003e80000100800 */
[----:B-1----:R-:W2:Y:S02]  /*1bc8a0*/  LDL.LU.64 R18, [R1+0x7a10] ;  /* 0x007a100001127983 */ /* 0x002ea40000300a00 */
[----:B--2---:R-:W-:-:S05]  /*1bc8b0*/  IMAD.X R3, R21, 0x1, R18, P2 ;  /* 0x0000000115037824 */ /* 0x004fca00010e0612 */
[----:B------:R1:W-:Y:S04]  /*1bc8c0*/  STL.64 [R1+0x1f68], R2 ;  /* 0x001f680201007387 */ /* 0x0003e80000100a00 */
[----:B-1----:R-:W2:Y:S01]  /*1bc8d0*/  LDL.LU.64 R2, [R1+0x7a08] ;  /* 0x007a080001027983 */ /* 0x002ea20000300a00 */
[----:B------:R-:W-:-:S03]  /*1bc8e0*/  IMAD.X R25, R21, 0x1, R19, P3 ;  /* 0x0000000115197824 */ /* 0x000fc600018e0613 */
[----:B--2---:R1:W-:Y:S04]  /*1bc8f0*/  STL.64 [R1+0x79e0], R2 ;  /* 0x0079e00201007387 */ /* 0x0043e80000100a00 */
[----:B-1----:R-:W2:Y:S04]  /*1bc900*/  LDL.LU R3, [R1+0x21c] ;  /* 0x00021c0001037983 */ /* 0x002ea80000300800 */
[----:B---3--:R1:W-:Y:S04]  /*1bc910*/  STL.64 [R1+0x79e8], R4 ;  /* 0x0079e80401007387 */ /* 0x0083e80000100a00 */
[----:B-1----:R-:W3:Y:S04]  /*1bc920*/  LDL R4, [R1+0x220] ;  /* 0x0002200001047983 */ /* 0x002ee80000100800 */
[----:B----4-:R-:W-:Y:S04]  /*1bc930*/  STL.64 [R1+0x79f0], R6 ;  /* 0x0079f00601007387 */ /* 0x010fe80000100a00 */
[----:B------:R1:W-:Y:S04]  /*1bc940*/  STL.64 [R1+0x79d0], R10 ;  /* 0x0079d00a01007387 */ /* 0x0003e80000100a00 */
[----:B-1----:R0:W4:Y:S04]  /*1bc950*/  LDL.64 R10, [R1+0x1f38] ;  /* 0x001f3800010a7983 */ /* 0x0021280000100a00 */
[----:B------:R1:W-:Y:S04]  /*1bc960*/  STL.64 [R1+0x1f70], R24 ;  /* 0x001f701801007387 */ /* 0x0003e80000100a00 */
[----:B-1----:R-:W3:Y:S04]  /*1bc970*/  LDL.LU.64 R24, [R1+0x7a00] ;  /* 0x007a000001187983 */ /* 0x002ee80000300a00 */
[----:B------:R1:W-:Y:S02]  /*1bc980*/  STL.64 [R1+0x79d8], R18 ;  /* 0x0079d81201007387 */ /* 0x0003e40000100a00 */
[----:B-1----:R-:W-:Y:S01]  /*1bc990*/  IMAD.MOV.U32 R18, RZ, RZ, R21 ;  /* 0x000000ffff127224 */ /* 0x002fe200078e0015 */
[----:B--2---:R-:W-:-:S05]  /*1bc9a0*/  IADD3 R6, P2, PT, R3, R16, RZ ;  /* 0x0000001003067210 */ /* 0x004fca0007f5e0ff */
[C---:B------:R-:W-:Y:S02]  /*1bc9b0*/  IMAD.X R7, R18.reuse, 0x1, R14, P2 ;  /* 0x0000000112077824 */ /* 0x040fe400010e060e */
[----:B----4-:R-:W-:-:S05]  /*1bc9c0*/  IMAD.X R11, R18, 0x1, R22, P4 ;  /* 0x00000001120b7824 */ /* 0x010fca00020e0616 */
[----:B------:R-:W-:Y:S01]  /*1bc9d0*/  STL [R1+0x1f3c], R11 ;  /* 0x001f3c0b01007387 */ /* 0x000fe20000100800 */
[----:B---3--:R-:W-:-:S03]  /*1bc9e0*/  IADD3 R20, P3, PT, R3, R25, RZ ;  /* 0x0000001903147210 */ /* 0x008fc60007f7e0ff */
[----:B------:R-:W-:Y:S02]  /*1bc9f0*/  STL.64 [R1+0x1f40], R6 ;  /* 0x001f400601007387 */ /* 0x000fe40000100a00 */
[----:B------:R-:W-:-:S05]  /*1bca00*/  IMAD.X R21, R18, 0x1, R24, P3 ;  /* 0x0000000112157824 */ /* 0x000fca00018e0618 */
[----:B------:R1:W-:Y:S04]  /*1bca10*/  STL.64 [R1+0x1f48], R20 ;  /* 0x001f481401007387 */ /* 0x0003e80000100a00 */
[----:B-1----:R-:W2:Y:S01]  /*1bca20*/  LDL.LU.64 R20, [R1+0x79f8] ;  /* 0x0079f80001147983 */ /* 0x002ea20000300a00 */
[C---:B------:R-:W-:Y:S02]  /*1bca30*/  IADD3 R10, P4, PT, R3.reuse, R17, RZ ;  /* 0x00000011030a7210 */ /* 0x040fe40007f9e0ff */
[----:B------:R-:W-:Y:S01]  /*1bca40*/  IADD3 R6, P2, PT, R3, R29, RZ ;  /* 0x0000001d03067210 */ /* 0x000fe20007f5e0ff */
[----:B------:R1:W-:Y:S02]  /*1bca50*/  STL.64 [R1+0x79c8], R24 ;  /* 0x0079c81801007387 */ /* 0x0003e40000100a00 */
[----:B------:R-:W-:-:S02]  /*1bca60*/  IMAD.X R11, R18, 0x1, R15, P4 ;  /* 0x00000001120b7824 */ /* 0x000fc400020e060f */
[----:B------:R-:W-:Y:S01]  /*1bca70*/  IMAD.X R7, R18, 0x1, R28, P2 ;  /* 0x0000000112077824 */ /* 0x000fe200010e061c */
[----:B-1----:R-:W3:Y:S04]  /*1bca80*/  LDL R24, [R1+0x2bc] ;  /* 0x0002bc0001187983 */ /* 0x002ee80000100800 */
[----:B------:R-:W-:Y:S04]  /*1bca90*/  STL.64 [R1+0x1f50], R10 ;  /* 0x001f500a01007387 */ /* 0x000fe80000100a00 */
[----:B------:R1:W-:Y:S04]  /*1bcaa0*/  STL.64 [R1+0x1f58], R6 ;  /* 0x001f580601007387 */ /* 0x0003e80000100a00 */
[----:B-1----:R-:W4:Y:S01]  /*1bcab0*/  LDL.LU.64 R6, [R1+0x79f0] ;  /* 0x0079f00001067983 */ /* 0x002f220000300a00 */
[----:B--2---:R-:W-:-:S02]  /*1bcac0*/  IADD3 R10, P4, PT, R4, R20, RZ ;  /* 0x00000014040a7210 */ /* 0x004fc40007f9e0ff */
[----:B------:R-:W-:-:S05]  /*1bcad0*/  IADD3 R4, P2, PT, R4, R21, RZ ;  /* 0x0000001504047210 */ /* 0x000fca0007f5e0ff */
[----:B------:R1:W-:Y:S04]  /*1bcae0*/  STL [R1+0x1f30], R4 ;  /* 0x001f300401007387 */ /* 0x0003e80000100800 */
[----:B-1----:R-:W2:Y:S04]  /*1bcaf0*/  LDL.LU.64 R4, [R1+0x79e8] ;  /* 0x0079e80001047983 */ /* 0x002ea80000300a00 */
[----:B------:R1:W-:Y:S04]  /*1bcb00*/  STL [R1+0x79c0], R21 ;  /* 0x0079c01501007387 */ /* 0x0003e80000100800 */
[----:B-1----:R-:W2:Y:S01]  /*1bcb10*/  LDL.LU R21, [R1+0x220] ;  /* 0x0002200001157983 */ /* 0x002ea20000300800 */
[----:B------:R-:W-:-:S05]  /*1bcb20*/  IADD3 R2, P3, PT, R3, R27, RZ ;  /* 0x0000001b03027210 */ /* 0x000fca0007f7e0ff */
[----:B------:R-:W-:-:S05]  /*1bcb30*/  IMAD.X R3, R18, 0x1, R26, P3 ;  /* 0x0000000112037824 */ /* 0x000fca00018e061a */
[----:B------:R1:W-:Y:S04]  /*1bcb40*/  STL.64 [R1+0x1f20], R2 ;  /* 0x001f200201007387 */ /* 0x0003e80000100a00 */
[----:B-1----:R-:W3:Y:S01]  /*1bcb50*/  LDL.LU.64 R2, [R1+0x79e0] ;  /* 0x0079e00001027983 */ /* 0x002ee20000300a00 */
[----:B--2---:R-:W-:-:S05]  /*1bcb60*/  IADD3 R18, P3, PT, R21, R23, RZ ;  /* 0x0000001715127210 */ /* 0x004fca0007f7e0ff */
[----:B------:R1:W-:Y:S04]  /*1bcb70*/  STL [R1+0x1ef8], R18 ;  /* 0x001ef81201007387 */ /* 0x0003e80000100800 */
[----:B-1----:R-:W3:Y:S02]  /*1bcb80*/  LDL.LU.64 R18, [R1+0x79d8] ;  /* 0x0079d80001127983 */ /* 0x002ee40000300a00 */
[----:B---3--:R-:W-:-:S05]  /*1bcb90*/  IMAD.X R11, R24, 0x1, R18, P4 ;  /* 0x00000001180b7824 */ /* 0x008fca00020e0612 */
[----:B------:R1:W-:Y:S04]  /*1bcba0*/  STL.64 [R1+0x1f28], R10 ;  /* 0x001f280a01007387 */ /* 0x0003e80000100a00 */
[----:B-1----:R-:W2:Y:S04]  /*1bcbb0*/  LDL.LU.64 R10, [R1+0x79d0] ;  /* 0x0079d000010a7983 */ /* 0x002ea80000300a00 */
[----:B------:R1:W-:Y:S04]  /*1bcbc0*/  STL [R1+0x79ac], R5 ;  /* 0x0079ac0501007387 */ /* 0x0003e80000100800 */
[----:B-1----:R-:W3:Y:S04]  /*1bcbd0*/  LDL.LU R5, [R1+0x2bc] ;  /* 0x0002bc0001057983 */ /* 0x002ee80000300800 */
[----:B------:R1:W-:Y:S04]  /*1bcbe0*/  STL.64 [R1+0x7998], R8 ;  /* 0x0079980801007387 */ /* 0x0003e80000100a00 */
[----:B-1----:R0:W3:Y:S04]  /*1bcbf0*/  LDL.64 R8, [R1+0x1ef8] ;  /* 0x001ef80001087983 */ /* 0x0020e80000100a00 */
[----:B------:R-:W-:Y:S04]  /*1bcc00*/  STL.64 [R1+0x79a0], R12 ;  /* 0x0079a00c01007387 */ /* 0x000fe80000100a00 */
[----:B------:R1:W-:Y:S04]  /*1bcc10*/  STL [R1+0x79a8], R13 ;  /* 0x0079a80d01007387 */ /* 0x0003e80000100800 */
[----:B-1----:R0:W2:Y:S01]  /*1bcc20*/  LDL.64 R12, [R1+0x1f30] ;  /* 0x001f3000010c7983 */ /* 0x0020a20000100a00 */
[----:B------:R-:W-:-:S05]  /*1bcc30*/  IADD3 R24, P4, PT, R21, R16, RZ ;  /* 0x0000001015187210 */ /* 0x000fca0007f9e0ff */
[----:B------:R1:W-:Y:S04]  /*1bcc40*/  STL [R1+0x1f00], R24 ;  /* 0x001f001801007387 */ /* 0x0003e80000100800 */
[----:B-1----:R-:W4:Y:S04]  /*1bcc50*/  LDL.LU.64 R24, [R1+0x79c8] ;  /* 0x0079c80001187983 */ /* 0x002f280000300a00 */
[----:B------:R1:W-:Y:S04]  /*1bcc60*/  STL.64 [R1+0x79b0], R18 ;  /* 0x0079b01201007387 */ /* 0x0003e80000100a00 */
[----:B-1----:R-:W4:Y:S01]  /*1bcc70*/  LDL R18, [R1+0x224] ;  /* 0x0002240001127983 */ /* 0x002f220000100800 */
[----:B---3--:R-:W-:-:S02]  /*1bcc80*/  IMAD.X R9, R5, 0x1, R22, P3 ;  /* 0x0000000105097824 */ /* 0x008fc400018e0616 */
[----:B--2---:R-:W-:-:S05]  /*1bcc90*/  IMAD.X R13, R5, 0x1, R19, P2 ;  /* 0x00000001050d7824 */ /* 0x004fca00010e0613 */
[----:B------:R-:W-:Y:S04]  /*1bcca0*/  STL [R1+0x1f34], R13 ;  /* 0x001f340d01007387 */ /* 0x000fe80000100800 */
[----:B------:R1:W-:Y:S04]  /*1bccb0*/  STL.64 [R1+0x79b8], R22 ;  /* 0x0079b81601007387 */ /* 0x0003e80000100a00 */
[----:B-1----:R0:W2:Y:S01]  /*1bccc0*/  LDL.64 R22, [R1+0x1f00] ;  /* 0x001f000001167983 */ /* 0x0020a20000100a00 */
[----:B----4-:R-:W-:-:S03]  /*1bccd0*/  IADD3 R12, P2, PT, R21, R25, RZ ;  /* 0x00000019150c7210 */ /* 0x010fc60007f5e0ff */
[----:B------:R-:W-:Y:S02]  /*1bcce0*/  STL [R1+0x1efc], R9 ;  /* 0x001efc0901007387 */ /* 0x000fe40000100800 */
[----:B------:R-:W-:Y:S01]  /*1bccf0*/  IMAD.X R13, R5, 0x1, R24, P2 ;  /* 0x00000001050d7824 */ /* 0x000fe200010e0618 */
[----:B------:R-:W-:Y:S01]  /*1bcd00*/  IADD3 R8, P3, PT, R21, R17, RZ ;  /* 0x0000001115087210 */ /* 0x000fe20007f7e0ff */
[----:B--2---:R-:W-:Y:S01]  /*1bcd10*/  IMAD.X R23, R5, 0x1, R14, P4 ;  /* 0x0000000105177824 */ /* 0x004fe200020e060e */
[----:B------:R-:W-:-:S04]  /*1bcd20*/  IADD3 R22, P4, PT, R21, R29, RZ ;  /* 0x0000001d15167210 */ /* 0x000fc80007f9e0ff */
[----:B------:R-:W-:Y:S04]  /*1bcd30*/  STL [R1+0x1f04], R23 ;  /* 0x001f041701007387 */ /* 0x000fe80000100800 */
[----:B------:R1:W-:Y:S02]  /*1bcd40*/  STL.64 [R1+0x1f08], R12 ;  /* 0x001f080c01007387 */ /* 0x0003e40000100a00 */
[----:B-1----:R-:W-:Y:S02]  /*1bcd50*/  IADD3 R12, P2, PT, R21, R27, RZ ;  /* 0x0000001b150c7210 */ /* 0x002fe40007f5e0ff */
[----:B------:R-:W2:Y:S01]  /*1bcd60*/  LDL.LU R21, [R1+0x79c0] ;  /* 0x0079c00001157983 */ /* 0x000ea20000300800 */
[C---:B------:R-:W-:Y:S02]  /*1bcd70*/  IMAD.X R9, R5.reuse, 0x1, R15, P3 ;  /* 0x0000000105097824 */ /* 0x040fe400018e060f */
[----:B------:R-:W-:-:S03]  /*1bcd80*/  IMAD.X R23, R5, 0x1, R28, P4 ;  /* 0x0000000105177824 */ /* 0x000fc600020e061c */
[----:B------:R1:W-:Y:S01]  /*1bcd90*/  STL.64 [R1+0x1f10], R8 ;  /* 0x001f100801007387 */ /* 0x0003e20000100a00 */
[----:B------:R-:W-:Y:S01]  /*1bcda0*/  IMAD.X R13, R5, 0x1, R26, P2 ;  /* 0x00000001050d7824 */ /* 0x000fe200010e061a */
[C---:B-1----:R-:W-:Y:S02]  /*1bcdb0*/  IADD3 R8, P3, PT, R18.reuse, R20, RZ ;  /* 0x0000001412087210 */ /* 0x042fe40007f7e0ff */
[----:B------:R-:W3:Y:S04]  /*1bcdc0*/  LDL R9, [R1+0x2b8] ;  /* 0x0002b80001097983 */ /* 0x000ee80000100800 */
[----:B------:R1:W-:Y:S04]  /*1bcdd0*/  STL.64 [R1+0x1f18], R22 ;  /* 0x001f181601007387 */ /* 0x0003e80000100a00 */
[----:B-1----:R-:W4:Y:S01]  /*1bcde0*/  LDL.LU.64 R22, [R1+0x79b8] ;  /* 0x0079b80001167983 */ /* 0x002f220000300a00 */
[----:B--2---:R-:W-:-:S05]  /*1bcdf0*/  IADD3 R18, P4, PT, R18, R21, RZ ;  /* 0x0000001512127210 */ /* 0x004fca0007f9e0ff */
[----:B------:R1:W-:Y:S04]  /*1bce00*/  STL [R1+0x1ef0], R18 ;  /* 0x001ef01201007387 */ /* 0x0003e80000100800 */
[----:B-1----:R-:W3:Y:S04]  /*1bce10*/  LDL.LU.64 R18, [R1+0x79b0] ;  /* 0x0079b00001127983 */ /* 0x002ee80000300a00 */
[----:B------:R1:W-:Y:S04]  /*1bce20*/  STL [R1+0x7990], R21 ;  /* 0x0079901501007387 */ /* 0x0003e80000100800 */
[----:B-1----:R-:W4:Y:S04]  /*1bce30*/  LDL.LU R21, [R1+0x224] ;  /* 0x0002240001157983 */ /* 0x002f280000300800 */
[----:B------:R-:W2:Y:S04]  /*1bce40*/  LDL.LU R5, [R1+0x79ac] ;  /* 0x0079ac0001057983 */ /* 0x000ea80000300800 */
[----:B------:R1:W-:Y:S04]  /*1bce50*/  STL.64 [R1+0x1ee0], R12 ;  /* 0x001ee00c01007387 */ /* 0x0003e80000100a00 */
[----:B-1----:R0:W2:Y:S01]  /*1bce60*/  LDL.LU R13, [R1+0x79a8] ;  /* 0x0079a800010d7983 */ /* 0x0020a20000300800 */
[----:B---3--:R-:W-:Y:S01]  /*1bce70*/  IMAD.X R9, R9, 0x1, R18, P3 ;  /* 0x0000000109097824 */ /* 0x008fe200018e0612 */
[----:B----4-:R-:W-:-:S05]  /*1bce80*/  IADD3 R12, P2, PT, R21, R23, RZ ;  /* 0x00000017150c7210 */ /* 0x010fca0007f5e0ff */
[----:B------:R2:W-:Y:S04]  /*1bce90*/  STL [R1+0x1d28], R12 ;  /* 0x001d280c01007387 */ /* 0x0005e80000100800 */
[----:B--2---:R-:W2:Y:S04]  /*1bcea0*/  LDL.LU.64 R12, [R1+0x79a0] ;  /* 0x0079a000010c7983 */ /* 0x004ea80000300a00 */
[----:B------:R1:W-:Y:S04]  /*1bceb0*/  STL.64 [R1+0x1ee8], R8 ;  /* 0x001ee80801007387 */ /* 0x0003e80000100a00 */
[----:B-1----:R-:W3:Y:S04]  /*1bcec0*/  LDL.LU.64 R8, [R1+0x7998] ;  /* 0x0079980001087983 */ /* 0x002ee80000300a00 */
[----:B---3--:R1:W-:Y:S04]  /*1bced0*/  STL.64 [R1+0x7980], R8 ;  /* 0x0079800801007387 */ /* 0x0083e80000100a00 */
[----:B--2---:R2:W-:Y:S01]  /*1bcee0*/  STL.64 [R1+0x7970], R12 ;  /* 0x0079700c01007387 */ /* 0x0045e20000100a00 */
[----:B-1----:R-:W-:-:S03]  /*1bcef0*/  IADD3 R8, P3, PT, R21, R16, RZ ;  /* 0x0000001015087210 */ /* 0x002fc60007f7e0ff */
[----:B--2---:R0:W2:Y:S04]  /*1bcf00*/  LDL.64 R12, [R1+0x1ef0] ;  /* 0x001ef000010c7983 */ /* 0x0040a80000100a00 */
[----:B------:R1:W-:Y:S04]  /*1bcf10*/  STL [R1+0x7978], R16 ;  /* 0x0079781001007387 */ /* 0x0003e80000100800 */
[----:B-1----:R-:W2:Y:S04]  /*1bcf20*/  LDL.LU R16, [R1+0x2b8] ;  /* 0x0002b80001107983 */ /* 0x002ea80000300800 */
[----:B------:R1:W-:Y:S01]  /*1bcf30*/  STL.64 [R1+0x7988], R18 ;  /* 0x0079881201007387 */ /* 0x0003e20000100a00 */
[----:B--2---:R-:W-:-:S03]  /*1bcf40*/  IMAD.X R13, R16, 0x1, R19, P4 ;  /* 0x00000001100d7824 */ /* 0x004fc600020e0613 */
[----:B-1----:R0:W2:Y:S01]  /*1bcf50*/  LDL.64 R18, [R1+0x1d28] ;  /* 0x001d280001127983 */ /* 0x0020a20000100a00 */
[----:B------:R-:W-:Y:S01]  /*1bcf60*/  IADD3 R12, P4, PT, R21, R25, RZ ;  /* 0x00000019150c7210 */ /* 0x000fe20007f9e0ff */
[C---:B------:R-:W-:Y:S02]  /*1bcf70*/  IMAD.X R9, R16.reuse, 0x1, R14, P3 ;  /* 0x0000000110097824 */ /* 0x040fe400018e060e */
[----:B------:R1:W-:Y:S02]  /*1bcf80*/  STL [R1+0x1ef4], R13 ;  /* 0x001ef40d01007387 */ /* 0x0003e40000100800 */
[C---:B-1----:R-:W-:Y:S02]  /*1bcf90*/  IMAD.X R13, R16.reuse, 0x1, R24, P4 ;  /* 0x00000001100d7824 */ /* 0x042fe400020e0618 */
[----:B--2---:R-:W-:-:S05]  /*1bcfa0*/  IMAD.X R19, R16, 0x1, R22, P2 ;  /* 0x0000000110137824 */ /* 0x004fca00010e0616 */
[----:B------:R-:W-:Y:S04]  /*1bcfb0*/  STL [R1+0x1d2c], R19 ;  /* 0x001d2c1301007387 */ /* 0x000fe80000100800 */
[----:B------:R-:W-:Y:S04]  /*1bcfc0*/  STL.64 [R1+0x1d30], R8 ;  /* 0x001d300801007387 */ /* 0x000fe80000100a00 */
[----:B------:R1:W-:Y:S01]  /*1bcfd0*/  STL.64 [R1+0x7960], R24 ;  /* 0x0079601801007387 */ /* 0x0003e20000100a00 */
[----:B------:R-:W-:-:S03]  /*1bcfe0*/  IADD3 R18, P2, PT, R21, R17, RZ ;  /* 0x0000001115127210 */ /* 0x000fc60007f5e0ff */
[----:B-1----:R-:W2:Y:S04]  /*1bcff0*/  LDL R25, [R1+0x228] ;  /* 0x0002280001197983 */ /* 0x002ea80000100800 */
[----:B------:R1:W-:Y:S01]  /*1bd000*/  STL.64 [R1+0x1d38], R12 ;  /* 0x001d380c01007387 */ /* 0x0003e20000100a00 */
[C---:B------:R-:W-:Y:S02]  /*1bd010*/  IADD3 R8, P3, PT, R21.reuse, R29, RZ ;  /* 0x0000001d15087210 */ /* 0x040fe40007f7e0ff */
[----:B-1----:R-:W-:Y:S02]  /*1bd020*/  IADD3 R12, P4, PT, R21, R27, RZ ;  /* 0x0000001b150c7210 */ /* 0x002fe40007f9e0ff */
[----:B------:R-:W2:Y:S01]  /*1bd030*/  LDL.LU R21, [R1+0x7990] ;  /* 0x0079900001157983 */ /* 0x000ea20000300800 */
[----:B------:R-:W-:-:S02]  /*1bd040*/  IMAD.X R19, R16, 0x1, R15, P2 ;  /* 0x0000000110137824 */ /* 0x000fc400010e060f */
[C---:B------:R-:W-:Y:S01]  /*1bd050*/  IMAD.X R9, R16.reuse, 0x1, R28, P3 ;  /* 0x0000000110097824 */ /* 0x040fe200018e061c */
[----:B------:R-:W-:Y:S04]  /*1bd060*/  STL.64 [R1+0x7968], R10 ;  /* 0x0079680a01007387 */ /* 0x000fe80000100a00 */
[----:B------:R1:W-:Y:S01]  /*1bd070*/  STL.64 [R1+0x1ed0], R18 ;  /* 0x001ed01201007387 */ /* 0x0003e20000100a00 */
[----:B------:R-:W-:-:S03]  /*1bd080*/  IMAD.X R13, R16, 0x1, R26, P4 ;  /* 0x00000001100d7824 */ /* 0x000fc600020e061a */
[----:B-1----:R-:W3:Y:S04]  /*1bd090*/  LDL.LU.64 R18, [R1+0x7988] ;  /* 0x0079880001127983 */ /* 0x002ee80000300a00 */
[----:B------:R-:W3:Y:S04]  /*1bd0a0*/  LDL R11, [R1+0x2b4] ;  /* 0x0002b400010b7983 */ /* 0x000ee80000100800 */
[----:B------:R1:W-:Y:S04]  /*1bd0b0*/  STL.64 [R1+0x1ed8], R8 ;  /* 0x001ed80801007387 */ /* 0x0003e80000100a00 */
[----:B-1----:R-:W4:Y:S01]  /*1bd0c0*/  LDL.LU.64 R8, [R1+0x7980] ;  /* 0x0079800001087983 */ /* 0x002f220000300a00 */
[----:B--2---:R-:W-:-:S03]  /*1bd0d0*/  IADD3 R24, P3, PT, R25, R21, RZ ;  /* 0x0000001519187210 */ /* 0x004fc60007f7e0ff */
[----:B------:R1:W-:Y:S04]  /*1bd0e0*/  STL [R1+0x7950], R21 ;  /* 0x0079501501007387 */ /* 0x0003e80000100800 */
[----:B-1----:R-:W2:Y:S04]  /*1bd0f0*/  LDL.LU R21, [R1+0x228] ;  /* 0x0002280001157983 */ /* 0x002ea80000300800 */
[----:B------:R-:W2:Y:S04]  /*1bd100*/  LDL.LU R16, [R1+0x7978] ;  /* 0x0079780001107983 */ /* 0x000ea80000300800 */
[----:B------:R1:W-:Y:S04]  /*1bd110*/  STL.64 [R1+0x1d10], R12 ;  /* 0x001d100c01007387 */ /* 0x0003e80000100a00 */
[----:B-1----:R-:W2:Y:S01]  /*1bd120*/  LDL.LU.64 R12, [R1+0x7970] ;  /* 0x00797000010c7983 */ /* 0x002ea20000300a00 */
[----:B------:R-:W-:-:S05]  /*1bd130*/  IADD3 R10, P2, PT, R25, R20, RZ ;  /* 0x00000014190a7210 */ /* 0x000fca0007f5e0ff */
[----:B---3--:R-:W-:Y:S01]  /*1bd140*/  IMAD.X R11, R11, 0x1, R18, P2 ;  /* 0x000000010b0b7824 */ /* 0x008fe200010e0612 */
[----:B--2---:R1:W-:Y:S04]  /*1bd150*/  STL.64 [R1+0x7958], R12 ;  /* 0x0079580c01007387 */ /* 0x0043e80000100a00 */
[----:B------:R2:W-:Y:S01]  /*1bd160*/  STL.64 [R1+0x1d18], R10 ;  /* 0x001d180a01007387 */ /* 0x0005e20000100a00 */
[----:B-1----:R-:W-:-:S05]  /*1bd170*/  IADD3 R12, P4, PT, R21, R23, RZ ;  /* 0x00000017150c7210 */ /* 0x002fca0007f9e0ff */
[----:B------:R-:W-:Y:S04]  /*1bd180*/  STL [R1+0x1148], R12 ;  /* 0x0011480c01007387 */ /* 0x000fe80000100800 */
[----:B--2---:R-:W2:Y:S04]  /*1bd190*/  LDL.LU.64 R10, [R1+0x7968] ;  /* 0x00796800010a7983 */ /* 0x004ea80000300a00 */
[----:B------:R1:W-:Y:S04]  /*1bd1a0*/  STL [R1+0x7940], R4 ;  /* 0x0079400401007387 */ /* 0x0003e80000100800 */
[----:B-1----:R-:W3:Y:S02]  /*1bd1b0*/  LDL.LU R4, [R1+0x2b4] ;  /* 0x0002b40001047983 */ /* 0x002ee40000300800 */
[----:B---3--:R-:W-:-:S05]  /*1bd1c0*/  IMAD.X R25, R4, 0x1, R19, P3 ;  /* 0x0000000104197824 */ /* 0x008fca00018e0613 */
[----:B------:R1:W-:Y:S04]  /*1bd1d0*/  STL.64 [R1+0x1d20], R24 ;  /* 0x001d201801007387 */ /* 0x0003e80000100a00 */
[----:B-1----:R-:W3:Y:S04]  /*1bd1e0*/  LDL.LU.64 R24, [R1+0x7960] ;  /* 0x0079600001187983 */ /* 0x002ee80000300a00 */
[----:B------:R1:W-:Y:S04]  /*1bd1f0*/  STL.64 [R1+0x7948], R18 ;  /* 0x0079481201007387 */ /* 0x0003e80000100a00 */
[----:B-1----:R0:W2:Y:S01]  /*1bd200*/  LDL.64 R18, [R1+0x1148] ;  /* 0x0011480001127983 */ /* 0x0020a20000100a00 */
[----:B------:R-:W-:-:S03]  /*1bd210*/  IADD3 R12, P2, PT, R21, R16, RZ ;  /* 0x00000010150c7210 */ /* 0x000fc60007f5e0ff */
[----:B------:R-:W-:Y:S04]  /*1bd220*/  STL.64 [R1+0x7930], R6 ;  /* 0x0079300601007387 */ /* 0x000fe80000100a00 */
[----:B------:R3:W-:Y:S01]  /*1bd230*/  STL.64 [R1+0x7938], R2 ;  /* 0x0079380201007387 */ /* 0x0007e20000100a00 */
[----:B------:R-:W-:Y:S01]  /*1bd240*/  IMAD.X R13, R4, 0x1, R14, P2 ;  /* 0x00000001040d7824 */ /* 0x000fe200010e060e */
[----:B---3--:R-:W-:-:S05]  /*1bd250*/  IADD3 R2, P3, PT, R21, R25, RZ ;  /* 0x0000001915027210 */ /* 0x008fca0007f7e0ff */
[C---:B------:R-:W-:Y:S02]  /*1bd260*/  IMAD.X R3, R4.reuse, 0x1, R24, P3 ;  /* 0x0000000104037824 */ /* 0x040fe400018e0618 */
[C---:B--2---:R-:W-:Y:S01]  /*1bd270*/  IMAD.X R19, R4.reuse, 0x1, R22, P4 ;  /* 0x0000000104137824 */ /* 0x044fe200020e0616 */
[C---:B------:R-:W-:Y:S02]  /*1bd280*/  IADD3 R6, P4, PT, R21.reuse, R17, RZ ;  /* 0x0000001115067210 */ /* 0x040fe40007f9e0ff */
[----:B------:R-:W-:Y:S02]  /*1bd290*/  IADD3 R18, P2, PT, R21, R29, RZ ;  /* 0x0000001d15127210 */ /* 0x000fe40007f5e0ff */
[----:B------:R1:W-:Y:S04]  /*1bd2a0*/  STL [R1+0x114c], R19 ;  /* 0x00114c1301007387 */ /* 0x0003e80000100800 */
[----:B------:R2:W-:Y:S01]  /*1bd2b0*/  STL.64 [R1+0x1160], R12 ;  /* 0x0011600c01007387 */ /* 0x0005e20000100a00 */
[----:B------:R-:W-:-:S02]  /*1bd2c0*/  IMAD.X R7, R4, 0x1, R15, P4 ;  /* 0x0000000104077824 */ /* 0x000fc400020e060f */
[C---:B-1----:R-:W-:Y:S01]  /*1bd2d0*/  IMAD.X R19, R4.reuse, 0x1, R28, P2 ;  /* 0x0000000104137824 */ /* 0x042fe200010e061c */
[----:B--2---:R-:W2:Y:S04]  /*1bd2e0*/  LDL.LU.64 R12, [R1+0x7958] ;  /* 0x00795800010c7983 */ /* 0x004ea80000300a00 */
[----:B------:R1:W-:Y:S02]  /*1bd2f0*/  STL.64 [R1+0x1168], R2 ;  /* 0x0011680201007387 */ /* 0x0003e40000100a00 */
[----:B-1----:R-:W-:Y:S02]  /*1bd300*/  IADD3 R2, P3, PT, R21, R27, RZ ;  /* 0x0000001b15027210 */ /* 0x002fe40007f7e0ff */
[----:B------:R-:W3:Y:S04]  /*1bd310*/  LDL.LU R21, [R1+0x7950] ;  /* 0x0079500001157983 */ /* 0x000ee80000300800 */
[----:B------:R-:W-:Y:S04]  /*1bd320*/  STL.64 [R1+0x7928], R14 ;  /* 0x0079280e01007387 */ /* 0x000fe80000100a00 */
[----:B------:R-:W-:Y:S04]  /*1bd330*/  STL.64 [R1+0x1b10], R6 ;  /* 0x001b100601007387 */ /* 0x000fe80000100a00 */
[----:B------:R1:W-:Y:S04]  /*1bd340*/  STL.64 [R1+0x1b18], R18 ;  /* 0x001b181201007387 */ /* 0x0003e80000100a00 */
[----:B-1----:R-:W2:Y:S04]  /*1bd350*/  LDL.LU.64 R18, [R1+0x7948] ;  /* 0x0079480001127983 */ /* 0x002ea80000300a00 */
[----:B------:R1:W-:Y:S04]  /*1bd360*/  STL.64 [R1+0x7920], R28 ;  /* 0x0079201c01007387 */ /* 0x0003e80000100a00 */
[----:B------:R-:W2:Y:S01]  /*1bd370*/  LDL R15, [R1+0x2b0] ;  /* 0x0002b000010f7983 */ /* 0x000ea20000100800 */
[----:B------:R-:W-:Y:S01]  /*1bd380*/  IADD3 R6, P4, PT, R11, R20, RZ ;  /* 0x000000140b067210 */ /* 0x000fe20007f9e0ff */
[----:B------:R-:W-:-:S02]  /*1bd390*/  IMAD.X R3, R4, 0x1, R26, P3 ;  /* 0x0000000104037824 */ /* 0x000fc400018e061a */
[----:B------:R-:W4:Y:S04]  /*1bd3a0*/  LDL.LU R4, [R1+0x7940] ;  /* 0x0079400001047983 */ /* 0x000f280000300800 */
[----:B------:R0:W-:Y:S01]  /*1bd3b0*/  STL.64 [R1+0x1130], R2 ;  /* 0x0011300201007387 */ /* 0x0001e20000100a00 */
[C---:B-1----:R-:W-:Y:S01]  /*1bd3c0*/  IADD3 R28, P3, PT, R11.reuse, R23, RZ ;  /* 0x000000170b1c7210 */ /* 0x042fe20007f7e0ff */
[----:B------:R-:W-:Y:S02]  /*1bd3d0*/  IMAD.MOV.U32 R29, RZ, RZ, R11 ;  /* 0x000000ffff1d7224 */ /* 0x000fe400078e000b */
[----:B0-----:R-:W4:Y:S01]  /*1bd3e0*/  LDL.LU.64 R2, [R1+0x7938] ;  /* 0x0079380001027983 */ /* 0x001f220000300a00 */
[----:B---3--:R-:W-:Y:S01]  /*1bd3f0*/  IADD3 R14, P2, PT, R11, R21, RZ ;  /* 0x000000150b0e7210 */ /* 0x008fe20007f5e0ff */
[----:B--2---:R-:W-:-:S05]  /*1bd400*/  IMAD.X R7, R15, 0x1, R18, P4 ;  /* 0x000000010f077824 */ /* 0x004fca00020e0612 */
[----:B------:R0:W-:Y:S04]  /*1bd410*/  STL.64 [R1+0x1138], R6 ;  /* 0x0011380601007387 */ /* 0x0001e80000100a00 */
[----:B0-----:R-:W2:Y:S04]  /*1bd420*/  LDL.LU.64 R6, [R1+0x7930] ;  /* 0x0079300001067983 */ /* 0x001ea80000300a00 */
[----:B------:R-:W3:Y:S01]  /*1bd430*/  LDL R11, [R1+0x2ac] ;  /* 0x0002ac00010b7983 */ /* 0x000ee20000100800 */
[----:B------:R-:W-:-:S03]  /*1bd440*/  IMAD.X R15, R15, 0x1, R19, P2 ;  /* 0x000000010f0f7824 */ /* 0x000fc600010e0613 */
[----:B--2---:R-:W-:Y:S04]  /*1bd450*/  STL.64 [R1+0x78f8], R6 ;  /* 0x0078f80601007387 */ /* 0x004fe80000100a00 */
[----:B----4-:R-:W-:Y:S04]  /*1bd460*/  STL.64 [R1+0x7910], R2 ;  /* 0x0079100201007387 */ /* 0x010fe80000100a00 */
[----:B---3--:R-:W-:Y:S04]  /*1bd470*/  STL.64 [R1+0x7918], R10 ;  /* 0x0079180a01007387 */ /* 0x008fe80000100a00 */
[----:B------:R0:W-:Y:S04]  /*1bd480*/  STL.64 [R1+0x1140], R14 ;  /* 0x0011400e01007387 */ /* 0x0001e80000100a00 */
[----:B0-----:R-:W2:Y:S04]  /*1bd490*/  LDL.LU.64 R14, [R1+0x7928] ;  /* 0x00792800010e7983 */ /* 0x001ea80000300a00 */
[----:B------:R0:W-:Y:S04]  /*1bd4a0*/  STL [R1+0x7908], R19 ;  /* 0x0079081301007387 */ /* 0x0001e80000100800 */
[----:B0-----:R-:W3:Y:S01]  /*1bd4b0*/  LDL.LU R19, [R1+0x2b0] ;  /* 0x0002b00001137983 */ /* 0x001ee20000300800 */
[----:B------:R-:W-:Y:S01]  /*1bd4c0*/  IADD3 R2, P4, PT, R29, R16, RZ ;  /* 0x000000101d027210 */ /* 0x000fe20007f9e0ff */
[----:B------:R-:W-:-:S04]  /*1bd4d0*/  IMAD.MOV.U32 R3, RZ, RZ, R29 ;  /* 0x000000ffff037224 */ /* 0x000fc800078e001d */
[----:B------:R-:W-:Y:S01]  /*1bd4e0*/  IMAD.MOV.U32 R7, RZ, RZ, R3 ;  /* 0x000000ffff077224 */ /* 0x000fe200078e0003 */
[----:B------:R-:W-:Y:S01]  /*1bd4f0*/  IADD3 R10, P2, PT, R3, R25, RZ ;  /* 0x00000019030a7210 */ /* 0x000fe20007f5e0ff */
[----:B---3--:R-:W-:Y:S01]  /*1bd500*/  IMAD.X R29, R19, 0x1, R22, P3 ;  /* 0x00000001131d7824 */ /* 0x008fe200018e0616 */
[----:B------:R-:W-:Y:S01]  /*1bd510*/  IADD3 R6, P3, PT, R3, R17, RZ ;  /* 0x0000001103067210 */ /* 0x000fe20007f7e0ff */
[----:B--2---:R-:W-:-:S03]  /*1bd520*/  IMAD.X R3, R19, 0x1, R14, P4 ;  /* 0x0000000113037824 */ /* 0x004fc600020e060e */
[----:B------:R0:W-:Y:S01]  /*1bd530*/  STL.64 [R1+0x1128], R28 ;  /* 0x0011281c01007387 */ /* 0x0001e20000100a00 */
[----:B------:R-:W-:-:S03]  /*1bd540*/  IMAD.X R11, R19, 0x1, R24, P2 ;  /* 0x00000001130b7824 */ /* 0x000fc600010e0618 */
[----:B0-----:R-:W2:Y:S04]  /*1bd550*/  LDL.LU.64 R28, [R1+0x7920] ;  /* 0x00792000011c7983 */ /* 0x001ea80000300a00 */
[----:B------:R-:W-:Y:S04]  /*1bd560*/  STL.64 [R1+0x7900], R16 ;  /* 0x0079001001007387 */ /* 0x000fe80000100a00 */
[----:B------:R0:W-:Y:S04]  /*1bd570*/  STL.64 [R1+0x78f0], R8 ;  /* 0x0078f00801007387 */ /* 0x0001e80000100a00 */
[----:B------:R-:W-:Y:S04]  /*1bd580*/  STL.64 [R1+0x10f8], R2 ;  /* 0x0010f80201007387 */ /* 0x000fe80000100a00 */
[----:B0-----:R-:W3:Y:S04]  /*1bd590*/  LDL R9, [R1+0x230] ;  /* 0x0002300001097983 */ /* 0x001ee80000100800 */
[----:B------:R0:W-:Y:S04]  /*1bd5a0*/  STL.64 [R1+0x1110], R10 ;  /* 0x0011100a01007387 */ /* 0x0001e80000100a00 */
[----:B0-----:R-:W4:Y:S01]  /*1bd5b0*/  LDL.LU.64 R10, [R1+0x7918] ;  /* 0x00791800010a7983 */ /* 0x001f220000300a00 */
[----:B------:R-:W-:-:S05]  /*1bd5c0*/  IADD3 R16, P2, PT, R7, R27, RZ ;  /* 0x0000001b07107210 */ /* 0x000fca0007f5e0ff */
[----:B------:R-:W-:Y:S01]  /*1bd5d0*/  IMAD.X R17, R19, 0x1, R26, P2 ;  /* 0x0000000113117824 */ /* 0x000fe200010e061a */
[----:B--2---:R-:W-:Y:S01]  /*1bd5e0*/  IADD3 R2, P4, PT, R7, R29, RZ ;  /* 0x0000001d07027210 */ /* 0x004fe20007f9e0ff */
[----:B------:R-:W-:-:S04]  /*1bd5f0*/  IMAD.X R7, R19, 0x1, R15, P3 ;  /* 0x0000000113077824 */ /* 0x000fc800018e060f */
[----:B------:R-:W-:Y:S01]  /*1bd600*/  IMAD.X R3, R19, 0x1, R28, P4 ;  /* 0x0000000113037824 */ /* 0x000fe200020e061c */
[----:B------:R3:W-:Y:S04]  /*1bd610*/  STL.64 [R1+0x1118], R6 ;  /* 0x0011180601007387 */ /* 0x0007e80000100a00 */
[----:B------:R0:W-:Y:S01]  /*1bd620*/  STL.64 [R1+0x1120], R2 ;  /* 0x0011200201007387 */ /* 0x0001e20000100a00 */
[C---:B---3--:R-:W-:Y:S02]  /*1bd630*/  IADD3 R6, P3, PT, R9.reuse, R20, RZ ;  /* 0x0000001409067210 */ /* 0x048fe40007f7e0ff */
[----:B------:R-:W-:Y:S01]  /*1bd640*/  IADD3 R8, P4, PT, R9, R21, RZ ;  /* 0x0000001509087210 */ /* 0x000fe20007f9e0ff */
[----:B0-----:R-:W2:Y:S04]  /*1bd650*/  LDL.LU.64 R2, [R1+0x7910] ;  /* 0x0079100001027983 */ /* 0x001ea80000300a00 */
[----:B------:R-:W-:Y:S04]  /*1bd660*/  STL.64 [R1+0x78e8], R28 ;  /* 0x0078e81c01007387 */ /* 0x000fe80000100a00 */
[----:B------:R0:W-:Y:S01]  /*1bd670*/  STL [R1+0x78e0], R21 ;  /* 0x0078e01501007387 */ /* 0x0001e20000100800 */
[----:B----4-:R-:W-:-:S03]  /*1bd680*/  IMAD.X R7, R11, 0x1, R18, P3 ;  /* 0x000000010b077824 */ /* 0x010fc600018e0612 */
[----:B0-----:R-:W3:Y:S04]  /*1bd690*/  LDL.LU R21, [R1+0x230] ;  /* 0x0002300001157983 */ /* 0x001ee80000300800 */
[----:B------:R-:W4:Y:S04]  /*1bd6a0*/  LDL.LU R19, [R1+0x7908] ;  /* 0x0079080001137983 */ /* 0x000f280000300800 */
[----:B------:R0:W-:Y:S04]  /*1bd6b0*/  STL.64 [R1+0x10e0], R16 ;  /* 0x0010e01001007387 */ /* 0x0001e80000100a00 */
[----:B0-----:R-:W2:Y:S04]  /*1bd6c0*/  LDL.LU.64 R16, [R1+0x7900] ;  /* 0x0079000001107983 */ /* 0x001ea80000300a00 */
[----:B------:R0:W-:Y:S04]  /*1bd6d0*/  STL.64 [R1+0x10e8], R6 ;  /* 0x0010e80601007387 */ /* 0x0001e80000100a00 */
[----:B0-----:R-:W2:Y:S04]  /*1bd6e0*/  LDL.LU.64 R6, [R1+0x78f8] ;  /* 0x0078f80001067983 */ /* 0x001ea80000300a00 */
[----:B--2---:R3:W-:Y:S04]  /*1bd6f0*/  STL.64 [R1+0x78d8], R6 ;  /* 0x0078d80601007387 */ /* 0x0047e80000100a00 */
[----:B------:R0:W-:Y:S01]  /*1bd700*/  STL [R1+0x78cc], R16 ;  /* 0x0078cc1001007387 */ /* 0x0001e20000100800 */
[----:B---3--:R-:W-:-:S03]  /*1bd710*/  IADD3 R6, P3, PT, R21, R16, RZ ;  /* 0x0000001015067210 */ /* 0x008fc60007f7e0ff */
[----:B0-----:R-:W4:Y:S02]  /*1bd720*/  LDL.LU R16, [R1+0x2ac] ;  /* 0x0002ac0001107983 */ /* 0x001f240000300800 */
[----:B----4-:R-:W-:-:S05]  /*1bd730*/  IMAD.X R9, R16, 0x1, R19, P4 ;  /* 0x0000000110097824 */ /* 0x010fca00020e0613 */
[----:B------:R0:W-:Y:S04]  /*1bd740*/  STL.64 [R1+0x10f0], R8 ;  /* 0x0010f00801007387 */ /* 0x0001e80000100a00 */
[----:B0-----:R-:W2:Y:S01]  /*1bd750*/  LDL.LU.64 R8, [R1+0x78f0] ;  /* 0x0078f00001087983 */ /* 0x001ea20000300a00 */
[----:B------:R-:W-:-:S03]  /*1bd760*/  IADD3 R28, P2, PT, R21, R23, RZ ;  /* 0x00000017151c7210 */ /* 0x000fc60007f5e0ff */
[----:B------:R-:W-:Y:S04]  /*1bd770*/  STL.64 [R1+0x78c0], R18 ;  /* 0x0078c01201007387 */ /* 0x000fe80000100a00 */
[----:B------:R-:W-:Y:S01]  /*1bd780*/  STL [R1+0x78c8], R19 ;  /* 0x0078c81301007387 */ /* 0x000fe20000100800 */
[----:B------:R-:W-:Y:S02]  /*1bd790*/  IMAD.X R29, R16, 0x1, R22, P2 ;  /* 0x00000001101d7824 */ /* 0x000fe400010e0616 */
[----:B--2---:R-:W-:Y:S02]  /*1bd7a0*/  IMAD.MOV.U32 R11, RZ, RZ, R9 ;  /* 0x000000ffff0b7224 */ /* 0x004fe400078e0009 */
[----:B------:R-:W-:Y:S02]  /*1bd7b0*/  IMAD.MOV.U32 R9, RZ, RZ, R8 ;  /* 0x000000ffff097224 */ /* 0x000fe400078e0008 */
[----:B------:R-:W-:-:S05]  /*1bd7c0*/  IMAD.MOV.U32 R8, RZ, RZ, R5 ;  /* 0x000000ffff087224 */ /* 0x000fca00078e0005 */
[----:B------:R-:W-:Y:S04]  /*1bd7d0*/  STL.64 [R1+0x78b8], R8 ;  /* 0x0078b80801007387 */ /* 0x000fe80000100a00 */
[----:B------:R0:W-:Y:S04]  /*1bd7e0*/  STL.64 [R1+0x10a8], R28 ;  /* 0x0010a81c01007387 */ /* 0x0001e80000100a00 */
[----:B0-----:R-:W2:Y:S01]  /*1bd7f0*/  LDL.LU.64 R28, [R1+0x78e8] ;  /* 0x0078e800011c7983 */ /* 0x001ea20000300a00 */
[----:B------:R-:W-:-:S03]  /*1bd800*/  IADD3 R18, P4, PT, R21, R25, RZ ;  /* 0x0000001915127210 */ /* 0x000fc60007f9e0ff */
[----:B------:R0:W-:Y:S01]  /*1bd810*/  STL.64 [R1+0x78d0], R22 ;  /* 0x0078d01601007387 */ /* 0x0001e20000100a00 */
[----:B------:R-:W-:Y:S02]  /*1bd820*/  IMAD.MOV.U32 R5, RZ, RZ, R0 ;  /* 0x000000ffff057224 */ /* 0x000fe400078e0000 */
[C---:B------:R-:W-:Y:S02]  /*1bd830*/  IMAD.X R7, R16.reuse, 0x1, R14, P3 ;  /* 0x0000000110077824 */ /* 0x040fe400018e060e */
[----:B------:R-:W-:Y:S02]  /*1bd840*/  IMAD.MOV.U32 R0, RZ, RZ, R13 ;  /* 0x000000ffff007224 */ /* 0x000fe400078e000d */
[----:B------:R-:W-:Y:S01]  /*1bd850*/  IMAD.X R19, R16, 0x1, R24, P4 ;  /* 0x0000000110137824 */ /* 0x000fe200020e0618 */
[C---:B------:R-:W-:Y:S01]  /*1bd860*/  IADD3 R8, P2, PT, R21.reuse, R17, RZ ;  /* 0x0000001115087210 */ /* 0x040fe20007f5e0ff */
[----:B0-----:R-:W3:Y:S04]  /*1bd870*/  LDL R22, [R1+0x234] ;  /* 0x0002340001167983 */ /* 0x001ee80000100800 */
[----:B------:R-:W4:Y:S04]  /*1bd880*/  LDL.LU R13, [R1+0x2a4] ;  /* 0x0002a400010d7983 */ /* 0x000f280000300800 */
[----:B------:R0:W-:Y:S04]  /*1bd890*/  STL [R1+0x78b0], R14 ;  /* 0x0078b00e01007387 */ /* 0x0001e80000100800 */
[----:B0-----:R-:W4:Y:S04]  /*1bd8a0*/  LDL R14, [R1+0x2a8] ;  /* 0x0002a800010e7983 */ /* 0x001f280000100800 */
[----:B------:R-:W-:Y:S04]  /*1bd8b0*/  STL.64 [R1+0x10b0], R6 ;  /* 0x0010b00601007387 */ /* 0x000fe80000100a00 */
[----:B------:R0:W-:Y:S02]  /*1bd8c0*/  STL.64 [R1+0x10b8], R18 ;  /* 0x0010b81201007387 */ /* 0x0001e40000100a00 */
[----:B0-----:R-:W-:-:S02]  /*1bd8d0*/  IADD3 R18, P4, PT, R21, R27, RZ ;  /* 0x0000001b15127210 */ /* 0x001fc40007f9e0ff */
[----:B--2---:R-:W-:Y:S02]  /*1bd8e0*/  IADD3 R6, P3, PT, R21, R29, RZ ;  /* 0x0000001d15067210 */ /* 0x004fe40007f7e0ff */
[----:B------:R-:W2:Y:S01]  /*1bd8f0*/  LDL.LU R21, [R1+0x78e0] ;  /* 0x0078e00001157983 */ /* 0x000ea20000300800 */
[C---:B------:R-:W-:Y:S02]  /*1bd900*/  IMAD.X R9, R16.reuse, 0x1, R15, P2 ;  /* 0x0000000110097824 */ /* 0x040fe400010e060f */
[----:B------:R-:W-:-:S03]  /*1bd910*/  IMAD.X R7, R16, 0x1, R28, P3 ;  /* 0x0000000110077824 */ /* 0x000fc600018e061c */
[----:B------:R3:W-:Y:S04]  /*1bd920*/  STL.64 [R1+0x10d0], R8 ;  /* 0x0010d00801007387 */ /* 0x0007e80000100a00 */
[----:B------:R0:W-:Y:S01]  /*1bd930*/  STL.64 [R1+0x10d8], R6 ;  /* 0x0010d80601007387 */ /* 0x0001e20000100a00 */
[----:B------:R-:W-:Y:S01]  /*1bd940*/  IMAD.X R19, R16, 0x1, R26, P4 ;  /* 0x0000000110137824 */ /* 0x000fe200020e061a */
[C---:B---3--:R-:W-:Y:S02]  /*1bd950*/  IADD3 R8, P2, PT, R22.reuse, R20, RZ ;  /* 0x0000001416087210 */ /* 0x048fe40007f5e0ff */
[----:B0-----:R-:W3:Y:S01]  /*1bd960*/  LDL.LU.64 R6, [R1+0x78d8] ;  /* 0x0078d80001067983 */ /* 0x001ee20000300a00 */
[----:B--2---:R-:W-:-:S05]  /*1bd970*/  IADD3 R22, P3, PT, R22, R21, RZ ;  /* 0x0000001516167210 */ /* 0x004fca0007f7e0ff */
[----:B------:R0:W-:Y:S04]  /*1bd980*/  STL [R1+0x10a0], R22 ;  /* 0x0010a01601007387 */ /* 0x0001e80000100800 */
[----:B0-----:R-:W2:Y:S04]  /*1bd990*/  LDL.LU.64 R22, [R1+0x78d0] ;  /* 0x0078d00001167983 */ /* 0x001ea80000300a00 */
[----:B------:R0:W-:Y:S04]  /*1bd9a0*/  STL [R1+0x78a0], R21 ;  /* 0x0078a01501007387 */ /* 0x0001e80000100800 */
[----:B0-----:R-:W2:Y:S04]  /*1bd9b0*/  LDL.LU R21, [R1+0x234] ;  /* 0x0002340001157983 */ /* 0x001ea80000300800 */
[----:B------:R-:W3:Y:S04]  /*1bd9c0*/  LDL.LU R16, [R1+0x78cc] ;  /* 0x0078cc0001107983 */ /* 0x000ee80000300800 */
[----:B------:R0:W-:Y:S04]  /*1bd9d0*/  STL.64 [R1+0x1090], R18 ;  /* 0x0010901201007387 */ /* 0x0001e80000100a00 */
[----:B0-----:R0:W3:Y:S01]  /*1bd9e0*/  LDL.LU R19, [R1+0x78c8] ;  /* 0x0078c80001137983 */ /* 0x0010e20000300800 */
[----:B--2---:R-:W-:-:S05]  /*1bd9f0*/  IADD3 R18, P4, PT, R21, R23, RZ ;  /* 0x0000001715127210 */ /* 0x004fca0007f9e0ff */
[----:B------:R3:W-:Y:S04]  /*1bda00*/  STL [R1+0x1058], R18 ;  /* 0x0010581201007387 */ /* 0x0007e80000100800 */
[----:B---3--:R-:W4:Y:S02]  /*1bda10*/  LDL.LU.64 R18, [R1+0x78c0] ;  /* 0x0078c00001127983 */ /* 0x008f240000300a00 */
[----:B----4-:R-:W-:-:S05]  /*1bda20*/  IMAD.X R9, R14, 0x1, R18, P2 ;  /* 0x000000010e097824 */ /* 0x010fca00010e0612 */
[----:B------:R1:W-:Y:S04]  /*1bda30*/  STL.64 [R1+0x1098], R8 ;  /* 0x0010980801007387 */ /* 0x0003e80000100a00 */
[----:B-1----:R-:W2:Y:S04]  /*1bda40*/  LDL.LU.64 R8, [R1+0x78b8] ;  /* 0x0078b80001087983 */ /* 0x002ea80000300a00 */
[----:B--2---:R1:W-:Y:S04]  /*1bda50*/  STL.64 [R1+0x78a8], R8 ;  /* 0x0078a80801007387 */ /* 0x0043e80000100a00 */
[----:B-1----:R0:W2:Y:S04]  /*1bda60*/  LDL.64 R8, [R1+0x10a0] ;  /* 0x0010a00001087983 */ /* 0x0020a80000100a00 */
[----:B--2---:R-:W2:Y:S04]  /*1bda70*/  LDL.LU R9, [R1+0x23c] ;  /* 0x00023c0001097983 */ /* 0x004ea80000300800 */
[----:B------:R1:W-:Y:S04]  /*1bda80*/  STL.64 [R1+0x7898], R12 ;  /* 0x0078980c01007387 */ /* 0x0003e80000100a00 */
[----:B-1----:R0:W2:Y:S04]  /*1bda90*/  LDL.64 R12, [R1+0x1058] ;  /* 0x00105800010c7983 */ /* 0x0020a80000100a00 */
[----:B------:R-:W-:Y:S01]  /*1bdaa0*/  STL.64 [R1+0x7890], R4 ;  /* 0x0078900401007387 */ /* 0x000fe20000100a00 */
[----:B--2---:R-:W-:-:S02]  /*1bdab0*/  IMAD.MOV.U32 R13, RZ, RZ, R9 ;  /* 0x000000ffff0d7224 */ /* 0x004fc400078e0009 */
[----:B------:R-:W-:Y:S02]  /*1bdac0*/  IMAD.X R9, R14, 0x1, R19, P3 ;  /* 0x000000010e097824 */ /* 0x000fe400018e0613 */
[----:B------:R-:W2:Y:S04]  /*1bdad0*/  LDL.LU R14, [R1+0x78b0] ;  /* 0x0078b000010e7983 */ /* 0x000ea80000300800 */
[----:B------:R1:W-:Y:S04]  /*1bdae0*/  STL [R1+0x7888], R19 ;  /* 0x0078881301007387 */ /* 0x0003e80000100800 */
[----:B-1----:R-:W3:Y:S01]  /*1bdaf0*/  LDL.LU R19, [R1+0x2a8] ;  /* 0x0002a80001137983 */ /* 0x002ee20000300800 */
[----:B------:R-:W-:-:S03]  /*1bdb00*/  IADD3 R4, P2, PT, R21, R16, RZ ;  /* 0x0000001015047210 */ /* 0x000fc60007f5e0ff */
[----:B------:R1:W-:Y:S01]  /*1bdb10*/  STL [R1+0x10a4], R9 ;  /* 0x0010a40901007387 */ /* 0x0003e20000100800 */
[----:B------:R-:W-:Y:S01]  /*1bdb20*/  IADD3 R8, P3, PT, R21, R25, RZ ;  /* 0x0000001915087210 */ /* 0x000fe20007f7e0ff */
[----:B-1----:R-:W-:Y:S02]  /*1bdb30*/  IMAD.MOV.U32 R9, RZ, RZ, R13 ;  /* 0x000000ffff097224 */ /* 0x002fe400078e000d */
[C---:B---3--:R-:W-:Y:S02]  /*1bdb40*/  IMAD.X R13, R19.reuse, 0x1, R22, P4 ;  /* 0x00000001130d7824 */ /* 0x048fe400020e0616 */
[----:B--2---:R-:W-:-:S03]  /*1bdb50*/  IMAD.X R5, R19, 0x1, R14, P2 ;  /* 0x0000000113057824 */ /* 0x004fc600010e060e */
[----:B------:R-:W-:Y:S04]  /*1bdb60*/  STL [R1+0x105c], R13 ;  /* 0x00105c0d01007387 */ /* 0x000fe80000100800 */
[----:B------:R-:W-:Y:S04]  /*1bdb70*/  STL.64 [R1+0x7878], R16 ;  /* 0x0078781001007387 */ /* 0x000fe80000100a00 */
[----:B------:R1:W-:Y:S01]  /*1bdb80*/  STL.64 [R1+0x1060], R4 ;  /* 0x0010600401007387 */ /* 0x0003e20000100a00 */
[----:B------:R-:W-:-:S03]  /*1bdb90*/  IADD3 R12, P4, PT, R21, R17, RZ ;  /* 0x00000011150c7210 */ /* 0x000fc60007f9e0ff */
[----:B------:R2:W-:Y:S01]  /*1bdba0*/  STL.64 [R1+0x7880], R6 ;  /* 0x0078800601007387 */ /* 0x0005e20000100a00 */
[----:B-1----:R-:W-:Y:S02]  /*1bdbb0*/  IMAD.MOV.U32 R5, RZ, RZ, R9 ;  /* 0x000000ffff057224 */ /* 0x002fe400078e0009 */
[----:B------:R-:W-:Y:S01]  /*1bdbc0*/  IMAD.X R9, R19, 0x1, R24, P3 ;  /* 0x0000000113097824 */ /* 0x000fe200018e0618 */
[C---:B------:R-:W-:Y:S02]  /*1bdbd0*/  IADD3 R4, P2, PT, R21.reuse, R29, RZ ;  /* 0x0000001d15047210 */ /* 0x040fe40007f5e0ff */
[----:B--2---:R-:W-:Y:S01]  /*1bdbe0*/  IADD3 R6, P3, PT, R21, R27, RZ ;  /* 0x0000001b15067210 */ /* 0x004fe20007f7e0ff */
[C---:B------:R-:W-:Y:S01]  /*1bdbf0*/  IMAD.X R13, R19.reuse, 0x1, R15, P4 ;  /* 0x00000001130d7824 */ /* 0x040fe200020e060f */
[----:B------:R1:W-:Y:S01]  /*1bdc00*/  STL.64 [R1+0x1068], R8 ;  /* 0x0010680801007387 */ /* 0x0003e20000100a00 */
[----:B------:R-:W-:Y:S02]  /*1bdc10*/  IMAD.MOV.U32 R17, RZ, RZ, R5 ;  /* 0x000000ffff117224 */ /* 0x000fe400078e0005 */
[----:B------:R-:W-:Y:S01]  /*1bdc20*/  IMAD.X R5, R19, 0x1, R28, P2 ;  /* 0x0000000113057824 */ /* 0x000fe200010e061c */
[----:B-1----:R-:W2:Y:S04]  /*1bdc30*/  LDL.LU.64 R8, [R1+0x78a8] ;  /* 0x0078a80001087983 */ /* 0x002ea80000300a00 */
[----:B------:R-:W3:Y:S04]  /*1bdc40*/  LDL.LU R21, [R1+0x78a0] ;  /* 0x0078a00001157983 */ /* 0x000ee80000300800 */
[----:B------:R-:W4:Y:S04]  /*1bdc50*/  LDL R7, [R1+0x238] ;  /* 0x0002380001077983 */ /* 0x000f280000100800 */
[----:B------:R1:W-:Y:S04]  /*1bdc60*/  STL.64 [R1+0x1070], R12 ;  /* 0x0010700c01007387 */ /* 0x0003e80000100a00 */
[----:B-1----:R-:W2:Y:S04]  /*1bdc70*/  LDL.LU.64 R12, [R1+0x7898] ;  /* 0x00789800010c7983 */ /* 0x002ea80000300a00 */
[----:B------:R-:W-:Y:S04]  /*1bdc80*/  STL.64 [R1+0x7870], R14 ;  /* 0x0078700e01007387 */ /* 0x000fe80000100a00 */
[----:B------:R1:W-:Y:S04]  /*1bdc90*/  STL.64 [R1+0x1078], R4 ;  /* 0x0010780401007387 */ /* 0x0003e80000100a00 */
[----:B-1----:R-:W2:Y:S01]  /*1bdca0*/  LDL.LU.64 R4, [R1+0x7890] ;  /* 0x0078900001047983 */ /* 0x002ea20000300a00 */
[----:B----4-:R-:W-:-:S02]  /*1bdcb0*/  IADD3 R16, P4, PT, R7, R20, RZ ;  /* 0x0000001407107210 */ /* 0x010fc40007f9e0ff */
[----:B---3--:R-:W-:Y:S01]  /*1bdcc0*/  IADD3 R14, P2, PT, R7, R21, RZ ;  /* 0x00000015070e7210 */ /* 0x008fe20007f5e0ff */
[----:B------:R-:W-:Y:S01]  /*1bdcd0*/  IMAD.X R7, R19, 0x1, R26, P3 ;  /* 0x0000000113077824 */ /* 0x000fe200018e061a */
[----:B--2---:R-:W-:Y:S04]  /*1bdce0*/  STL.64 [R1+0x7860], R8 ;  /* 0x0078600801007387 */ /* 0x004fe80000100a00 */
[----:B------:R-:W-:Y:S04]  /*1bdcf0*/  STL.64 [R1+0x7868], R20 ;  /* 0x0078681401007387 */ /* 0x000fe80000100a00 */
[----:B------:R-:W2:Y:S04]  /*1bdd00*/  LDL.LU R19, [R1+0x7888] ;  /* 0x0078880001137983 */ /* 0x000ea80000300800 */
[----:B------:R1:W-:Y:S04]  /*1bdd10*/  STL.64 [R1+0x1040], R6 ;  /* 0x0010400601007387 */ /* 0x0003e80000100a00 */
[----:B-1----:R-:W3:Y:S04]  /*1bdd20*/  LDL.LU.64 R6, [R1+0x7880] ;  /* 0x0078800001067983 */ /* 0x002ee80000300a00 */
[----:B------:R1:W-:Y:S02]  /*1bdd30*/  STL.64 [R1+0x7840], R4 ;  /* 0x0078400401007387 */ /* 0x0003e40000100a00 */
[----:B-1----:R-:W-:-:S02]  /*1bdd40*/  IMAD.MOV.U32 R4, RZ, RZ, R17 ;  /* 0x000000ffff047224 */ /* 0x002fc400078e0011 */
[C---:B------:R-:W-:Y:S01]  /*1bdd50*/  IMAD.X R17, R13.reuse, 0x1, R18, P4 ;  /* 0x000000010d117824 */ /* 0x040fe200020e0612 */
[----:B------:R-:W4:Y:S04]  /*1bdd60*/  LDL.LU R5, [R1+0x238] ;  /* 0x0002380001057983 */ /* 0x000f280000300800 */
[----:B------:R1:W-:Y:S04]  /*1bdd70*/  STL.64 [R1+0x1048], R16 ;  /* 0x0010481001007387 */ /* 0x0003e80000100a00 */
[----:B-1----:R-:W4:Y:S01]  /*1bdd80*/  LDL.LU.64 R16, [R1+0x7878] ;  /* 0x0078780001107983 */ /* 0x002f220000300a00 */
[----:B--2---:R-:W-:-:S05]  /*1bdd90*/  IMAD.X R15, R13, 0x1, R19, P2 ;  /* 0x000000010d0f7824 */ /* 0x004fca00010e0613 */
[----:B------:R1:W-:Y:S01]  /*1bdda0*/  STL.64 [R1+0x1050], R14 ;  /* 0x0010500e01007387 */ /* 0x0003e20000100a00 */
[----:B----4-:R-:W-:-:S05]  /*1bddb0*/  IADD3 R20, P4, PT, R5, R16, RZ ;  /* 0x0000001005147210 */ /* 0x010fca0007f9e0ff */
[----:B------:R-:W-:Y:S04]  /*1bddc0*/  STL [R1+0x1010], R20 ;  /* 0x0010101401007387 */ /* 0x000fe80000100800 */
[----:B-1----:R-:W2:Y:S04]  /*1bddd0*/  LDL.LU.64 R14, [R1+0x7870] ;  /* 0x00787000010e7983 */ /* 0x002ea80000300a00 */
[----:B------:R1:W-:Y:S04]  /*1bdde0*/  STL.64 [R1+0x7850], R18 ;  /* 0x0078501201007387 */ /* 0x0003e80000100a00 */
[----:B-1----:R0:W2:Y:S01]  /*1bddf0*/  LDL.64 R18, [R1+0x1010] ;  /* 0x0010100001127983 */ /* 0x0020a20000100a00 */
[----:B------:R-:W-:-:S02]  /*1bde00*/  IADD3 R8, P3, PT, R5, R23, RZ ;  /* 0x0000001705087210 */ /* 0x000fc40007f7e0ff */
[----:B------:R-:W-:-:S03]  /*1bde10*/  IADD3 R20, P2, PT, R5, R25, RZ ;  /* 0x0000001905147210 */ /* 0x000fc60007f5e0ff */
[C---:B------:R-:W-:Y:S02]  /*1bde20*/  IMAD.X R9, R13.reuse, 0x1, R22, P3 ;  /* 0x000000010d097824 */ /* 0x040fe400018e0616 */
[C---:B------:R-:W-:Y:S01]  /*1bde30*/  IMAD.X R21, R13.reuse, 0x1, R24, P2 ;  /* 0x000000010d157824 */ /* 0x040fe200010e0618 */
[----:B------:R-:W-:Y:S04]  /*1bde40*/  STL.64 [R1+0x7858], R2 ;  /* 0x0078580201007387 */ /* 0x000fe80000100a00 */
[----:B------:R-:W-:Y:S01]  /*1bde50*/  STL.64 [R1+0x1008], R8 ;  /* 0x0010080801007387 */ /* 0x000fe20000100a00 */
[----:B--2---:R-:W-:-:S05]  /*1bde60*/  IMAD.X R19, R13, 0x1, R14, P4 ;  /* 0x000000010d137824 */ /* 0x004fca00020e060e */
[----:B------:R-:W-:Y:S04]  /*1bde70*/  STL [R1+0x1014], R19 ;  /* 0x0010141301007387 */ /* 0x000fe80000100800 */
[----:B------:R1:W-:Y:S04]  /*1bde80*/  STL.64 [R1+0x1018], R20 ;  /* 0x0010181401007387 */ /* 0x0003e80000100a00 */
[----:B-1----:R-:W2:Y:S01]  /*1bde90*/  LDL.LU.64 R20, [R1+0x7868] ;  /* 0x0078680001147983 */ /* 0x002ea20000300a00 */
[----:B------:R-:W-:-:S03]  /*1bdea0*/  IADD3 R8, P3, PT, R5, R17, RZ ;  /* 0x0000001105087210 */ /* 0x000fc60007f7e0ff */
[----:B------:R1:W-:Y:S01]  /*1bdeb0*/  STL.64 [R1+0x7838], R24 ;  /* 0x0078381801007387 */ /* 0x0003e20000100a00 */
[----:B------:R-:W-:Y:S01]  /*1bdec0*/  IADD3 R18, P4, PT, R5, R29, RZ ;  /* 0x0000001d05127210 */ /* 0x000fe20007f9e0ff */
[C---:B------:R-:W-:Y:S02]  /*1bded0*/  IMAD.X R9, R13.reuse, 0x1, R15, P3 ;  /* 0x000000010d097824 */ /* 0x040fe400018e060f */
[----:B-1----:R-:W-:Y:S02]  /*1bdee0*/  IMAD.MOV.U32 R25, RZ, RZ, R4 ;  /* 0x000000ffff197224 */ /* 0x002fe400078e0004 */
[----:B------:R-:W-:Y:S01]  /*1bdef0*/  IMAD.X R19, R13, 0x1, R28, P4 ;  /* 0x000000010d137824 */ /* 0x000fe200020e061c */
[----:B------:R-:W-:Y:S01]  /*1bdf00*/  IADD3 R4, P2, PT, R5, R27, RZ ;  /* 0x0000001b05047210 */ /* 0x000fe20007f5e0ff */
[----:B------:R1:W-:Y:S04]  /*1bdf10*/  STL.64 [R1+0x1020], R8 ;  /* 0x0010200801007387 */ /* 0x0003e80000100a00 */
[----:B------:R-:W-:Y:S01]  /*1bdf20*/  IMAD.X R5, R13, 0x1, R26, P2 ;  /* 0x000000010d057824 */ /* 0x000fe200010e061a */
[----:B-1----:R-:W4:Y:S01]  /*1bdf30*/  LDL.LU.64 R8, [R1+0x7860] ;  /* 0x0078600001087983 */ /* 0x002f220000300a00 */
[----:B--2---:R-:W-:-:S05]  /*1bdf40*/  IADD3 R2, P3, PT, R25, R20, RZ ;  /* 0x0000001419027210 */ /* 0x004fca0007f7e0ff */
[----:B------:R1:W-:Y:S04]  /*1bdf50*/  STL [R1+0xfe8], R2 ;  /* 0x000fe80201007387 */ /* 0x0003e80000100800 */
[----:B-1----:R-:W2:Y:S04]  /*1bdf60*/  LDL.LU.64 R2, [R1+0x7858] ;  /* 0x0078580001027983 */ /* 0x002ea80000300a00 */
[----:B------:R1:W-:Y:S04]  /*1bdf70*/  STL.64 [R1+0x1028], R18 ;  /* 0x0010281201007387 */ /* 0x0003e80000100a00 */
[----:B-1----:R-:W2:Y:S04]  /*1bdf80*/  LDL.LU.64 R18, [R1+0x7850] ;  /* 0x0078500001127983 */ /* 0x002ea80000300a00 */
[----:B------:R1:W-:Y:S02]  /*1bdf90*/  STL.64 [R1+0x7830], R28 ;  /* 0x0078301c01007387 */ /* 0x0003e40000100a00 */
[----:B-1----:R-:W-:-:S02]  /*1bdfa0*/  IMAD.MOV.U32 R29, RZ, RZ, R25 ;  /* 0x000000ffff1d7224 */ /* 0x002fc400078e0019 */
[----:B------:R-:W2:Y:S04]  /*1bdfb0*/  LDL R25, [R1+0x2a0] ;  /* 0x0002a00001197983 */ /* 0x000ea80000100800 */
[----:B------:R-:W2:Y:S04]  /*1bdfc0*/  LDL.LU R13, [R1+0x7848] ;  /* 0x00784800010d7983 */ /* 0x000ea80000300800 */
[----:B------:R1:W-:Y:S04]  /*1bdfd0*/  STL.64 [R1+0xfe0], R4 ;  /* 0x000fe00401007387 */ /* 0x0003e80000100a00 */
[----:B-1----:R-:W2:Y:S04]  /*1bdfe0*/  LDL.LU.64 R4, [R1+0x7840] ;  /* 0x0078400001047983 */ /* 0x002ea80000300a00 */
[----:B--2---:R1:W-:Y:S04]  /*1bdff0*/  STL.64 [R1+0x7828], R4 ;  /* 0x0078280401007387 */ /* 0x0043e80000100a00 */
[----:B-1----:R0:W2:Y:S01]  /*1be000*/  LDL.64 R4, [R1+0xfe8] ;  /* 0x000fe80001047983 */ /* 0x0020a20000100a00 */
[----:B------:R-:W-:Y:S01]  /*1be010*/  IADD3 R24, P4, PT, R29, R21, RZ ;  /* 0x000000151d187210 */ /* 0x000fe20007f9e0ff */
[----:B--2---:R-:W-:-:S04]  /*1be020*/  IMAD.MOV.U32 R5, RZ, RZ, R29 ;  /* 0x000000ffff057224 */ /* 0x004fc800078e001d */
[----:B------:R-:W-:Y:S01]  /*1be030*/  IMAD.MOV.U32 R29, RZ, RZ, R5 ;  /* 0x000000ffff1d7224 */ /* 0x000fe200078e0005 */
[----:B------:R-:W-:Y:S01]  /*1be040*/  IADD3 R28, P2, PT, R5, R23, RZ ;  /* 0x00000017051c7210 */ /* 0x000fe20007f5e0ff */
[C---:B------:R-:W-:Y:S02]  /*1be050*/  IMAD.X R5, R25.reuse, 0x1, R18, P3 ;  /* 0x0000000119057824 */ /* 0x040fe400018e0612 */
[----:B------:R-:W-:-:S03]  /*1be060*/  IMAD.X R25, R25, 0x1, R19, P4 ;  /* 0x0000000119197824 */ /* 0x000fc600020e0613 */
[----:B------:R-:W-:Y:S04]  /*1be070*/  STL [R1+0xfec], R5 ;  /* 0x000fec0501007387 */ /* 0x000fe80000100800 */
[----:B---3--:R-:W-:Y:S04]  /*1be080*/  STL.64 [R1+0x7808], R6 ;  /* 0x0078080601007387 */ /* 0x008fe80000100a00 */
[----:B------:R1:W-:Y:S04]  /*1be090*/  STL.64 [R1+0x1000], R24 ;  /* 0x0010001801007387 */ /* 0x0003e80000100a00 */
[----:B-1----:R-:W2:Y:S04]  /*1be0a0*/  LDL.LU.64 R24, [R1+0x7838] ;  /* 0x0078380001187983 */ /* 0x002ea80000300a00 */
[----:B------:R1:W-:Y:S04]  /*1be0b0*/  STL [R1+0x7820], R19 ;  /* 0x0078201301007387 */ /* 0x0003e80000100800 */
[----:B-1----:R-:W3:Y:S01]  /*1be0c0*/  LDL.LU R19, [R1+0x2a0] ;  /* 0x0002a00001137983 */ /* 0x002ee20000300800 */
[----:B------:R-:W-:Y:S01]  /*1be0d0*/  IMAD.MOV.U32 R5, RZ, RZ, R29 ;  /* 0x000000ffff057224 */ /* 0x000fe200078e001d */
[----:B------:R-:W-:-:S04]  /*1be0e0*/  IADD3 R4, P3, PT, R29, R16, RZ ;  /* 0x000000101d047210 */ /* 0x000fc80007f7e0ff */
[----:B--2---:R-:W-:Y:S01]  /*1be0f0*/  IADD3 R6, P4, PT, R5, R25, RZ ;  /* 0x0000001905067210 */ /* 0x004fe20007f9e0ff */
[----:B---3--:R-:W-:-:S05]  /*1be100*/  IMAD.X R29, R19, 0x1, R22, P2 ;  /* 0x00000001131d7824 */ /* 0x008fca00010e0616 */
[----:B------:R-:W-:Y:S04]  /*1be110*/  STL.64 [R1+0xfb8], R28 ;  /* 0x000fb81c01007387 */ /* 0x000fe80000100a00 */
[----:B------:R1:W-:Y:S02]  /*1be120*/  STL [R1+0xfc8], R6 ;  /* 0x000fc80601007387 */ /* 0x0003e40000100800 */
[----:B-1----:R-:W-:Y:S02]  /*1be130*/  IADD3 R6, P2, PT, R5, R17, RZ ;  /* 0x0000001105067210 */ /* 0x002fe40007f5e0ff */
[----:B------:R-:W2:Y:S04]  /*1be140*/  LDL.LU.64 R28, [R1+0x7830] ;  /* 0x00783000011c7983 */ /* 0x000ea80000300a00 */
[----:B------:R1:W-:Y:S04]  /*1be150*/  STL.64 [R1+0x7818], R16 ;  /* 0x0078181001007387 */ /* 0x0003e80000100a00 */
[----:B-1----:R0:W3:Y:S01]  /*1be160*/  LDL.64 R16, [R1+0xfc8] ;  /* 0x000fc80001107983 */ /* 0x0020e20000100a00 */
[----:B------:R-:W-:-:S02]  /*1be170*/  IMAD.MOV.U32 R7, RZ, RZ, R5 ;  /* 0x000000ffff077224 */ /* 0x000fc400078e0005 */
[----:B------:R-:W-:Y:S01]  /*1be180*/  IMAD.X R5, R19, 0x1, R14, P3 ;  /* 0x0000000113057824 */ /* 0x000fe200018e060e */
[----:B----4-:R1:W-:Y:S04]  /*1be190*/  STL.64 [R1+0x7800], R8 ;  /* 0x0078000801007387 */ /* 0x0103e80000100a00 */
[----:B------:R2:W-:Y:S04]  /*1be1a0*/  STL.64 [R1+0xfc0], R4 ;  /* 0x000fc00401007387 */ /* 0x0005e80000100a00 */
[----:B-1----:R-:W4:Y:S01]  /*1be1b0*/  LDL R9, [R1+0x240] ;  /* 0x0002400001097983 */ /* 0x002f220000100800 */
[----:B--2---:R-:W-:-:S05]  /*1be1c0*/  IADD3 R4, P3, PT, R7, R29, RZ ;  /* 0x0000001d07047210 */ /* 0x004fca0007f7e0ff */
[C---:B------:R-:W-:Y:S02]  /*1be1d0*/  IMAD.X R5, R19.reuse, 0x1, R28, P3 ;  /* 0x0000000113057824 */ /* 0x040fe400018e061c */
[----:B---3--:R-:W-:Y:S01]  /*1be1e0*/  IMAD.X R17, R19, 0x1, R24, P4 ;  /* 0x0000000113117824 */ /* 0x008fe200020e0618 */
[----:B------:R-:W-:Y:S01]  /*1be1f0*/  IADD3 R16, P4, PT, R7, R27, RZ ;  /* 0x0000001b07107210 */ /* 0x000fe20007f9e0ff */
[----:B------:R-:W-:-:S03]  /*1be200*/  IMAD.X R7, R19, 0x1, R15, P2 ;  /* 0x0000000113077824 */ /* 0x000fc600010e060f */
[----:B------:R-:W-:Y:S04]  /*1be210*/  STL [R1+0xfcc], R17 ;  /* 0x000fcc1101007387 */ /* 0x000fe80000100800 */
[----:B------:R-:W-:Y:S04]  /*1be220*/  STL.64 [R1+0xfd0], R6 ;  /* 0x000fd00601007387 */ /* 0x000fe80000100a00 */
[----:B------:R1:W-:Y:S04]  /*1be230*/  STL.64 [R1+0xfd8], R4 ;  /* 0x000fd80401007387 */ /* 0x0003e80000100a00 */
[----:B-1----:R-:W2:Y:S01]  /*1be240*/  LDL.LU.64 R4, [R1+0x7828] ;  /* 0x0078280001047983 */ /* 0x002ea20000300a00 */
[----:B----4-:R-:W-:Y:S01]  /*1be250*/  IADD3 R6, P2, PT, R9, R20, RZ ;  /* 0x0000001409067210 */ /* 0x010fe20007f5e0ff */
[----:B------:R-:W-:Y:S01]  /*1be260*/  IMAD.X R17, R19, 0x1, R26, P4 ;  /* 0x0000000113117824 */ /* 0x000fe200020e061a */
[----:B------:R-:W-:-:S03]  /*1be270*/  IADD3 R8, P3, PT, R9, R21, RZ ;  /* 0x0000001509087210 */ /* 0x000fc60007f7e0ff */
[----:B------:R-:W-:Y:S01]  /*1be280*/  IMAD.X R7, R13, 0x1, R18, P2 ;  /* 0x000000010d077824 */ /* 0x000fe200010e0612 */
[----:B--2---:R-:W-:Y:S04]  /*1be290*/  STL.64 [R1+0x77f8], R4 ;  /* 0x0077f80401007387 */ /* 0x004fe80000100a00 */
[----:B------:R1:W-:Y:S04]  /*1be2a0*/  STL [R1+0x77f0], R21 ;  /* 0x0077f01501007387 */ /* 0x0003e80000100800 */
[----:B-1----:R-:W2:Y:S04]  /*1be2b0*/  LDL.LU R21, [R1+0x240] ;  /* 0x0002400001157983 */ /* 0x002ea80000300800 */
[----:B------:R-:W3:Y:S04]  /*1be2c0*/  LDL.LU R19, [R1+0x7820] ;  /* 0x0078200001137983 */ /* 0x000ee80000300800 */
[----:B------:R1:W-:Y:S04]  /*1be2d0*/  STL.64 [R1+0xfa0], R16 ;  /* 0x000fa01001007387 */ /* 0x0003e80000100a00 */
[----:B-1----:R-:W4:Y:S04]  /*1be2e0*/  LDL.LU.64 R16, [R1+0x7818] ;  /* 0x0078180001107983 */ /* 0x002f280000300a00 */
[----:B------:R-:W2:Y:S04]  /*1be2f0*/  LDL.LU R13, [R1+0x7810] ;  /* 0x00781000010d7983 */ /* 0x000ea80000300800 */
[----:B------:R1:W-:Y:S04]  /*1be300*/  STL.64 [R1+0xfa8], R6 ;  /* 0x000fa80601007387 */ /* 0x0003e80000100a00 */
[----:B-1----:R-:W2:Y:S04]  /*1be310*/  LDL.LU.64 R6, [R1+0x7808] ;  /* 0x0078080001067983 */ /* 0x002ea80000300a00 */
[----:B--2---:R1:W-:Y:S04]  /*1be320*/  STL.64 [R1+0x77e8], R6 ;  /* 0x0077e80601007387 */ /* 0x0043e80000100a00 */
[----:B----4-:R2:W-:Y:S01]  /*1be330*/  STL [R1+0x77e0], R16 ;  /* 0x0077e01001007387 */ /* 0x0105e20000100800 */
[----:B-1----:R-:W-:-:S03]  /*1be340*/  IADD3 R6, P2, PT, R21, R16, RZ ;  /* 0x0000001015067210 */ /* 0x002fc60007f5e0ff */
[----:B--2---:R-:W3:Y:S01]  /*1be350*/  LDL.LU R16, [R1+0x29c] ;  /* 0x00029c0001107983 */ /* 0x004ee20000300800 */
[----:B------:R-:W-:Y:S01]  /*1be360*/  IADD3 R4, P4, PT, R21, R23, RZ ;  /* 0x0000001715047210 */ /* 0x000fe20007f9e0ff */
[----:B---3--:R-:W-:-:S04]  /*1be370*/  IMAD.X R9, R16, 0x1, R19, P3 ;  /* 0x0000000110097824 */ /* 0x008fc800018e0613 */
[C---:B------:R-:W-:Y:S01]  /*1be380*/  IMAD.X R5, R16.reuse, 0x1, R22, P4 ;  /* 0x0000000110057824 */ /* 0x040fe200020e0616 */
[----:B------:R1:W-:Y:S04]  /*1be390*/  STL.64 [R1+0xfb0], R8 ;  /* 0x000fb00801007387 */ /* 0x0003e80000100a00 */
[----:B-1----:R-:W2:Y:S04]  /*1be3a0*/  LDL.LU.64 R8, [R1+0x7800] ;  /* 0x0078000001087983 */ /* 0x002ea80000300a00 */
[----:B------:R-:W-:Y:S04]  /*1be3b0*/  STL.64 [R1+0x77d8], R18 ;  /* 0x0077d81201007387 */ /* 0x000fe80000100a00 */
[----:B------:R-:W-:Y:S04]  /*1be3c0*/  STL.64 [R1+0x77d0], R12 ;  /* 0x0077d00c01007387 */ /* 0x000fe80000100a00 */
[----:B------:R1:W-:Y:S04]  /*1be3d0*/  STL.64 [R1+0xf58], R4 ;  /* 0x000f580401007387 */ /* 0x0003e80000100a00 */
[----:B-1----:R-:W3:Y:S01]  /*1be3e0*/  LDL.LU.64 R4, [R1+0x77f8] ;  /* 0x0077f80001047983 */ /* 0x002ee20000300a00 */
[C---:B------:R-:W-:Y:S01]  /*1be3f0*/  IADD3 R18, P3, PT, R21.reuse, R25, RZ ;  /* 0x0000001915127210 */ /* 0x040fe20007f7e0ff */
[----:B------:R-:W-:Y:S01]  /*1be400*/  IMAD.X R7, R16, 0x1, R14, P2 ;  /* 0x0000000110077824 */ /* 0x000fe200010e060e */
[----:B------:R-:W-:-:S03]  /*1be410*/  IADD3 R12, P4, PT, R21, R17, RZ ;  /* 0x00000011150c7210 */ /* 0x000fc60007f9e0ff */
[C---:B------:R-:W-:Y:S01]  /*1be420*/  IMAD.X R19, R16.reuse, 0x1, R24, P3 ;  /* 0x0000000110137824 */ /* 0x040fe200018e0618 */
[----:B------:R1:W-:Y:S01]  /*1be430*/  STL.64 [R1+0xf60], R6 ;  /* 0x000f600601007387 */ /* 0x0003e20000100a00 */
[----:B------:R-:W-:-:S03]  /*1be440*/  IMAD.X R13, R16, 0x1, R15, P4 ;  /* 0x00000001100d7824 */ /* 0x000fc600020e060f */
[----:B------:R4:W-:Y:S01]  /*1be450*/  STL.64 [R1+0xf68], R18 ;  /* 0x000f681201007387 */ /* 0x0009e20000100a00 */
[C---:B-1----:R-:W-:Y:S02]  /*1be460*/  IADD3 R6, P2, PT, R21.reuse, R29, RZ ;  /* 0x0000001d15067210 */ /* 0x042fe40007f5e0ff */
[----:B----4-:R-:W-:-:S03]  /*1be470*/  IADD3 R18, P3, PT, R21, R27, RZ ;  /* 0x0000001b15127210 */ /* 0x010fc60007f7e0ff */
[C---:B------:R-:W-:Y:S01]  /*1be480*/  IMAD.X R7, R16.reuse, 0x1, R28, P2 ;  /* 0x0000000110077824 */ /* 0x040fe200010e061c */
[----:B------:R-:W4:Y:S04]  /*1be490*/  LDL.LU R21, [R1+0x77f0] ;  /* 0x0077f00001157983 */ /* 0x000f280000300800 */
[----:B------:R-:W-:Y:S04]  /*1be4a0*/  STL.64 [R1+0xf90], R12 ;  /* 0x000f900c01007387 */ /* 0x000fe80000100a00 */
[----:B---3--:R1:W-:Y:S04]  /*1be4b0*/  STL.64 [R1+0x77b0], R4 ;  /* 0x0077b00401007387 */ /* 0x0083e80000100a00 */
[----:B-1----:R-:W3:Y:S04]  /*1be4c0*/  LDL.LU R4, [R1+0x244] ;  /* 0x0002440001047983 */ /* 0x002ee80000300800 */
[----:B------:R-:W2:Y:S04]  /*1be4d0*/  LDL R13, [R1+0x298] ;  /* 0x00029800010d7983 */ /* 0x000ea80000100800 */
[----:B------:R1:W-:Y:S04]  /*1be4e0*/  STL.64 [R1+0xf98], R6 ;  /* 0x000f980601007387 */ /* 0x0003e80000100a00 */
[----:B-1----:R-:W2:Y:S01]  /*1be4f0*/  LDL.LU.64 R6, [R1+0x77e8] ;  /* 0x0077e80001067983 */ /* 0x002ea20000300a00 */
[----:B------:R-:W-:-:S03]  /*1be500*/  IMAD.X R19, R16, 0x1, R26, P3 ;  /* 0x0000000110137824 */ /* 0x000fc600018e061a */
[----:B------:R-:W-:Y:S04]  /*1be510*/  STL.64 [R1+0x77c8], R28 ;  /* 0x0077c81c01007387 */ /* 0x000fe80000100a00 */
[----:B--2---:R-:W-:Y:S04]  /*1be520*/  STL.64 [R1+0x77b8], R6 ;  /* 0x0077b80601007387 */ /* 0x004fe80000100a00 */
[----:B------:R-:W-:Y:S04]  /*1be530*/  STL.64 [R1+0x77c0], R10 ;  /* 0x0077c00a01007387 */ /* 0x000fe80000100a00 */
[----:B------:R-:W2:Y:S04]  /*1be540*/  LDL.LU R16, [R1+0x77e0] ;  /* 0x0077e00001107983 */ /* 0x000ea80000300800 */
[----:B------:R1:W-:Y:S04]  /*1be550*/  STL.64 [R1+0xf30], R18 ;  /* 0x000f301201007387 */ /* 0x0003e80000100a00 */
[----:B-1----:R-:W2:Y:S01]  /*1be560*/  LDL.LU.64 R18, [R1+0x77d8] ;  /* 0x0077d80001127983 */ /* 0x002ea20000300a00 */
[----:B---3--:R-:W-:-:S05]  /*1be570*/  IADD3 R12, P4, PT, R4, R20, RZ ;  /* 0x00000014040c7210 */ /* 0x008fca0007f9e0ff */
[----:B--2---:R-:W-:-:S05]  /*1be580*/  IMAD.X R13, R13, 0x1, R18, P4 ;  /* 0x000000010d0d7824 */ /* 0x004fca00020e0612 */
[----:B------:R1:W-:Y:S04]  /*1be590*/  STL.64 [R1+0xf38], R12 ;  /* 0x000f380c01007387 */ /* 0x0003e80000100a00 */
[----:B-1----:R-:W2:Y:S01]  /*1be5a0*/  LDL.LU.64 R12, [R1+0x77d0] ;  /* 0x0077d000010c7983 */ /* 0x002ea20000300a00 */
[----:B------:R-:W-:-:S05]  /*1be5b0*/  IADD3 R28, P3, PT, R4, R23, RZ ;  /* 0x00000017041c7210 */ /* 0x000fca0007f7e0ff */
[----:B------:R-:W-:Y:S04]  /*1be5c0*/  STL [R1+0xf08], R28 ;  /* 0x000f081c01007387 */ /* 0x000fe80000100800 */
[----:B--2---:R1:W-:Y:S04]  /*1be5d0*/  STL.64 [R1+0x77a0], R12 ;  /* 0x0077a00c01007387 */ /* 0x0043e80000100a00 */
[----:B------:R2:W-:Y:S01]  /*1be5e0*/  STL [R1+0x77a8], R16 ;  /* 0x0077a81001007387 */ /* 0x0005e20000100800 */
[----:B-1----:R-:W-:Y:S01]  /*1be5f0*/  IMAD.MOV.U32 R12, RZ, RZ, R28 ;  /* 0x000000ffff0c7224 */ /* 0x002fe200078e001c */
[----:B------:R-:W-:-:S02]  /*1be600*/  IADD3 R28, P4, PT, R4, R16, RZ ;  /* 0x00000010041c7210 */ /* 0x000fc40007f9e0ff */
[----:B--2---:R-:W2:Y:S01]  /*1be610*/  LDL.LU R16, [R1+0x298] ;  /* 0x0002980001107983 */ /* 0x004ea20000300800 */
[----:B----4-:R-:W-:Y:S01]  /*1be620*/  IADD3 R6, P2, PT, R4, R21, RZ ;  /* 0x0000001504067210 */ /* 0x010fe20007f5e0ff */
[----:B------:R-:W-:-:S04]  /*1be630*/  IMAD.MOV.U32 R13, RZ, RZ, R29 ;  /* 0x000000ffff0d7224 */ /* 0x000fc800078e001d */
[C---:B--2---:R-:W-:Y:S02]  /*1be640*/  IMAD.X R7, R16.reuse, 0x1, R19, P2 ;  /* 0x0000000110077824 */ /* 0x044fe400010e0613 */
[C---:B------:R-:W-:Y:S02]  /*1be650*/  IMAD.X R13, R16.reuse, 0x1, R22, P3 ;  /* 0x00000001100d7824 */ /* 0x040fe400018e0616 */
[----:B------:R-:W-:Y:S01]  /*1be660*/  IMAD.X R29, R16, 0x1, R14, P4 ;  /* 0x00000001101d7824 */ /* 0x000fe200020e060e */
[----:B------:R-:W-:Y:S04]  /*1be670*/  STL.64 [R1+0xf50], R6 ;  /* 0x000f500601007387 */ /* 0x000fe80000100a00 */
[----:B------:R-:W-:Y:S04]  /*1be680*/  STL [R1+0xf0c], R13 ;  /* 0x000f0c0d01007387 */ /* 0x000fe80000100800 */
[----:B------:R1:W-:Y:S04]  /*1be690*/  STL.64 [R1+0xf10], R28 ;  /* 0x000f101c01007387 */ /* 0x0003e80000100a00 */
[----:B-1----:R-:W2:Y:S01]  /*1be6a0*/  LDL.LU.64 R28, [R1+0x77c8] ;  /* 0x0077c800011c7983 */ /* 0x002ea20000300a00 */
[----:B------:R-:W-:-:S02]  /*1be6b0*/  IADD3 R6, P2, PT, R4, R25, RZ ;  /* 0x0000001904067210 */ /* 0x000fc40007f5e0ff */
[----:B------:R-:W-:-:S03]  /*1be6c0*/  IADD3 R12, P3, PT, R4, R17, RZ ;  /* 0x00000011040c7210 */ /* 0x000fc60007f7e0ff */
[----:B------:R-:W-:Y:S01]  /*1be6d0*/  IMAD.X R7, R16, 0x1, R24, P2 ;  /* 0x0000000110077824 */ /* 0x000fe200010e0618 */
[C---:B--2---:R-:W-:Y:S02]  /*1be6e0*/  IADD3 R10, P4, PT, R4.reuse, R29, RZ ;  /* 0x0000001d040a7210 */ /* 0x044fe40007f9e0ff */
[----:B------:R-:W-:-:S03]  /*1be6f0*/  IADD3 R4, P2, PT, R4, R27, RZ ;  /* 0x0000001b04047210 */ /* 0x000fc60007f5e0ff */
[----:B------:R1:W-:Y:S04]  /*1be700*/  STL [R1+0xf28], R10 ;  /* 0x000f280a01007387 */ /* 0x0003e80000100800 */
[----:B-1----:R-:W2:Y:S04]  /*1be710*/  LDL.LU.64 R10, [R1+0x77c0] ;  /* 0x0077c000010a7983 */ /* 0x002ea80000300a00 */
[----:B------:R1:W-:Y:S04]  /*1be720*/  STL.64 [R1+0xf18], R6 ;  /* 0x000f180601007387 */ /* 0x0003e80000100a00 */
[----:B-1----:R-:W3:Y:S04]  /*1be730*/  LDL.LU.64 R6, [R1+0x77b8] ;  /* 0x0077b80001067983 */ /* 0x002ee80000300a00 */
[----:B------:R1:W-:Y:S04]  /*1be740*/  STL [R1+0xef0], R4 ;  /* 0x000ef00401007387 */ /* 0x0003e80000100800 */
[----:B-1----:R-:W4:Y:S01]  /*1be750*/  LDL.LU.64 R4, [R1+0x77b0] ;  /* 0x0077b00001047983 */ /* 0x002f220000300a00 */
[----:B------:R-:W-:-:S03]  /*1be760*/  IMAD.X R13, R16, 0x1, R15, P3 ;  /* 0x00000001100d7824 */ /* 0x000fc600018e060f */
[----:B----4-:R1:W-:Y:S04]  /*1be770*/  STL.64 [R1+0x7790], R4 ;  /* 0x0077900401007387 */ /* 0x0103e80000100a00 */
[----:B------:R-:W-:Y:S04]  /*1be780*/  STL.64 [R1+0xf20], R12 ;  /* 0x000f200c01007387 */ /* 0x000fe80000100a00 */
[----:B-1----:R0:W4:Y:S04]  /*1be790*/  LDL.64 R4, [R1+0xf28] ;  /* 0x000f280001047983 */ /* 0x0021280000100a00 */
[----:B--2---:R1:W-:Y:S04]  /*1be7a0*/  STL.64 [R1+0x7788], R10 ;  /* 0x0077880a01007387 */ /* 0x0043e80000100a00 */
[----:B-1----:R-:W2:Y:S04]  /*1be7b0*/  LDL.LU R10, [R1+0x248] ;  /* 0x00024800010a7983 */ /* 0x002ea80000300800 */
[----:B------:R1:W-:Y:S04]  /*1be7c0*/  STL.64 [R1+0x7798], R8 ;  /* 0x0077980801007387 */ /* 0x0003e80000100a00 */
[----:B-1----:R0:W3:Y:S01]  /*1be7d0*/  LDL.64 R8, [R1+0xef0] ;  /* 0x000ef00001087983 */ /* 0x0020e20000100a00 */
[----:B----4-:R-:W-:-:S05]  /*1be7e0*/  IMAD.X R5, R16, 0x1, R28, P4 ;  /* 0x0000000110057824 */ /* 0x010fca00020e061c */
[----:B------:R-:W-:Y:S01]  /*1be7f0*/  STL [R1+0xf2c], R5 ;  /* 0x000f2c0501007387 */ /* 0x000fe20000100800 */
[----:B--2---:R-:W-:-:S05]  /*1be800*/  IADD3 R12, P3, PT, R10, R20, RZ ;  /* 0x000000140a0c7210 */ /* 0x004fca0007f7e0ff */
[----:B------:R-:W-:Y:S02]  /*1be810*/  IMAD.X R13, R0, 0x1, R18, P3 ;  /* 0x00000001000d7824 */ /* 0x000fe400018e0612 */
[----:B---3--:R-:W-:Y:S02]  /*1be820*/  IMAD.X R9, R16, 0x1, R26, P2 ;  /* 0x0000000110097824 */ /* 0x008fe400010e061a */
[----:B------:R-:W2:Y:S04]  /*1be830*/  LDL.LU R16, [R1+0x77a8] ;  /* 0x0077a80001107983 */ /* 0x000ea80000300800 */
[----:B------:R-:W-:Y:S04]  /*1be840*/  STL [R1+0xef4], R9 ;  /* 0x000ef40901007387 */ /* 0x000fe80000100800 */
[----:B------:R1:W-:Y:S04]  /*1be850*/  STL.64 [R1+0xef8], R12 ;  /* 0x000ef80c01007387 */ /* 0x0003e80000100a00 */
[----:B-1----:R-:W3:Y:S04]  /*1be860*/  LDL.LU.64 R12, [R1+0x77a0] ;  /* 0x0077a000010c7983 */ /* 0x002ee80000300a00 */
[----:B---3--:R-:W-:Y:S04]  /*1be870*/  STL.64 [R1+0x7778], R12 ;  /* 0x0077780c01007387 */ /* 0x008fe80000100a00 */
[----:B------:R-:W3:Y:S01]  /*1be880*/  LDL.LU R0, [R1+0x4d0] ;  /* 0x0004d00001007983 */ /* 0x000ee20000300800 */
[----:B------:R-:W-:-:S03]  /*1be890*/  IADD3 R4, P4, PT, R10, R21, RZ ;  /* 0x000000150a047210 */ /* 0x000fc60007f9e0ff */
[----:B---3--:R1:W-:Y:S04]  /*1be8a0*/  STL [R1+0x7770], R0 ;  /* 0x0077700001007387 */ /* 0x0083e80000100800 */
[----:B-1----:R-:W3:Y:S01]  /*1be8b0*/  LDL.LU R0, [R1+0x294] ;  /* 0x0002940001007983 */ /* 0x002ee20000300800 */
[C---:B------:R-:W-:Y:S02]  /*1be8c0*/  IADD3 R8, P2, PT, R10.reuse, R23, RZ ;  /* 0x000000170a087210 */ /* 0x040fe40007f5e0ff */
[----:B--2---:R-:W-:Y:S01]  /*1be8d0*/  IADD3 R12, P3, PT, R10, R16, RZ ;  /* 0x000000100a0c7210 */ /* 0x004fe20007f7e0ff */
[----:B------:R1:W-:Y:S01]  /*1be8e0*/  STL.64 [R1+0x7780], R18 ;  /* 0x0077801201007387 */ /* 0x0003e20000100a00 */
[C---:B---3--:R-:W-:Y:S02]  /*1be8f0*/  IMAD.X R5, R0.reuse, 0x1, R19, P4 ;  /* 0x0000000100057824 */ /* 0x048fe400020e0613 */
[----:B------:R-:W-:-:S02]  /*1be900*/  IMAD.X R9, R0, 0x1, R22, P2 ;  /* 0x0000000100097824 */ /* 0x000fc400010e0616 */
[----:B------:R-:W-:Y:S01]  /*1be910*/  IMAD.X R13, R0, 0x1, R14, P3 ;  /* 0x00000001000d7824 */ /* 0x000fe200018e060e */
[----:B------:R2:W-:Y:S04]  /*1be920*/  STL.64 [R1+0xf00], R4 ;  /* 0x000f000401007387 */ /* 0x0005e80000100a00 */
[----:B------:R3:W-:Y:S01]  /*1be930*/  STL.64 [R1+0xeb8], R8 ;  /* 0x000eb80801007387 */ /* 0x0007e20000100a00 */
[C---:B-1----:R-:W-:Y:S02]  /*1be940*/  IADD3 R18, P2, PT, R10.reuse, R17, RZ ;  /* 0x000000110a127210 */ /* 0x042fe40007f5e0ff */
[----:B--2---:R-:W-:Y:S01]  /*1be950*/  IADD3 R4, P4, PT, R10, R25, RZ ;  /* 0x000000190a047210 */ /* 0x004fe20007f9e0ff */
[----:B---3--:R-:W2:Y:S04]  /*1be960*/  LDL.LU.64 R8, [R1+0x7798] ;  /* 0x0077980001087983 */ /* 0x008ea80000300a00 */
[----:B------:R1:W-:Y:S01]  /*1be970*/  STL.64 [R1+0xec0], R12 ;  /* 0x000ec00c01007387 */ /* 0x0003e20000100a00 */
[----:B------:R-:W-:-:S05]  /*1be980*/  IMAD.X R5, R0, 0x1, R24, P4 ;  /* 0x0000000100057824 */ /* 0x000fca00020e0618 */
[----:B------:R3:W-:Y:S01]  /*1be990*/  STL.64 [R1+0xec8], R4 ;  /* 0x000ec80401007387 */ /* 0x0007e20000100a00 */
[C---:B-1----:R-:W-:Y:S02]  /*1be9a0*/  IADD3 R12, P3, PT, R10.reuse, R29, RZ ;  /* 0x0000001d0a0c7210 */ /* 0x042fe40007f7e0ff */
[----:B------:R-:W-:Y:S01]  /*1be9b0*/  IADD3 R10, P4, PT, R10, R27, RZ ;  /* 0x0000001b0a0a7210 */ /* 0x000fe20007f9e0ff */
[----:B---3--:R-:W3:Y:S04]  /*1be9c0*/  LDL.LU.64 R4, [R1+0x7790] ;  /* 0x0077900001047983 */ /* 0x008ee80000300a00 */
[----:B------:R1:W-:Y:S04]  /*1be9d0*/  STL [R1+0xe90], R10 ;  /* 0x000e900a01007387 */ /* 0x0003e80000100800 */
[----:B-1----:R-:W4:Y:S01]  /*1be9e0*/  LDL.LU.64 R10, [R1+0x7788] ;  /* 0x00778800010a7983 */ /* 0x002f220000300a00 */
[----:B------:R-:W-:-:S03]  /*1be9f0*/  IMAD.X R19, R0, 0x1, R15, P2 ;  /* 0x0000000100137824 */ /* 0x000fc600010e060f */
[----:B------:R-:W-:Y:S01]  /*1bea00*/  STL.64 [R1+0x7768], R6 ;  /* 0x0077680601007387 */ /* 0x000fe20000100a00 */
[----:B------:R-:W-:-:S03]  /*1bea10*/  IMAD.X R13, R0, 0x1, R28, P3 ;  /* 0x00000001000d7824 */ /* 0x000fc600018e061c */
[----:B------:R1:W-:Y:S04]  /*1bea20*/  STL.64 [R1+0xed0], R18 ;  /* 0x000ed01201007387 */ /* 0x0003e80000100a00 */
[----:B-1----:R-:W3:Y:S04]  /*1bea30*/  LDL.LU.64 R18, [R1+0x7780] ;  /* 0x0077800001127983 */ /* 0x002ee80000300a00 */
[----:B----4-:R1:W-:Y:S04]  /*1bea40*/  STL.64 [R1+0x7750], R10 ;  /* 0x0077500a01007387 */ /* 0x0103e80000100a00 */
[----:B-1----:R-:W4:Y:S04]  /*1bea50*/  LDL.LU R10, [R1+0x24c] ;  /* 0x00024c00010a7983 */ /* 0x002f280000300800 */
[----:B--2---:R1:W-:Y:S04]  /*1bea60*/  STL.64 [R1+0x7748], R8 ;  /* 0x0077480801007387 */ /* 0x0043e80000100a00 */
[----:B-1----:R0:W2:Y:S04]  /*1bea70*/  LDL.64 R8, [R1+0xe90] ;  /* 0x000e900001087983 */ /* 0x0020a80000100a00 */
[----:B------:R1:W-:Y:S04]  /*1bea80*/  STL.64 [R1+0xed8], R12 ;  /* 0x000ed80c01007387 */ /* 0x0003e80000100a00 */
[----:B-1----:R-:W2:Y:S04]  /*1bea90*/  LDL.LU.64 R12, [R1+0x7778] ;  /* 0x00777800010c7983 */ /* 0x002ea80000300a00 */
[----:B--2---:R1:W-:Y:S04]  /*1beaa0*/  STL.64 [R1+0x7758], R12 ;  /* 0x0077580c01007387 */ /* 0x0043e80000100a00 */
[----:B-1----:R-:W3:Y:S01]  /*1beab0*/  LDL R13, [R1+0x290] ;  /* 0x00029000010d7983 */ /* 0x002ee20000100800 */
[----:B----4-:R-:W-:-:S02]  /*1beac0*/  IADD3 R6, P2, PT, R10, R20, RZ ;  /* 0x000000140a067210 */ /* 0x010fc40007f5e0ff */
[----:B------:R-:W-:Y:S01]  /*1bead0*/  IADD3 R12, P3, PT, R10, R21, RZ ;  /* 0x000000150a0c7210 */ /* 0x000fe20007f7e0ff */
[----:B------:R-:W-:Y:S01]  /*1beae0*/  IMAD.X R9, R0, 0x1, R26, P4 ;  /* 0x0000000100097824 */ /* 0x000fe200020e061a */
[----:B------:R-:W-:Y:S04]  /*1beaf0*/  STL.64 [R1+0x7760], R20 ;  /* 0x0077601401007387 */ /* 0x000fe80000100a00 */
[----:B------:R-:W2:Y:S04]  /*1beb00*/  LDL.LU R0, [R1+0x7770] ;  /* 0x0077700001007983 */ /* 0x000ea80000300800 */
[----:B------:R-:W-:Y:S01]  /*1beb10*/  STL [R1+0xe94], R9 ;  /* 0x000e940901007387 */ /* 0x000fe20000100800 */
[----:B---3--:R-:W-:-:S02]  /*1beb20*/  IMAD.X R7, R13, 0x1, R18, P2 ;  /* 0x000000010d077824 */ /* 0x008fc400010e0612 */
[----:B------:R-:W-:-:S03]  /*1beb30*/  IMAD.X R13, R13, 0x1, R19, P3 ;  /* 0x000000010d0d7824 */ /* 0x000fc600018e0613 */
[----:B------:R1:W-:Y:S04]  /*1beb40*/  STL.64 [R1+0xe98], R6 ;  /* 0x000e980601007387 */ /* 0x0003e80000100a00 */
[----:B-1----:R-:W3:Y:S04]  /*1beb50*/  LDL.LU.64 R6, [R1+0x7768] ;  /* 0x0077680001067983 */ /* 0x002ee80000300a00 */
[----:B------:R-:W-:Y:S04]  /*1beb60*/  STL.64 [R1+0x7740], R18 ;  /* 0x0077401201007387 */ /* 0x000fe80000100a00 */
[----:B------:R1:W-:Y:S04]  /*1beb70*/  STL.64 [R1+0xeb0], R12 ;  /* 0x000eb00c01007387 */ /* 0x0003e80000100a00 */
[----:B------:R4:W-:Y:S01]  /*1beb80*/  STL [R1+0x7738], R25 ;  /* 0x0077381901007387 */ /* 0x0009e20000100800 */
[----:B-1----:R-:W-:-:S03]  /*1beb90*/  IADD3 R12, P3, PT, R10, R25, RZ ;  /* 0x000000190a0c7210 */ /* 0x002fc60007f7e0ff */
[----:B----4-:R-:W4:Y:S01]  /*1beba0*/  LDL.LU R25, [R1+0x290] ;  /* 0x0002900001197983 */ /* 0x010f220000300800 */
[C---:B------:R-:W-:Y:S02]  /*1bebb0*/  IADD3 R8, P4, PT, R10.reuse, R23, RZ ;  /* 0x000000170a087210 */ /* 0x040fe40007f9e0ff */
[----:B------:R-:W-:-:S03]  /*1bebc0*/  IADD3 R20, P2, PT, R10, R16, RZ ;  /* 0x000000100a147210 */ /* 0x000fc60007f5e0ff */
[C---:B----4-:R-:W-:Y:S02]  /*1bebd0*/  IMAD.X R9, R25.reuse, 0x1, R22, P4 ;  /* 0x0000000119097824 */ /* 0x050fe400020e0616 */
[C---:B------:R-:W-:Y:S02]  /*1bebe0*/  IMAD.X R21, R25.reuse, 0x1, R14, P2 ;  /* 0x0000000119157824 */ /* 0x040fe400010e060e */
[----:B------:R-:W-:Y:S01]  /*1bebf0*/  IMAD.X R13, R25, 0x1, R24, P3 ;  /* 0x00000001190d7824 */ /* 0x000fe200018e0618 */
[----:B------:R1:W-:Y:S01]  /*1bec00*/  STL.64 [R1+0xe58], R8 ;  /* 0x000e580801007387 */ /* 0x0003e20000100a00 */
[----:B------:R-:W-:-:S03]  /*1bec10*/  IADD3 R18, P2, PT, R10, R29, RZ ;  /* 0x0000001d0a127210 */ /* 0x000fc60007f5e0ff */
[----:B------:R4:W-:Y:S01]  /*1bec20*/  STL.64 [R1+0xe70], R20 ;  /* 0x000e701401007387 */ /* 0x0009e20000100a00 */
[C---:B-1----:R-:W-:Y:S02]  /*1bec30*/  IADD3 R8, P4, PT, R10.reuse, R17, RZ ;  /* 0x000000110a087210 */ /* 0x042fe40007f9e0ff */
[----:B------:R-:W-:Y:S01]  /*1bec40*/  IADD3 R10, P3, PT, R10, R27, RZ ;  /* 0x0000001b0a0a7210 */ /* 0x000fe20007f7e0ff */
[----:B----4-:R-:W4:Y:S04]  /*1bec50*/  LDL.LU.64 R20, [R1+0x7760] ;  /* 0x0077600001147983 */ /* 0x010f280000300a00 */
[----:B------:R1:W-:Y:S01]  /*1bec60*/  STL.64 [R1+0xe78], R12 ;  /* 0x000e780c01007387 */ /* 0x0003e20000100a00 */
[----:B------:R-:W-:-:S03]  /*1bec70*/  IMAD.X R9, R25, 0x1, R15, P4 ;  /* 0x0000000119097824 */ /* 0x000fc600020e060f */
[----:B-1----:R-:W2:Y:S04]  /*1bec80*/  LDL.LU.64 R12, [R1+0x7758] ;  /* 0x00775800010c7983 */ /* 0x002ea80000300a00 */
[----:B------:R1:W-:Y:S04]  /*1bec90*/  STL [R1+0xe40], R10 ;  /* 0x000e400a01007387 */ /* 0x0003e80000100800 */
[----:B-1----:R-:W2:Y:S04]  /*1beca0*/  LDL.LU.64 R10, [R1+0x7750] ;  /* 0x00775000010a7983 */ /* 0x002ea80000300a00 */
[----:B------:R1:W-:Y:S04]  /*1becb0*/  STL.64 [R1+0xe80], R8 ;  /* 0x000e800801007387 */ /* 0x0003e80000100a00 */
[----:B-1----:R-:W2:Y:S04]  /*1becc0*/  LDL.LU.64 R8, [R1+0x7748] ;  /* 0x0077480001087983 */ /* 0x002ea80000300a00 */
[----:B------:R1:W-:Y:S04]  /*1becd0*/  STL.64 [R1+0x7730], R14 ;  /* 0x0077300e01007387 */ /* 0x0003e80000100a00 */
[----:B-1----:R0:W3:Y:S01]  /*1bece0*/  LDL.64 R14, [R1+0xe40] ;  /* 0x000e4000010e7983 */ /* 0x0020e20000100a00 */
[----:B------:R-:W-:-:S03]  /*1becf0*/  IMAD.X R19, R25, 0x1, R28, P2 ;  /* 0x0000000119137824 */ /* 0x000fc600010e061c */
[----:B--2---:R-:W-:Y:S04]  /*1bed00*/  STL.64 [R1+0x7728], R8 ;  /* 0x0077280801007387 */ /* 0x004fe80000100a00 */
[----:B------:R1:W-:Y:S04]  /*1bed10*/  STL.64 [R1+0xe88], R18 ;  /* 0x000e881201007387 */ /* 0x0003e80000100a00 */
[----:B-1----:R-:W2:Y:S01]  /*1bed20*/  LDL.LU.64 R18, [R1+0x7740] ;  /* 0x0077400001127983 */ /* 0x002ea20000300a00 */
[----:B---3--:R-:W-:Y:S02]  /*1bed30*/  IMAD.MOV.U32 R15, RZ, RZ, R11 ;  /* 0x000000ffff0f7224 */ /* 0x008fe400078e000b */
[----:B------:R-:W-:Y:S01]  /*1bed40*/  IMAD.MOV.U32 R11, RZ, RZ, R12 ;  /* 0x000000ffff0b7224 */ /* 0x000fe200078e000c */
[C---:B----4-:R-:W-:Y:S01]  /*1bed50*/  IADD3 R12, P2, PT, R13.reuse, R21, RZ ;  /* 0x000000150d0c7210 */ /* 0x050fe20007f5e0ff */
[----:B------:R1:W-:Y:S04]  /*1bed60*/  STL [R1+0x7714], R21 ;  /* 0x0077141501007387 */ /* 0x0003e80000100800 */
[----:B-1----:R-:W3:Y:S01]  /*1bed70*/  LDL.LU R21, [R1+0x250] ;  /* 0x0002500001157983 */ /* 0x002ee20000300800 */
[----:B------:R-:W-:Y:S01]  /*1bed80*/  IADD3 R8, P4, PT, R13, R20, RZ ;  /* 0x000000140d087210 */ /* 0x000fe20007f9e0ff */
[----:B------:R-:W-:-:S02]  /*1bed90*/  IMAD.MOV.U32 R13, RZ, RZ, R15 ;  /* 0x000000ffff0d7224 */ /* 0x000fc400078e000f */
[----:B------:R-:W-:Y:S02]  /*1beda0*/  IMAD.X R15, R25, 0x1, R26, P3 ;  /* 0x00000001190f7824 */ /* 0x000fe400018e061a */
[----:B------:R-:W4:Y:S04]  /*1bedb0*/  LDL.LU R25, [R1+0x7738] ;  /* 0x0077380001197983 */ /* 0x000f280000300800 */
[----:B------:R-:W-:Y:S01]  /*1bedc0*/  STL [R1+0xe44], R15 ;  /* 0x000e440f01007387 */ /* 0x000fe20000100800 */
[----:B--2---:R-:W-:-:S05]  /*1bedd0*/  IMAD.X R9, R0, 0x1, R18, P4 ;  /* 0x0000000100097824 */ /* 0x004fca00020e0612 */
[----:B------:R1:W-:Y:S04]  /*1bede0*/  STL.64 [R1+0xe48], R8 ;  /* 0x000e480801007387 */ /* 0x0003e80000100a00 */
[----:B------:R-:W-:Y:S01]  /*1bedf0*/  STL.64 [R1+0x7718], R18 ;  /* 0x0077181201007387 */ /* 0x000fe20000100a00 */
[----:B---3--:R-:W-:Y:S01]  /*1bee00*/  IADD3 R14, P3, PT, R21, R23, RZ ;  /* 0x00000017150e7210 */ /* 0x008fe20007f7e0ff */
[----:B-1----:R-:W-:Y:S02]  /*1bee10*/  IMAD.MOV.U32 R9, RZ, RZ, R13 ;  /* 0x000000ffff097224 */ /* 0x002fe400078e000d */
[C---:B------:R-:W-:Y:S02]  /*1bee20*/  IMAD.X R13, R0.reuse, 0x1, R19, P2 ;  /* 0x00000001000d7824 */ /* 0x040fe400010e0613 */
[----:B------:R-:W-:-:S03]  /*1bee30*/  IMAD.X R15, R0, 0x1, R22, P3 ;  /* 0x00000001000f7824 */ /* 0x000fc600018e0616 */
[----:B------:R1:W-:Y:S04]  /*1bee40*/  STL.64 [R1+0xe50], R12 ;  /* 0x000e500c01007387 */ /* 0x0003e80000100a00 */
[----:B-1----:R-:W2:Y:S04]  /*1bee50*/  LDL.LU R13, [R1+0x7358] ;  /* 0x00735800010d7983 */ /* 0x002ea80000300800 */
[----:B------:R1:W-:Y:S04]  /*1bee60*/  STL.64 [R1+0xe18], R14 ;  /* 0x000e180e01007387 */ /* 0x0003e80000100a00 */
[----:B-1----:R-:W3:Y:S01]  /*1bee70*/  LDL.LU.64 R14, [R1+0x7730] ;  /* 0x00773000010e7983 */ /* 0x002ee20000300a00 */
[----:B------:R-:W-:-:S02]  /*1bee80*/  IADD3 R8, P4, PT, R21, R16, RZ ;  /* 0x0000001015087210 */ /* 0x000fc40007f9e0ff */
[C---:B----4-:R-:W-:Y:S01]  /*1bee90*/  IADD3 R12, P2, PT, R21.reuse, R25, RZ ;  /* 0x00000019150c7210 */ /* 0x050fe20007f5e0ff */
[----:B------:R-:W4:Y:S01]  /*1beea0*/  LDL.LU R19, [R1+0x28c] ;  /* 0x00028c0001137983 */ /* 0x000f220000300800 */
[----:B------:R-:W-:-:S03]  /*1beeb0*/  IADD3 R18, P3, PT, R21, R17, RZ ;  /* 0x0000001115127210 */ /* 0x000fc60007f7e0ff */
[----:B------:R1:W-:Y:S02]  /*1beec0*/  STL.64 [R1+0x7708], R16 ;  /* 0x0077081001007387 */ /* 0x0003e40000100a00 */
[----:B-1----:R-:W-:Y:S02]  /*1beed0*/  IMAD.MOV.U32 R17, RZ, RZ, R9 ;  /* 0x000000ffff117224 */ /* 0x002fe400078e0009 */
[----:B------:R-:W4:Y:S01]  /*1beee0*/  LDL.LU R16, [R1+0x25c] ;  /* 0x00025c0001107983 */ /* 0x000f220000300800 */
[----:B--2---:R-:W-:Y:S01]  /*1beef0*/  ISETP.GE.AND P0, PT, R13, UR8, PT ;  /* 0x000000080d007c0c */ /* 0x004fe2000bf06270 */
[C---:B------:R-:W-:Y:S01]  /*1bef00*/  IMAD.X R13, R0.reuse, 0x1, R24, P2 ;  /* 0x00000001000d7824 */ /* 0x040fe200010e0618 */
[----:B------:R-:W1:Y:S01]  /*1bef10*/  LDCU.64 UR8, c[0x0][0x398] ;  /* 0x00007300ff0877ac */ /* 0x000e620008000a00 */
[----:B---3--:R-:W-:-:S05]  /*1bef20*/  IMAD.X R9, R0, 0x1, R14, P4 ;  /* 0x0000000100097824 */ /* 0x008fca00020e060e */
[----:B------:R2:W-:Y:S04]  /*1bef30*/  STL.64 [R1+0xe20], R8 ;  /* 0x000e200801007387 */ /* 0x0005e80000100a00 */
[----:B--2---:R-:W2:Y:S04]  /*1bef40*/  LDL.LU.64 R8, [R1+0x7728] ;  /* 0x0077280001087983 */ /* 0x004ea80000300a00 */
[----:B------:R3:W-:Y:S04]  /*1bef50*/  STL.64 [R1+0xe28], R12 ;  /* 0x000e280c01007387 */ /* 0x0007e80000100a00 */
[----:B---3--:R-:W3:Y:S04]  /*1bef60*/  LDL.LU.64 R12, [R1+0x7720] ;  /* 0x00772000010c7983 */ /* 0x008ee80000300a00 */
[----:B------:R0:W-:Y:S02]  /*1bef70*/  STL.64 [R1+0x7700], R24 ;  /* 0x0077001801007387 */ /* 0x0001e40000100a00 */
[----:B0-----:R-:W-:-:S02]  /*1bef80*/  IADD3 R24, P2, PT, R21, R29, RZ ;  /* 0x0000001d15187210 */ /* 0x001fc40007f5e0ff */
[----:B--2---:R4:W-:Y:S01]  /*1bef90*/  STL.64 [R1+0x76f8], R8 ;  /* 0x0076f80801007387 */ /* 0x0049e20000100a00 */
[----:B---3--:R-:W-:-:S04]  /*1befa0*/  LOP3.LUT R13, R13, 0xffffff7f, RZ, 0xc0, !PT ;  /* 0xffffff7f0d0d7812 */ /* 0x008fc800078ec0ff */
[----:B------:R-:W-:-:S05]  /*1befb0*/  @P0 LOP3.LUT R13, R13, 0x80, RZ, 0xfc, !PT ;  /* 0x000000800d0d0812 */ /* 0x000fca00078efcff */
[----:B------:R0:W-:Y:S01]  /*1befc0*/  STL.64 [R1+0x74e8], R12 ;  /* 0x0074e80c01007387 */ /* 0x0001e20000100a00 */
[----:B----4-:R-:W-:Y:S02]  /*1befd0*/  IMAD.MOV.U32 R8, RZ, RZ, R16 ;  /* 0x000000ffff087224 */ /* 0x010fe400078e0010 */
[----:B0-----:R-:W-:Y:S02]  /*1befe0*/  IMAD.MOV.U32 R13, RZ, RZ, R19 ;  /* 0x000000ffff0d7224 */ /* 0x001fe400078e0013 */
[----:B------:R-:W-:Y:S01]  /*1beff0*/  IMAD.X R19, R0, 0x1, R15, P3 ;  /* 0x0000000100137824 */ /* 0x000fe200018e060f */
[----:B------:R-:W2:Y:S01]  /*1bf000*/  LDL.LU R12, [R1+0x254] ;  /* 0x00025400010c7983 */ /* 0x000ea20000300800 */
[----:B------:R-:W-:-:S03]  /*1bf010*/  IADD3 R16, P3, PT, R21, R27, RZ ;  /* 0x0000001b15107210 */ /* 0x000fc60007f7e0ff */
[----:B------:R0:W-:Y:S04]  /*1bf020*/  STL.64 [R1+0xe30], R18 ;  /* 0x000e301201007387 */ /* 0x0001e80000100a00 */
[----:B0-----:R-:W3:Y:S04]  /*1bf030*/  LDL.LU.64 R18, [R1+0x7718] ;  /* 0x0077180001127983 */ /* 0x001ee80000300a00 */
[----:B------:R-:W4:Y:S01]  /*1bf040*/  LDL.LU R21, [R1+0x7714] ;  /* 0x0077140001157983 */ /* 0x000f220000300800 */
[----:B------:R-:W-:Y:S02]  /*1bf050*/  IMAD.X R25, R0, 0x1, R28, P2 ;  /* 0x0000000100197824 */ /* 0x000fe400010e061c */
[----:B------:R-:W-:-:S02]  /*1bf060*/  IMAD.MOV.U32 R9, RZ, RZ, R17 ;  /* 0x000000ffff097224 */ /* 0x000fc400078e0011 */
[----:B------:R-:W-:Y:S01]  /*1bf070*/  IMAD.MOV.U32 R17, RZ, RZ, R3 ;  /* 0x000000ffff117224 */ /* 0x000fe200078e0003 */
[----:B------:R0:W-:Y:S03]  /*1bf080*/  STL.64 [R1+0xe38], R24 ;  /* 0x000e381801007387 */ /* 0x0001e60000100a00 */
[----:B0-----:R-:W-:Y:S02]  /*1bf090*/  IMAD.MOV.U32 R25, RZ, RZ, R17 ;  /* 0x000000ffff197224 */ /* 0x001fe400078e0011 */
[----:B------:R-:W-:Y:S02]  /*1bf0a0*/  IMAD.X R17, R0, 0x1, R26, P3 ;  /* 0x0000000100117824 */ /* 0x000fe400018e061a */
[----:B------:R-:W3:Y:S04]  /*1bf0b0*/  LDL.LU R0, [R1+0x7710] ;  /* 0x0077100001007983 */ /* 0x000ee80000300800 */
[----:B------:R4:W-:Y:S01]  /*1bf0c0*/  STL.64 [R1+0xe08], R16 ;  /* 0x000e081001007387 */ /* 0x0009e20000100a00 */
[----:B--2---:R-:W-:-:S02]  /*1bf0d0*/  SHF.R.S32.HI R3, RZ, 0x1f, R12 ;  /* 0x0000001fff037819 */ /* 0x004fc4000001140c */
[C---:B------:R-:W-:Y:S02]  /*1bf0e0*/  IADD3 R24, P2, PT, R12.reuse, R20, RZ ;  /* 0x000000140c187210 */ /* 0x040fe40007f5e0ff */
[----:B----4-:R-:W-:Y:S01]  /*1bf0f0*/  IADD3 R16, P3, PT, R12, R21, RZ ;  /* 0x000000150c107210 */ /* 0x010fe20007f7e0ff */
[----:B------:R0:W-:Y:S04]  /*1bf100*/  STL.64 [R1+0x76f0], R20 ;  /* 0x0076f01401007387 */ /* 0x0001e80000100a00 */
[C---:B---3--:R-:W-:Y:S02]  /*1bf110*/  IMAD.X R17, R3.reuse, 0x1, R19, P3 ;  /* 0x0000000103117824 */ /* 0x048fe400018e0613 */
[----:B0-----:R-:W-:Y:S02]  /*1bf120*/  IMAD.MOV.U32 R20, RZ, RZ, R25 ;  /* 0x000000ffff147224 */ /* 0x001fe400078e0019 */
[----:B------:R-:W-:-:S05]  /*1bf130*/  IMAD.X R25, R3, 0x1, R18, P2 ;  /* 0x0000000103197824 */ /* 0x000fca00010e0612 */
[----:B------:R-:W-:Y:S04]  /*1bf140*/  STL.64 [R1+0xe10], R24 ;  /* 0x000e101801007387 */ /* 0x000fe80000100a00 */
[----:B------:R0:W-:Y:S04]  /*1bf150*/  STL.64 [R1+0xdd8], R16 ;  /* 0x000dd81001007387 */ /* 0x0001e80000100a00 */
[----:B0-----:R-:W2:Y:S01]  /*1bf160*/  LDL.LU.64 R16, [R1+0x7708] ;  /* 0x0077080001107983 */ /* 0x001ea20000300a00 */
[----:B------:R-:W-:Y:S01]  /*1bf170*/  IADD3 R24, P2, PT, R12, R23, RZ ;  /* 0x000000170c187210 */ /* 0x000fe20007f5e0ff */
[----:B------:R-:W-:-:S04]  /*1bf180*/  IMAD.MOV.U32 R21, RZ, RZ, R8 ;  /* 0x000000ffff157224 */ /* 0x000fc800078e0008 */
[----:B------:R-:W-:Y:S01]  /*1bf190*/  IMAD.X R25, R3, 0x1, R22, P2 ;  /* 0x0000000103197824 */ /* 0x000fe200010e0616 */
[----:B------:R0:W-:Y:S04]  /*1bf1a0*/  STL.64 [R1+0x76e8], R18 ;  /* 0x0076e81201007387 */ /* 0x0001e80000100a00 */
[----:B------:R3:W-:Y:S01]  /*1bf1b0*/  STL.64 [R1+0xde0], R24 ;  /* 0x000de01801007387 */ /* 0x0007e20000100a00 */
[----:B0-----:R-:W-:-:S03]  /*1bf1c0*/  IMAD.MOV.U32 R19, RZ, RZ, R9 ;  /* 0x000000ffff137224 */ /* 0x001fc600078e0009 */
[----:B---3--:R-:W3:Y:S04]  /*1bf1d0*/  LDL.LU.64 R24, [R1+0x7700] ;  /* 0x0077000001187983 */ /* 0x008ee80000300a00 */
[----:B------:R-:W-:Y:S01]  /*1bf1e0*/  STL.64 [R1+0x76e0], R22 ;  /* 0x0076e01601007387 */ /* 0x000fe20000100a00 */
[----:B--2---:R-:W-:-:S05]  /*1bf1f0*/  IADD3 R8, P3, PT, R12, R16, RZ ;  /* 0x000000100c087210 */ /* 0x004fca0007f7e0ff */
[----:B------:R-:W-:-:S05]  /*1bf200*/  IMAD.X R9, R3, 0x1, R14, P3 ;  /* 0x0000000103097824 */ /* 0x000fca00018e060e */
[----:B------:R0:W-:Y:S04]  /*1bf210*/  STL.64 [R1+0xde8], R8 ;  /* 0x000de80801007387 */ /* 0x0001e80000100a00 */
[----:B0-----:R-:W2:Y:S01]  /*1bf220*/  LDL.LU.64 R8, [R1+0x76f8] ;  /* 0x0076f80001087983 */ /* 0x001ea20000300a00 */
[----:B------:R-:W-:Y:S01]  /*1bf230*/  IMAD.MOV.U32 R22, RZ, RZ, R20 ;  /* 0x000000ffff167224 */ /* 0x000fe200078e0014 */
[C---:B---3--:R-:W-:Y:S01]  /*1bf240*/  IADD3 R20, P2, PT, R12.reuse, R25, RZ ;  /* 0x000000190c147210 */ /* 0x048fe20007f5e0ff */
[----:B------:R-:W-:Y:S01]  /*1bf250*/  IMAD.MOV.U32 R23, RZ, RZ, R21 ;  /* 0x000000ffff177224 */ /* 0x000fe200078e0015 */
[----:B------:R-:W-:-:S03]  /*1bf260*/  IADD3 R18, P3, PT, R12, R17, RZ ;  /* 0x000000110c127210 */ /* 0x000fc60007f7e0ff */
[C---:B------:R-:W-:Y:S01]  /*1bf270*/  IMAD.X R21, R3.reuse, 0x1, R24, P2 ;  /* 0x0000000103157824 */ /* 0x040fe200010e0618 */
[----:B--2---:R0:W-:Y:S02]  /*1bf280*/  STL.64 [R1+0x76d8], R8 ;  /* 0x0076d80801007387 */ /* 0x0041e40000100a00 */
[----:B0-----:R-:W-:Y:S02]  /*1bf290*/  IMAD.MOV.U32 R8, RZ, RZ, R19 ;  /* 0x000000ffff087224 */ /* 0x001fe400078e0013 */
[----:B------:R-:W2:Y:S04]  /*1bf2a0*/  LDL R9, [R1+0x258] ;  /* 0x0002580001097983 */ /* 0x000ea80000100800 */
[----:B------:R0:W-:Y:S01]  /*1bf2b0*/  STL.64 [R1+0xdf0], R20 ;  /* 0x000df01401007387 */ /* 0x0001e20000100a00 */
[----:B------:R-:W-:-:S05]  /*1bf2c0*/  IMAD.X R19, R3, 0x1, R15, P3 ;  /* 0x0000000103137824 */ /* 0x000fca00018e060f */
[----:B------:R3:W-:Y:S01]  /*1bf2d0*/  STL.64 [R1+0xdf8], R18 ;  /* 0x000df81201007387 */ /* 0x0007e20000100a00 */
[----:B0-----:R-:W-:-:S05]  /*1bf2e0*/  IADD3 R20, P2, PT, R12, R29, RZ ;  /* 0x0000001d0c147210 */ /* 0x001fca0007f5e0ff */
[----:B------:R-:W-:Y:S01]  /*1bf2f0*/  IMAD.X R21, R3, 0x1, R28, P2 ;  /* 0x0000000103157824 */ /* 0x000fe200010e061c */
[----:B---3--:R-:W-:-:S04]  /*1bf300*/  IADD3 R18, P3, PT, R12, R27, RZ ;  /* 0x0000001b0c127210 */ /* 0x008fc80007f7e0ff */
[----:B------:R0:W-:Y:S01]  /*1bf310*/  STL.64 [R1+0xe00], R20 ;  /* 0x000e001401007387 */ /* 0x0001e20000100a00 */
[----:B------:R-:W-:-:S03]  /*1bf320*/  IMAD.X R19, R3, 0x1, R26, P3 ;  /* 0x0000000103137824 */ /* 0x000fc600018e061a */
[----:B0-----:R-:W3:Y:S04]  /*1bf330*/  LDL.LU.64 R20, [R1+0x76f0] ;  /* 0x0076f00001147983 */ /* 0x001ee80000300a00 */
[----:B------:R-:W-:Y:S04]  /*1bf340*/  STL.64 [R1+0x76d0], R28 ;  /* 0x0076d01c01007387 */ /* 0x000fe80000100a00 */
[----:B------:R0:W-:Y:S04]  /*1bf350*/  STL.64 [R1+0xdc8], R18 ;  /* 0x000dc81201007387 */ /* 0x0001e80000100a00 */
[----:B0-----:R-:W4:Y:S01]  /*1bf360*/  LDL.LU.64 R18, [R1+0x76e8] ;  /* 0x0076e80001127983 */ /* 0x001f220000300a00 */
[----:B------:R-:W-:-:S02]  /*1bf370*/  IMAD.MOV.U32 R12, RZ, RZ, R4 ;  /* 0x000000ffff0c7224 */ /* 0x000fc400078e0004 */
[----:B------:R-:W-:Y:S02]  /*1bf380*/  IMAD.MOV.U32 R4, RZ, RZ, R2 ;  /* 0x000000ffff047224 */ /* 0x000fe400078e0002 */
[----:B------:R-:W-:Y:S02]  /*1bf390*/  IMAD.MOV.U32 R28, RZ, RZ, R22 ;  /* 0x000000ffff1c7224 */ /* 0x000fe400078e0016 */
[----:B------:R-:W-:Y:S01]  /*1bf3a0*/  IMAD.MOV.U32 R29, RZ, RZ, R23 ;  /* 0x000000ffff1d7224 */ /* 0x000fe200078e0017 */
[----:B------:R0:W-:Y:S02]  /*1bf3b0*/  STL.64 [R1+0x76c8], R26 ;  /* 0x0076c81a01007387 */ /* 0x0001e40000100a00 */
[----:B0-----:R-:W-:Y:S01]  /*1bf3c0*/  IMAD.MOV.U32 R27, RZ, RZ, R8 ;  /* 0x000000ffff1b7224 */ /* 0x001fe200078e0008 */
[----:B--2---:R-:W-:Y:S02]  /*1bf3d0*/  SHF.R.S32.HI R2, RZ, 0x1f, R9 ;  /* 0x0000001fff027819 */ /* 0x004fe40000011409 */
[----:B---3--:R-:W-:-:S02]  /*1bf3e0*/  IADD3 R22, P2, PT, R9, R20, RZ ;  /* 0x0000001409167210 */ /* 0x008fc40007f5e0ff */
[----:B------:R-:W-:Y:S01]  /*1bf3f0*/  IADD3 R8, P3, PT, R9, R21, RZ ;  /* 0x0000001509087210 */ /* 0x000fe20007f7e0ff */
[----:B------:R0:W-:Y:S02]  /*1bf400*/  STL.64 [R1+0x76b8], R20 ;  /* 0x0076b81401007387 */ /* 0x0001e40000100a00 */
[----:B----4-:R-:W-:Y:S02]  /*1bf410*/  IMAD.X R23, R2, 0x1, R18, P2 ;  /* 0x0000000102177824 */ /* 0x010fe400010e0612 */
[----:B0-----:R-:W2:Y:S04]  /*1bf420*/  LDL.LU R21, [R1+0x258] ;  /* 0x0002580001157983 */ /* 0x001ea80000300800 */
[----:B------:R0:W-:Y:S04]  /*1bf430*/  STL.64 [R1+0xdd0], R22 ;  /* 0x000dd01601007387 */ /* 0x0001e80000100a00 */
[----:B0-----:R-:W3:Y:S01]  /*1bf440*/  LDL.LU.64 R22, [R1+0x76e0] ;  /* 0x0076e00001167983 */ /* 0x001ee20000300a00 */
[----:B------:R-:W-:-:S02]  /*1bf450*/  IMAD.MOV.U32 R20, RZ, RZ, R28 ;  /* 0x000000ffff147224 */ /* 0x000fc400078e001c */
[----:B------:R-:W-:Y:S02]  /*1bf460*/  IMAD.X R9, R2, 0x1, R19, P3 ;  /* 0x0000000102097824 */ /* 0x000fe400018e0613 */
[----:B------:R-:W-:-:S03]  /*1bf470*/  IMAD.MOV.U32 R3, RZ, RZ, R29 ;  /* 0x000000ffff037224 */ /* 0x000fc600078e001d */
[----:B------:R0:W-:Y:S04]  /*1bf480*/  STL.64 [R1+0xd98], R8 ;  /* 0x000d980801007387 */ /* 0x0001e80000100a00 */
[----:B0-----:R-:W4:Y:S04]  /*1bf490*/  LDL.LU.64 R8, [R1+0x76d8] ;  /* 0x0076d80001087983 */ /* 0x001f280000300a00 */
[----:B------:R0:W-:Y:S02]  /*1bf4a0*/  STL.64 [R1+0x76c0], R18 ;  /* 0x0076c01201007387 */ /* 0x0001e40000100a00 */
[----:B0-----:R-:W-:Y:S01]  /*1bf4b0*/  IMAD.MOV.U32 R19, RZ, RZ, R27 ;  /* 0x000000ffff137224 */ /* 0x001fe200078e001b */
[----:B--2---:R-:W-:-:S02]  /*1bf4c0*/  IADD3 R26, P3, PT, R21, R16, RZ ;  /* 0x00000010151a7210 */ /* 0x004fc40007f7e0ff */
[----:B---3--:R-:W-:-:S05]  /*1bf4d0*/  IADD3 R28, P2, PT, R21, R23, RZ ;  /* 0x00000017151c7210 */ /* 0x008fca0007f5e0ff */
[----:B------:R-:W-:-:S05]  /*1bf4e0*/  IMAD.X R29, R2, 0x1, R22, P2 ;  /* 0x00000001021d7824 */ /* 0x000fca00010e0616 */
[----:B------:R0:W-:Y:S01]  /*1bf4f0*/  STL.64 [R1+0xda0], R28 ;  /* 0x000da01c01007387 */ /* 0x0001e20000100a00 */
[----:B------:R-:W-:Y:S01]  /*1bf500*/  IMAD.X R27, R2, 0x1, R14, P3 ;  /* 0x00000001021b7824 */ /* 0x000fe200018e060e */
[----:B0-----:R-:W-:-:S04]  /*1bf510*/  IADD3 R28, P2, PT, R21, R25, RZ ;  /* 0x00000019151c7210 */ /* 0x001fc80007f5e0ff */
[----:B------:R0:W-:Y:S01]  /*1bf520*/  STL.64 [R1+0xda8], R26 ;  /* 0x000da81a01007387 */ /* 0x0001e20000100a00 */
[----:B------:R-:W-:-:S05]  /*1bf530*/  IMAD.X R29, R2, 0x1, R24, P2 ;  /* 0x00000001021d7824 */ /* 0x000fca00010e0618 */
[----:B------:R2:W-:Y:S01]  /*1bf540*/  STL.64 [R1+0xdb0], R28 ;  /* 0x000db01c01007387 */ /* 0x0005e20000100a00 */
[----:B0-----:R-:W-:-:S05]  /*1bf550*/  IADD3 R26, P3, PT, R21, R17, RZ ;  /* 0x00000011151a7210 */ /* 0x001fca0007f7e0ff */
[----:B------:R-:W-:Y:S01]  /*1bf560*/  IMAD.X R27, R2, 0x1, R15, P3 ;  /* 0x00000001021b7824 */ /* 0x000fe200018e060f */
[----:B--2---:R-:W2:Y:S04]  /*1bf570*/  LDL.LU.64 R28, [R1+0x76d0] ;  /* 0x0076d000011c7983 */ /* 0x004ea80000300a00 */
[----:B------:R-:W-:Y:S04]  /*1bf580*/  STL.64 [R1+0x76b0], R24 ;  /* 0x0076b01801007387 */ /* 0x000fe80000100a00 */
[----:B------:R0:W-:Y:S04]  /*1bf590*/  STL.64 [R1+0xdb8], R26 ;  /* 0x000db81a01007387 */ /* 0x0001e80000100a00 */
[----:B0-----:R-:W3:Y:S01]  /*1bf5a0*/  LDL.LU.64 R26, [R1+0x76c8] ;  /* 0x0076c800011a7983 */ /* 0x001ee20000300a00 */
[----:B------:R-:W-:-:S02]  /*1bf5b0*/  IMAD.MOV.U32 R24, RZ, RZ, R19 ;  /* 0x000000ffff187224 */ /* 0x000fc400078e0013 */
[----:B------:R-:W-:Y:S01]  /*1bf5c0*/  IMAD.MOV.U32 R25, RZ, RZ, R20 ;  /* 0x000000ffff197224 */ /* 0x000fe200078e0014 */
[----:B--2---:R-:W-:-:S05]  /*1bf5d0*/  IADD3 R18, P2, PT, R21, R29, RZ ;  /* 0x0000001d15127210 */ /* 0x004fca0007f5e0ff */
[----:B------:R-:W-:-:S05]  /*1bf5e0*/  IMAD.X R19, R2, 0x1, R28, P2 ;  /* 0x0000000102137824 */ /* 0x000fca00010e061c */
[----:B------:R0:W-:Y:S01]  /*1bf5f0*/  STL.64 [R1+0xdc0], R18 ;  /* 0x000dc01201007387 */ /* 0x0001e20000100a00 */
[----:B---3--:R-:W-:-:S03]  /*1bf600*/  IADD3 R20, P3, PT, R21, R27, RZ ;  /* 0x0000001b15147210 */ /* 0x008fc60007f7e0ff */
[----:B0-----:R-:W2:Y:S04]  /*1bf610*/  LDL.LU.64 R18, [R1+0x76c0] ;  /* 0x0076c00001127983 */ /* 0x001ea80000300a00 */
[----:B------:R0:W-:Y:S01]  /*1bf620*/  STL.64 [R1+0x76a8], R28 ;  /* 0x0076a81c01007387 */ /* 0x0001e20000100a00 */
[----:B------:R-:W-:-:S03]  /*1bf630*/  IMAD.X R21, R2, 0x1, R26, P3 ;  /* 0x0000000102157824 */ /* 0x000fc600018e061a */
[----:B0-----:R-:W3:Y:S01]  /*1bf640*/  LDL R29, [R1+0x4d8] ;  /* 0x0004d800011d7983 */ /* 0x001ee20000100800 */
[----:B------:R-:W-:-:S03]  /*1bf650*/  IADD3 R28, P2, PT, R0, R17, RZ ;  /* 0x00000011001c7210 */ /* 0x000fc60007f5e0ff */
[----:B------:R0:W-:Y:S04]  /*1bf660*/  STL [R1+0x7690], R0 ;  /* 0x0076900001007387 */ /* 0x0001e80000100800 */
[----:B0-----:R-:W2:Y:S04]  /*1bf670*/  LDL R0, [R1+0x260] ;  /* 0x0002600001007983 */ /* 0x001ea80000100800 */
[----:B------:R0:W-:Y:S04]  /*1bf680*/  STL.64 [R1+0xd90], R20 ;  /* 0x000d901401007387 */ /* 0x0001e80000100a00 */
[----:B0-----:R-:W2:Y:S01]  /*1bf690*/  LDL.LU.64 R20, [R1+0x76b8] ;  /* 0x0076b80001147983 */ /* 0x001ea20000300a00 */
[----:B------:R-:W-:-:S05]  /*1bf6a0*/  IMAD.MOV.U32 R2, RZ, RZ, R3 ;  /* 0x000000ffff027224 */ /* 0x000fca00078e0003 */
[----:B------:R-:W-:Y:S01]  /*1bf6b0*/  SHF.R.S32.HI R3, RZ, 0x1f, R2 ;  /* 0x0000001fff037819 */ /* 0x000fe20000011402 */
[----:B---3--:R-:W-:-:S05]  /*1bf6c0*/  IMAD.X R29, R29, 0x1, R15, P2 ;  /* 0x000000011d1d7824 */ /* 0x008fca00010e060f */
[----:B------:R-:W-:Y:S04]  /*1bf6d0*/  STL.64 [R1+0x49e0], R28 ;  /* 0x0049e01c01007387 */ /* 0x000fe80000100a00 */
[----:B----4-:R0:W-:Y:S02]  /*1bf6e0*/  STL.64 [R1+0x76a0], R8 ;  /* 0x0076a00801007387 */ /* 0x0101e40000100a00 */
[----:B0-----:R-:W-:Y:S02]  /*1bf6f0*/  IMAD.MOV.U32 R8, RZ, RZ, R24 ;  /* 0x000000ffff087224 */ /* 0x001fe400078e0018 */
[----:B------:R-:W-:Y:S01]  /*1bf700*/  IMAD.MOV.U32 R9, RZ, RZ, R25 ;  /* 0x000000ffff097224 */ /* 0x000fe200078e0019 */
[----:B--2---:R-:W-:-:S05]  /*1bf710*/  IADD3 R24, P2, PT, R2, R20, RZ ;  /* 0x0000001402187210 */ /* 0x004fca0007f5e0ff */
[----:B------:R-:W-:Y:S01]  /*1bf720*/  IMAD.X R25, R3, 0x1, R18, P2 ;  /* 0x0000000103197824 */ /* 0x000fe200010e0612 */
[----:B------:R-:W-:-:S04]  /*1bf730*/  IADD3 R28, P3, PT, R2, R21, RZ ;  /* 0x00000015021c7210 */ /* 0x000fc80007f7e0ff */
[----:B------:R0:W-:Y:S01]  /*1bf740*/  STL.64 [R1+0xd58], R24 ;  /* 0x000d581801007387 */ /* 0x0001e20000100a00 */
[----:B------:R-:W-:Y:S01]  /*1bf750*/  IMAD.X R29, R3, 0x1, R19, P3 ;  /* 0x00000001031d7824 */ /* 0x000fe200018e0613 */
[----:B0-----:R-:W-:-:S04]  /*1bf760*/  IADD3 R24, P2, PT, R2, R23, RZ ;  /* 0x0000001702187210 */ /* 0x001fc80007f5e0ff */
[----:B------:R0:W-:Y:S01]  /*1bf770*/  STL.64 [R1+0xd60], R28 ;  /* 0x000d601c01007387 */ /* 0x0001e20000100a00 */
[----:B------:R-:W-:-:S05]  /*1bf780*/  IMAD.X R25, R3, 0x1, R22, P2 ;  /* 0x0000000103197824 */ /* 0x000fca00010e0616 */
[----:B------:R2:W-:Y:S01]  /*1bf790*/  STL.64 [R1+0xd68], R24 ;  /* 0x000d681801007387 */ /* 0x0005e20000100a00 */
[----:B0-----:R-:W-:-:S03]  /*1bf7a0*/  IADD3 R28, P3, PT, R2, R16, RZ ;  /* 0x00000010021c7210 */ /* 0x001fc60007f7e0ff */
[----:B--2---:R-:W2:Y:S02]  /*1bf7b0*/  LDL.LU.64 R24, [R1+0x76b0] ;  /* 0x0076b00001187983 */ /* 0x004ea40000300a00 */
[----:B------:R-:W-:Y:S02]  /*1bf7c0*/  IMAD.X R29, R3, 0x1, R14, P3 ;  /* 0x00000001031d7824 */ /* 0x000fe400018e060e */
[----:B------:R-:W-:Y:S04]  /*1bf7d0*/  STL.64 [R1+0x7688], R22 ;  /* 0x0076881601007387 */ /* 0x000fe80000100a00 */
[----:B------:R0:W-:Y:S04]  /*1bf7e0*/  STL.64 [R1+0xd70], R28 ;  /* 0x000d701c01007387 */ /* 0x0001e80000100a00 */
[----:B0-----:R-:W3:Y:S01]  /*1bf7f0*/  LDL.LU.64 R28, [R1+0x76a8] ;  /* 0x0076a800011c7983 */ /* 0x001ee20000300a00 */
[----:B------:R-:W-:-:S02]  /*1bf800*/  IMAD.MOV.U32 R22, RZ, RZ, R8 ;  /* 0x000000ffff167224 */ /* 0x000fc400078e0008 */
[----:B------:R-:W-:Y:S01]  /*1bf810*/  IMAD.MOV.U32 R23, RZ, RZ, R9 ;  /* 0x000000ffff177224 */ /* 0x000fe200078e0009 */
[----:B------:R0:W-:Y:S02]  /*1bf820*/  STL.64 [R1+0x7698], R4 ;  /* 0x0076980401007387 */ /* 0x0001e40000100a00 */
[----:B0-----:R-:W-:-:S05]  /*1bf830*/  IADD3 R4, P3, PT, R2, R17, RZ ;  /* 0x0000001102047210 */ /* 0x001fca0007f7e0ff */
[----:B------:R-:W-:Y:S01]  /*1bf840*/  IMAD.X R5, R3, 0x1, R15, P3 ;  /* 0x0000000103057824 */ /* 0x000fe200018e060f */
[----:B--2---:R-:W-:-:S05]  /*1bf850*/  IADD3 R8, P2, PT, R2, R25, RZ ;  /* 0x0000001902087210 */ /* 0x004fca0007f5e0ff */
[----:B------:R-:W-:-:S05]  /*1bf860*/  IMAD.X R9, R3, 0x1, R24, P2 ;  /* 0x0000000103097824 */ /* 0x000fca00010e0618 */
[----:B------:R3:W-:Y:S04]  /*1bf870*/  STL.64 [R1+0xd78], R8 ;  /* 0x000d780801007387 */ /* 0x0007e80000100a00 */
[----:B------:R-:W-:Y:S01]  /*1bf880*/  STL.64 [R1+0xd80], R4 ;  /* 0x000d800401007387 */ /* 0x000fe20000100a00 */
[----:B---3--:R-:W-:-:S05]  /*1bf890*/  IADD3 R8, P2, PT, R2, R29, RZ ;  /* 0x0000001d02087210 */ /* 0x008fca0007f5e0ff */
[----:B------:R-:W-:-:S05]  /*1bf8a0*/  IMAD.X R9, R3, 0x1, R28, P2 ;  /* 0x0000000103097824 */ /* 0x000fca00010e061c */
[----:B------:R0:W-:Y:S04]  /*1bf8b0*/  STL.64 [R1+0xd88], R8 ;  /* 0x000d880801007387 */ /* 0x0001e80000100a00 */
[----:B0-----:R-:W2:Y:S01]  /*1bf8c0*/  LDL.LU.64 R8, [R1+0x76a0] ;  /* 0x0076a00001087983 */ /* 0x001ea20000300a00 */
[----:B------:R-:W-:-:S03]  /*1bf8d0*/  IADD3 R4, P3, PT, R2, R27, RZ ;  /* 0x0000001b02047210 */ /* 0x000fc60007f7e0ff */
[----:B------:R0:W-:Y:S01]  /*1bf8e0*/  STL.64 [R1+0x7680], R28 ;  /* 0x0076801c01007387 */ /* 0x0001e20000100a00 */
[----:B------:R-:W-:Y:S01]  /*1bf8f0*/  SHF.R.S32.HI R2, RZ, 0x1f, R0 ;  /* 0x0000001fff027819 */ /* 0x000fe20000011400 */
[----:B------:R-:W-:Y:S02]  /*1bf900*/  IMAD.X R5, R3, 0x1, R26, P3 ;  /* 0x0000000103057824 */ /* 0x000fe400018e061a */
[----:B0-----:R-:W-:Y:S01]  /*1bf910*/  IMAD.MOV.U32 R28, RZ, RZ, R22 ;  /* 0x000000ffff1c7224 */ /* 0x001fe200078e0016 */
[----:B------:R-:W-:Y:S01]  /*1bf920*/  IADD3 R22, P2, PT, R0, R20, RZ ;  /* 0x0000001400167210 */ /* 0x000fe20007f5e0ff */
[----:B------:R-:W-:-:S04]  /*1bf930*/  IMAD.MOV.U32 R29, RZ, RZ, R23 ;  /* 0x000000ffff1d7224 */ /* 0x000fc800078e0017 */
[----:B------:R-:W-:Y:S01]  /*1bf940*/  IMAD.X R23, R2, 0x1, R18, P2 ;  /* 0x0000000102177824 */ /* 0x000fe200010e0612 */
[----:B--2---:R0:W-:Y:S04]  /*1bf950*/  STL.64 [R1+0x7678], R8 ;  /* 0x0076780801007387 */ /* 0x0041e80000100a00 */
[----:B------:R2:W-:Y:S01]  /*1bf960*/  STL.64 [R1+0xd48], R4 ;  /* 0x000d480401007387 */ /* 0x0005e20000100a00 */
[----:B0-----:R-:W-:-:S03]  /*1bf970*/  IADD3 R8, P3, PT, R0, R21, RZ ;  /* 0x0000001500087210 */ /* 0x001fc60007f7e0ff */
[----:B--2---:R-:W2:Y:S04]  /*1bf980*/  LDL.LU.64 R4, [R1+0x7698] ;  /* 0x0076980001047983 */ /* 0x004ea80000300a00 */
[----:B------:R-:W3:Y:S04]  /*1bf990*/  LDL.LU R0, [R1+0x7690] ;  /* 0x0076900001007983 */ /* 0x000ee80000300800 */
[----:B------:R0:W-:Y:S04]  /*1bf9a0*/  STL.64 [R1+0x7668], R20 ;  /* 0x0076681401007387 */ /* 0x0001e80000100a00 */
[----:B0-----:R-:W4:Y:S04]  /*1bf9b0*/  LDL.LU R21, [R1+0x260] ;  /* 0x0002600001157983 */ /* 0x001f280000300800 */
[----:B------:R0:W-:Y:S04]  /*1bf9c0*/  STL.64 [R1+0xd50], R22 ;  /* 0x000d501601007387 */ /* 0x0001e80000100a00 */
[----:B0-----:R-:W4:Y:S01]  /*1bf9d0*/  LDL.LU.64 R22, [R1+0x7688] ;  /* 0x0076880001167983 */ /* 0x001f220000300a00 */
[----:B------:R-:W-:-:S02]  /*1bf9e0*/  IMAD.MOV.U32 R20, RZ, RZ, R28 ;  /* 0x000000ffff147224 */ /* 0x000fc400078e001c */
[----:B------:R-:W-:Y:S02]  /*1bf9f0*/  IMAD.MOV.U32 R3, RZ, RZ, R29 ;  /* 0x000000ffff037224 */ /* 0x000fe400078e001d */
[----:B------:R-:W-:Y:S01]  /*1bfa00*/  IMAD.X R9, R2, 0x1, R19, P3 ;  /* 0x0000000102097824 */ /* 0x000fe200018e0613 */
[----:B------:R-:W-:Y:S04]  /*1bfa10*/  STL.64 [R1+0x7670], R18 ;  /* 0x0076701201007387 */ /* 0x000fe80000100a00 */
[----:B------:R-:W-:Y:S01]  /*1bfa20*/  STL.64 [R1+0xd08], R8 ;  /* 0x000d080801007387 */ /* 0x000fe20000100a00 */
[----:B----4-:R-:W-:-:S05]  /*1bfa30*/  IADD3 R28, P2, PT, R21, R23, RZ ;  /* 0x00000017151c7210 */ /* 0x010fca0007f5e0ff */
[----:B------:R-:W-:-:S05]  /*1bfa40*/  IMAD.X R29, R2, 0x1, R22, P2 ;  /* 0x00000001021d7824 */ /* 0x000fca00010e0616 */
[----:B------:R0:W-:Y:S04]  /*1bfa50*/  STL.64 [R1+0xd10], R28 ;  /* 0x000d101c01007387 */ /* 0x0001e80000100a00 */
[----:B0-----:R-:W4:Y:S01]  /*1bfa60*/  LDL.LU.64 R28, [R1+0x7680] ;  /* 0x00768000011c7983 */ /* 0x001f220000300a00 */
[C---:B------:R-:W-:Y:S02]  /*1bfa70*/  IADD3 R8, P3, PT, R21.reuse, R16, RZ ;  /* 0x0000001015087210 */ /* 0x040fe40007f7e0ff */
[----:B------:R-:W-:-:S03]  /*1bfa80*/  IADD3 R18, P2, PT, R21, R25, RZ ;  /* 0x0000001915127210 */ /* 0x000fc60007f5e0ff */
[C---:B------:R-:W-:Y:S02]  /*1bfa90*/  IMAD.X R9, R2.reuse, 0x1, R14, P3 ;  /* 0x0000000102097824 */ /* 0x040fe400018e060e */
[----:B------:R-:W-:-:S03]  /*1bfaa0*/  IMAD.X R19, R2, 0x1, R24, P2 ;  /* 0x0000000102137824 */ /* 0x000fc600010e0618 */
[----:B------:R0:W-:Y:S04]  /*1bfab0*/  STL.64 [R1+0xd18], R8 ;  /* 0x000d180801007387 */ /* 0x0001e80000100a00 */
[----:B------:R1:W-:Y:S01]  /*1bfac0*/  STL.64 [R1+0x7660], R16 ;  /* 0x0076601001007387 */ /* 0x0003e20000100a00 */
[----:B0-----:R-:W-:-:S03]  /*1bfad0*/  IADD3 R8, P3, PT, R21, R17, RZ ;  /* 0x0000001115087210 */ /* 0x001fc60007f7e0ff */
[----:B-1----:R-:W2:Y:S04]  /*1bfae0*/  LDL R16, [R1+0x4d8] ;  /* 0x0004d80001107983 */ /* 0x002ea80000100800 */
[----:B------:R-:W-:Y:S01]  /*1bfaf0*/  STL.64 [R1+0xd20], R18 ;  /* 0x000d201201007387 */ /* 0x000fe20000100a00 */
[C---:B------:R-:W-:Y:S02]  /*1bfb00*/  IMAD.X R9, R2.reuse, 0x1, R15, P3 ;  /* 0x0000000102097824 */ /* 0x040fe400018e060f */
[----:B------:R-:W-:Y:S01]  /*1bfb10*/  IMAD.MOV.U32 R17, RZ, RZ, R20 ;  /* 0x000000ffff117224 */ /* 0x000fe200078e0014 */
[C---:B------:R-:W-:Y:S02]  /*1bfb20*/  IADD3 R20, P3, PT, R21.reuse, R27, RZ ;  /* 0x0000001b15147210 */ /* 0x040fe40007f7e0ff */
[----:B------:R0:W-:Y:S04]  /*1bfb30*/  STL.64 [R1+0xd28], R8 ;  /* 0x000d280801007387 */ /* 0x0001e80000100a00 */
[----:B0-----:R-:W2:Y:S04]  /*1bfb40*/  LDL.LU.64 R8, [R1+0x7678] ;  /* 0x0076780001087983 */ /* 0x001ea80000300a00 */
[----:B------:R3:W-:Y:S01]  /*1bfb50*/  STL.64 [R1+0x7658], R14 ;  /* 0x0076580e01007387 */ /* 0x0007e20000100a00 */
[----:B----4-:R-:W-:Y:S01]  /*1bfb60*/  IADD3 R18, P2, PT, R21, R29, RZ ;  /* 0x0000001d15127210 */ /* 0x010fe20007f5e0ff */
[----:B------:R-:W-:-:S04]  /*1bfb70*/  IMAD.X R21, R2, 0x1, R26, P3 ;  /* 0x0000000102157824 */ /* 0x000fc800018e061a */
[----:B------:R-:W-:Y:S01]  /*1bfb80*/  IMAD.X R19, R2, 0x1, R28, P2 ;  /* 0x0000000102137824 */ /* 0x000fe200010e061c */
[----:B---3--:R-:W-:-:S04]  /*1bfb90*/  IADD3 R14, P2, PT, R0, R25, RZ ;  /* 0x00000019000e7210 */ /* 0x008fc80007f5e0ff */
[----:B------:R0:W-:Y:S04]  /*1bfba0*/  STL.64 [R1+0xd40], R18 ;  /* 0x000d401201007387 */ /* 0x0001e80000100a00 */
[----:B0-----:R-:W3:Y:S04]  /*1bfbb0*/  LDL.LU.64 R18, [R1+0x7670] ;  /* 0x0076700001127983 */ /* 0x001ee80000300a00 */
[----:B------:R0:W-:Y:S04]  /*1bfbc0*/  STL [R1+0x7650], R0 ;  /* 0x0076500001007387 */ /* 0x0001e80000100800 */
[----:B0-----:R-:W4:Y:S04]  /*1bfbd0*/  LDL.LU R0, [R1+0x264] ;  /* 0x0002640001007983 */ /* 0x001f280000300800 */
[----:B------:R0:W-:Y:S04]  /*1bfbe0*/  STL.64 [R1+0xd00], R20 ;  /* 0x000d001401007387 */ /* 0x0001e80000100a00 */
[----:B0-----:R-:W3:Y:S01]  /*1bfbf0*/  LDL.LU.64 R20, [R1+0x7668] ;  /* 0x0076680001147983 */ /* 0x001ee20000300a00 */
[----:B--2---:R-:W-:-:S02]  /*1bfc00*/  IMAD.X R15, R16, 0x1, R24, P2 ;  /* 0x00000001100f7824 */ /* 0x004fc400010e0618 */
[----:B------:R-:W-:-:S03]  /*1bfc10*/  IMAD.MOV.U32 R2, RZ, RZ, R3 ;  /* 0x000000ffff027224 */ /* 0x000fc600078e0003 */
[----:B------:R0:W-:Y:S02]  /*1bfc20*/  STL.64 [R1+0x49b0], R14 ;  /* 0x0049b00e01007387 */ /* 0x0001e40000100a00 */
[----:B0-----:R-:W-:-:S04]  /*1bfc30*/  IMAD.MOV.U32 R15, RZ, RZ, R17 ;  /* 0x000000ffff0f7224 */ /* 0x001fc800078e0011 */
[----:B------:R-:W-:Y:S01]  /*1bfc40*/  IMAD.MOV.U32 R17, RZ, RZ, R15 ;  /* 0x000000ffff117224 */ /* 0x000fe200078e000f */
[----:B----4-:R-:W-:Y:S02]  /*1bfc50*/  SHF.R.S32.HI R3, RZ, 0x1f, R0 ;  /* 0x0000001fff037819 */ /* 0x010fe40000011400 */
[C---:B---3--:R-:W-:Y:S02]  /*1bfc60*/  IADD3 R14, P2, PT, R0.reuse, R20, RZ ;  /* 0x00000014000e7210 */ /* 0x048fe40007f5e0ff */
[----:B------:R-:W-:-:S03]  /*1bfc70*/  IADD3 R16, P3, PT, R0, R21, RZ ;  /* 0x0000001500107210 */ /* 0x000fc60007f7e0ff */
[----:B------:R-:W-:-:S05]  /*1bfc80*/  IMAD.X R15, R3, 0x1, R18, P2 ;  /* 0x00000001030f7824 */ /* 0x000fca00010e0612 */
[----:B------:R0:W-:Y:S02]  /*1bfc90*/  STL.64 [R1+0xcc8], R14 ;  /* 0x000cc80e01007387 */ /* 0x0001e40000100a00 */
[----:B0-----:R-:W-:Y:S02]  /*1bfca0*/  IMAD.MOV.U32 R15, RZ, RZ, R17 ;  /* 0x000000ffff0f7224 */ /* 0x001fe400078e0011 */
[----:B------:R-:W-:Y:S01]  /*1bfcb0*/  IMAD.X R17, R3, 0x1, R19, P3 ;  /* 0x0000000103117824 */ /* 0x000fe200018e0613 */
[----:B------:R-:W-:-:S04]  /*1bfcc0*/  IADD3 R14, P2, PT, R0, R23, RZ ;  /* 0x00000017000e7210 */ /* 0x000fc80007f5e0ff */
[----:B------:R0:W-:Y:S04]  /*1bfcd0*/  STL.64 [R1+0xcd0], R16 ;  /* 0x000cd01001007387 */ /* 0x0001e80000100a00 */
[----:B0-----:R-:W2:Y:S04]  /*1bfce0*/  LDL.LU.64 R16, [R1+0x7660] ;  /* 0x0076600001107983 */ /* 0x001ea80000300a00 */
[----:B------:R0:W-:Y:S02]  /*1bfcf0*/  STL.64 [R1+0x7648], R18 ;  /* 0x0076481201007387 */ /* 0x0001e40000100a00 */
[----:B0-----:R-:W-:-:S02]  /*1bfd00*/  IMAD.MOV.U32 R19, RZ, RZ, R15 ;  /* 0x000000ffff137224 */ /* 0x001fc400078e000f */
[----:B------:R-:W-:-:S05]  /*1bfd10*/  IMAD.X R15, R3, 0x1, R22, P2 ;  /* 0x00000001030f7824 */ /* 0x000fca00010e0616 */
[----:B------:R0:W-:Y:S04]  /*1bfd20*/  STL.64 [R1+0xcd8], R14 ;  /* 0x000cd80e01007387 */ /* 0x0001e80000100a00 */
[----:B0-----:R-:W3:Y:S04]  /*1bfd30*/  LDL.LU.64 R14, [R1+0x7658] ;  /* 0x00765800010e7983 */ /* 0x001ee80000300a00 */
[----:B------:R0:W-:Y:S02]  /*1bfd40*/  STL.64 [R1+0x7640], R22 ;  /* 0x0076401601007387 */ /* 0x0001e40000100a00 */
[----:B0-----:R-:W-:Y:S01]  /*1bfd50*/  IMAD.MOV.U32 R23, RZ, RZ, R19 ;  /* 0x000000ffff177224 */ /* 0x001fe200078e0013 */
[----:B------:R-:W-:-:S02]  /*1bfd60*/  IADD3 R22, P2, PT, R0, R25, RZ ;  /* 0x0000001900167210 */ /* 0x000fc40007f5e0ff */
[----:B--2---:R-:W-:-:S05]  /*1bfd70*/  IADD3 R18, P3, PT, R0, R16, RZ ;  /* 0x0000001000127210 */ /* 0x004fca0007f7e0ff */
[----:B---3--:R-:W-:-:S05]  /*1bfd80*/  IMAD.X R19, R3, 0x1, R14, P3 ;  /* 0x0000000103137824 */ /* 0x008fca00018e060e */
[----:B------:R0:W-:Y:S02]  /*1bfd90*/  STL.64 [R1+0xce0], R18 ;  /* 0x000ce01201007387 */ /* 0x0001e40000100a00 */
[----:B0-----:R-:W-:Y:S02]  /*1bfda0*/  IMAD.MOV.U32 R19, RZ, RZ, R23 ;  /* 0x000000ffff137224 */ /* 0x001fe400078e0017 */
[----:B------:R-:W-:Y:S01]  /*1bfdb0*/  IMAD.X R23, R3, 0x1, R24, P2 ;  /* 0x0000000103177824 */ /* 0x000fe200010e0618 */
[----:B------:R-:W-:-:S04]  /*1bfdc0*/  IADD3 R18, P3, PT, R0, R17, RZ ;  /* 0x0000001100127210 */ /* 0x000fc80007f7e0ff */
[----:B------:R0:W-:Y:S02]  /*1bfdd0*/  STL.64 [R1+0xce8], R22 ;  /* 0x000ce81601007387 */ /* 0x0001e40000100a00 */
[----:B0-----:R-:W-:Y:S02]  /*1bfde0*/  IMAD.MOV.U32 R23, RZ, RZ, R19 ;  /* 0x000000ffff177224 */ /* 0x001fe400078e0013 */
[----:B------:R-:W-:Y:S01]  /*1bfdf0*/  IMAD.X R19, R3, 0x1, R15, P3 ;  /* 0x0000000103137824 */ /* 0x000fe200018e060f */
[----:B------:R-:W-:-:S04]  /*1bfe00*/  IADD3 R22, P2, PT, R0, R29, RZ ;  /* 0x0000001d00167210 */ /* 0x000fc80007f5e0ff */
[----:B------:R0:W-:Y:S02]  /*1bfe10*/  STL.64 [R1+0xcf0], R18 ;  /* 0x000cf01201007387 */ /* 0x0001e40000100a00 */
[----:B0-----:R-:W-:Y:S02]  /*1bfe20*/  IMAD.MOV.U32 R19, RZ, RZ, R23 ;  /* 0x000000ffff137224 */ /* 0x001fe400078e0017 */
[----:B------:R-:W-:Y:S01]  /*1bfe30*/  IMAD.X R23, R3, 0x1, R28, P2 ;  /* 0x0000000103177824 */ /* 0x000fe200010e061c */
[----:B------:R-:W-:Y:S02]  /*1bfe40*/  IADD3 R18, P3, PT, R0, R27, RZ ;  /* 0x0000001b00127210 */ /* 0x000fe40007f7e0ff */
[----:B------:R-:W2:Y:S04]  /*1bfe50*/  LDL.LU R0, [R1+0x7650] ;  /* 0x0076500001007983 */ /* 0x000ea80000300800 */
[----:B------:R0:W-:Y:S04]  /*1bfe60*/  STL.64 [R1+0x7638], R8 ;  /* 0x0076380801007387 */ /* 0x0001e80000100a00 */
[----:B------:R1:W-:Y:S01]  /*1bfe70*/  STL.64 [R1+0xcf8], R22 ;  /* 0x000cf81601007387 */ /* 0x0003e20000100a00 */
[----:B0-----:R-:W-:Y:S01]  /*1bfe80*/  IMAD.MOV.U32 R9, RZ, RZ, R2 ;  /* 0x000000ffff097224 */ /* 0x001fe200078e0002 */
[----:B------:R-:W-:-:S02]  /*1bfe90*/  SHF.R.S32.HI R2, RZ, 0x1f, R19 ;  /* 0x0000001fff027819 */ /* 0x000fc40000011413 */
[----:B-1----:R-:W-:Y:S01]  /*1bfea0*/  IADD3 R22, P2, PT, R19, R20, RZ ;  /* 0x0000001413167210 */ /* 0x002fe20007f5e0ff */
[----:B------:R-:W-:Y:S02]  /*1bfeb0*/  IMAD.MOV.U32 R23, RZ, RZ, R19 ;  /* 0x000000ffff177224 */ /* 0x000fe400078e0013 */
[----:B------:R-:W-:-:S05]  /*1bfec0*/  IMAD.X R19, R3, 0x1, R26, P3 ;  /* 0x0000000103137824 */ /* 0x000fca00018e061a */
[----:B------:R0:W-:Y:S04]  /*1bfed0*/  STL.64 [R1+0xcb8], R18 ;  /* 0x000cb81201007387 */ /* 0x0001e80000100a00 */
[----:B0-----:R-:W3:Y:S01]  /*1bfee0*/  LDL.LU.64 R18, [R1+0x7648] ;  /* 0x0076480001127983 */ /* 0x001ee20000300a00 */
[----:B------:R-:W-:-:S03]  /*1bfef0*/  IADD3 R8, P3, PT, R23, R21, RZ ;  /* 0x0000001517087210 */ /* 0x000fc60007f7e0ff */
[----:B------:R0:W-:Y:S02]  /*1bff00*/  STL.64 [R1+0x7628], R20 ;  /* 0x0076281401007387 */ /* 0x0001e40000100a00 */
[----:B0-----:R-:W-:Y:S02]  /*1bff10*/  IMAD.MOV.U32 R21, RZ, RZ, R23 ;  /* 0x000000ffff157224 */ /* 0x001fe400078e0017 */
[----:B---3--:R-:W-:-:S05]  /*1bff20*/  IMAD.X R23, R2, 0x1, R18, P2 ;  /* 0x0000000102177824 */ /* 0x008fca00010e0612 */
[----:B------:R0:W-:Y:S04]  /*1bff30*/  STL.64 [R1+0xcc0], R22 ;  /* 0x000cc01601007387 */ /* 0x0001e80000100a00 */
[----:B0-----:R-:W3:Y:S04]  /*1bff40*/  LDL.LU.64 R22, [R1+0x7640] ;  /* 0x0076400001167983 */ /* 0x001ee80000300a00 */
[----:B------:R-:W-:Y:S01]  /*1bff50*/  STL.64 [R1+0x7630], R4 ;  /* 0x0076300401007387 */ /* 0x000fe20000100a00 */
[----:B------:R-:W-:Y:S02]  /*1bff60*/  IMAD.MOV.U32 R3, RZ, RZ, R9 ;  /* 0x000000ffff037224 */ /* 0x000fe400078e0009 */
[----:B------:R-:W-:-:S05]  /*1bff70*/  IMAD.X R9, R2, 0x1, R19, P3 ;  /* 0x0000000102097824 */ /* 0x000fca00018e0613 */
[----:B------:R0:W-:Y:S02]  /*1bff80*/  STL.64 [R1+0xc88], R8 ;  /* 0x000c880801007387 */ /* 0x0001e40000100a00 */
[----:B0-----:R-:W-:-:S05]  /*1bff90*/  IADD3 R8, P3, PT, R21, R16, RZ ;  /* 0x0000001015087210 */ /* 0x001fca0007f7e0ff */
[----:B------:R-:W-:Y:S01]  /*1bffa0*/  IMAD.X R9, R2, 0x1, R14, P3 ;  /* 0x0000000102097824 */ /* 0x000fe200018e060e */
[----:B---3--:R-:W-:-:S05]  /*1bffb0*/  IADD3 R4, P2, PT, R21, R23, RZ ;  /* 0x0000001715047210 */ /* 0x008fca0007f5e0ff */
[----:B------:R-:W-:-:S05]  /*1bffc0*/  IMAD.X R5, R2, 0x1, R22, P2 ;  /* 0x0000000102057824 */ /* 0x000fca00010e0616 */
[----:B------:R0:W-:Y:S04]  /*1bffd0*/  STL.64 [R1+0xc90], R4 ;  /* 0x000c900401007387 */ /* 0x0001e80000100a00 */
[----:B------:R1:W-:Y:S01]  /*1bffe0*/  STL.64 [R1+0xc98], R8 ;  /* 0x000c980801007387 */ /* 0x0003e20000100a00 */
[C---:B0-----:R-:W-:Y:S02]  /*1bfff0*/  IADD3 R4, P2, PT, R21.reuse, R25, RZ ;  /* 0x0000001915047210 */ /* 0x041fe40007f5e0ff */
[----:B-1----:R-:W-:-:S03]  /*1c0000*/  IADD3 R8, P3, PT, R21, R17, RZ ;  /* 0x0000001115087210 */ /* 0x002fc60007f7e0ff */
[C---:B------:R-:W-:Y:S02]  /*1c0010*/  IMAD.X R5, R2.reuse, 0x1, R24, P2 ;  /* 0x0000000102057824 */ /* 0x040fe400010e0618 */
[----:B------:R-:W-:-:S03]  /*1c0020*/  IMAD.X R9, R2, 0x1, R15, P3 ;  /* 0x0000000102097824 */ /* 0x000fc600018e060f */
[----:B------:R0:W-:Y:S01]  /*1c0030*/  STL.64 [R1+0xca0], R4 ;  /* 0x000ca00401007387 */ /* 0x0001e20000100a00 */
[----:B------:R-:W-:-:S03]  /*1c0040*/  IADD3 R20, P3, PT, R21, R27, RZ ;  /* 0x0000001b15147210 */ /* 0x000fc60007f7e0ff */
[----:B------:R1:W-:Y:S01]  /*1c0050*/  STL.64 [R1+0xca8], R8 ;  /* 0x000ca80801007387 */ /* 0x0003e20000100a00 */
[----:B0-----:R-:W-:-:S03]  /*1c0060*/  IADD3 R4, P2, PT, R21, R29, RZ ;  /* 0x0000001d15047210 */ /* 0x001fc60007f5e0ff */
[----:B-1----:R-:W3:Y:S02]  /*1c0070*/  LDL.LU.64 R8, [R1+0x7638] ;  /* 0x0076380001087983 */ /* 0x002ee40000300a00 */
[C---:B------:R-:W-:Y:S02]  /*1c0080*/  IMAD.X R5, R2.reuse, 0x1, R28, P2 ;  /* 0x0000000102057824 */ /* 0x040fe400010e061c */
[----:B------:R-:W-:-:S03]  /*1c0090*/  IMAD.X R21, R2, 0x1, R26, P3 ;  /* 0x0000000102157824 */ /* 0x000fc600018e061a */
[----:B------:R0:W-:Y:S04]  /*1c00a0*/  STL.64 [R1+0xcb0], R4 ;  /* 0x000cb00401007387 */ /* 0x0001e80000100a00 */
[----:B0-----:R-:W4:Y:S04]  /*1c00b0*/  LDL.LU.64 R4, [R1+0x7630] ;  /* 0x0076300001047983 */ /* 0x001f280000300a00 */
[----:B------:R0:W-:Y:S04]  /*1c00c0*/  STL.64 [R1+0x7620], R28 ;  /* 0x0076201c01007387 */ /* 0x0001e80000100a00 */
[----:B0-----:R-:W3:Y:S01]  /*1c00d0*/  LDL.LU R29, [R1+0x4d8] ;  /* 0x0004d800011d7983 */ /* 0x001ee20000300800 */
[----:B--2---:R-:W-:-:S03]  /*1c00e0*/  IADD3 R28, P2, PT, R0, R16, RZ ;  /* 0x00000010001c7210 */ /* 0x004fc60007f5e0ff */
[----:B------:R0:W-:Y:S04]  /*1c00f0*/  STL [R1+0x7600], R0 ;  /* 0x0076000001007387 */ /* 0x0001e80000100800 */
[----:B0-----:R-:W2:Y:S04]  /*1c0100*/  LDL R0, [R1+0x270] ;  /* 0x0002700001007983 */ /* 0x001ea80000100800 */
[----:B------:R0:W-:Y:S04]  /*1c0110*/  STL.64 [R1+0xc80], R20 ;  /* 0x000c801401007387 */ /* 0x0001e80000100a00 */
[----:B0-----:R-:W2:Y:S04]  /*1c0120*/  LDL.LU.64 R20, [R1+0x7628] ;  /* 0x0076280001147983 */ /* 0x001ea80000300a00 */
[----:B------:R0:W-:Y:S04]  /*1c0130*/  STL [R1+0x7610], R26 ;  /* 0x0076101a01007387 */ /* 0x0001e80000100800 */
[----:B0-----:R-:W2:Y:S01]  /*1c0140*/  LDL.LU R26, [R1+0x26c] ;  /* 0x00026c00011a7983 */ /* 0x001ea20000300800 */
[----:B------:R-:W-:-:S03]  /*1c0150*/  IMAD.MOV.U32 R2, RZ, RZ, R3 ;  /* 0x000000ffff027224 */ /* 0x000fc600078e0003 */
[----:B----4-:R-:W-:Y:S01]  /*1c0160*/  STL.64 [R1+0x7618], R4 ;  /* 0x0076180401007387 */ /* 0x010fe20000100a00 */
[----:B---3--:R-:W-:-:S05]  /*1c0170*/  IMAD.X R29, R29, 0x1, R14, P2 ;  /* 0x000000011d1d7824 */ /* 0x008fca00010e060e */
[----:B------:R0:W-:Y:S04]  /*1c0180*/  STL.64 [R1+0x4970], R28 ;  /* 0x0049701c01007387 */ /* 0x0001e80000100a00 */
[----:B--2---:R-:W-:Y:S01]  /*1c0190*/  STL.64 [R1+0x7608], R20 ;  /* 0x0076081401007387 */ /* 0x004fe20000100a00 */
[----:B------:R-:W-:Y:S02]  /*1c01a0*/  SHF.R.S32.HI R3, RZ, 0x1f, R26 ;  /* 0x0000001fff037819 */ /* 0x000fe4000001141a */
[----:B0-----:R-:W-:-:S05]  /*1c01b0*/  IADD3 R28, P2, PT, R26, R20, RZ ;  /* 0x000000141a1c7210 */ /* 0x001fca0007f5e0ff */
[----:B------:R-:W-:-:S05]  /*1c01c0*/  IMAD.X R29, R3, 0x1, R18, P2 ;  /* 0x00000001031d7824 */ /* 0x000fca00010e0612 */
[----:B------:R0:W-:Y:S04]  /*1c01d0*/  STL.64 [R1+0xc48], R28 ;  /* 0x000c481c01007387 */ /* 0x0001e80000100a00 */
[----:B0-----:R-:W2:Y:S01]  /*1c01e0*/  LDL.LU.64 R28, [R1+0x7620] ;  /* 0x00762000011c7983 */ /* 0x001ea20000300a00 */
[C---:B------:R-:W-:Y:S02]  /*1c01f0*/  IADD3 R4, P3, PT, R26.reuse, R21, RZ ;  /* 0x000000151a047210 */ /* 0x040fe40007f7e0ff */
[----:B------:R-:W-:-:S03]  /*1c0200*/  IADD3 R20, P2, PT, R26, R23, RZ ;  /* 0x000000171a147210 */ /* 0x000fc60007f5e0ff */
[C---:B------:R-:W-:Y:S02]  /*1c0210*/  IMAD.X R5, R3.reuse, 0x1, R19, P3 ;  /* 0x0000000103057824 */ /* 0x040fe400018e0613 */
[----:B------:R-:W-:-:S03]  /*1c0220*/  IMAD.X R21, R3, 0x1, R22, P2 ;  /* 0x0000000103157824 */ /* 0x000fc600010e0616 */
[----:B------:R0:W-:Y:S04]  /*1c0230*/  STL.64 [R1+0xc50], R4 ;  /* 0x000c500401007387 */ /* 0x0001e80000100a00 */
[----:B------:R1:W-:Y:S01]  /*1c0240*/  STL.64 [R1+0xc58], R20 ;  /* 0x000c581401007387 */ /* 0x0003e20000100a00 */
[C---:B0-----:R-:W-:Y:S02]  /*1c0250*/  IADD3 R4, P3, PT, R26.reuse, R16, RZ ;  /* 0x000000101a047210 */ /* 0x041fe40007f7e0ff */
[----:B-1----:R-:W-:-:S03]  /*1c0260*/  IADD3 R20, P2, PT, R26, R25, RZ ;  /* 0x000000191a147210 */ /* 0x002fc60007f5e0ff */
[C---:B------:R-:W-:Y:S02]  /*1c0270*/  IMAD.X R5, R3.reuse, 0x1, R14, P3 ;  /* 0x0000000103057824 */ /* 0x040fe400018e060e */
[----:B------:R-:W-:-:S03]  /*1c0280*/  IMAD.X R21, R3, 0x1, R24, P2 ;  /* 0x0000000103157824 */ /* 0x000fc600010e0618 */
[----:B------:R0:W-:Y:S04]  /*1c0290*/  STL.64 [R1+0xc60], R4 ;  /* 0x000c600401007387 */ /* 0x0001e80000100a00 */
[----:B------:R-:W-:Y:S01]  /*1c02a0*/  STL.64 [R1+0xc68], R20 ;  /* 0x000c681401007387 */ /* 0x000fe20000100a00 */
[----:B0-----:R-:W-:-:S05]  /*1c02b0*/  IADD3 R4, P3, PT, R26, R17, RZ ;  /* 0x000000111a047210 */ /* 0x001fca0007f7e0ff */
[----:B------:R-:W-:-:S05]  /*1c02c0*/  IMAD.X R5, R3, 0x1, R15, P3 ;  /* 0x0000000103057824 */ /* 0x000fca00018e060f */
[----:B------:R0:W-:Y:S04]  /*1c02d0*/  STL.64 [R1+0xc70], R4 ;  /* 0x000c700401007387 */ /* 0x0001e80000100a00 */
[----:B0-----:R-:W3:Y:S04]  /*1c02e0*/  LDL.LU.64 R4, [R1+0x7618] ;  /* 0x0076180001047983 */ /* 0x001ee80000300a00 */
[----:B------:R0:W-:Y:S02]  /*1c02f0*/  STL.64 [R1+0x75f8], R14 ;  /* 0x0075f80e01007387 */ /* 0x0001e40000100a00 */
[----:B0-----:R-:W-:-:S02]  /*1c0300*/  IADD3 R14, P3, PT, R26, R27, RZ ;  /* 0x0000001b1a0e7210 */ /* 0x001fc40007f7e0ff */
[----:B--2---:R-:W-:Y:S02]  /*1c0310*/  IADD3 R20, P2, PT, R26, R29, RZ ;  /* 0x0000001d1a147210 */ /* 0x004fe40007f5e0ff */
[----:B------:R-:W2:Y:S03]  /*1c0320*/  LDL.LU R26, [R1+0x7610] ;  /* 0x00761000011a7983 */ /* 0x000ea60000300800 */
[----:B------:R-:W-:-:S05]  /*1c0330*/  IMAD.X R21, R3, 0x1, R28, P2 ;  /* 0x0000000103157824 */ /* 0x000fca00010e061c */
[----:B------:R0:W-:Y:S04]  /*1c0340*/  STL.64 [R1+0xc78], R20 ;  /* 0x000c781401007387 */ /* 0x0001e80000100a00 */
[----:B0-----:R-:W4:Y:S01]  /*1c0350*/  LDL.LU.64 R20, [R1+0x7608] ;  /* 0x0076080001147983 */ /* 0x001f220000300a00 */
[----:B------:R-:W-:-:S03]  /*1c0360*/  IMAD.MOV.U32 R15, RZ, RZ, R2 ;  /* 0x000000ffff0f7224 */ /* 0x000fc600078e0002 */
[----:B------:R0:W-:Y:S01]  /*1c0370*/  STL.64 [R1+0x75f0], R28 ;  /* 0x0075f01c01007387 */ /* 0x0001e20000100a00 */
[----:B------:R-:W-:Y:S01]  /*1c0380*/  SHF.R.S32.HI R2, RZ, 0x1f, R0 ;  /* 0x0000001fff027819 */ /* 0x000fe20000011400 */
[----:B0-----:R-:W-:Y:S02]  /*1c0390*/  IMAD.MOV.U32 R29, RZ, RZ, R15 ;  /* 0x000000ffff1d7224 */ /* 0x001fe400078e000f */
[----:B--2---:R-:W-:Y:S01]  /*1c03a0*/  IMAD.X R15, R3, 0x1, R26, P3 ;  /* 0x00000001030f7824 */ /* 0x004fe200018e061a */
[----:B----4-:R-:W-:Y:S02]  /*1c03b0*/  IADD3 R28, P2, PT, R0, R20, RZ ;  /* 0x00000014001c7210 */ /* 0x010fe40007f5e0ff */
[----:B------:R-:W2:Y:S04]  /*1c03c0*/  LDL.LU R0, [R1+0x7600] ;  /* 0x0076000001007983 */ /* 0x000ea80000300800 */
[----:B------:R-:W4:Y:S04]  /*1c03d0*/  LDL.LU R3, [R1+0x270] ;  /* 0x0002700001037983 */ /* 0x000f280000300800 */
[----:B------:R0:W-:Y:S04]  /*1c03e0*/  STL.64 [R1+0xc40], R14 ;  /* 0x000c400e01007387 */ /* 0x0001e80000100a00 */
[----:B------:R-:W-:Y:S01]  /*1c03f0*/  STL.64 [R1+0x75e0], R20 ;  /* 0x0075e01401007387 */ /* 0x000fe20000100a00 */
[----:B0-----:R-:W-:-:S02]  /*1c0400*/  IMAD.MOV.U32 R15, RZ, RZ, R29 ;  /* 0x000000ffff0f7224 */ /* 0x001fc400078e001d */
[----:B------:R-:W-:-:S05]  /*1c0410*/  IMAD.X R29, R2, 0x1, R18, P2 ;  /* 0x00000001021d7824 */ /* 0x000fca00010e0612 */
[----:B------:R0:W-:Y:S02]  /*1c0420*/  STL.64 [R1+0xc38], R28 ;  /* 0x000c381c01007387 */ /* 0x0001e40000100a00 */
[----:B0-----:R-:W-:Y:S01]  /*1c0430*/  IMAD.MOV.U32 R29, RZ, RZ, R15 ;  /* 0x000000ffff1d7224 */ /* 0x001fe200078e000f */
[----:B----4-:R-:W-:-:S05]  /*1c0440*/  IADD3 R14, P3, PT, R3, R21, RZ ;  /* 0x00000015030e7210 */ /* 0x010fca0007f7e0ff */
[----:B------:R-:W-:Y:S01]  /*1c0450*/  IMAD.X R15, R2, 0x1, R19, P3 ;  /* 0x00000001020f7824 */ /* 0x000fe200018e0613 */
[----:B------:R-:W-:-:S04]  /*1c0460*/  IADD3 R28, P2, PT, R3, R23, RZ ;  /* 0x00000017031c7210 */ /* 0x000fc80007f5e0ff */
[----:B------:R0:W-:Y:S01]  /*1c0470*/  STL.64 [R1+0xc08], R14 ;  /* 0x000c080e01007387 */ /* 0x0001e20000100a00 */
[----:B------:R-:W-:Y:S02]  /*1c0480*/  IMAD.MOV.U32 R21, RZ, RZ, R29 ;  /* 0x000000ffff157224 */ /* 0x000fe400078e001d */
[----:B------:R-:W-:Y:S01]  /*1c0490*/  IMAD.X R29, R2, 0x1, R22, P2 ;  /* 0x00000001021d7824 */ /* 0x000fe200010e0616 */
[----:B0-----:R-:W4:Y:S04]  /*1c04a0*/  LDL.LU.64 R14, [R1+0x75f8] ;  /* 0x0075f800010e7983 */ /* 0x001f280000300a00 */
[----:B------:R-:W-:Y:S04]  /*1c04b0*/  STL.64 [R1+0x75e8], R18 ;  /* 0x0075e81201007387 */ /* 0x000fe80000100a00 */
[----:B------:R0:W-:Y:S04]  /*1c04c0*/  STL.64 [R1+0xc10], R28 ;  /* 0x000c101c01007387 */ /* 0x0001e80000100a00 */
[----:B0-----:R-:W2:Y:S01]  /*1c04d0*/  LDL.LU.64 R28, [R1+0x75f0] ;  /* 0x0075f000011c7983 */ /* 0x001ea20000300a00 */
[C---:B------:R-:W-:Y:S01]  /*1c04e0*/  IADD3 R20, P3, PT, R3.reuse, R16, RZ ;  /* 0x0000001003147210 */ /* 0x040fe20007f7e0ff */
[----:B------:R-:W-:Y:S01]  /*1c04f0*/  IMAD.MOV.U32 R19, RZ, RZ, R21 ;  /* 0x000000ffff137224 */ /* 0x000fe200078e0015 */
[----:B------:R-:W-:-:S03]  /*1c0500*/  IADD3 R18, P2, PT, R3, R25, RZ ;  /* 0x0000001903127210 */ /* 0x000fc60007f5e0ff */
[----:B----4-:R-:W-:-:S05]  /*1c0510*/  IMAD.X R21, R2, 0x1, R14, P3 ;  /* 0x0000000102157824 */ /* 0x010fca00018e060e */
[----:B------:R0:W-:Y:S04]  /*1c0520*/  STL.64 [R1+0xc18], R20 ;  /* 0x000c181401007387 */ /* 0x0001e80000100a00 */
[----:B------:R1:W-:Y:S01]  /*1c0530*/  STL.64 [R1+0x75d8], R16 ;  /* 0x0075d81001007387 */ /* 0x0003e20000100a00 */
[----:B0-----:R-:W-:Y:S01]  /*1c0540*/  IADD3 R20, P3, PT, R3, R17, RZ ;  /* 0x0000001103147210 */ /* 0x001fe20007f7e0ff */
[----:B-1----:R-:W-:Y:S02]  /*1c0550*/  IMAD.MOV.U32 R17, RZ, RZ, R19 ;  /* 0x000000ffff117224 */ /* 0x002fe400078e0013 */
[C---:B------:R-:W-:Y:S02]  /*1c0560*/  IMAD.X R19, R2.reuse, 0x1, R24, P2 ;  /* 0x0000000102137824 */ /* 0x040fe400010e0618 */
[----:B------:R-:W-:-:S03]  /*1c0570*/  IMAD.X R21, R2, 0x1, R15, P3 ;  /* 0x0000000102157824 */ /* 0x000fc600018e060f */
[----:B------:R2:W-:Y:S04]  /*1c0580*/  STL.64 [R1+0xc20], R18 ;  /* 0x000c201201007387 */ /* 0x0005e80000100a00 */
[----:B------:R0:W-:Y:S01]  /*1c0590*/  STL.64 [R1+0xc28], R20 ;  /* 0x000c281401007387 */ /* 0x0001e20000100a00 */
[C---:B--2---:R-:W-:Y:S02]  /*1c05a0*/  IADD3 R18, P2, PT, R3.reuse, R29, RZ ;  /* 0x0000001d03127210 */ /* 0x044fe40007f5e0ff */
[----:B0-----:R-:W-:-:S03]  /*1c05b0*/  IADD3 R20, P3, PT, R3, R27, RZ ;  /* 0x0000001b03147210 */ /* 0x001fc60007f7e0ff */
[C---:B------:R-:W-:Y:S02]  /*1c05c0*/  IMAD.X R19, R2.reuse, 0x1, R28, P2 ;  /* 0x0000000102137824 */ /* 0x040fe400010e061c */
[----:B------:R-:W-:-:S03]  /*1c05d0*/  IMAD.X R21, R2, 0x1, R26, P3 ;  /* 0x0000000102157824 */ /* 0x000fc600018e061a */
[----:B------:R0:W-:Y:S04]  /*1c05e0*/  STL.64 [R1+0xc30], R18 ;  /* 0x000c301201007387 */ /* 0x0001e80000100a00 */
[----:B0-----:R-:W2:Y:S04]  /*1c05f0*/  LDL.LU.64 R18, [R1+0x75e8] ;  /* 0x0075e80001127983 */ /* 0x001ea80000300a00 */
[----:B------:R-:W-:Y:S04]  /*1c0600*/  STL.64 [R1+0x75d0], R28 ;  /* 0x0075d01c01007387 */ /* 0x000fe80000100a00 */
[----:B------:R0:W-:Y:S04]  /*1c0610*/  STL.64 [R1+0xc00], R20 ;  /* 0x000c001401007387 */ /* 0x0001e80000100a00 */
[----:B0-----:R-:W4:Y:S04]  /*1c0620*/  LDL.LU.64 R20, [R1+0x75e0] ;  /* 0x0075e00001147983 */ /* 0x001f280000300a00 */
[----:B------:R-:W2:Y:S01]  /*1c0630*/  LDL.LU R2, [R1+0x274] ;  /* 0x0002740001027983 */ /* 0x000ea20000300800 */
[----:B------:R-:W-:-:S02]  /*1c0640*/  IADD3 R28, P2, PT, R0, R23, RZ ;  /* 0x00000017001c7210 */ /* 0x000fc40007f5e0ff */
[----:B------:R-:W-:-:S05]  /*1c0650*/  SHF.R.S32.HI R16, RZ, 0x1f, R0 ;  /* 0x0000001fff107819 */ /* 0x000fca0000011400 */
[----:B------:R-:W-:-:S05]  /*1c0660*/  IMAD.X R29, R16, 0x1, R22, P2 ;  /* 0x00000001101d7824 */ /* 0x000fca00010e0616 */
[----:B------:R0:W-:Y:S02]  /*1c0670*/  STL.64 [R1+0x4938], R28 ;  /* 0x0049381c01007387 */ /* 0x0001e40000100a00 */
[----:B0-----:R-:W-:-:S04]  /*1c0680*/  IMAD.MOV.U32 R29, RZ, RZ, R17 ;  /* 0x000000ffff1d7224 */ /* 0x001fc800078e0011 */
[----:B------:R-:W-:Y:S01]  /*1c0690*/  IMAD.MOV.U32 R17, RZ, RZ, R29 ;  /* 0x000000ffff117224 */ /* 0x000fe200078e001d */
[----:B--2---:R-:W-:Y:S02]  /*1c06a0*/  SHF.R.S32.HI R3, RZ, 0x1f, R2 ;  /* 0x0000001fff037819 */ /* 0x004fe40000011402 */
[C---:B----4-:R-:W-:Y:S02]  /*1c06b0*/  IADD3 R28, P2, PT, R2.reuse, R20, RZ ;  /* 0x00000014021c7210 */ /* 0x050fe40007f5e0ff */
[----:B------:R-:W-:-:S03]  /*1c06c0*/  IADD3 R16, P3, PT, R2, R21, RZ ;  /* 0x0000001502107210 */ /* 0x000fc60007f7e0ff */
[----:B------:R-:W-:-:S05]  /*1c06d0*/  IMAD.X R29, R3, 0x1, R18, P2 ;  /* 0x00000001031d7824 */ /* 0x000fca00010e0612 */
[----:B------:R0:W-:Y:S02]  /*1c06e0*/  STL.64 [R1+0xbc8], R28 ;  /* 0x000bc81c01007387 */ /* 0x0001e40000100a00 */
[----:B0-----:R-:W-:Y:S02]  /*1c06f0*/  IMAD.MOV.U32 R29, RZ, RZ, R17 ;  /* 0x000000ffff1d7224 */ /* 0x001fe400078e0011 */
[----:B------:R-:W-:-:S05]  /*1c0700*/  IMAD.X R17, R3, 0x1, R19, P3 ;  /* 0x0000000103117824 */ /* 0x000fca00018e0613 */
[----:B------:R0:W-:Y:S04]  /*1c0710*/  STL.64 [R1+0xbd0], R16 ;  /* 0x000bd01001007387 */ /* 0x0001e80000100a00 */
[----:B0-----:R-:W2:Y:S01]  /*1c0720*/  LDL.LU.64 R16, [R1+0x75d8] ;  /* 0x0075d80001107983 */ /* 0x001ea20000300a00 */
[----:B------:R-:W-:-:S03]  /*1c0730*/  IADD3 R28, P2, PT, R2, R23, RZ ;  /* 0x00000017021c7210 */ /* 0x000fc60007f5e0ff */
[----:B------:R0:W-:Y:S02]  /*1c0740*/  STL.64 [R1+0x75c8], R18 ;  /* 0x0075c81201007387 */ /* 0x0001e40000100a00 */
[----:B0-----:R-:W-:Y:S02]  /*1c0750*/  IMAD.MOV.U32 R19, RZ, RZ, R29 ;  /* 0x000000ffff137224 */ /* 0x001fe400078e001d */
[----:B------:R-:W-:-:S05]  /*1c0760*/  IMAD.X R29, R3, 0x1, R22, P2 ;  /* 0x00000001031d7824 */ /* 0x000fca00010e0616 */
[----:B------:R0:W-:Y:S02]  /*1c0770*/  STL.64 [R1+0xbd8], R28 ;  /* 0x000bd81c01007387 */ /* 0x0001e40000100a00 */
[----:B0-----:R-:W-:Y:S01]  /*1c0780*/  IMAD.MOV.U32 R29, RZ, RZ, R19 ;  /* 0x000000ffff1d7224 */ /* 0x001fe200078e0013 */
[C---:B------:R-:W-:Y:S02]  /*1c0790*/  IADD3 R28, P2, PT, R2.reuse, R25, RZ ;  /* 0x00000019021c7210 */ /* 0x040fe40007f5e0ff */
[----:B--2---:R-:W-:-:S05]  /*1c07a0*/  IADD3 R18, P3, PT, R2, R16, RZ ;  /* 0x0000001002127210 */ /* 0x004fca0007f7e0ff */
[----:B------:R-:W-:-:S05]  /*1c07b0*/  IMAD.X R19, R3, 0x1, R14, P3 ;  /* 0x0000000103137824 */ /* 0x000fca00018e060e */
[----:B------:R0:W-:Y:S04]  /*1c07c0*/  STL.64 [R1+0xbe0], R18 ;  /* 0x000be01201007387 */ /* 0x0001e80000100a00 */
[----:B------:R1:W-:Y:S01]  /*1c07d0*/  STL.64 [R1+0x75b8], R16 ;  /* 0x0075b81001007387 */ /* 0x0003e20000100a00 */
[----:B0-----:R-:W-:Y:S01]  /*1c07e0*/  IADD3 R18, P3, PT, R2, R17, RZ ;  /* 0x0000001102127210 */ /* 0x001fe20007f7e0ff */
[----:B-1----:R-:W-:Y:S02]  /*1c07f0*/  IMAD.MOV.U32 R17, RZ, RZ, R29 ;  /* 0x000000ffff117224 */ /* 0x002fe400078e001d */
[----:B------:R-:W-:-:S05]  /*1c0800*/  IMAD.X R29, R3, 0x1, R24, P2 ;  /* 0x00000001031d7824 */ /* 0x000fca00010e0618 */
[----:B------:R0:W-:Y:S04]  /*1c0810*/  STL.64 [R1+0xbe8], R28 ;  /* 0x000be81c01007387 */ /* 0x0001e80000100a00 */
[----:B0-----:R-:W2:Y:S01]  /*1c0820*/  LDL.LU.64 R28, [R1+0x75d0] ;  /* 0x0075d000011c7983 */ /* 0x001ea20000300a00 */
[----:B------:R-:W-:-:S03]  /*1c0830*/  IMAD.X R19, R3, 0x1, R15, P3 ;  /* 0x0000000103137824 */ /* 0x000fc600018e060f */
[----:B------:R-:W-:Y:S04]  /*1c0840*/  STL.64 [R1+0x75c0], R24 ;  /* 0x0075c01801007387 */ /* 0x000fe80000100a00 */
[----:B------:R0:W-:Y:S02]  /*1c0850*/  STL.64 [R1+0xbf0], R18 ;  /* 0x000bf01201007387 */ /* 0x0001e40000100a00 */
[----:B0-----:R-:W-:-:S05]  /*1c0860*/  IADD3 R18, P3, PT, R2, R27, RZ ;  /* 0x0000001b02127210 */ /* 0x001fca0007f7e0ff */
[----:B------:R-:W-:Y:S01]  /*1c0870*/  IMAD.X R19, R3, 0x1, R26, P3 ;  /* 0x0000000103137824 */ /* 0x000fe200018e061a */
[----:B--2---:R-:W-:-:S05]  /*1c0880*/  IADD3 R24, P2, PT, R2, R29, RZ ;  /* 0x0000001d02187210 */ /* 0x004fca0007f5e0ff */
[----:B------:R-:W-:-:S05]  /*1c0890*/  IMAD.X R25, R3, 0x1, R28, P2 ;  /* 0x0000000103197824 */ /* 0x000fca00010e061c */
[----:B------:R-:W-:Y:S04]  /*1c08a0*/  STL.64 [R1+0xbf8], R24 ;  /* 0x000bf81801007387 */ /* 0x000fe80000100a00 */
[----:B------:R0:W-:Y:S04]  /*1c08b0*/  STL.64 [R1+0xbb8], R18 ;  /* 0x000bb81201007387 */ /* 0x0001e80000100a00 */
[----:B0-----:R-:W2:Y:S01]  /*1c08c0*/  LDL.LU.64 R18, [R1+0x75c8] ;  /* 0x0075c80001127983 */ /* 0x001ea20000300a00 */
[--C-:B------:R-:W-:Y:S01]  /*1c08d0*/  IMAD.MOV.U32 R3, RZ, RZ, R17.reuse ;  /* 0x000000ffff037224 */ /* 0x100fe200078e0011 */
[----:B------:R-:W-:-:S02]  /*1c08e0*/  SHF.R.S32.HI R2, RZ, 0x1f, R17 ;  /* 0x0000001fff027819 */ /* 0x000fc40000011411 */
[----:B------:R-:W-:Y:S02]  /*1c08f0*/  IADD3 R24, P2, PT, R17, R20, RZ ;  /* 0x0000001411187210 */ /* 0x000fe40007f5e0ff */
[----:B------:R-:W-:Y:S01]  /*1c0900*/  IADD3 R16, P3, PT, R3, R21, RZ ;  /* 0x0000001503107210 */ /* 0x000fe20007f7e0ff */
[----:B------:R-:W-:Y:S02]  /*1c0910*/  STL.64 [R1+0x75b0], R20 ;  /* 0x0075b01401007387 */ /* 0x000fe40000100a00 */
[C---:B--2---:R-:W-:Y:S02]  /*1c0920*/  IMAD.X R25, R2.reuse, 0x1, R18, P2 ;  /* 0x0000000102197824 */ /* 0x044fe400010e0612 */
[----:B------:R-:W-:-:S03]  /*1c0930*/  IMAD.X R17, R2, 0x1, R19, P3 ;  /* 0x0000000102117824 */ /* 0x000fc600018e0613 */
[----:B------:R0:W-:Y:S04]  /*1c0940*/  STL.64 [R1+0xbc0], R24 ;  /* 0x000bc01801007387 */ /* 0x0001e80000100a00 */
[----:B0-----:R-:W2:Y:S04]  /*1c0950*/  LDL.LU.64 R24, [R1+0x75c0] ;  /* 0x0075c00001187983 */ /* 0x001ea80000300a00 */
[----:B------:R0:W-:Y:S04]  /*1c0960*/  STL.64 [R1+0xb88], R16 ;  /* 0x000b881001007387 */ /* 0x0001e80000100a00 */
[----:B0-----:R-:W4:Y:S01]  /*1c0970*/  LDL.LU.64 R16, [R1+0x75b8] ;  /* 0x0075b80001107983 */ /* 0x001f220000300a00 */
[----:B------:R-:W-:-:S03]  /*1c0980*/  IADD3 R20, P2, PT, R3, R23, RZ ;  /* 0x0000001703147210 */ /* 0x000fc60007f5e0ff */
[----:B------:R-:W-:Y:S02]  /*1c0990*/  STL.64 [R1+0x75a8], R18 ;  /* 0x0075a81201007387 */ /* 0x000fe40000100a00 */
[----:B------:R-:W-:-:S05]  /*1c09a0*/  IMAD.X R21, R2, 0x1, R22, P2 ;  /* 0x0000000102157824 */ /* 0x000fca00010e0616 */
[----:B------:R2:W-:Y:S02]  /*1c09b0*/  STL.64 [R1+0xb90], R20 ;  /* 0x000b901401007387 */ /* 0x0005e40000100a00 */
[C---:B--2---:R-:W-:Y:S02]  /*1c09c0*/  IADD3 R20, P2, PT, R3.reuse, R25, RZ ;  /* 0x0000001903147210 */ /* 0x044fe40007f5e0ff */
[----:B----4-:R-:W-:-:S05]  /*1c09d0*/  IADD3 R18, P3, PT, R3, R16, RZ ;  /* 0x0000001003127210 */ /* 0x010fca0007f7e0ff */
        /* <DEDUP_REMOVED lines=9> */
[----:B------:R1:W-:Y:S01]  /*1c0a70*/  STL.64 [R1+0xbb0], R20 ;  /* 0x000bb01401007387 */ /* 0x0003e20000100a00 */
[----:B0-----:R-:W-:-:S03]  /*1c0a80*/  IADD3 R18, P3, PT, R3, R27, RZ ;  /* 0x0000001b03127210 */ /* 0x001fc60007f7e0ff */
[----:B-1----:R-:W2:Y:S02]  /*1c0a90*/  LDL.LU.64 R20, [R1+0x75b0] ;  /* 0x0075b00001147983 */ /* 0x002ea40000300a00 */
[----:B------:R-:W-:Y:S02]  /*1c0aa0*/  IMAD.X R19, R2, 0x1, R26, P3 ;  /* 0x0000000102137824 */ /* 0x000fe400018e061a */
[----:B------:R-:W-:Y:S04]  /*1c0ab0*/  STL.64 [R1+0x7598], R28 ;  /* 0x0075981c01007387 */ /* 0x000fe80000100a00 */
[----:B------:R0:W-:Y:S04]  /*1c0ac0*/  STL.64 [R1+0xb80], R18 ;  /* 0x000b801201007387 */ /* 0x0001e80000100a00 */
[----:B0-----:R-:W4:Y:S04]  /*1c0ad0*/  LDL.LU.64 R18, [R1+0x75a8] ;  /* 0x0075a80001127983 */ /* 0x001f280000300a00 */
[----:B------:R0:W-:Y:S04]  /*1c0ae0*/  STL.64 [R1+0x75a0], R26 ;  /* 0x0075a01a01007387 */ /* 0x0001e80000100a00 */
[----:B------:R-:W3:Y:S01]  /*1c0af0*/  LDL.LU R2, [R1+0x27c] ;  /* 0x00027c0001027983 */ /* 0x000ee20000300800 */
[----:B------:R-:W-:-:S02]  /*1c0b00*/  SHF.R.S32.HI R29, RZ, 0x1f, R0 ;  /* 0x0000001fff1d7819 */ /* 0x000fc40000011400 */
[----:B--2---:R-:W-:-:S05]  /*1c0b10*/  IADD3 R28, P2, PT, R0, R21, RZ ;  /* 0x00000015001c7210 */ /* 0x004fca0007f5e0ff */
[----:B----4-:R-:W-:Y:S01]  /*1c0b20*/  IMAD.X R29, R29, 0x1, R19, P2 ;  /* 0x000000011d1d7824 */ /* 0x010fe200010e0613 */
[----:B---3--:R-:W-:-:S04]  /*1c0b30*/  SHF.R.S32.HI R3, RZ, 0x1f, R2 ;  /* 0x0000001fff037819 */ /* 0x008fc80000011402 */
[----:B------:R1:W-:Y:S01]  /*1c0b40*/  STL.64 [R1+0x48f8], R28 ;  /* 0x0048f81c01007387 */ /* 0x0003e20000100a00 */
[----:B0-----:R-:W-:-:S03]  /*1c0b50*/  IADD3 R26, P3, PT, R2, R21, RZ ;  /* 0x00000015021a7210 */ /* 0x001fc60007f7e0ff */
[----:B------:R0:W-:Y:S01]  /*1c0b60*/  STL.64 [R1+0x7588], R20 ;  /* 0x0075881401007387 */ /* 0x0001e20000100a00 */
[----:B-1----:R-:W-:-:S05]  /*1c0b70*/  IADD3 R28, P2, PT, R2, R20, RZ ;  /* 0x00000014021c7210 */ /* 0x002fca0007f5e0ff */
[C---:B------:R-:W-:Y:S02]  /*1c0b80*/  IMAD.X R29, R3.reuse, 0x1, R18, P2 ;  /* 0x00000001031d7824 */ /* 0x040fe400010e0612 */
[C---:B------:R-:W-:Y:S01]  /*1c0b90*/  IMAD.X R27, R3.reuse, 0x1, R19, P3 ;  /* 0x00000001031b7824 */ /* 0x040fe200018e0613 */
[C---:B0-----:R-:W-:Y:S02]  /*1c0ba0*/  IADD3 R20, P3, PT, R2.reuse, R16, RZ ;  /* 0x0000001002147210 */ /* 0x041fe40007f7e0ff */
[----:B------:R0:W-:Y:S04]  /*1c0bb0*/  STL.64 [R1+0xb48], R28 ;  /* 0x000b481c01007387 */ /* 0x0001e80000100a00 */
[----:B------:R1:W-:Y:S01]  /*1c0bc0*/  STL.64 [R1+0xb50], R26 ;  /* 0x000b501a01007387 */ /* 0x0003e20000100a00 */
[----:B------:R-:W-:Y:S01]  /*1c0bd0*/  IMAD.X R21, R3, 0x1, R14, P3 ;  /* 0x0000000103157824 */ /* 0x000fe200018e060e */
[----:B0-----:R-:W-:-:S02]  /*1c0be0*/  IADD3 R28, P2, PT, R2, R23, RZ ;  /* 0x00000017021c7210 */ /* 0x001fc40007f5e0ff */
[----:B-1----:R-:W2:Y:S03]  /*1c0bf0*/  LDL.LU.64 R26, [R1+0x75a0] ;  /* 0x0075a000011a7983 */ /* 0x002ea60000300a00 */
[----:B------:R-:W-:Y:S01]  /*1c0c00*/  IMAD.X R29, R3, 0x1, R22, P2 ;  /* 0x00000001031d7824 */ /* 0x000fe200010e0616 */
[----:B------:R0:W-:Y:S04]  /*1c0c10*/  STL.64 [R1+0x7590], R18 ;  /* 0x0075901201007387 */ /* 0x0001e80000100a00 */
[----:B------:R1:W-:Y:S01]  /*1c0c20*/  STL.64 [R1+0xb58], R28 ;  /* 0x000b581c01007387 */ /* 0x0003e20000100a00 */
[----:B0-----:R-:W-:-:S03]  /*1c0c30*/  IADD3 R18, P2, PT, R2, R25, RZ ;  /* 0x0000001902127210 */ /* 0x001fc60007f5e0ff */
[----:B-1----:R-:W3:Y:S04]  /*1c0c40*/  LDL.LU.64 R28, [R1+0x7598] ;  /* 0x00759800011c7983 */ /* 0x002ee80000300a00 */
[----:B------:R0:W-:Y:S01]  /*1c0c50*/  STL.64 [R1+0xb60], R20 ;  /* 0x000b601401007387 */ /* 0x0001e20000100a00 */
[----:B------:R-:W-:-:S03]  /*1c0c60*/  IMAD.X R19, R3, 0x1, R24, P2 ;  /* 0x0000000103137824 */ /* 0x000fc600010e0618 */
[----:B------:R-:W-:Y:S01]  /*1c0c70*/  STL.64 [R1+0x7580], R16 ;  /* 0x0075801001007387 */ /* 0x000fe20000100a00 */
[----:B0-----:R-:W-:-:S03]  /*1c0c80*/  IADD3 R20, P3, PT, R2, R17, RZ ;  /* 0x0000001102147210 */ /* 0x001fc60007f7e0ff */
[----:B------:R0:W-:Y:S02]  /*1c0c90*/  STL.64 [R1+0xb68], R18 ;  /* 0x000b681201007387 */ /* 0x0001e40000100a00 */
[----:B------:R-:W-:Y:S02]  /*1c0ca0*/  IMAD.X R21, R3, 0x1, R15, P3 ;  /* 0x0000000103157824 */ /* 0x000fe400018e060f */
[----:B0-----:R-:W4:Y:S04]  /*1c0cb0*/  LDL.LU.64 R18, [R1+0x7590] ;  /* 0x0075900001127983 */ /* 0x001f280000300a00 */
[----:B------:R-:W-:Y:S04]  /*1c0cc0*/  STL.64 [R1+0x7578], R24 ;  /* 0x0075781801007387 */ /* 0x000fe80000100a00 */
[----:B------:R0:W-:Y:S04]  /*1c0cd0*/  STL.64 [R1+0xb70], R20 ;  /* 0x000b701401007387 */ /* 0x0001e80000100a00 */
[----:B0-----:R-:W4:Y:S04]  /*1c0ce0*/  LDL.LU.64 R20, [R1+0x7588] ;  /* 0x0075880001147983 */ /* 0x001f280000300a00 */
[----:B------:R0:W-:Y:S04]  /*1c0cf0*/  STL [R1+0x7570], R12 ;  /* 0x0075700c01007387 */ /* 0x0001e80000100800 */
[----:B0-----:R-:W4:Y:S01]  /*1c0d00*/  LDL.LU R12, [R1+0x280] ;  /* 0x00028000010c7983 */ /* 0x001f220000300800 */
[----:B--2---:R-:W-:-:S05]  /*1c0d10*/  IADD3 R16, P3, PT, R2, R27, RZ ;  /* 0x0000001b02107210 */ /* 0x004fca0007f7e0ff */
[----:B------:R-:W-:Y:S01]  /*1c0d20*/  IMAD.X R17, R3, 0x1, R26, P3 ;  /* 0x0000000103117824 */ /* 0x000fe200018e061a */
[----:B---3--:R-:W-:-:S05]  /*1c0d30*/  IADD3 R24, P2, PT, R2, R29, RZ ;  /* 0x0000001d02187210 */ /* 0x008fca0007f5e0ff */
[----:B------:R-:W-:-:S05]  /*1c0d40*/  IMAD.X R25, R3, 0x1, R28, P2 ;  /* 0x0000000103197824 */ /* 0x000fca00010e061c */
[----:B------:R0:W-:Y:S04]  /*1c0d50*/  STL.64 [R1+0xb78], R24 ;  /* 0x000b781801007387 */ /* 0x0001e80000100a00 */
[----:B------:R1:W-:Y:S01]  /*1c0d60*/  STL.64 [R1+0xb38], R16 ;  /* 0x000b381001007387 */ /* 0x0003e20000100a00 */
[----:B----4-:R-:W-:Y:S02]  /*1c0d70*/  SHF.R.S32.HI R2, RZ, 0x1f, R12 ;  /* 0x0000001fff027819 */ /* 0x010fe4000001140c */
        /* <DEDUP_REMOVED lines=11> */
[----:B0-----:R-:W3:Y:S04]  /*1c0e30*/  LDL.LU.64 R24, [R1+0x7578] ;  /* 0x0075780001187983 */ /* 0x001ee80000300a00 */
[----:B------:R3:W-:Y:S01]  /*1c0e40*/  STL.64 [R1+0x7560], R22 ;  /* 0x0075601601007387 */ /* 0x0007e20000100a00 */
[----:B--2---:R-:W-:-:S05]  /*1c0e50*/  IADD3 R18, P3, PT, R12, R16, RZ ;  /* 0x000000100c127210 */ /* 0x004fca0007f7e0ff */
[----:B------:R-:W-:-:S05]  /*1c0e60*/  IMAD.X R19, R2, 0x1, R14, P3 ;  /* 0x0000000102137824 */ /* 0x000fca00018e060e */
[----:B------:R0:W-:Y:S01]  /*1c0e70*/  STL.64 [R1+0xb18], R18 ;  /* 0x000b181201007387 */ /* 0x0001e20000100a00 */
[C---:B---3--:R-:W-:Y:S02]  /*1c0e80*/  IADD3 R22, P2, PT, R12.reuse, R25, RZ ;  /* 0x000000190c167210 */ /* 0x048fe40007f5e0ff */
[----:B0-----:R-:W-:-:S03]  /*1c0e90*/  IADD3 R18, P3, PT, R12, R17, RZ ;  /* 0x000000110c127210 */ /* 0x001fc60007f7e0ff */
[C---:B------:R-:W-:Y:S02]  /*1c0ea0*/  IMAD.X R23, R2.reuse, 0x1, R24, P2 ;  /* 0x0000000102177824 */ /* 0x040fe400010e0618 */
[----:B------:R-:W-:Y:S01]  /*1c0eb0*/  IMAD.X R19, R2, 0x1, R15, P3 ;  /* 0x0000000102137824 */ /* 0x000fe200018e060f */
[----:B------:R-:W-:Y:S04]  /*1c0ec0*/  STL.64 [R1+0x7558], R24 ;  /* 0x0075581801007387 */ /* 0x000fe80000100a00 */
[----:B------:R0:W-:Y:S04]  /*1c0ed0*/  STL.64 [R1+0xb20], R22 ;  /* 0x000b201601007387 */ /* 0x0001e80000100a00 */
[----:B------:R1:W-:Y:S01]  /*1c0ee0*/  STL.64 [R1+0xb28], R18 ;  /* 0x000b281201007387 */ /* 0x0003e20000100a00 */
[----:B0-----:R-:W-:-:S02]  /*1c0ef0*/  IADD3 R22, P2, PT, R12, R29, RZ ;  /* 0x0000001d0c167210 */ /* 0x001fc40007f5e0ff */
[----:B-1----:R-:W-:-:S03]  /*1c0f00*/  IADD3 R18, P3, PT, R12, R27, RZ ;  /* 0x0000001b0c127210 */ /* 0x002fc60007f7e0ff */
[C---:B------:R-:W-:Y:S01]  /*1c0f10*/  IMAD.X R23, R2.reuse, 0x1, R28, P2 ;  /* 0x0000000102177824 */ /* 0x040fe200010e061c */
[----:B------:R-:W2:Y:S01]  /*1c0f20*/  LDL.LU R12, [R1+0x7570] ;  /* 0x00757000010c7983 */ /* 0x000ea20000300800 */
[----:B------:R-:W-:-:S03]  /*1c0f30*/  IMAD.X R19, R2, 0x1, R26, P3 ;  /* 0x0000000102137824 */ /* 0x000fc600018e061a */
[----:B------:R-:W-:Y:S04]  /*1c0f40*/  STL.64 [R1+0xb30], R22 ;  /* 0x000b301601007387 */ /* 0x000fe80000100a00 */
[----:B------:R0:W-:Y:S04]  /*1c0f50*/  STL.64 [R1+0xb00], R18 ;  /* 0x000b001201007387 */ /* 0x0001e80000100a00 */
[----:B0-----:R-:W3:Y:S01]  /*1c0f60*/  LDL.LU.64 R18, [R1+0x7568] ;  /* 0x0075680001127983 */ /* 0x001ee20000300a00 */
[----:B------:R-:W-:Y:S02]  /*1c0f70*/  IADD3 R22, P2, PT, R0, R20, RZ ;  /* 0x0000001400167210 */ /* 0x000fe40007f5e0ff */
[----:B------:R-:W-:-:S02]  /*1c0f80*/  SHF.R.S32.HI R3, RZ, 0x1f, R0 ;  /* 0x0000001fff037819 */ /* 0x000fc40000011400 */
[----:B--2---:R-:W-:-:S03]  /*1c0f90*/  IADD3 R24, P3, PT, R12, R21, RZ ;  /* 0x000000150c187210 */ /* 0x004fc60007f7e0ff */
[----:B---3--:R-:W-:-:S05]  /*1c0fa0*/  IMAD.X R23, R3, 0x1, R18, P2 ;  /* 0x0000000103177824 */ /* 0x008fca00010e0612 */
[----:B------:R0:W-:Y:S04]  /*1c0fb0*/  STL.64 [R1+0x48c8], R22 ;  /* 0x0048c81601007387 */ /* 0x0001e80000100a00 */
[----:B0-----:R-:W2:Y:S04]  /*1c0fc0*/  LDL.LU.64 R22, [R1+0x7560] ;  /* 0x0075600001167983 */ /* 0x001ea80000300a00 */
[----:B------:R0:W-:Y:S04]  /*1c0fd0*/  STL.64 [R1+0x7550], R4 ;  /* 0x0075500401007387 */ /* 0x0001e80000100a00 */
[----:B------:R1:W-:Y:S04]  /*1c0fe0*/  STL.64 [R1+0x7548], R20 ;  /* 0x0075481401007387 */ /* 0x0003e80000100a00 */
[----:B------:R3:W-:Y:S01]  /*1c0ff0*/  STL [R1+0xac8], R24 ;  /* 0x000ac81801007387 */ /* 0x0007e20000100800 */
[----:B0-----:R-:W-:Y:S01]  /*1c1000*/  IADD3 R4, P2, PT, R12, R20, RZ ;  /* 0x000000140c047210 */ /* 0x001fe20007f5e0ff */
[----:B-1----:R-:W-:-:S02]  /*1c1010*/  IMAD.MOV.U32 R20, RZ, RZ, R24 ;  /* 0x000000ffff147224 */ /* 0x002fc400078e0018 */
[----:B------:R-:W-:Y:S02]  /*1c1020*/  IMAD.MOV.U32 R21, RZ, RZ, R25 ;  /* 0x000000ffff157224 */ /* 0x000fe400078e0019 */
[----:B---3--:R-:W3:Y:S01]  /*1c1030*/  LDL.LU.64 R24, [R1+0x7558] ;  /* 0x0075580001187983 */ /* 0x008ee20000300a00 */
[----:B------:R-:W-:-:S05]  /*1c1040*/  SHF.R.S32.HI R2, RZ, 0x1f, R12 ;  /* 0x0000001fff027819 */ /* 0x000fca000001140c */
[----:B------:R-:W-:-:S05]  /*1c1050*/  IMAD.X R5, R2, 0x1, R18, P2 ;  /* 0x0000000102057824 */ /* 0x000fca00010e0612 */
[----:B------:R-:W-:Y:S01]  /*1c1060*/  STL.64 [R1+0xaf8], R4 ;  /* 0x000af80401007387 */ /* 0x000fe20000100a00 */
[----:B------:R-:W-:Y:S01]  /*1c1070*/  IMAD.X R21, R2, 0x1, R19, P3 ;  /* 0x0000000102157824 */ /* 0x000fe200018e0613 */
[----:B------:R-:W-:-:S04]  /*1c1080*/  IADD3 R20, P3, PT, R12, R16, RZ ;  /* 0x000000100c147210 */ /* 0x000fc80007f7e0ff */
[----:B------:R0:W-:Y:S02]  /*1c1090*/  STL [R1+0xacc], R21 ;  /* 0x000acc1501007387 */ /* 0x0001e40000100800 */
[----:B0-----:R-:W-:Y:S01]  /*1c10a0*/  IMAD.X R21, R2, 0x1, R14, P3 ;  /* 0x0000000102157824 */ /* 0x001fe200018e060e */
[----:B--2---:R-:W-:-:S05]  /*1c10b0*/  IADD3 R4, P2, PT, R12, R23, RZ ;  /* 0x000000170c047210 */ /* 0x004fca0007f5e0ff */
[----:B------:R-:W-:-:S05]  /*1c10c0*/  IMAD.X R5, R2, 0x1, R22, P2 ;  /* 0x0000000102057824 */ /* 0x000fca00010e0616 */
[----:B------:R3:W-:Y:S04]  /*1c10d0*/  STL.64 [R1+0xad0], R4 ;  /* 0x000ad00401007387 */ /* 0x0007e80000100a00 */
[----:B------:R0:W-:Y:S01]  /*1c10e0*/  STL.64 [R1+0xad8], R20 ;  /* 0x000ad81401007387 */ /* 0x0001e20000100a00 */
[----:B---3--:R-:W-:-:S05]  /*1c10f0*/  IADD3 R4, P2, PT, R12, R25, RZ ;  /* 0x000000190c047210 */ /* 0x008fca0007f5e0ff */
[----:B------:R-:W-:Y:S01]  /*1c1100*/  IMAD.X R5, R2, 0x1, R24, P2 ;  /* 0x0000000102057824 */ /* 0x000fe200010e0618 */
[----:B0-----:R-:W-:-:S04]  /*1c1110*/  IADD3 R20, P3, PT, R12, R17, RZ ;  /* 0x000000110c147210 */ /* 0x001fc80007f7e0ff */
[----:B------:R0:W-:Y:S01]  /*1c1120*/  STL.64 [R1+0xae0], R4 ;  /* 0x000ae00401007387 */ /* 0x0001e20000100a00 */
[----:B------:R-:W-:Y:S01]  /*1c1130*/  IMAD.X R21, R2, 0x1, R15, P3 ;  /* 0x0000000102157824 */ /* 0x000fe200018e060f */
[----:B0-----:R-:W-:-:S04]  /*1c1140*/  IADD3 R4, P2, PT, R12, R29, RZ ;  /* 0x0000001d0c047210 */ /* 0x001fc80007f5e0ff */
[----:B------:R-:W-:Y:S01]  /*1c1150*/  STL.64 [R1+0xae8], R20 ;  /* 0x000ae81401007387 */ /* 0x000fe20000100a00 */
[----:B------:R-:W-:-:S05]  /*1c1160*/  IMAD.X R5, R2, 0x1, R28, P2 ;  /* 0x0000000102057824 */ /* 0x000fca00010e061c */
[----:B------:R0:W-:Y:S04]  /*1c1170*/  STL.64 [R1+0xaf0], R4 ;  /* 0x000af00401007387 */ /* 0x0001e80000100a00 */
[----:B0-----:R-:W2:Y:S01]  /*1c1180*/  LDL.LU.64 R4, [R1+0x7550] ;  /* 0x0075500001047983 */ /* 0x001ea20000300a00 */
[----:B------:R-:W-:-:S05]  /*1c1190*/  IADD3 R20, P3, PT, R12, R27, RZ ;  /* 0x0000001b0c147210 */ /* 0x000fca0007f7e0ff */
[----:B------:R-:W-:Y:S02]  /*1c11a0*/  IMAD.X R21, R2, 0x1, R26, P3 ;  /* 0x0000000102157824 */ /* 0x000fe400018e061a */
[----:B------:R-:W-:Y:S02]  /*1c11b0*/  VIADD R0, R0, UR6 ;  /* 0x0000000600007c36 */ /* 0x000fe40008000000 */
[----:B--2---:R-:W-:-:S05]  /*1c11c0*/  IMAD.MOV.U32 R12, RZ, RZ, R4 ;  /* 0x000000ffff0c7224 */ /* 0x004fca00078e0004 */
[----:B------:R-:W-:Y:S04]  /*1c11d0*/  STL.64 [R1+0x7540], R12 ;  /* 0x0075400c01007387 */ /* 0x000fe80000100a00 */
[----:B------:R0:W-:Y:S04]  /*1c11e0*/  STL.64 [R1+0xac0], R20 ;  /* 0x000ac01401007387 */ /* 0x0001e80000100a00 */
[----:B0-----:R-:W2:Y:S04]  /*1c11f0*/  LDL.LU.64 R20, [R1+0x7548] ;  /* 0x0075480001147983 */ /* 0x001ea80000300a00 */
[----:B------:R-:W3:Y:S01]  /*1c1200*/  LDL.LU R2, [R1+0x288] ;  /* 0x0002880001027983 */ /* 0x000ee20000300800 */
[----:B------:R-:W-:-:S02]  /*1c1210*/  SHF.R.S32.HI R4, RZ, 0x1f, R0 ;  /* 0x0000001fff047819 */ /* 0x000fc40000011400 */
[----:B------:R-:W-:-:S05]  /*1c1220*/  IADD3 R12, P2, PT, R0, R29, RZ ;  /* 0x0000001d000c7210 */ /* 0x000fca0007f5e0ff */
[----:B------:R-:W-:-:S05]  /*1c1230*/  IMAD.X R13, R4, 0x1, R28, P2 ;  /* 0x00000001040d7824 */ /* 0x000fca00010e061c */
[----:B------:R2:W-:Y:S04]  /*1c1240*/  STL.64 [R1+0x4890], R12 ;  /* 0x0048900c01007387 */ /* 0x0005e80000100a00 */
[----:B------:R0:W-:Y:S01]  /*1c1250*/  STL.64 [R1+0x7538], R4 ;  /* 0x0075380401007387 */ /* 0x0001e20000100a00 */
[----:B---3--:R-:W-:Y:S02]  /*1c1260*/  SHF.R.S32.HI R3, RZ, 0x1f, R2 ;  /* 0x0000001fff037819 */ /* 0x008fe40000011402 */
[----:B--2---:R-:W-:-:S05]  /*1c1270*/  IADD3 R12, P2, PT, R2, R20, RZ ;  /* 0x00000014020c7210 */ /* 0x004fca0007f5e0ff */
[----:B------:R-:W-:Y:S01]  /*1c1280*/  IMAD.X R13, R3, 0x1, R18, P2 ;  /* 0x00000001030d7824 */ /* 0x000fe200010e0612 */
[----:B0-----:R-:W-:-:S04]  /*1c1290*/  IADD3 R4, P3, PT, R2, R21, RZ ;  /* 0x0000001502047210 */ /* 0x001fc80007f7e0ff */
        /* <DEDUP_REMOVED lines=8> */
[----:B-1----:R-:W-:-:S04]  /*1c1320*/  IADD3 R12, P2, PT, R2, R25, RZ ;  /* 0x00000019020c7210 */ /* 0x002fc80007f5e0ff */
[----:B------:R-:W-:Y:S01]  /*1c1330*/  STL.64 [R1+0xaa0], R4 ;  /* 0x000aa00401007387 */ /* 0x000fe20000100a00 */
[----:B------:R-:W-:-:S05]  /*1c1340*/  IMAD.X R13, R3, 0x1, R24, P2 ;  /* 0x00000001030d7824 */ /* 0x000fca00010e0618 */
[----:B------:R0:W-:Y:S04]  /*1c1350*/  STL.64 [R1+0xaa8], R12 ;  /* 0x000aa80c01007387 */ /* 0x0001e80000100a00 */
[----:B0-----:R-:W2:Y:S01]  /*1c1360*/  LDL.LU.64 R12, [R1+0x7540] ;  /* 0x00754000010c7983 */ /* 0x001ea20000300a00 */
[----:B------:R-:W-:-:S03]  /*1c1370*/  IADD3 R4, P3, PT, R2, R17, RZ ;  /* 0x0000001102047210 */ /* 0x000fc60007f7e0ff */
[----:B------:R0:W-:Y:S02]  /*1c1380*/  STL.64 [R1+0x7528], R24 ;  /* 0x0075281801007387 */ /* 0x0001e40000100a00 */
[----:B------:R-:W-:Y:S02]  /*1c1390*/  IMAD.X R5, R3, 0x1, R15, P3 ;  /* 0x0000000103057824 */ /* 0x000fe400018e060f */
[----:B------:R-:W-:Y:S01]  /*1c13a0*/  STL.64 [R1+0x7530], R14 ;  /* 0x0075300e01007387 */ /* 0x000fe20000100a00 */
[----:B0-----:R-:W-:-:S03]  /*1c13b0*/  IADD3 R24, P2, PT, R2, R29, RZ ;  /* 0x0000001d02187210 */ /* 0x001fc60007f5e0ff */
[----:B------:R0:W-:Y:S02]  /*1c13c0*/  STL.64 [R1+0xab0], R4 ;  /* 0x000ab00401007387 */ /* 0x0001e40000100a00 */
[----:B------:R-:W-:Y:S01]  /*1c13d0*/  IMAD.X R25, R3, 0x1, R28, P2 ;  /* 0x0000000103197824 */ /* 0x000fe200010e061c */
[----:B0-----:R-:W-:-:S04]  /*1c13e0*/  IADD3 R4, P3, PT, R2, R27, RZ ;  /* 0x0000001b02047210 */ /* 0x001fc80007f7e0ff */
[----:B------:R-:W-:Y:S01]  /*1c13f0*/  STL.64 [R1+0xab8], R24 ;  /* 0x000ab81801007387 */ /* 0x000fe20000100a00 */
[----:B------:R-:W-:-:S05]  /*1c1400*/  IMAD.X R5, R3, 0x1, R26, P3 ;  /* 0x0000000103057824 */ /* 0x000fca00018e061a */
[----:B------:R0:W-:Y:S04]  /*1c1410*/  STL.64 [R1+0xa78], R4 ;  /* 0x000a780401007387 */ /* 0x0001e80000100a00 */
[----:B0-----:R-:W3:Y:S04]  /*1c1420*/  LDL.LU.64 R4, [R1+0x7538] ;  /* 0x0075380001047983 */ /* 0x001ee80000300a00 */
[----:B------:R0:W-:Y:S01]  /*1c1430*/  STL.64 [R1+0x7520], R20 ;  /* 0x0075201401007387 */ /* 0x0001e20000100a00 */
[----:B--2---:R-:W-:Y:S02]  /*1c1440*/  SHF.R.S32.HI R2, RZ, 0x1f, R13 ;  /* 0x0000001fff027819 */ /* 0x004fe4000001140d */
[----:B------:R-:W-:-:S02]  /*1c1450*/  IADD3 R24, P2, PT, R13, R20, RZ ;  /* 0x000000140d187210 */ /* 0x000fc40007f5e0ff */
[C---:B------:R-:W-:Y:S01]  /*1c1460*/  IADD3 R14, P3, PT, R13.reuse, R21, RZ ;  /* 0x000000150d0e7210 */ /* 0x040fe20007f7e0ff */
[----:B0-----:R-:W-:Y:S02]  /*1c1470*/  IMAD.MOV.U32 R21, RZ, RZ, R15 ;  /* 0x000000ffff157224 */ /* 0x001fe400078e000f */
[C---:B------:R-:W-:Y:S02]  /*1c1480*/  IMAD.X R25, R2.reuse, 0x1, R18, P2 ;  /* 0x0000000102197824 */ /* 0x040fe400010e0612 */
[----:B------:R0:W-:Y:S01]  /*1c1490*/  STL [R1+0xa48], R14 ;  /* 0x000a480e01007387 */ /* 0x0001e20000100800 */
[----:B------:R-:W-:Y:S02]  /*1c14a0*/  IMAD.MOV.U32 R20, RZ, RZ, R14 ;  /* 0x000000ffff147224 */ /* 0x000fe400078e000e */
[----:B------:R-:W-:Y:S01]  /*1c14b0*/  IMAD.X R21, R2, 0x1, R19, P3 ;  /* 0x0000000102157824 */ /* 0x000fe200018e0613 */
[----:B0-----:R-:W2:Y:S04]  /*1c14c0*/  LDL.LU.64 R14, [R1+0x7530] ;  /* 0x00753000010e7983 */ /* 0x001ea80000300a00 */
[----:B------:R-:W-:Y:S04]  /*1c14d0*/  STL [R1+0x7510], R10 ;  /* 0x0075100a01007387 */ /* 0x000fe80000100800 */
[----:B------:R0:W-:Y:S04]  /*1c14e0*/  STL.64 [R1+0xa80], R24 ;  /* 0x000a801801007387 */ /* 0x0001e80000100a00 */
[----:B------:R-:W-:Y:S01]  /*1c14f0*/  STL [R1+0xa4c], R21 ;  /* 0x000a4c1501007387 */ /* 0x000fe20000100800 */
[----:B0-----:R-:W-:-:S05]  /*1c1500*/  IADD3 R24, P2, PT, R13, R23, RZ ;  /* 0x000000170d187210 */ /* 0x001fca0007f5e0ff */
[----:B------:R-:W-:-:S05]  /*1c1510*/  IMAD.X R25, R2, 0x1, R22, P2 ;  /* 0x0000000102197824 */ /* 0x000fca00010e0616 */
[----:B------:R0:W-:Y:S04]  /*1c1520*/  STL.64 [R1+0xa50], R24 ;  /* 0x000a501801007387 */ /* 0x0001e80000100a00 */
[----:B0-----:R-:W4:Y:S01]  /*1c1530*/  LDL.LU.64 R24, [R1+0x7528] ;  /* 0x0075280001187983 */ /* 0x001f220000300a00 */
[----:B------:R-:W-:Y:S01]  /*1c1540*/  IADD3 R20, P3, PT, R13, R16, RZ ;  /* 0x000000100d147210 */ /* 0x000fe20007f7e0ff */
[----:B------:R-:W-:Y:S02]  /*1c1550*/  IMAD.MOV.U32 R3, RZ, RZ, R12 ;  /* 0x000000ffff037224 */ /* 0x000fe400078e000c */
[----:B------:R-:W-:Y:S02]  /*1c1560*/  IMAD.MOV.U32 R12, RZ, RZ, R11 ;  /* 0x000000ffff0c7224 */ /* 0x000fe400078e000b */
[----:B--2---:R-:W-:-:S05]  /*1c1570*/  IMAD.X R21, R2, 0x1, R14, P3 ;  /* 0x0000000102157824 */ /* 0x004fca00018e060e */
[----:B------:R0:W-:Y:S02]  /*1c1580*/  STL.64 [R1+0xa58], R20 ;  /* 0x000a581401007387 */ /* 0x0001e40000100a00 */
[----:B0-----:R-:W-:-:S05]  /*1c1590*/  IADD3 R20, P3, PT, R13, R17, RZ ;  /* 0x000000110d147210 */ /* 0x001fca0007f7e0ff */
[C---:B------:R-:W-:Y:S01]  /*1c15a0*/  IMAD.X R21, R2.reuse, 0x1, R15, P3 ;  /* 0x0000000102157824 */ /* 0x040fe200018e060f */
[----:B----4-:R-:W-:Y:S01]  /*1c15b0*/  IADD3 R10, P2, PT, R13, R25, RZ ;  /* 0x000000190d0a7210 */ /* 0x010fe20007f5e0ff */
[----:B------:R-:W-:Y:S04]  /*1c15c0*/  STL.64 [R1+0x7518], R24 ;  /* 0x0075181801007387 */ /* 0x000fe80000100a00 */
[----:B------:R-:W-:-:S05]  /*1c15d0*/  IMAD.X R11, R2, 0x1, R24, P2 ;  /* 0x00000001020b7824 */ /* 0x000fca00010e0618 */
[----:B------:R0:W-:Y:S04]  /*1c15e0*/  STL.64 [R1+0xa60], R10 ;  /* 0x000a600a01007387 */ /* 0x0001e80000100a00 */
[----:B------:R1:W-:Y:S01]  /*1c15f0*/  STL.64 [R1+0xa68], R20 ;  /* 0x000a681401007387 */ /* 0x0003e20000100a00 */
[C---:B0-----:R-:W-:Y:S02]  /*1c1600*/  IADD3 R10, P2, PT, R13.reuse, R29, RZ ;  /* 0x0000001d0d0a7210 */ /* 0x041fe40007f5e0ff */
[----:B-1----:R-:W-:-:S03]  /*1c1610*/  IADD3 R20, P3, PT, R13, R27, RZ ;  /* 0x0000001b0d147210 */ /* 0x002fc60007f7e0ff */
[C---:B------:R-:W-:Y:S02]  /*1c1620*/  IMAD.X R11, R2.reuse, 0x1, R28, P2 ;  /* 0x00000001020b7824 */ /* 0x040fe400010e061c */
[----:B------:R-:W-:-:S03]  /*1c1630*/  IMAD.X R21, R2, 0x1, R26, P3 ;  /* 0x0000000102157824 */ /* 0x000fc600018e061a */
[----:B------:R-:W-:Y:S04]  /*1c1640*/  STL.64 [R1+0xa70], R10 ;  /* 0x000a700a01007387 */ /* 0x000fe80000100a00 */
[----:B------:R0:W-:Y:S04]  /*1c1650*/  STL.64 [R1+0xa40], R20 ;  /* 0x000a401401007387 */ /* 0x0001e80000100a00 */
[----:B0-----:R-:W2:Y:S01]  /*1c1660*/  LDL.LU.64 R20, [R1+0x7520] ;  /* 0x0075200001147983 */ /* 0x001ea20000300a00 */
[----:B------:R-:W-:-:S05]  /*1c1670*/  IADD3 R10, P2, PT, R0, R27, RZ ;  /* 0x0000001b000a7210 */ /* 0x000fca0007f5e0ff */
[----:B---3--:R-:W-:Y:S01]  /*1c1680*/  IMAD.X R11, R4, 0x1, R26, P2 ;  /* 0x00000001040b7824 */ /* 0x008fe200010e061a */
[----:B------:R-:W-:-:S04]  /*1c1690*/  SHF.R.S32.HI R2, RZ, 0x1f, R3 ;  /* 0x0000001fff027819 */ /* 0x000fc80000011403 */
[----:B------:R2:W-:Y:S02]  /*1c16a0*/  STL.64 [R1+0x4828], R10 ;  /* 0x0048280a01007387 */ /* 0x0005e40000100a00 */
[C---:B--2---:R-:W-:Y:S02]  /*1c16b0*/  IADD3 R10, P2, PT, R3.reuse, R20, RZ ;  /* 0x00000014030a7210 */ /* 0x044fe40007f5e0ff */
[----:B------:R-:W-:Y:S01]  /*1c16c0*/  IADD3 R24, P3, PT, R3, R21, RZ ;  /* 0x0000001503187210 */ /* 0x000fe20007f7e0ff */
[----:B------:R0:W-:Y:S02]  /*1c16d0*/  STL.64 [R1+0x7508], R20 ;  /* 0x0075081401007387 */ /* 0x0001e40000100a00 */
[----:B------:R-:W-:Y:S02]  /*1c16e0*/  IMAD.X R11, R2, 0x1, R18, P2 ;  /* 0x00000001020b7824 */ /* 0x000fe400010e0612 */
[----:B------:R1:W-:Y:S01]  /*1c16f0*/  STL [R1+0xa10], R24 ;  /* 0x000a101801007387 */ /* 0x0003e20000100800 */
[----:B0-----:R-:W-:-:S02]  /*1c1700*/  IMAD.MOV.U32 R20, RZ, RZ, R24 ;  /* 0x000000ffff147224 */ /* 0x001fc400078e0018 */
[----:B------:R-:W-:Y:S02]  /*1c1710*/  IMAD.MOV.U32 R21, RZ, RZ, R25 ;  /* 0x000000ffff157224 */ /* 0x000fe400078e0019 */
[----:B-1----:R-:W2:Y:S04]  /*1c1720*/  LDL.LU.64 R24, [R1+0x7518] ;  /* 0x0075180001187983 */ /* 0x002ea80000300a00 */
[----:B------:R0:W-:Y:S01]  /*1c1730*/  STL.64 [R1+0xa08], R10 ;  /* 0x000a080a01007387 */ /* 0x0001e20000100a00 */
[----:B------:R-:W-:Y:S01]  /*1c1740*/  IMAD.X R21, R2, 0x1, R19, P3 ;  /* 0x0000000102157824 */ /* 0x000fe200018e0613 */
[----:B0-----:R-:W-:-:S04]  /*1c1750*/  IADD3 R10, P2, PT, R3, R23, RZ ;  /* 0x00000017030a7210 */ /* 0x001fc80007f5e0ff */
[----:B------:R-:W-:Y:S01]  /*1c1760*/  STL [R1+0xa14], R21 ;  /* 0x000a141501007387 */ /* 0x000fe20000100800 */
[----:B------:R-:W-:-:S05]  /*1c1770*/  IMAD.X R11, R2, 0x1, R22, P2 ;  /* 0x00000001020b7824 */ /* 0x000fca00010e0616 */
[----:B------:R0:W-:Y:S04]  /*1c1780*/  STL.64 [R1+0xa18], R10 ;  /* 0x000a180a01007387 */ /* 0x0001e80000100a00 */
[----:B0-----:R-:W3:Y:S01]  /*1c1790*/  LDL.LU R10, [R1+0x7510] ;  /* 0x00751000010a7983 */ /* 0x001ee20000300800 */
[----:B------:R-:W-:-:S03]  /*1c17a0*/  IADD3 R20, P3, PT, R3, R16, RZ ;  /* 0x0000001003147210 */ /* 0x000fc60007f7e0ff */
[----:B------:R-:W-:Y:S02]  /*1c17b0*/  STL.64 [R1+0x7500], R4 ;  /* 0x0075000401007387 */ /* 0x000fe40000100a00 */
[----:B------:R-:W-:Y:S02]  /*1c17c0*/  IMAD.X R21, R2, 0x1, R14, P3 ;  /* 0x0000000102157824 */ /* 0x000fe400018e060e */
[----:B---3--:R-:W-:-:S05]  /*1c17d0*/  IMAD.MOV.U32 R13, RZ, RZ, R10 ;  /* 0x000000ffff0d7224 */ /* 0x008fca00078e000a */
[----:B------:R-:W-:Y:S04]  /*1c17e0*/  STL [R1+0x74f8], R13 ;  /* 0x0074f80d01007387 */ /* 0x000fe80000100800 */
[----:B------:R0:W-:Y:S04]  /*1c17f0*/  STL.64 [R1+0xa20], R20 ;  /* 0x000a201401007387 */ /* 0x0001e80000100a00 */
[----:B0-----:R-:W3:Y:S01]  /*1c1800*/  LDL.LU.64 R20, [R1+0x7508] ;  /* 0x0075080001147983 */ /* 0x001ee20000300a00 */
[C---:B--2---:R-:W-:Y:S02]  /*1c1810*/  IADD3 R10, P2, PT, R3.reuse, R25, RZ ;  /* 0x00000019030a7210 */ /* 0x044fe40007f5e0ff */
[----:B------:R-:W-:-:S03]  /*1c1820*/  IADD3 R4, P3, PT, R3, R17, RZ ;  /* 0x0000001103047210 */ /* 0x000fc60007f7e0ff */
[C---:B------:R-:W-:Y:S02]  /*1c1830*/  IMAD.X R11, R2.reuse, 0x1, R24, P2 ;  /* 0x00000001020b7824 */ /* 0x040fe400010e0618 */
[----:B------:R-:W-:-:S03]  /*1c1840*/  IMAD.X R5, R2, 0x1, R15, P3 ;  /* 0x0000000102057824 */ /* 0x000fc600018e060f */
[----:B------:R0:W-:Y:S04]  /*1c1850*/  STL.64 [R1+0xa28], R10 ;  /* 0x000a280a01007387 */ /* 0x0001e80000100a00 */
[----:B------:R1:W-:Y:S01]  /*1c1860*/  STL.64 [R1+0xa30], R4 ;  /* 0x000a300401007387 */ /* 0x0003e20000100a00 */
[C---:B0-----:R-:W-:Y:S02]  /*1c1870*/  IADD3 R10, P2, PT, R3.reuse, R29, RZ ;  /* 0x0000001d030a7210 */ /* 0x041fe40007f5e0ff */
[----:B-1----:R-:W-:-:S03]  /*1c1880*/  IADD3 R4, P3, PT, R3, R27, RZ ;  /* 0x0000001b03047210 */ /* 0x002fc60007f7e0ff */
[C---:B------:R-:W-:Y:S01]  /*1c1890*/  IMAD.X R11, R2.reuse, 0x1, R28, P2 ;  /* 0x00000001020b7824 */ /* 0x040fe200010e061c */
[----:B------:R-:W-:Y:S01]  /*1c18a0*/  SHF.R.S32.HI R3, RZ, 0x1f, R12 ;  /* 0x0000001fff037819 */ /* 0x000fe2000001140c */
[----:B------:R-:W-:-:S03]  /*1c18b0*/  IMAD.X R5, R2, 0x1, R26, P3 ;  /* 0x0000000102057824 */ /* 0x000fc600018e061a */
[----:B------:R3:W-:Y:S04]  /*1c18c0*/  STL.64 [R1+0xa38], R10 ;  /* 0x000a380a01007387 */ /* 0x0007e80000100a00 */
[----:B------:R0:W-:Y:S01]  /*1c18d0*/  STL.64 [R1+0x9f8], R4 ;  /* 0x0009f80401007387 */ /* 0x0001e20000100a00 */
[C---:B---3--:R-:W-:Y:S02]  /*1c18e0*/  IADD3 R10, P2, PT, R12.reuse, R20, RZ ;  /* 0x000000140c0a7210 */ /* 0x048fe40007f5e0ff */
[----:B0-----:R-:W-:-:S03]  /*1c18f0*/  IADD3 R4, P3, PT, R12, R21, RZ ;  /* 0x000000150c047210 */ /* 0x001fc60007f7e0ff */
        /* <DEDUP_REMOVED lines=17> */
[----:B------:R-:W-:Y:S01]  /*1c1a10*/  IADD3 R12, P3, PT, R12, R27, RZ ;  /* 0x0000001b0c0c7210 */ /* 0x000fe20007f7e0ff */
[----:B-1----:R-:W2:Y:S02]  /*1c1a20*/  LDL.LU.64 R4, [R1+0x7500] ;  /* 0x0075000001047983 */ /* 0x002ea40000300a00 */
[----:B------:R-:W-:-:S02]  /*1c1a30*/  IMAD.X R11, R3, 0x1, R28, P2 ;  /* 0x00000001030b7824 */ /* 0x000fc400010e061c */
[----:B------:R-:W-:-:S03]  /*1c1a40*/  IMAD.X R13, R3, 0x1, R26, P3 ;  /* 0x00000001030d7824 */ /* 0x000fc600018e061a */
[----:B------:R-:W-:Y:S04]  /*1c1a50*/  STL.64 [R1+0x9c8], R10 ;  /* 0x0009c80a01007387 */ /* 0x000fe80000100a00 */
[----:B------:R0:W-:Y:S04]  /*1c1a60*/  STL.64 [R1+0x9b0], R12 ;  /* 0x0009b00c01007387 */ /* 0x0001e80000100a00 */
[----:B0-----:R-:W3:Y:S01]  /*1c1a70*/  LDL.LU R13, [R1+0x74f8] ;  /* 0x0074f800010d7983 */ /* 0x001ee20000300800 */
[----:B------:R-:W-:-:S03]  /*1c1a80*/  IADD3 R10, P2, PT, R0, R17, RZ ;  /* 0x00000011000a7210 */ /* 0x000fc60007f5e0ff */
[----:B------:R-:W-:Y:S02]  /*1c1a90*/  STL.64 [R1+0x74f0], R26 ;  /* 0x0074f01a01007387 */ /* 0x000fe40000100a00 */
[----:B--2---:R-:W-:-:S05]  /*1c1aa0*/  IMAD.X R11, R4, 0x1, R15, P2 ;  /* 0x00000001040b7824 */ /* 0x004fca00010e060f */
[----:B------:R0:W-:Y:S01]  /*1c1ab0*/  STL.64 [R1+0x4800], R10 ;  /* 0x0048000a01007387 */ /* 0x0001e20000100a00 */
[----:B---3--:R-:W-:Y:S02]  /*1c1ac0*/  SHF.R.S32.HI R2, RZ, 0x1f, R13 ;  /* 0x0000001fff027819 */ /* 0x008fe4000001140d */
[C---:B0-----:R-:W-:Y:S02]  /*1c1ad0*/  IADD3 R10, P2, PT, R13.reuse, R20, RZ ;  /* 0x000000140d0a7210 */ /* 0x041fe40007f5e0ff */
        /* <DEDUP_REMOVED lines=19> */
[----:B------:R-:W-:Y:S01]  /*1c1c10*/  IMAD.X R11, R2, 0x1, R28, P2 ;  /* 0x00000001020b7824 */ /* 0x000fe200010e061c */
[----:B------:R-:W-:-:S04]  /*1c1c20*/  SHF.R.S32.HI R3, RZ, 0x1f, R9 ;  /* 0x0000001fff037819 */ /* 0x000fc80000011409 */
[----:B------:R0:W-:Y:S02]  /*1c1c30*/  STL.64 [R1+0x9a8], R10 ;  /* 0x0009a80a01007387 */ /* 0x0001e40000100a00 */
[----:B0-----:R-:W-:-:S05]  /*1c1c40*/  IADD3 R10, P2, PT, R9, R20, RZ ;  /* 0x00000014090a7210 */ /* 0x001fca0007f5e0ff */
[----:B------:R-:W-:Y:S01]  /*1c1c50*/  IMAD.X R11, R3, 0x1, R18, P2 ;  /* 0x00000001030b7824 */ /* 0x000fe200010e0612 */
[----:B--2---:R-:W-:-:S05]  /*1c1c60*/  IADD3 R12, P3, PT, R13, R27, RZ ;  /* 0x0000001b0d0c7210 */ /* 0x004fca0007f7e0ff */
[----:B------:R-:W-:-:S05]  /*1c1c70*/  IMAD.X R13, R2, 0x1, R26, P3 ;  /* 0x00000001020d7824 */ /* 0x000fca00018e061a */
        /* <DEDUP_REMOVED lines=20> */
[----:B0-----:R-:W-:-:S05]  /*1c1dc0*/  IADD3 R12, P3, PT, R9, R27, RZ ;  /* 0x0000001b090c7210 */ /* 0x001fca0007f7e0ff */
[----:B------:R-:W-:Y:S02]  /*1c1dd0*/  IMAD.X R13, R3, 0x1, R26, P3 ;  /* 0x00000001030d7824 */ /* 0x000fe400018e061a */
[----:B------:R-:W2:Y:S01]  /*1c1de0*/  LDL.LU R3, [R1+0x735c] ;  /* 0x00735c0001037983 */ /* 0x000ea20000300800 */
[----:B-1----:R-:W-:-:S03]  /*1c1df0*/  IADD3 R10, P2, PT, R0, R25, RZ ;  /* 0x00000019000a7210 */ /* 0x002fc60007f5e0ff */
[----:B------:R0:W-:Y:S02]  /*1c1e00*/  STL.64 [R1+0x920], R12 ;  /* 0x0009200c01007387 */ /* 0x0001e40000100a00 */
[----:B------:R-:W-:Y:S01]  /*1c1e10*/  IMAD.X R11, R4, 0x1, R24, P2 ;  /* 0x00000001040b7824 */ /* 0x000fe200010e0618 */
[----:B------:R-:W-:-:S04]  /*1c1e20*/  SHF.R.S32.HI R2, RZ, 0x1f, R8 ;  /* 0x0000001fff027819 */ /* 0x000fc80000011408 */
[----:B------:R1:W-:Y:S01]  /*1c1e30*/  STL.64 [R1+0x47c8], R10 ;  /* 0x0047c80a01007387 */ /* 0x0003e20000100a00 */
[C---:B0-----:R-:W-:Y:S02]  /*1c1e40*/  IADD3 R12, P2, PT, R8.reuse, R21, RZ ;  /* 0x00000015080c7210 */ /* 0x041fe40007f5e0ff */
[----:B-1----:R-:W-:-:S05]  /*1c1e50*/  IADD3 R10, P3, PT, R8, R20, RZ ;  /* 0x00000014080a7210 */ /* 0x002fca0007f7e0ff */
        /* <DEDUP_REMOVED lines=18> */
[----:B-1----:R-:W3:Y:S02]  /*1c1f80*/  LDL.LU.64 R12, [R1+0x74e8] ;  /* 0x0074e800010c7983 */ /* 0x002ee40000300a00 */
[----:B------:R-:W-:-:S02]  /*1c1f90*/  IMAD.X R11, R2, 0x1, R28, P3 ;  /* 0x00000001020b7824 */ /* 0x000fc400018e061c */
[----:B------:R-:W-:Y:S01]  /*1c1fa0*/  IMAD.X R9, R2, 0x1, R26, P2 ;  /* 0x0000000102097824 */ /* 0x000fe200010e061a */
[----:B------:R-:W-:Y:S02]  /*1c1fb0*/  SHF.R.S32.HI R2, RZ, 0x1f, R7 ;  /* 0x0000001fff027819 */ /* 0x000fe40000011407 */
[----:B------:R-:W-:Y:S04]  /*1c1fc0*/  STL.64 [R1+0x900], R10 ;  /* 0x0009000a01007387 */ /* 0x000fe80000100a00 */
[----:B------:R0:W-:Y:S02]  /*1c1fd0*/  STL.64 [R1+0x908], R8 ;  /* 0x0009080801007387 */ /* 0x0001e40000100a00 */
[----:B0-----:R-:W-:-:S05]  /*1c1fe0*/  IADD3 R8, P2, PT, R7, R20, RZ ;  /* 0x0000001407087210 */ /* 0x001fca0007f5e0ff */
[----:B------:R-:W-:-:S05]  /*1c1ff0*/  IMAD.X R9, R2, 0x1, R18, P2 ;  /* 0x0000000102097824 */ /* 0x000fca00010e0612 */
[----:B------:R0:W-:Y:S02]  /*1c2000*/  STL.64 [R1+0x880], R8 ;  /* 0x0008800801007387 */ /* 0x0001e40000100a00 */
[----:B0-----:R-:W-:-:S05]  /*1c2010*/  IADD3 R8, P2, PT, R7, R21, RZ ;  /* 0x0000001507087210 */ /* 0x001fca0007f5e0ff */
[----:B------:R-:W-:-:S05]  /*1c2020*/  IMAD.X R9, R2, 0x1, R19, P2 ;  /* 0x0000000102097824 */ /* 0x000fca00010e0613 */
[----:B------:R0:W-:Y:S02]  /*1c2030*/  STL.64 [R1+0x888], R8 ;  /* 0x0008880801007387 */ /* 0x0001e40000100a00 */
[----:B0-----:R-:W-:-:S05]  /*1c2040*/  IADD3 R8, P2, PT, R7, R23, RZ ;  /* 0x0000001707087210 */ /* 0x001fca0007f5e0ff */
[----:B------:R-:W-:Y:S01]  /*1c2050*/  IMAD.X R9, R2, 0x1, R22, P2 ;  /* 0x0000000102097824 */ /* 0x000fe200010e0616 */
[----:B------:R-:W-:Y:S01]  /*1c2060*/  IADD3 R10, P2, PT, R7, R16, RZ ;  /* 0x00000010070a7210 */ /* 0x000fe20007f5e0ff */
[----:B------:R-:W-:-:S04]  /*1c2070*/  UMOV UR7, UR9 ;  /* 0x0000000900077c82 */ /* 0x000fc80008000000 */
[----:B------:R-:W-:Y:S01]  /*1c2080*/  IMAD.X R11, R2, 0x1, R14, P2 ;  /* 0x00000001020b7824 */ /* 0x000fe200010e060e */
[----:B------:R0:W-:Y:S04]  /*1c2090*/  STL.64 [R1+0x890], R8 ;  /* 0x0008900801007387 */ /* 0x0001e80000100a00 */
[----:B0-----:R-:W4:Y:S01]  /*1c20a0*/  LDL.LU R8, [R1+0x7360] ;  /* 0x0073600001087983 */ /* 0x001f220000300800 */
[----:B--2---:R-:W-:-:S03]  /*1c20b0*/  ISETP.GE.AND P0, PT, R3, UR7, PT ;  /* 0x0000000703007c0c */ /* 0x004fc6000bf06270 */
[----:B------:R-:W2:Y:S04]  /*1c20c0*/  LDL.LU R3, [R1+0x7364] ;  /* 0x0073640001037983 */ /* 0x000ea80000300800 */
        /* <DEDUP_REMOVED lines=8> */
[----:B------:R-:W-:-:S05]  /*1c2150*/  IMAD.X R11, R2, 0x1, R28, P2 ;  /* 0x00000001020b7824 */ /* 0x000fca00010e061c */
[----:B------:R0:W-:Y:S02]  /*1c2160*/  STL.64 [R1+0x8b0], R10 ;  /* 0x0008b00a01007387 */ /* 0x0001e40000100a00 */
[----:B0-----:R-:W-:Y:S02]  /*1c2170*/  IADD3 R10, P2, PT, R7, R27, RZ ;  /* 0x0000001b070a7210 */ /* 0x001fe40007f5e0ff */
[----:B------:R-:W2:Y:S01]  /*1c2180*/  LDL.LU R7, [R1+0x7368] ;  /* 0x0073680001077983 */ /* 0x000ea20000300800 */
[----:B------:R-:W-:Y:S01]  /*1c2190*/  UMOV UR76, UR8 ;  /* 0x00000008004c7c82 */ /* 0x000fe20008000000 */
[----:B------:R-:W0:Y:S01]  /*1c21a0*/  LDCU.64 UR8, c[0x0][0x398] ;  /* 0x00007300ff0877ac */ /* 0x000e220008000a00 */
[----:B------:R-:W-:Y:S01]  /*1c21b0*/  IMAD.X R11, R2, 0x1, R26, P2 ;  /* 0x00000001020b7824 */ /* 0x000fe200010e061a */
[----:B0-----:R-:W-:Y:S01]  /*1c21c0*/  UMOV UR7, UR9 ;  /* 0x0000000900077c82 */ /* 0x001fe20008000000 */
[----:B------:R-:W-:Y:S01]  /*1c21d0*/  UMOV UR15, UR8 ;  /* 0x00000008000f7c82 */ /* 0x000fe20008000000 */
[----:B------:R-:W0:Y:S01]  /*1c21e0*/  LDCU.64 UR8, c[0x0][0x398] ;  /* 0x00007300ff0877ac */ /* 0x000e220008000a00 */
[----:B---3--:R-:W-:Y:S01]  /*1c21f0*/  LOP3.LUT R13, R13, 0xffffffbf, RZ, 0xc0, !PT ;  /* 0xffffffbf0d0d7812 */ /* 0x008fe200078ec0ff */
[----:B------:R-:W-:Y:S03]  /*1c2200*/  STL.64 [R1+0x8b8], R10 ;  /* 0x0008b80a01007387 */ /* 0x000fe60000100a00 */
[----:B------:R-:W-:Y:S01]  /*1c2210*/  @P0 LOP3.LUT R13, R13, 0x40, RZ, 0xfc, !PT ;  /* 0x000000400d0d0812 */ /* 0x000fe200078efcff */
[----:B0-----:R-:W-:Y:S01]  /*1c2220*/  UMOV UR6, UR9 ;  /* 0x0000000900067c82 */ /* 0x001fe20008000000 */
[----:B------:R-:W-:Y:S01]  /*1c2230*/  UMOV UR50, UR8 ;  /* 0x0000000800327c82 */ /* 0x000fe20008000000 */
[----:B------:R-:W0:Y:S01]  /*1c2240*/  LDCU.64 UR8, c[0x0][0x398] ;  /* 0x00007300ff0877ac */ /* 0x000e220008000a00 */
[----:B------:R-:W-:-:S02]  /*1c2250*/  LOP3.LUT R13, R13, 0xffffffdf, RZ, 0xc0, !PT ;  /* 0xffffffdf0d0d7812 */ /* 0x000fc400078ec0ff */
[----:B----4-:R-:W-:Y:S02]  /*1c2260*/  ISETP.GE.AND P1, PT, R8, UR7, PT ;  /* 0x0000000708007c0c */ /* 0x010fe4000bf26270 */
[----:B------:R-:W-:Y:S01]  /*1c2270*/  IADD3 R8, P2, PT, R0, R16, RZ ;  /* 0x0000001000087210 */ /* 0x000fe20007f5e0ff */
[----:B0-----:R-:W-:-:S04]  /*1c2280*/  UMOV UR7, UR9 ;  /* 0x0000000900077c82 */ /* 0x001fc80008000000 */
[----:B------:R-:W-:-:S06]  /*1c2290*/  IMAD.X R9, R4, 0x1, R14, P2 ;  /* 0x0000000104097824 */ /* 0x000fcc00010e060e */
[----:B------:R-:W-:Y:S02]  /*1c22a0*/  @P1 LOP3.LUT R13, R13, 0x20, RZ, 0xfc, !PT ;  /* 0x000000200d0d1812 */ /* 0x000fe400078efcff */
[----:B--2---:R-:W-:Y:S02]  /*1c22b0*/  ISETP.GE.AND P0, PT, R3, UR6, PT ;  /* 0x0000000603007c0c */ /* 0x004fe4000bf06270 */
[----:B------:R-:W2:Y:S04]  /*1c22c0*/  LDL.LU R3, [R1+0x736c] ;  /* 0x00736c0001037983 */ /* 0x000ea80000300800 */
[----:B------:R0:W-:Y:S01]  /*1c22d0*/  STL.64 [R1+0x4798], R8 ;  /* 0x0047980801007387 */ /* 0x0001e20000100a00 */
[----:B------:R-:W-:-:S03]  /*1c22e0*/  ISETP.GE.AND P1, PT, R7, UR7, PT ;  /* 0x0000000707007c0c */ /* 0x000fc6000bf26270 */
[----:B------:R-:W3:Y:S04]  /*1c22f0*/  LDL.LU R7, [R1+0x7370] ;  /* 0x0073700001077983 */ /* 0x000ee80000300800 */
[----:B------:R-:W4:Y:S01]  /*1c2300*/  LDL.LU R2, [R1+0x7374] ;  /* 0x0073740001027983 */ /* 0x000f220000300800 */
[----:B------:R-:W-:Y:S01]  /*1c2310*/  UMOV UR11, UR8 ;  /* 0x00000008000b7c82 */ /* 0x000fe20008000000 */
[----:B------:R-:W1:Y:S01]  /*1c2320*/  LDCU.64 UR8, c[0x0][0x398] ;  /* 0x00007300ff0877ac */ /* 0x000e620008000a00 */
[----:B------:R-:W-:Y:S01]  /*1c2330*/  LOP3.LUT R13, R13, 0xffffffef, RZ, 0xc0, !PT ;  /* 0xffffffef0d0d7812 */ /* 0x000fe200078ec0ff */
[----:B-1----:R-:W-:Y:S01]  /*1c2340*/  UMOV UR6, UR9 ;  /* 0x0000000900067c82 */ /* 0x002fe20008000000 */
[----:B------:R-:W-:Y:S01]  /*1c2350*/  UMOV UR68, UR8 ;  /* 0x0000000800447c82 */ /* 0x000fe20008000000 */
[----:B------:R-:W1:Y:S01]  /*1c2360*/  LDCU.64 UR8, c[0x0][0x398] ;  /* 0x00007300ff0877ac */ /* 0x000e620008000a00 */
[----:B------:R-:W-:-:S02]  /*1c2370*/  @P0 LOP3.LUT R13, R13, 0x10, RZ, 0xfc, !PT ;  /* 0x000000100d0d0812 */ /* 0x000fc400078efcff */
[----:B0-----:R-:W-:Y:S02]  /*1c2380*/  IADD3 R8, P2, PT, R0, R23, RZ ;  /* 0x0000001700087210 */ /* 0x001fe40007f5e0ff */
[----:B------:R-:W-:-:S03]  /*1c2390*/  LOP3.LUT R13, R13, 0xfffffff7, RZ, 0xc0, !PT ;  /* 0xfffffff70d0d7812 */ /* 0x000fc600078ec0ff */
[----:B------:R-:W-:Y:S01]  /*1c23a0*/  IMAD.X R9, R4, 0x1, R22, P2 ;  /* 0x0000000104097824 */ /* 0x000fe200010e0616 */
[----:B-1----:R-:W-:Y:S01]  /*1c23b0*/  UMOV UR7, UR9 ;  /* 0x0000000900077c82 */ /* 0x002fe20008000000 */
[----:B------:R-:W-:Y:S01]  /*1c23c0*/  UMOV UR66, UR8 ;  /* 0x0000000800427c82 */ /* 0x000fe20008000000 */
[----:B------:R-:W0:Y:S01]  /*1c23d0*/  LDCU.64 UR8, c[0x0][0x398] ;  /* 0x00007300ff0877ac */ /* 0x000e220008000a00 */
[----:B------:R-:W-:-:S04]  /*1c23e0*/  @P1 LOP3.LUT R13, R13, 0x8, RZ, 0xfc, !PT ;  /* 0x000000080d0d1812 */ /* 0x000fc800078efcff */
[----:B------:R-:W-:Y:S02]  /*1c23f0*/  LOP3.LUT R13, R13, 0xfffffffb, RZ, 0xc0, !PT ;  /* 0xfffffffb0d0d7812 */ /* 0x000fe400078ec0ff */
[----:B--2---:R-:W-:Y:S02]  /*1c2400*/  ISETP.GE.AND P0, PT, R3, UR6, PT ;  /* 0x0000000603007c0c */ /* 0x004fe4000bf06270 */
[----:B------:R-:W2:Y:S04]  /*1c2410*/  LDL.LU R3, [R1+0x7378] ;  /* 0x0073780001037983 */ /* 0x000ea80000300800 */
[----:B------:R1:W-:Y:S01]  /*1c2420*/  STL.64 [R1+0x47a8], R8 ;  /* 0x0047a80801007387 */ /* 0x0003e20000100a00 */
[----:B0-----:R-:W-:Y:S01]  /*1c2430*/  UMOV UR6, UR9 ;  /* 0x0000000900067c82 */ /* 0x001fe20008000000 */
[----:B-1----:R-:W-:-:S05]  /*1c2440*/  IADD3 R8, P2, PT, R0, R21, RZ ;  /* 0x0000001500087210 */ /* 0x002fca0007f5e0ff */
[----:B------:R-:W-:Y:S01]  /*1c2450*/  @P0 LOP3.LUT R13, R13, 0x4, RZ, 0xfc, !PT ;  /* 0x000000040d0d0812 */ /* 0x000fe200078efcff */
[----:B------:R-:W-:Y:S01]  /*1c2460*/  IMAD.X R9, R4, 0x1, R19, P2 ;  /* 0x0000000104097824 */ /* 0x000fe200010e0613 */
[----:B----4-:R-:W-:Y:S02]  /*1c2470*/  ISETP.GE.AND P0, PT, R2, UR6, PT ;  /* 0x0000000602007c0c */ /* 0x010fe4000bf06270 */
[----:B------:R-:W4:Y:S04]  /*1c2480*/  LDL.LU R2, [R1+0x737c] ;  /* 0x00737c0001027983 */ /* 0x000f280000300800 */
[----:B------:R0:W-:Y:S01]  /*1c2490*/  STL.64 [R1+0x47c0], R8 ;  /* 0x0047c00801007387 */ /* 0x0001e20000100a00 */
[----:B---3--:R-:W-:Y:S02]  /*1c24a0*/  ISETP.GE.AND P1, PT, R7, UR7, PT ;  /* 0x0000000707007c0c */ /* 0x008fe4000bf26270 */
[----:B0-----:R-:W-:-:S05]  /*1c24b0*/  IADD3 R8, P2, PT, R0, R20, RZ ;  /* 0x0000001400087210 */ /* 0x001fca0007f5e0ff */
[----:B------:R-:W-:-:S05]  /*1c24c0*/  IMAD.X R9, R4, 0x1, R18, P2 ;  /* 0x0000000104097824 */ /* 0x000fca00010e0612 */
[----:B------:R0:W-:Y:S04]  /*1c24d0*/  STL.64 [R1+0x47e0], R8 ;  /* 0x0047e00801007387 */ /* 0x0001e80000100a00 */
[----:B0-----:R-:W3:Y:S04]  /*1c24e0*/  LDL.LU R9, [R1+0x7380] ;  /* 0x0073800001097983 */ /* 0x001ee80000300800 */
[----:B------:R-:W3:Y:S01]  /*1c24f0*/  LDL.LU R7, [R1+0x7384] ;  /* 0x0073840001077983 */ /* 0x000ee20000300800 */
[----:B------:R-:W-:-:S03]  /*1c2500*/  UMOV UR69, UR8 ;  /* 0x0000000800457c82 */ /* 0x000fc60008000000 */
[----:B------:R0:W-:Y:S01]  /*1c2510*/  STL [R1+0x74d8], R4 ;  /* 0x0074d80401007387 */ /* 0x0001e20000100800 */
[----:B------:R-:W1:Y:S03]  /*1c2520*/  LDCU.64 UR8, c[0x0][0x398] ;  /* 0x00007300ff0877ac */ /* 0x000e660008000a00 */
[----:B------:R-:W3:Y:S01]  /*1c2530*/  LDL.LU R8, [R1+0x7388] ;  /* 0x0073880001087983 */ /* 0x000ee20000300800 */
[----:B------:R-:W-:-:S04]  /*1c2540*/  LOP3.LUT R13, R13, 0xfffffffd, RZ, 0xc0, !PT ;  /* 0xfffffffd0d0d7812 */ /* 0x000fc800078ec0ff */
[----:B------:R-:W-:-:S04]  /*1c2550*/  @P1 LOP3.LUT R13, R13, 0x2, RZ, 0xfc, !PT ;  /* 0x000000020d0d1812 */ /* 0x000fc800078efcff */
[----:B------:R-:W-:-:S04]  /*1c2560*/  LOP3.LUT R13, R13, 0xfffffffe, RZ, 0xc0, !PT ;  /* 0xfffffffe0d0d7812 */ /* 0x000fc800078ec0ff */
[----:B------:R-:W-:Y:S01]  /*1c2570*/  @P0 LOP3.LUT R13, R13, 0x1, RZ, 0xfc, !PT ;  /* 0x000000010d0d0812 */ /* 0x000fe200078efcff */
[----:B-1----:R-:W-:Y:S01]  /*1c2580*/  UMOV UR6, UR9 ;  /* 0x0000000900067c82 */ /* 0x002fe20008000000 */
[----:B------:R-:W-:Y:S01]  /*1c2590*/  UMOV UR9, UR13 ;  /* 0x0000000d00097c82 */ /* 0x000fe20008000000 */
[----:B------:R-:W1:Y:S01]  /*1c25a0*/  LDCU.64 UR12, c[0x0][0x398] ;  /* 0x00007300ff0c77ac */ /* 0x000e620008000a00 */
[----:B------:R-:W-:Y:S01]  /*1c25b0*/  UMOV UR74, UR8 ;  /* 0x00000008004a7c82 */ /* 0x000fe20008000000 */
[----:B------:R-:W-:Y:S01]  /*1c25c0*/  LOP3.LUT R12, R12, 0x7fffffff, RZ, 0xc0, !PT ;  /* 0x7fffffff0c0c7812 */ /* 0x000fe200078ec0ff */
[----:B-1----:R-:W-:Y:S01]  /*1c25d0*/  UMOV UR8, UR13 ;  /* 0x0000000d00087c82 */ /* 0x002fe20008000000 */
[----:B------:R-:W-:Y:S01]  /*1c25e0*/  UMOV UR10, UR12 ;  /* 0x0000000c000a7c82 */ /* 0x000fe20008000000 */
[----:B------:R-:W1:Y:S02]  /*1c25f0*/  LDCU.64 UR12, c[0x0][0x398] ;  /* 0x00007300ff0c77ac */ /* 0x000e640008000a00 */
[----:B-1----:R-:W-:Y:S01]  /*1c2600*/  UMOV UR7, UR13 ;  /* 0x0000000d00077c82 */ /* 0x002fe20008000000 */
[----:B--2---:R-:W-:Y:S01]  /*1c2610*/  ISETP.GE.AND P0, PT, R3, UR6, PT ;  /* 0x0000000603007c0c */ /* 0x004fe2000bf06270 */
[----:B------:R-:W1:Y:S01]  /*1c2620*/  LDCU UR6, c[0x0][0x3b8] ;  /* 0x00007700ff0677ac */ /* 0x000e620008000800 */
[----:B------:R-:W2:Y:S11]  /*1c2630*/  LDL.LU R3, [R1+0x738c] ;  /* 0x00738c0001037983 */ /* 0x000eb60000300800 */
[----:B------:R-:W-:-:S04]  /*1c2640*/  @P0 LOP3.LUT R12, R12, 0x80000000, RZ, 0xfc, !PT ;  /* 0x800000000c0c0812 */ /* 0x000fc800078efcff */
[----:B------:R-:W-:Y:S02]  /*1c2650*/  LOP3.LUT R12, R12, 0xbfffffff, RZ, 0xc0, !PT ;  /* 0xbfffffff0c0c7812 */ /* 0x000fe400078ec0ff */
[----:B----4-:R-:W-:-:S13]  /*1c2660*/  ISETP.GE.AND P0, PT, R2, UR9, PT ;  /* 0x0000000902007c0c */ /* 0x010fda000bf06270 */
[----:B------:R-:W-:Y:S02]  /*1c2670*/  @P0 LOP3.LUT R12, R12, 0x40000000, RZ, 0xfc, !PT ;  /* 0x400000000c0c0812 */ /* 0x000fe400078efcff */
[----:B---3--:R-:W-:Y:S02]  /*1c2680*/  ISETP.GE.AND P0, PT, R7, UR7, PT ;  /* 0x0000000707007c0c */ /* 0x008fe4000bf06270 */
[----:B------:R-:W3:Y:S04]  /*1c2690*/  LDL.LU R7, [R1+0x7390] ;  /* 0x0073900001077983 */ /* 0x000ee80000300800 */
[----:B0-----:R-:W4:Y:S01]  /*1c26a0*/  LDL.LU R4, [R1+0x7394] ;  /* 0x0073940001047983 */ /* 0x001f220000300800 */
[----:B-1----:R-:W-:Y:S01]  /*1c26b0*/  VIADD R0, R0, UR6 ;  /* 0x0000000600007c36 */ /* 0x002fe20008000000 */
[----:B------:R-:W0:Y:S01]  /*1c26c0*/  LDCU.64 UR6, c[0x0][0x398] ;  /* 0x00007300ff0677ac */ /* 0x000e220008000a00 */
[----:B------:R-:W-:-:S02]  /*1c26d0*/  ISETP.GE.AND P1, PT, R9, UR8, PT ;  /* 0x0000000809007c0c */ /* 0x000fc4000bf26270 */
[----:B------:R-:W-:Y:S01]  /*1c26e0*/  LOP3.LUT R12, R12, 0xdfffffff, RZ, 0xc0, !PT ;  /* 0xdfffffff0c0c7812 */ /* 0x000fe200078ec0ff */
[----:B------:R-:W2:Y:S01]  /*1c26f0*/  LDCU.64 UR8, c[0x0][0x398] ;  /* 0x00007300ff0877ac */ /* 0x000ea20008000a00 */
[----:B------:R-:W-:Y:S02]  /*1c2700*/  SHF.R.S32.HI R2, RZ, 0x1f, R0 ;  /* 0x0000001fff027819 */ /* 0x000fe40000011400 */
[----:B------:R-:W-:-:S05]  /*1c2710*/  IADD3 R10, P2, PT, R0, R29, RZ ;  /* 0x0000001d000a7210 */ /* 0x000fca0007f5e0ff */
[----:B------:R-:W-:Y:S02]  /*1c2720*/  IMAD.X R11, R2, 0x1, R28, P2 ;  /* 0x00000001020b7824 */ /* 0x000fe400010e061c */
[----:B------:R-:W-:Y:S02]  /*1c2730*/  @P1 LOP3.LUT R12, R12, 0x20000000, RZ, 0xfc, !PT ;  /* 0x200000000c0c1812 */ /* 0x000fe400078efcff */
[----:B0-----:R-:W-:Y:S02]  /*1c2740*/  ISETP.GE.AND P1, PT, R8, UR7, PT ;  /* 0x0000000708007c0c */ /* 0x001fe4000bf26270 */
[----:B------:R-:W-:Y:S01]  /*1c2750*/  IADD3 R8, P2, PT, R0, R27, RZ ;  /* 0x0000001b00087210 */ /* 0x000fe20007f5e0ff */
[----:B------:R-:W-:Y:S01]  /*1c2760*/  STL.64 [R1+0x47d8], R10 ;  /* 0x0047d80a01007387 */ /* 0x000fe20000100a00 */
[----:B------:R-:W-:Y:S01]  /*1c2770*/  LOP3.LUT R12, R12, 0xefffffff, RZ, 0xc0, !PT ;  /* 0xefffffff0c0c7812 */ /* 0x000fe200078ec0ff */
[----:B------:R-:W-:Y:S01]  /*1c2780*/  UMOV UR14, UR12 ;  /* 0x0000000c000e7c82 */ /* 0x000fe20008000000 */
[----:B------:R-:W3:Y:S01]  /*1c2790*/  LDCU.64 UR12, c[0x0][0x398] ;  /* 0x00007300ff0c77ac */ /* 0x000ee20008000a00 */
[----:B------:R-:W-:Y:S01]  /*1c27a0*/  IMAD.X R9, R2, 0x1, R26, P2 ;  /* 0x0000000102097824 */ /* 0x000fe200010e061a */
[----:B------:R-:W0:Y:S04]  /*1c27b0*/  LDCU UR7, c[0x0][0x3b8] ;  /* 0x00007700ff0777ac */ /* 0x000e280008000800 */
[----:B------:R1:W-:Y:S01]  /*1c27c0*/  STL.64 [R1+0x47b8], R8 ;  /* 0x0047b80801007387 */ /* 0x0003e20000100a00 */
[----:B------:R-:W-:-:S03]  /*1c27d0*/  @P0 LOP3.LUT R12, R12, 0x10000000, RZ, 0xfc, !PT ;  /* 0x100000000c0c0812 */ /* 0x000fc600078efcff */
[----:B-1----:R-:W4:Y:S01]  /*1c27e0*/  LDL.LU R8, [R1+0x7398] ;  /* 0x0073980001087983 */ /* 0x002f220000300800 */
[----:B------:R-:W-:-:S04]  /*1c27f0*/  LOP3.LUT R12, R12, 0xf7ffffff, RZ, 0xc0, !PT ;  /* 0xf7ffffff0c0c7812 */ /* 0x000fc800078ec0ff */
[----:B------:R-:W-:-:S04]  /*1c2800*/  @P1 LOP3.LUT R12, R12, 0x8000000, RZ, 0xfc, !PT ;  /* 0x080000000c0c1812 */ /* 0x000fc800078efcff */
[----:B------:R-:W-:Y:S02]  /*1c2810*/  LOP3.LUT R12, R12, 0xfbffffff, RZ, 0xc0, !PT ;  /* 0xfbffffff0c0c7812 */ /* 0x000fe400078ec0ff */
[----:B--2---:R-:W-:Y:S02]  /*1c2820*/  ISETP.GE.AND P0, PT, R3, UR9, PT ;  /* 0x0000000903007c0c */ /* 0x004fe4000bf06270 */
[----:B------:R-:W-:Y:S01]  /*1c2830*/  IADD3 R10, P2, PT, R0, R17, RZ ;  /* 0x00000011000a7210 */ /* 0x000fe20007f5e0ff */
[----:B------:R-:W2:Y:S01]  /*1c2840*/  LDL.LU R3, [R1+0x739c] ;  /* 0x00739c0001037983 */ /* 0x000ea20000300800 */
[----:B------:R-:W-:Y:S02]  /*1c2850*/  LOP3.LUT R5, R5, 0xfffeffff, RZ, 0xc0, !PT ;  /* 0xfffeffff05057812 */ /* 0x000fe400078ec0ff */
[----:B------:R-:W-:Y:S01]  /*1c2860*/  LOP3.LUT R13, R13, 0xfffffdff, RZ, 0xc0, !PT ;  /* 0xfffffdff0d0d7812 */ /* 0x000fe200078ec0ff */
[----:B------:R-:W1:Y:S06]  /*1c2870*/  LDCU UR9, c[0x0][0x398] ;  /* 0x00007300ff0977ac */ /* 0x000e6c0008000800 */
[----:B------:R-:W-:-:S02]  /*1c2880*/  @P0 LOP3.LUT R12, R12, 0x4000000, RZ, 0xfc, !PT ;  /* 0x040000000c0c0812 */ /* 0x000fc400078efcff */
[----:B---3--:R-:W-:Y:S02]  /*1c2890*/  ISETP.GE.AND P1, PT, R7, UR13, PT ;  /* 0x0000000d07007c0c */ /* 0x008fe4000bf26270 */
[----:B----4-:R-:W-:Y:S01]  /*1c28a0*/  ISETP.GE.AND P0, PT, R4, UR17, PT ;  /* 0x0000001104007c0c */ /* 0x010fe2000bf06270 */
[----:B------:R-:W3:Y:S04]  /*1c28b0*/  LDL.LU R7, [R1+0x73a0] ;  /* 0x0073a00001077983 */ /* 0x000ee80000300800 */
[----:B------:R-:W4:Y:S01]  /*1c28c0*/  LDL.LU R4, [R1+0x73a4] ;  /* 0x0073a40001047983 */ /* 0x000f220000300800 */
[----:B------:R-:W-:Y:S01]  /*1c28d0*/  LOP3.LUT R12, R12, 0xfdffffff, RZ, 0xc0, !PT ;  /* 0xfdffffff0c0c7812 */ /* 0x000fe200078ec0ff */
[----:B------:R-:W-:Y:S01]  /*1c28e0*/  IMAD.X R11, R2, 0x1, R15, P2 ;  /* 0x00000001020b7824 */ /* 0x000fe200010e060f */
[----:B------:R-:W0:Y:S03]  /*1c28f0*/  LDCU UR13, c[0x0][0x398] ;  /* 0x00007300ff0d77ac */ /* 0x000e260008000800 */
[----:B------:R-:W-:Y:S01]  /*1c2900*/  @P1 LOP3.LUT R12, R12, 0x2000000, RZ, 0xfc, !PT ;  /* 0x020000000c0c1812 */ /* 0x000fe200078efcff */
[----:B------:R-:W-:Y:S03]  /*1c2910*/  STL.64 [R1+0x47f0], R10 ;  /* 0x0047f00a01007387 */ /* 0x000fe60000100a00 */
[----:B------:R-:W-:-:S04]  /*1c2920*/  LOP3.LUT R12, R12, 0xfeffffff, RZ, 0xc0, !PT ;  /* 0xfeffffff0c0c7812 */ /* 0x000fc800078ec0ff */
[----:B------:R-:W-:Y:S02]  /*1c2930*/  @P0 LOP3.LUT R12, R12, 0x1000000, RZ, 0xfc, !PT ;  /* 0x010000000c0c0812 */ /* 0x000fe400078efcff */
[----:B------:R-:W-:Y:S02]  /*1c2940*/  ISETP.GE.AND P1, PT, R8, UR19, PT ;  /* 0x0000001308007c0c */ /* 0x000fe4000bf26270 */
[----:B------:R-:W-:-:S05]  /*1c2950*/  IADD3 R8, P2, PT, R0, R25, RZ ;  /* 0x0000001900087210 */ /* 0x000fca0007f5e0ff */
[----:B------:R-:W-:-:S05]  /*1c2960*/  IMAD.X R9, R2, 0x1, R24, P2 ;  /* 0x0000000102097824 */ /* 0x000fca00010e0618 */
[----:B------:R0:W-:Y:S04]  /*1c2970*/  STL.64 [R1+0x47f8], R8 ;  /* 0x0047f80801007387 */ /* 0x0001e80000100a00 */
[----:B0-----:R-:W4:Y:S01]  /*1c2980*/  LDL.LU R8, [R1+0x73a8] ;  /* 0x0073a80001087983 */ /* 0x001f220000300800 */
[----:B------:R-:W-:-:S04]  /*1c2990*/  LOP3.LUT R12, R12, 0xff7fffff, RZ, 0xc0, !PT ;  /* 0xff7fffff0c0c7812 */ /* 0x000fc800078ec0ff */
[----:B------:R-:W-:-:S04]  /*1c29a0*/  @P1 LOP3.LUT R12, R12, 0x800000, RZ, 0xfc, !PT ;  /* 0x008000000c0c1812 */ /* 0x000fc800078efcff */
[----:B------:R-:W-:Y:S02]  /*1c29b0*/  LOP3.LUT R12, R12, 0xffbfffff, RZ, 0xc0, !PT ;  /* 0xffbfffff0c0c7812 */ /* 0x000fe400078ec0ff */
[----:B--2---:R-:W-:Y:S02]  /*1c29c0*/  ISETP.GE.AND P0, PT, R3, UR21, PT ;  /* 0x0000001503007c0c */ /* 0x004fe4000bf06270 */
[----:B------:R-:W-:Y:S01]  /*1c29d0*/  IADD3 R10, P2, PT, R0, R16, RZ ;  /* 0x00000010000a7210 */ /* 0x000fe20007f5e0ff */
[----:B------:R-:W2:Y:S01]  /*1c29e0*/  LDL.LU R3, [R1+0x73ac] ;  /* 0x0073ac0001037983 */ /* 0x000ea20000300800 */
[----:B------:R-:W0:Y:S01]  /*1c29f0*/  S2UR UR19, SR_CgaCtaId ;  /* 0x00000000001379c3 */ /* 0x000e220000008800 */
[----:B------:R-:W-:Y:S01]  /*1c2a00*/  UMOV UR17, 0x400 ;  /* 0x0000040000117882 */ /* 0x000fe20000000000 */
[----:B------:R-:W0:Y:S07]  /*1c2a10*/  LDCU UR21, c[0x0][0x398] ;  /* 0x00007300ff1577ac */ /* 0x000e2e0008000800 */
[----:B------:R-:W-:-:S02]  /*1c2a20*/  @P0 LOP3.LUT R12, R12, 0x400000, RZ, 0xfc, !PT ;  /* 0x004000000c0c0812 */ /* 0x000fc400078efcff */
[----:B---3--:R-:W-:Y:S02]  /*1c2a30*/  ISETP.GE.AND P1, PT, R7, UR23, PT ;  /* 0x0000001707007c0c */ /* 0x008fe4000bf26270 */
[----:B----4-:R-:W-:Y:S01]  /*1c2a40*/  ISETP.GE.AND P0, PT, R4, UR25, PT ;  /* 0x0000001904007c0c */ /* 0x010fe2000bf06270 */
[----:B------:R-:W3:Y:S04]  /*1c2a50*/  LDL.LU R7, [R1+0x73b0] ;  /* 0x0073b00001077983 */ /* 0x000ee80000300800 */
[----:B------:R-:W4:Y:S01]  /*1c2a60*/  LDL.LU R4, [R1+0x73b4] ;  /* 0x0073b40001047983 */ /* 0x000f220000300800 */
[----:B------:R-:W-:Y:S01]  /*1c2a70*/  LOP3.LUT R12, R12, 0xffdfffff, RZ, 0xc0, !PT ;  /* 0xffdfffff0c0c7812 */ /* 0x000fe200078ec0ff */
[----:B------:R-:W-:Y:S01]  /*1c2a80*/  IMAD.X R11, R2, 0x1, R14, P2 ;  /* 0x00000001020b7824 */ /* 0x000fe200010e060e */
[----:B0-----:R-:W-:Y:S01]  /*1c2a90*/  ULEA UR17, UR19, UR17, 0x18 ;  /* 0x0000001113117291 */ /* 0x001fe2000f8ec0ff */
[----:B------:R-:W0:Y:S01]  /*1c2aa0*/  LDCU UR23, c[0x0][0x398] ;  /* 0x00007300ff1777ac */ /* 0x000e220008000800 */
[----:B------:R-:W0:Y:S01]  /*1c2ab0*/  LDCU UR25, c[0x0][0x398] ;  /* 0x00007300ff1977ac */ /* 0x000e220008000800 */
[----:B------:R-:W0:Y:S01]  /*1c2ac0*/  LDCU UR19, c[0x0][0x398] ;  /* 0x00007300ff1377ac */ /* 0x000e220008000800 */
[----:B------:R-:W-:-:S04]  /*1c2ad0*/  @P1 LOP3.LUT R12, R12, 0x200000, RZ, 0xfc, !PT ;  /* 0x002000000c0c1812 */ /* 0x000fc800078efcff */
[----:B------:R-:W-:Y:S01]  /*1c2ae0*/  LOP3.LUT R12, R12, 0xffefffff, RZ, 0xc0, !PT ;  /* 0xffefffff0c0c7812 */ /* 0x000fe200078ec0ff */
[----:B------:R-:W-:Y:S03]  /*1c2af0*/  STL.64 [R1+0x4810], R10 ;  /* 0x0048100a01007387 */ /* 0x000fe60000100a00 */
[----:B------:R-:W-:-:S04]  /*1c2b00*/  @P0 LOP3.LUT R12, R12, 0x100000, RZ, 0xfc, !PT ;  /* 0x001000000c0c0812 */ /* 0x000fc800078efcff */
[----:B------:R-:W-:Y:S02]  /*1c2b10*/  LOP3.LUT R12, R12, 0xfff7ffff, RZ, 0xc0, !PT ;  /* 0xfff7ffff0c0c7812 */ /* 0x000fe400078ec0ff */
[----:B------:R-:W-:Y:S02]  /*1c2b20*/  ISETP.GE.AND P1, PT, R8, UR27, PT ;  /* 0x0000001b08007c0c */ /* 0x000fe4000bf26270 */
[----:B------:R-:W-:Y:S01]  /*1c2b30*/  IADD3 R8, P2, PT, R0, R23, RZ ;  /* 0x0000001700087210 */ /* 0x000fe20007f5e0ff */
[----:B------:R-:W0:Y:S04]  /*1c2b40*/  LDCU UR27, c[0x0][0x398] ;  /* 0x00007300ff1b77ac */ /* 0x000e280008000800 */
[----:B------:R-:W-:-:S06]  /*1c2b50*/  IMAD.X R9, R2, 0x1, R22, P2 ;  /* 0x0000000102097824 */ /* 0x000fcc00010e0616 */
[----:B------:R-:W-:-:S04]  /*1c2b60*/  @P1 LOP3.LUT R12, R12, 0x80000, RZ, 0xfc, !PT ;  /* 0x000800000c0c1812 */ /* 0x000fc800078efcff */
[----:B------:R-:W-:Y:S02]  /*1c2b70*/  LOP3.LUT R12, R12, 0xfffbffff, RZ, 0xc0, !PT ;  /* 0xfffbffff0c0c7812 */ /* 0x000fe400078ec0ff */
[----:B--2---:R-:W-:Y:S01]  /*1c2b80*/  ISETP.GE.AND P0, PT, R3, UR29, PT ;  /* 0x0000001d03007c0c */ /* 0x004fe2000bf06270 */
[----:B------:R-:W2:Y:S01]  /*1c2b90*/  LDCU UR29, c[0x0][0x398] ;  /* 0x00007300ff1d77ac */ /* 0x000ea20008000800 */
[----:B------:R-:W2:Y:S04]  /*1c2ba0*/  LDL.LU R3, [R1+0x73b8] ;  /* 0x0073b80001037983 */ /* 0x000ea80000300800 */
[----:B------:R0:W-:Y:S07]  /*1c2bb0*/  STL.64 [R1+0x4820], R8 ;  /* 0x0048200801007387 */ /* 0x0001ee0000100a00 */
[----:B------:R-:W-:-:S02]  /*1c2bc0*/  @P0 LOP3.LUT R12, R12, 0x40000, RZ, 0xfc, !PT ;  /* 0x000400000c0c0812 */ /* 0x000fc400078efcff */
[----:B---3--:R-:W-:Y:S02]  /*1c2bd0*/  ISETP.GE.AND P1, PT, R7, UR31, PT ;  /* 0x0000001f07007c0c */ /* 0x008fe4000bf26270 */
[----:B----4-:R-:W-:Y:S01]  /*1c2be0*/  ISETP.GE.AND P0, PT, R4, UR33, PT ;  /* 0x0000002104007c0c */ /* 0x010fe2000bf06270 */
[----:B------:R-:W3:Y:S04]  /*1c2bf0*/  LDL.LU R7, [R1+0x73bc] ;  /* 0x0073bc0001077983 */ /* 0x000ee80000300800 */
[----:B------:R-:W4:Y:S01]  /*1c2c00*/  LDL.LU R4, [R1+0x73c0] ;  /* 0x0073c00001047983 */ /* 0x000f220000300800 */
[----:B------:R-:W-:Y:S02]  /*1c2c10*/  LOP3.LUT R12, R12, 0xfffdffff, RZ, 0xc0, !PT ;  /* 0xfffdffff0c0c7812 */ /* 0x000fe400078ec0ff */
[----:B0-----:R-:W-:Y:S01]  /*1c2c20*/  IADD3 R8, P2, PT, R0, R21, RZ ;  /* 0x0000001500087210 */ /* 0x001fe20007f5e0ff */
[----:B------:R-:W0:Y:S01]  /*1c2c30*/  LDCU UR33, c[0x0][0x398] ;  /* 0x00007300ff2177ac */ /* 0x000e220008000800 */
[----:B------:R-:W0:Y:S01]  /*1c2c40*/  LDCU UR31, c[0x0][0x398] ;  /* 0x00007300ff1f77ac */ /* 0x000e220008000800 */
[----:B------:R-:W-:-:S02]  /*1c2c50*/  @P1 LOP3.LUT R12, R12, 0x20000, RZ, 0xfc, !PT ;  /* 0x000200000c0c1812 */ /* 0x000fc400078efcff */
[----:B------:R-:W-:Y:S02]  /*1c2c60*/  IMAD.X R9, R2, 0x1, R19, P2 ;  /* 0x0000000102097824 */ /* 0x000fe400010e0613 */
[----:B------:R-:W-:-:S03]  /*1c2c70*/  LOP3.LUT R12, R12, 0xfffeffff, RZ, 0xc0, !PT ;  /* 0xfffeffff0c0c7812 */ /* 0x000fc600078ec0ff */
[----:B------:R0:W-:Y:S01]  /*1c2c80*/  STL.64 [R1+0x4840], R8 ;  /* 0x0048400801007387 */ /* 0x0001e20000100a00 */
[----:B------:R-:W-:Y:S02]  /*1c2c90*/  @P0 LOP3.LUT R12, R12, 0x10000, RZ, 0xfc, !PT ;  /* 0x000100000c0c0812 */ /* 0x000fe400078efcff */
[----:B0-----:R-:W-:-:S05]  /*1c2ca0*/  IADD3 R8, P2, PT, R0, R20, RZ ;  /* 0x0000001400087210 */ /* 0x001fca0007f5e0ff */
[----:B------:R-:W-:Y:S01]  /*1c2cb0*/  IMAD.X R9, R2, 0x1, R18, P2 ;  /* 0x0000000102097824 */ /* 0x000fe200010e0612 */
[----:B------:R-:W-:Y:S02]  /*1c2cc0*/  LOP3.LUT R12, R12, 0xffff7fff, RZ, 0xc0, !PT ;  /* 0xffff7fff0c0c7812 */ /* 0x000fe400078ec0ff */
[----:B--2---:R-:W-:Y:S02]  /*1c2cd0*/  ISETP.GE.AND P0, PT, R3, UR35, PT ;  /* 0x0000002303007c0c */ /* 0x004fe4000bf06270 */
[----:B----4-:R-:W-:Y:S01]  /*1c2ce0*/  ISETP.GE.AND P1, PT, R4, UR39, PT ;  /* 0x0000002704007c0c */ /* 0x010fe2000bf26270 */
[----:B------:R-:W2:Y:S04]  /*1c2cf0*/  LDL.LU R3, [R1+0x73c4] ;  /* 0x0073c40001037983 */ /* 0x000ea80000300800 */
[----:B------:R0:W-:Y:S06]  /*1c2d00*/  STL.64 [R1+0x4850], R8 ;  /* 0x0048500801007387 */ /* 0x0001ec0000100a00 */
[----:B------:R-:W-:Y:S01]  /*1c2d10*/  @P0 LOP3.LUT R12, R12, 0x8000, RZ, 0xfc, !PT ;  /* 0x000080000c0c0812 */ /* 0x000fe200078efcff */
[----:B------:R-:W-:Y:S01]  /*1c2d20*/  VIADD R0, R0, UR7 ;  /* 0x0000000700007c36 */ /* 0x000fe20008000000 */
[----:B------:R-:W4:Y:S01]  /*1c2d30*/  LDCU UR39, c[0x0][0x398] ;  /* 0x00007300ff2777ac */ /* 0x000f220008000800 */
[----:B------:R-:W1:Y:S01]  /*1c2d40*/  LDCU UR35, c[0x0][0x398] ;  /* 0x00007300ff2377ac */ /* 0x000e620008000800 */
[----:B0-----:R-:W4:Y:S01]  /*1c2d50*/  LDL.LU R8, [R1+0x73c8] ;  /* 0x0073c80001087983 */ /* 0x001f220000300800 */
[----:B---3--:R-:W-:-:S03]  /*1c2d60*/  ISETP.GE.AND P0, PT, R7, UR37, PT ;  /* 0x0000002507007c0c */ /* 0x008fc6000bf06270 */
[----:B------:R-:W3:Y:S04]  /*1c2d70*/  LDL.LU R7, [R1+0x73cc] ;  /* 0x0073cc0001077983 */ /* 0x000ee80000300800 */
[----:B------:R-:W3:Y:S01]  /*1c2d80*/  LDL.LU R4, [R1+0x73d0] ;  /* 0x0073d00001047983 */ /* 0x000ee20000300800 */
[----:B------:R-:W-:Y:S02]  /*1c2d90*/  LOP3.LUT R12, R12, 0xffffbfff, RZ, 0xc0, !PT ;  /* 0xffffbfff0c0c7812 */ /* 0x000fe400078ec0ff */
[----:B------:R-:W-:Y:S02]  /*1c2da0*/  SHF.R.S32.HI R2, RZ, 0x1f, R0 ;  /* 0x0000001fff027819 */ /* 0x000fe40000011400 */
[----:B------:R-:W-:Y:S01]  /*1c2db0*/  IADD3 R10, P2, PT, R0, R29, RZ ;  /* 0x0000001d000a7210 */ /* 0x000fe20007f5e0ff */
[----:B------:R-:W0:Y:S01]  /*1c2dc0*/  LDCU UR7, c[0x0][0x3b8] ;  /* 0x00007700ff0777ac */ /* 0x000e220008000800 */
[----:B------:R-:W0:Y:S01]  /*1c2dd0*/  LDCU UR37, c[0x0][0x398] ;  /* 0x00007300ff2577ac */ /* 0x000e220008000800 */
[----:B------:R-:W-:-:S04]  /*1c2de0*/  @P0 LOP3.LUT R12, R12, 0x4000, RZ, 0xfc, !PT ;  /* 0x000040000c0c0812 */ /* 0x000fc800078efcff */
[----:B------:R-:W-:Y:S01]  /*1c2df0*/  LOP3.LUT R12, R12, 0xffffdfff, RZ, 0xc0, !PT ;  /* 0xffffdfff0c0c7812 */ /* 0x000fe200078ec0ff */
[----:B------:R-:W-:-:S03]  /*1c2e00*/  IMAD.X R11, R2, 0x1, R28, P2 ;  /* 0x00000001020b7824 */ /* 0x000fc600010e061c */
[----:B------:R-:W-:-:S04]  /*1c2e10*/  @P1 LOP3.LUT R12, R12, 0x2000, RZ, 0xfc, !PT ;  /* 0x000020000c0c1812 */ /* 0x000fc800078efcff */
[----:B------:R-:W-:Y:S02]  /*1c2e20*/  LOP3.LUT R12, R12, 0xffffefff, RZ, 0xc0, !PT ;  /* 0xffffefff0c0c7812 */ /* 0x000fe400078ec0ff */
[----:B--2---:R-:W-:Y:S01]  /*1c2e30*/  ISETP.GE.AND P0, PT, R3, UR41, PT ;  /* 0x0000002903007c0c */ /* 0x004fe2000bf06270 */
[----:B------:R-:W2:Y:S01]  /*1c2e40*/  LDCU UR41, c[0x0][0x398] ;  /* 0x00007300ff2977ac */ /* 0x000ea20008000800 */
[----:B------:R-:W2:Y:S04]  /*1c2e50*/  LDL.LU R3, [R1+0x73d4] ;  /* 0x0073d40001037983 */ /* 0x000ea80000300800 */
[----:B------:R-:W-:Y:S01]  /*1c2e60*/  STL.64 [R1+0x4848], R10 ;  /* 0x0048480a01007387 */ /* 0x000fe20000100a00 */
[----:B----4-:R-:W-:Y:S02]  /*1c2e70*/  ISETP.GE.AND P1, PT, R8, UR43, PT ;  /* 0x0000002b08007c0c */ /* 0x010fe4000bf26270 */
[----:B------:R-:W-:-:S04]  /*1c2e80*/  IADD3 R8, P2, PT, R0, R27, RZ ;  /* 0x0000001b00087210 */ /* 0x000fc80007f5e0ff */
[----:B------:R-:W-:Y:S01]  /*1c2e90*/  @P0 LOP3.LUT R12, R12, 0x1000, RZ, 0xfc, !PT ;  /* 0x000010000c0c0812 */ /* 0x000fe200078efcff */
[----:B------:R-:W4:Y:S01]  /*1c2ea0*/  LDCU UR43, c[0x0][0x398] ;  /* 0x00007300ff2b77ac */ /* 0x000f220008000800 */
[----:B------:R-:W-:-:S05]  /*1c2eb0*/  IMAD.X R9, R2, 0x1, R26, P2 ;  /* 0x0000000102097824 */ /* 0x000fca00010e061a */
[----:B------:R0:W-:Y:S01]  /*1c2ec0*/  STL.64 [R1+0x4838], R8 ;  /* 0x0048380801007387 */ /* 0x0001e20000100a00 */
[----:B------:R-:W-:-:S03]  /*1c2ed0*/  LOP3.LUT R12, R12, 0xfffff7ff, RZ, 0xc0, !PT ;  /* 0xfffff7ff0c0c7812 */ /* 0x000fc600078ec0ff */
[----:B0-----:R-:W4:Y:S01]  /*1c2ee0*/  LDL.LU R8, [R1+0x73d8] ;  /* 0x0073d80001087983 */ /* 0x001f220000300800 */
[----:B------:R-:W-:Y:S02]  /*1c2ef0*/  @P1 LOP3.LUT R12, R12, 0x800, RZ, 0xfc, !PT ;  /* 0x000008000c0c1812 */ /* 0x000fe400078efcff */
[----:B---3--:R-:W-:Y:S02]  /*1c2f00*/  ISETP.GE.AND P1, PT, R4, UR47, PT ;  /* 0x0000002f04007c0c */ /* 0x008fe4000bf26270 */
[----:B------:R-:W-:Y:S01]  /*1c2f10*/  ISETP.GE.AND P0, PT, R7, UR45, PT ;  /* 0x0000002d07007c0c */ /* 0x000fe2000bf06270 */
[----:B------:R-:W3:Y:S01]  /*1c2f20*/  LDL.LU R4, [R1+0x73dc] ;  /* 0x0073dc0001047983 */ /* 0x000ee20000300800 */
[----:B------:R-:W-:-:S03]  /*1c2f30*/  LOP3.LUT R12, R12, 0xfffffbff, RZ, 0xc0, !PT ;  /* 0xfffffbff0c0c7812 */ /* 0x000fc600078ec0ff */
[----:B------:R-:W-:Y:S04]  /*1c2f40*/  STL [R1+0x74dc], R17 ;  /* 0x0074dc1101007387 */ /* 0x000fe80000100800 */
[----:B------:R-:W3:Y:S01]  /*1c2f50*/  LDL.LU R7, [R1+0x73e0] ;  /* 0x0073e00001077983 */ /* 0x000ee20000300800 */
        /* <DEDUP_REMOVED lines=8> */
[----:B--2---:R-:W-:Y:S02]  /*1c2fe0*/  ISETP.GE.AND P0, PT, R3, UR49, PT ;  /* 0x0000003103007c0c */ /* 0x004fe4000bf06270 */
[----:B------:R-:W2:Y:S01]  /*1c2ff0*/  LDL.LU R3, [R1+0x73e4] ;  /* 0x0073e40001037983 */ /* 0x000ea20000300800 */
[----:B------:R-:W-:Y:S01]  /*1c3000*/  UMOV UR49, UR50 ;  /* 0x0000003200317c82 */ /* 0x000fe20008000000 */
[----:B------:R-:W4:Y:S02]  /*1c3010*/  LDCU.64 UR50, c[0x0][0x398] ;  /* 0x00007300ff3277ac */ /* 0x000f240008000a00 */
[----:B------:R-:W-:Y:S04]  /*1c3020*/  STL [R1+0x74e0], R15 ;  /* 0x0074e00f01007387 */ /* 0x000fe80000100800 */
[----:B------:R-:W-:Y:S04]  /*1c3030*/  STL.64 [R1+0x4858], R10 ;  /* 0x0048580a01007387 */ /* 0x000fe80000100a00 */
[----:B------:R-:W-:Y:S01]  /*1c3040*/  STL [R1+0x74e4], R25 ;  /* 0x0074e41901007387 */ /* 0x000fe20000100800 */
[----:B------:R-:W-:-:S02]  /*1c3050*/  @P0 LOP3.LUT R12, R12, 0x100, RZ, 0xfc, !PT ;  /* 0x000001000c0c0812 */ /* 0x000fc400078efcff */
[----:B----4-:R-:W-:Y:S02]  /*1c3060*/  ISETP.GE.AND P1, PT, R8, UR51, PT ;  /* 0x0000003308007c0c */ /* 0x010fe4000bf26270 */
[----:B------:R-:W-:-:S05]  /*1c3070*/  IADD3 R8, P2, PT, R0, R25, RZ ;  /* 0x0000001900087210 */ /* 0x000fca0007f5e0ff */
[----:B------:R-:W-:Y:S01]  /*1c3080*/  IMAD.X R9, R2, 0x1, R24, P2 ;  /* 0x0000000102097824 */ /* 0x000fe200010e0618 */
[----:B---3--:R-:W-:-:S04]  /*1c3090*/  ISETP.GE.AND P0, PT, R4, UR53, PT ;  /* 0x0000003504007c0c */ /* 0x008fc8000bf06270 */
[----:B------:R3:W-:Y:S04]  /*1c30a0*/  STL.64 [R1+0x4868], R8 ;  /* 0x0048680801007387 */ /* 0x0007e80000100a00 */
[----:B---3--:R-:W3:Y:S04]  /*1c30b0*/  LDL.LU R8, [R1+0x73e8] ;  /* 0x0073e80001087983 */ /* 0x008ee80000300800 */
[----:B------:R-:W4:Y:S01]  /*1c30c0*/  LDL.LU R4, [R1+0x73ec] ;  /* 0x0073ec0001047983 */ /* 0x000f220000300800 */
[----:B------:R-:W-:-:S04]  /*1c30d0*/  LOP3.LUT R12, R12, 0xffffff7f, RZ, 0xc0, !PT ;  /* 0xffffff7f0c0c7812 */ /* 0x000fc800078ec0ff */
[----:B------:R-:W-:-:S04]  /*1c30e0*/  @P1 LOP3.LUT R12, R12, 0x80, RZ, 0xfc, !PT ;  /* 0x000000800c0c1812 */ /* 0x000fc800078efcff */
[----:B------:R-:W-:Y:S02]  /*1c30f0*/  LOP3.LUT R12, R12, 0xffffffbf, RZ, 0xc0, !PT ;  /* 0xffffffbf0c0c7812 */ /* 0x000fe400078ec0ff */
[----:B------:R-:W-:Y:S02]  /*1c3100*/  ISETP.GE.AND P1, PT, R7, UR55, PT ;  /* 0x0000003707007c0c */ /* 0x000fe4000bf26270 */
[----:B------:R-:W3:Y:S01]  /*1c3110*/  LDL.LU R7, [R1+0x73f0] ;  /* 0x0073f00001077983 */ /* 0x000ee20000300800 */
[----:B------:R-:W-:Y:S02]  /*1c3120*/  @P0 LOP3.LUT R12, R12, 0x40, RZ, 0xfc, !PT ;  /* 0x000000400c0c0812 */ /* 0x000fe400078efcff */
[----:B------:R-:W-:Y:S02]  /*1c3130*/  IADD3 R10, P2, PT, R0, R16, RZ ;  /* 0x00000010000a7210 */ /* 0x000fe40007f5e0ff */
[----:B------:R-:W-:-:S03]  /*1c3140*/  LOP3.LUT R12, R12, 0xffffffdf, RZ, 0xc0, !PT ;  /* 0xffffffdf0c0c7812 */ /* 0x000fc600078ec0ff */
[----:B------:R-:W-:-:S03]  /*1c3150*/  IMAD.X R11, R2, 0x1, R14, P2 ;  /* 0x00000001020b7824 */ /* 0x000fc600010e060e */
[----:B------:R-:W-:-:S04]  /*1c3160*/  @P1 LOP3.LUT R12, R12, 0x20, RZ, 0xfc, !PT ;  /* 0x000000200c0c1812 */ /* 0x000fc800078efcff */
[----:B------:R-:W-:Y:S02]  /*1c3170*/  LOP3.LUT R12, R12, 0xffffffef, RZ, 0xc0, !PT ;  /* 0xffffffef0c0c7812 */ /* 0x000fe400078ec0ff */
[----:B--2---:R-:W-:Y:S02]  /*1c3180*/  ISETP.GE.AND P0, PT, R3, UR57, PT ;  /* 0x0000003903007c0c */ /* 0x004fe4000bf06270 */
[----:B------:R-:W2:Y:S04]  /*1c3190*/  LDL.LU R3, [R1+0x73f4] ;  /* 0x0073f40001037983 */ /* 0x000ea80000300800 */
[----:B------:R0:W-:Y:S07]  /*1c31a0*/  STL.64 [R1+0x4878], R10 ;  /* 0x0048780a01007387 */ /* 0x0001ee0000100a00 */
[----:B------:R-:W-:-:S02]  /*1c31b0*/  @P0 LOP3.LUT R12, R12, 0x10, RZ, 0xfc, !PT ;  /* 0x000000100c0c0812 */ /* 0x000fc400078efcff */
[----:B----4-:R-:W-:Y:S02]  /*1c31c0*/  ISETP.GE.AND P0, PT, R4, UR61, PT ;  /* 0x0000003d04007c0c */ /* 0x010fe4000bf06270 */
[----:B---3--:R-:W-:Y:S01]  /*1c31d0*/  ISETP.GE.AND P1, PT, R8, UR59, PT ;  /* 0x0000003b08007c0c */ /* 0x008fe2000bf26270 */
[----:B------:R-:W3:Y:S01]  /*1c31e0*/  LDL.LU R4, [R1+0x73f8] ;  /* 0x0073f80001047983 */ /* 0x000ee20000300800 */
[----:B------:R-:W-:Y:S02]  /*1c31f0*/  IADD3 R8, P2, PT, R0, R23, RZ ;  /* 0x0000001700087210 */ /* 0x000fe40007f5e0ff */
[----:B------:R-:W-:Y:S02]  /*1c3200*/  LOP3.LUT R12, R12, 0xfffffff7, RZ, 0xc0, !PT ;  /* 0xfffffff70c0c7812 */ /* 0x000fe400078ec0ff */
[----:B0-----:R-:W-:Y:S01]  /*1c3210*/  IADD3 R10, P3, PT, R0, R20, RZ ;  /* 0x00000014000a7210 */ /* 0x001fe20007f7e0ff */
[----:B------:R-:W-:Y:S01]  /*1c3220*/  UMOV UR51, UR75 ;  /* 0x0000004b00337c82 */ /* 0x000fe20008000000 */
[----:B------:R-:W-:Y:S01]  /*1c3230*/  UMOV UR53, UR74 ;  /* 0x0000004a00357c82 */ /* 0x000fe20008000000 */
[----:B------:R-:W-:Y:S01]  /*1c3240*/  IMAD.X R9, R2, 0x1, R22, P2 ;  /* 0x0000000102097824 */ /* 0x000fe200010e0616 */
[----:B------:R-:W0:Y:S01]  /*1c3250*/  LDCU.64 UR74, c[0x0][0x398] ;  /* 0x00007300ff4a77ac */ /* 0x000e220008000a00 */
[----:B------:R-:W-:Y:S01]  /*1c3260*/  UMOV UR55, UR15 ;  /* 0x0000000f00377c82 */ /* 0x000fe20008000000 */
[----:B------:R-:W-:Y:S01]  /*1c3270*/  UMOV UR57, UR11 ;  /* 0x0000000b00397c82 */ /* 0x000fe20008000000 */
[----:B------:R-:W4:Y:S01]  /*1c3280*/  LDCU UR61, c[0x0][0x398] ;  /* 0x00007300ff3d77ac */ /* 0x000f220008000800 */
[----:B------:R1:W-:Y:S01]  /*1c3290*/  STL.64 [R1+0x4888], R8 ;  /* 0x0048880801007387 */ /* 0x0003e20000100a00 */
[----:B------:R-:W-:Y:S01]  /*1c32a0*/  @P1 LOP3.LUT R12, R12, 0x8, RZ, 0xfc, !PT ;  /* 0x000000080c0c1812 */ /* 0x000fe200078efcff */
[----:B------:R-:W-:Y:S01]  /*1c32b0*/  IMAD.X R11, R2, 0x1, R18, P3 ;  /* 0x00000001020b7824 */ /* 0x000fe200018e0612 */
[----:B------:R-:W0:Y:S01]  /*1c32c0*/  LDCU UR15, c[0x0][0x398] ;  /* 0x00007300ff0f77ac */ /* 0x000e220008000800 */
[----:B------:R-:W0:Y:S01]  /*1c32d0*/  LDCU UR11, c[0x0][0x398] ;  /* 0x00007300ff0b77ac */ /* 0x000e220008000800 */
[----:B------:R-:W0:Y:S01]  /*1c32e0*/  LDCU UR59, c[0x0][0x398] ;  /* 0x00007300ff3b77ac */ /* 0x000e220008000800 */
[----:B-1----:R-:W-:-:S05]  /*1c32f0*/  IADD3 R8, P2, PT, R0, R21, RZ ;  /* 0x0000001500087210 */ /* 0x002fca0007f5e0ff */
[----:B------:R-:W-:Y:S01]  /*1c3300*/  IMAD.X R9, R2, 0x1, R19, P2 ;  /* 0x0000000102097824 */ /* 0x000fe200010e0613 */
[----:B------:R-:W-:-:S04]  /*1c3310*/  LOP3.LUT R12, R12, 0xfffffffb, RZ, 0xc0, !PT ;  /* 0xfffffffb0c0c7812 */ /* 0x000fc800078ec0ff */
[----:B------:R-:W-:Y:S02]  /*1c3320*/  @P0 LOP3.LUT R12, R12, 0x4, RZ, 0xfc, !PT ;  /* 0x000000040c0c0812 */ /* 0x000fe400078efcff */
[----:B------:R-:W-:Y:S02]  /*1c3330*/  ISETP.GE.AND P0, PT, R7, UR63, PT ;  /* 0x0000003f07007c0c */ /* 0x000fe4000bf06270 */
[----:B--2---:R-:W-:Y:S02]  /*1c3340*/  ISETP.GE.AND P1, PT, R3, UR65, PT ;  /* 0x0000004103007c0c */ /* 0x004fe4000bf26270 */
[----:B------:R-:W2:Y:S04]  /*1c3350*/  LDL.LU R3, [R1+0x73fc] ;  /* 0x0073fc0001037983 */ /* 0x000ea80000300800 */
[----:B------:R1:W-:Y:S01]  /*1c3360*/  STL.64 [R1+0x48a8], R8 ;  /* 0x0048a80801007387 */ /* 0x0003e20000100a00 */
[----:B------:R-:W-:Y:S01]  /*1c3370*/  UMOV UR65, UR66 ;  /* 0x0000004200417c82 */ /* 0x000fe20008000000 */
[----:B------:R-:W3:Y:S02]  /*1c3380*/  LDCU.64 UR66, c[0x0][0x398] ;  /* 0x00007300ff4277ac */ /* 0x000ee40008000a00 */
[----:B-1----:R-:W4:Y:S04]  /*1c3390*/  LDL.LU R9, [R1+0x7400] ;  /* 0x0074000001097983 */ /* 0x002f280000300800 */
[----:B------:R-:W4:Y:S04]  /*1c33a0*/  LDL.LU R8, [R1+0x7404] ;  /* 0x0074040001087983 */ /* 0x000f280000300800 */
[----:B------:R-:W0:Y:S01]  /*1c33b0*/  LDL.LU R7, [R1+0x7408] ;  /* 0x0074080001077983 */ /* 0x000e220000300800 */
[----:B---3--:R-:W-:-:S03]  /*1c33c0*/  ISETP.GE.AND P2, PT, R4, UR67, PT ;  /* 0x0000004304007c0c */ /* 0x008fc6000bf46270 */
[----:B------:R-:W3:Y:S01]  /*1c33d0*/  LDL.LU R4, [R1+0x740c] ;  /* 0x00740c0001047983 */ /* 0x000ee20000300800 */
[----:B------:R-:W-:Y:S01]  /*1c33e0*/  UMOV UR67, UR69 ;  /* 0x0000004500437c82 */ /* 0x000fe20008000000 */
[----:B------:R-:W-:Y:S01]  /*1c33f0*/  UMOV UR63, UR68 ;  /* 0x00000044003f7c82 */ /* 0x000fe20008000000 */
[----:B------:R-:W2:Y:S01]  /*1c3400*/  LDCU.64 UR68, c[0x0][0x398] ;  /* 0x00007300ff4477ac */ /* 0x000ea20008000a00 */
[----:B------:R-:W-:-:S04]  /*1c3410*/  @P0 LOP3.LUT R5, R5, 0x10000, RZ, 0xfc, !PT ;  /* 0x0001000005050812 */ /* 0x000fc800078efcff */
[----:B------:R-:W-:-:S04]  /*1c3420*/  LOP3.LUT R5, R5, 0xffff7fff, RZ, 0xc0, !PT ;  /* 0xffff7fff05057812 */ /* 0x000fc800078ec0ff */
[----:B------:R-:W-:-:S04]  /*1c3430*/  @P1 LOP3.LUT R5, R5, 0x8000, RZ, 0xfc, !PT ;  /* 0x0000800005051812 */ /* 0x000fc800078efcff */
[----:B------:R-:W-:-:S04]  /*1c3440*/  LOP3.LUT R5, R5, 0xfffdffff, RZ, 0xc0, !PT ;  /* 0xfffdffff05057812 */ /* 0x000fc800078ec0ff */
[----:B------:R-:W-:Y:S01]  /*1c3450*/  @P2 LOP3.LUT R5, R5, 0x20000, RZ, 0xfc, !PT ;  /* 0x0002000005052812 */ /* 0x000fe200078efcff */
[----:B------:R-:W-:-:S03]  /*1c3460*/  VIADD R2, R0, UR7 ;  /* 0x0000000700027c36 */ /* 0x000fc60008000000 */
[----:B------:R-:W-:Y:S01]  /*1c3470*/  LOP3.LUT R5, R5, 0xfffbffff, RZ, 0xc0, !PT ;  /* 0xfffbffff05057812 */ /* 0x000fe200078ec0ff */
[----:B------:R1:W-:Y:S01]  /*1c3480*/  STL.64 [R1+0x48c0], R10 ;  /* 0x0048c00a01007387 */ /* 0x0003e20000100a00 */
[----:B------:R-:W-:Y:S01]  /*1c3490*/  IMAD.U32 R0, RZ, RZ, UR17 ;  /* 0x00000011ff007e24 */ /* 0x000fe2000f8e00ff */
[----:B------:R-:W0:Y:S01]  /*1c34a0*/  LDCU UR7, c[0x0][0x398] ;  /* 0x00007300ff0777ac */ /* 0x000e220008000800 */
[----:B------:R-:W0:Y:S01]  /*1c34b0*/  LDCU UR17, c[0x0][0x398] ;  /* 0x00007300ff1177ac */ /* 0x000e220008000800 */
[----:B-1----:R-:W-:Y:S01]  /*1c34c0*/  IMAD.MOV.U32 R10, RZ, RZ, R6 ;  /* 0x000000ffff0a7224 */ /* 0x002fe200078e0006 */
[----:B--2---:R-:W-:Y:S02]  /*1c34d0*/  ISETP.GE.AND P3, PT, R3, UR69, PT ;  /* 0x0000004503007c0c */ /* 0x004fe4000bf66270 */
[----:B------:R-:W-:Y:S01]  /*1c34e0*/  SHF.R.S32.HI R3, RZ, 0x1f, R2 ;  /* 0x0000001fff037819 */ /* 0x000fe20000011402 */
[----:B------:R-:W-:Y:S01]  /*1c34f0*/  UMOV UR69, UR76 ;  /* 0x0000004c00457c82 */ /* 0x000fe20008000000 */
[----:B------:R-:W3:Y:S01]  /*1c3500*/  LDCU.64 UR76, c[0x0][0x398] ;  /* 0x00007300ff4c77ac */ /* 0x000ee20008000a00 */
[----:B----4-:R-:W-:-:S08]  /*1c3510*/  ISETP.GE.AND P4, PT, R9, UR71, PT ;  /* 0x0000004709007c0c */ /* 0x010fd0000bf86270 */
[----:B------:R-:W-:Y:S02]  /*1c3520*/  @P3 LOP3.LUT R5, R5, 0x40000, RZ, 0xfc, !PT ;  /* 0x0004000005053812 */ /* 0x000fe400078efcff */
[----:B------:R-:W-:Y:S02]  /*1c3530*/  ISETP.GE.AND P5, PT, R8, UR73, PT ;  /* 0x0000004908007c0c */ /* 0x000fe4000bfa6270 */
[----:B------:R-:W-:Y:S02]  /*1c3540*/  IADD3 R8, P6, PT, R2, R29, RZ ;  /* 0x0000001d02087210 */ /* 0x000fe40007fde0ff */
[----:B------:R-:W-:-:S03]  /*1c3550*/  LOP3.LUT R5, R5, 0xfff7ffff, RZ, 0xc0, !PT ;  /* 0xfff7ffff05057812 */ /* 0x000fc600078ec0ff */
[----:B------:R-:W-:Y:S01]  /*1c3560*/  IMAD.X R9, R3, 0x1, R28, P6 ;  /* 0x0000000103097824 */ /* 0x000fe200030e061c */
[----:B------:R-:W-:-:S05]  /*1c3570*/  @P4 LOP3.LUT R5, R5, 0x80000, RZ, 0xfc, !PT ;  /* 0x0008000005054812 */ /* 0x000fca00078efcff */
[----:B------:R-:W-:Y:S04]  /*1c3580*/  STL [R1+0x7c], R5 ;  /* 0x00007c0501007387 */ /* 0x000fe80000100800 */
[----:B------:R1:W-:Y:S02]  /*1c3590*/  STL.64 [R1+0x48b8], R8 ;  /* 0x0048b80801007387 */ /* 0x0003e40000100a00 */
[----:B-1----:R-:W-:-:S05]  /*1c35a0*/  IADD3 R8, P0, PT, R2, R27, RZ ;  /* 0x0000001b02087210 */ /* 0x002fca0007f1e0ff */
[----:B------:R-:W-:-:S05]  /*1c35b0*/  IMAD.X R9, R3, 0x1, R26, P0 ;  /* 0x0000000103097824 */ /* 0x000fca00000e061a */
[----:B------:R-:W-:Y:S01]  /*1c35c0*/  STL.64 [R1+0x48a0], R8 ;  /* 0x0048a00801007387 */ /* 0x000fe20000100a00 */
[----:B---3--:R-:W-:-:S03]  /*1c35d0*/  ISETP.GE.AND P1, PT, R4, UR77, PT ;  /* 0x0000004d04007c0c */ /* 0x008fc6000bf26270 */
[----:B------:R-:W2:Y:S04]  /*1c35e0*/  LDL.LU R4, [R1+0x78] ;  /* 0x0000780001047983 */ /* 0x000ea80000300800 */
[----:B------:R1:W-:Y:S04]  /*1c35f0*/  STL [R1+0x5420], R0 ;  /* 0x0054200001007387 */ /* 0x0003e80000100800 */
[----:B-1----:R-:W3:Y:S04]  /*1c3600*/  LDL.LU R0, [R1+0x74] ;  /* 0x0000740001007983 */ /* 0x002ee80000300800 */
[----:B------:R-:W4:Y:S04]  /*1c3610*/  LDL R25, [R1+0x3988] ;  /* 0x0039880001197983 */ /* 0x000f280000100800 */
[----:B------:R-:W3:Y:S01]  /*1c3620*/  LDL R8, [R1+0x397c] ;  /* 0x00397c0001087983 */ /* 0x000ee20000100800 */
[----:B0-----:R-:W-:-:S03]  /*1c3630*/  ISETP.GE.AND P6, PT, R7, UR75, PT ;  /* 0x0000004b07007c0c */ /* 0x001fc6000bfc6270 */
[----:B------:R-:W3:Y:S04]  /*1c3640*/  LDL R6, [R1+0x3984] ;  /* 0x0039840001067983 */ /* 0x000ee80000100800 */
[----:B------:R-:W3:Y:S04]  /*1c3650*/  LDL R7, [R1+0x3980] ;  /* 0x0039800001077983 */ /* 0x000ee80000100800 */
[----:B------:R-:W3:Y:S04]  /*1c3660*/  LDL R15, [R1+0x398c] ;  /* 0x00398c00010f7983 */ /* 0x000ee80000100800 */
[----:B------:R-:W3:Y:S04]  /*1c3670*/  LDL R17, [R1+0x3990] ;  /* 0x0039900001117983 */ /* 0x000ee80000100800 */
[----:B------:R-:W3:Y:S04]  /*1c3680*/  LDL R11, [R1+0x3978] ;  /* 0x00397800010b7983 */ /* 0x000ee80000100800 */
[----:B------:R-:W3:Y:S01]  /*1c3690*/  LDL R9, [R1+0x3974] ;  /* 0x0039740001097983 */ /* 0x000ee20000100800 */
[----:B------:R-:W-:-:S04]  /*1c36a0*/  @P1 LOP3.LUT R13, R13, 0x200, RZ, 0xfc, !PT ;  /* 0x000002000d0d1812 */ /* 0x000fc800078efcff */
[C---:B------:R-:W-:Y:S02]  /*1c36b0*/  LOP3.LUT P1, RZ, R13.reuse, 0x100, RZ, 0xc0, !PT ;  /* 0x000001000dff7812 */ /* 0x040fe4000782c0ff */
[----:B------:R-:W-:Y:S01]  /*1c36c0*/  LOP3.LUT P0, RZ, R13, 0x80, RZ, 0xc0, !PT ;  /* 0x000000800dff7812 */ /* 0x000fe2000780c0ff */
[----:B------:R-:W-:Y:S01]  /*1c36d0*/  UMOV UR77, UR55 ;  /* 0x00000037004d7c82 */ /* 0x000fe20008000000 */
[----:B------:R-:W-:Y:S01]  /*1c36e0*/  UMOV UR75, UR57 ;  /* 0x00000039004b7c82 */ /* 0x000fe20008000000 */
[----:B------:R-:W0:Y:S01]  /*1c36f0*/  LDCU UR57, c[0x0][0x398] ;  /* 0x00007300ff3977ac */ /* 0x000e220008000800 */
[----:B------:R-:W1:Y:S01]  /*1c3700*/  LDCU UR55, c[0x0][0x398] ;  /* 0x00007300ff3777ac */ /* 0x000e620008000800 */
[----:B------:R-:W-:Y:S01]  /*1c3710*/  UMOV UR71, UR53 ;  /* 0x0000003500477c82 */ /* 0x000fe20008000000 */
[----:B------:R-:W0:Y:S01]  /*1c3720*/  LDCU UR53, c[0x0][0x398] ;  /* 0x00007300ff3577ac */ /* 0x000e220008000800 */
[----:B------:R-:W-:Y:S01]  /*1c3730*/  UMOV UR73, UR51 ;  /* 0x0000003300497c82 */ /* 0x000fe20008000000 */
[----:B------:R-:W0:Y:S01]  /*1c3740*/  LDCU UR51, c[0x0][0x398] ;  /* 0x00007300ff3377ac */ /* 0x000e220008000800 */
[----:B--2---:R-:W-:-:S02]  /*1c3750*/  LOP3.LUT R4, R4, 0xfffffdff, RZ, 0xc0, !PT ;  /* 0xfffffdff04047812 */ /* 0x004fc400078ec0ff */
[----:B----4-:R-:W-:Y:S02]  /*1c3760*/  ISETP.LT.AND P2, PT, R25, UR69, !P1 ;  /* 0x0000004519007c0c */ /* 0x010fe4000cf41270 */
[----:B---3--:R-:W-:Y:S02]  /*1c3770*/  ISETP.LT.AND P3, PT, R8, UR47, !P1 ;  /* 0x0000002f08007c0c */ /* 0x008fe4000cf61270 */
[----:B------:R-:W-:Y:S02]  /*1c3780*/  ISETP.LT.AND P4, PT, R6, UR43, !P1 ;  /* 0x0000002b06007c0c */ /* 0x000fe4000cf81270 */
[----:B------:R-:W-:Y:S01]  /*1c3790*/  LOP3.LUT R0, R0, 0x7fffffff, RZ, 0xc0, !PT ;  /* 0x7fffffff00007812 */ /* 0x000fe200078ec0ff */
[----:B------:R-:W-:Y:S01]  /*1c37a0*/  UMOV UR69, UR49 ;  /* 0x0000003100457c82 */ /* 0x000fe20008000000 */
[----:B------:R-:W2:Y:S01]  /*1c37b0*/  LDCU UR47, c[0x0][0x398] ;  /* 0x00007300ff2f77ac */ /* 0x000ea20008000800 */
[----:B------:R-:W3:Y:S01]  /*1c37c0*/  LDCU UR49, c[0x0][0x398] ;  /* 0x00007300ff3177ac */ /* 0x000ee20008000800 */
[----:B------:R-:W4:Y:S03]  /*1c37d0*/  LDCU UR43, c[0x0][0x398] ;  /* 0x00007300ff2b77ac */ /* 0x000f260008000800 */
[----:B------:R-:W-:-:S02]  /*1c37e0*/  @P2 LOP3.LUT R4, R4, 0x200, RZ, 0xfc, !PT ;  /* 0x0000020004042812 */ /* 0x000fc400078efcff */
[----:B------:R-:W-:Y:S01]  /*1c37f0*/  ISETP.LT.AND P2, PT, R7, UR45, !P1 ;  /* 0x0000002d07007c0c */ /* 0x000fe2000cf41270 */
[----:B------:R-:W0:Y:S01]  /*1c3800*/  LDCU UR45, c[0x0][0x398] ;  /* 0x00007300ff2d77ac */ /* 0x000e220008000800 */
[----:B------:R-:W-:-:S04]  /*1c3810*/  LOP3.LUT R4, R4, 0xffffefff, RZ, 0xc0, !PT ;  /* 0xffffefff04047812 */ /* 0x000fc800078ec0ff */
[----:B------:R-:W-:-:S04]  /*1c3820*/  @P3 LOP3.LUT R4, R4, 0x1000, RZ, 0xfc, !PT ;  /* 0x0000100004043812 */ /* 0x000fc800078efcff */
[----:B------:R-:W-:Y:S02]  /*1c3830*/  LOP3.LUT R4, R4, 0xfffff7ff, RZ, 0xc0, !PT ;  /* 0xfffff7ff04047812 */ /* 0x000fe400078ec0ff */
[----:B------:R-:W-:Y:S01]  /*1c3840*/  ISETP.LT.AND P3, PT, R15, UR41, !P1 ;  /* 0x000000290f007c0c */ /* 0x000fe2000cf61270 */
[----:B------:R-:W0:Y:S01]  /*1c3850*/  LDCU UR41, c[0x0][0x398] ;  /* 0x00007300ff2977ac */ /* 0x000e220008000800 */
[----:B------:R-:W-:-:S04]  /*1c3860*/  @P2 LOP3.LUT R4, R4, 0x800, RZ, 0xfc, !PT ;  /* 0x0000080004042812 */ /* 0x000fc800078efcff */
[----:B------:R-:W-:-:S04]  /*1c3870*/  LOP3.LUT R4, R4, 0xfffffbff, RZ, 0xc0, !PT ;  /* 0xfffffbff04047812 */ /* 0x000fc800078ec0ff */
[----:B------:R-:W-:Y:S02]  /*1c3880*/  @P4 LOP3.LUT R4, R4, 0x400, RZ, 0xfc, !PT ;  /* 0x0000040004044812 */ /* 0x000fe400078efcff */
[----:B------:R-:W-:Y:S02]  /*1c3890*/  ISETP.LT.AND P4, PT, R17, UR39, !P1 ;  /* 0x0000002711007c0c */ /* 0x000fe4000cf81270 */
[----:B------:R-:W-:Y:S01]  /*1c38a0*/  LOP3.LUT P2, RZ, R13, 0x40, RZ, 0xc0, !PT ;  /* 0x000000400dff7812 */ /* 0x000fe2000784c0ff */
[----:B------:R-:W0:Y:S01]  /*1c38b0*/  LDCU UR39, c[0x0][0x398] ;  /* 0x00007300ff2777ac */ /* 0x000e220008000800 */
[----:B------:R-:W-:-:S04]  /*1c38c0*/  LOP3.LUT R4, R4, 0xfffffeff, RZ, 0xc0, !PT ;  /* 0xfffffeff04047812 */ /* 0x000fc800078ec0ff */
[----:B------:R-:W-:Y:S02]  /*1c38d0*/  @P3 LOP3.LUT R4, R4, 0x100, RZ, 0xfc, !PT ;  /* 0x0000010004043812 */ /* 0x000fe400078efcff */
[----:B------:R-:W-:Y:S02]  /*1c38e0*/  ISETP.LT.AND P3, PT, R11, UR37, !P1 ;  /* 0x000000250b007c0c */ /* 0x000fe4000cf61270 */
[----:B------:R-:W-:Y:S02]  /*1c38f0*/  LOP3.LUT R4, R4, 0xffffff7f, RZ, 0xc0, !PT ;  /* 0xffffff7f04047812 */ /* 0x000fe400078ec0ff */
[----:B------:R-:W-:Y:S01]  /*1c3900*/  ISETP.LT.AND P1, PT, R9, UR35, !P1 ;  /* 0x0000002309007c0c */ /* 0x000fe2000cf21270 */
[----:B------:R-:W0:Y:S01]  /*1c3910*/  LDCU UR37, c[0x0][0x398] ;  /* 0x00007300ff2577ac */ /* 0x000e220008000800 */
[----:B------:R-:W0:Y:S01]  /*1c3920*/  LDCU UR35, c[0x0][0x398] ;  /* 0x00007300ff2377ac */ /* 0x000e220008000800 */
[----:B------:R-:W-:-:S04]  /*1c3930*/  @P4 LOP3.LUT R4, R4, 0x80, RZ, 0xfc, !PT ;  /* 0x0000008004044812 */ /* 0x000fc800078efcff */
[----:B------:R-:W-:-:S04]  /*1c3940*/  LOP3.LUT R4, R4, 0xffffffbf, RZ, 0xc0, !PT ;  /* 0xffffffbf04047812 */ /* 0x000fc800078ec0ff */
[----:B------:R-:W-:-:S04]  /*1c3950*/  @P3 LOP3.LUT R4, R4, 0x40, RZ, 0xfc, !PT ;  /* 0x0000004004043812 */ /* 0x000fc800078efcff */
[----:B------:R-:W-:-:S04]  /*1c3960*/  LOP3.LUT R4, R4, 0xffffffdf, RZ, 0xc0, !PT ;  /* 0xffffffdf04047812 */ /* 0x000fc800078ec0ff */
[----:B------:R-:W-:Y:S02]  /*1c3970*/  @P1 LOP3.LUT R4, R4, 0x20, RZ, 0xfc, !PT ;  /* 0x0000002004041812 */ /* 0x000fe400078efcff */
[----:B------:R-:W-:Y:S02]  /*1c3980*/  ISETP.LT.AND P1, PT, R25, UR77, !P0 ;  /* 0x0000004d19007c0c */ /* 0x000fe4000c721270 */
[----:B------:R-:W-:Y:S02]  /*1c3990*/  ISETP.LT.AND P3, PT, R8, UR7, !P0 ;  /* 0x0000000708007c0c */ /* 0x000fe4000c761270 */
[----:B------:R-:W-:Y:S02]  /*1c39a0*/  ISETP.LT.AND P4, PT, R6, UR13, !P0 ;  /* 0x0000000d06007c0c */ /* 0x000fe4000c781270 */
[----:B------:R-:W-:Y:S01]  /*1c39b0*/  LOP3.LUT R4, R4, 0xfffffffd, RZ, 0xc0, !PT ;  /* 0xfffffffd04047812 */ /* 0x000fe200078ec0ff */
[----:B------:R-:W0:Y:S01]  /*1c39c0*/  LDCU UR13, c[0x0][0x398] ;  /* 0x00007300ff0d77ac */ /* 0x000e220008000800 */
[----:B------:R-:W0:Y:S01]  /*1c39d0*/  LDCU UR7, c[0x0][0x398] ;  /* 0x00007300ff0777ac */ /* 0x000e220008000800 */
[----:B------:R-:W0:Y:S04]  /*1c39e0*/  LDCU UR77, c[0x0][0x398] ;  /* 0x00007300ff4d77ac */ /* 0x000e280008000800 */
        /* <DEDUP_REMOVED lines=27> */
[----:B------:R-:W-:Y:S02]  /*1c3ba0*/  LOP3.LUT R0, R0, 0xfdffffff, RZ, 0xc0, !PT ;  /* 0xfdffffff00007812 */ /* 0x000fe400078ec0ff */
[----:B------:R-:W-:Y:S01]  /*1c3bb0*/  ISETP.LT.AND P4, PT, R6, UR25, !P2 ;  /* 0x0000001906007c0c */ /* 0x000fe2000d781270 */
[----:B------:R0:W-:Y:S01]  /*1c3bc0*/  STL [R1+0x78], R4 ;  /* 0x0000780401007387 */ /* 0x0001e20000100800 */
[----:B------:R-:W-:Y:S01]  /*1c3bd0*/  UMOV UR69, UR63 ;  /* 0x0000003f00457c82 */ /* 0x000fe20008000000 */
[----:B------:R-:W1:Y:S01]  /*1c3be0*/  LDCU UR23, c[0x0][0x398] ;  /* 0x00007300ff1777ac */ /* 0x000e620008000800 */
[----:B------:R-:W1:Y:S01]  /*1c3bf0*/  LDCU UR25, c[0x0][0x398] ;  /* 0x00007300ff1977ac */ /* 0x000e620008000800 */
[----:B------:R-:W1:Y:S02]  /*1c3c00*/  LDCU UR63, c[0x0][0x398] ;  /* 0x00007300ff3f77ac */ /* 0x000e640008000800 */
[----:B------:R-:W-:-:S02]  /*1c3c10*/  @P0 LOP3.LUT R0, R0, 0x2000000, RZ, 0xfc, !PT ;  /* 0x0200000000000812 */ /* 0x000fc400078efcff */
[----:B------:R-:W-:Y:S01]  /*1c3c20*/  ISETP.LT.AND P0, PT, R7, UR27, !P2 ;  /* 0x0000001b07007c0c */ /* 0x000fe2000d701270 */
[----:B0-----:R-:W4:Y:S01]  /*1c3c30*/  LDL.LU R4, [R1+0x70] ;  /* 0x0000700001047983 */ /* 0x001f220000300800 */
        /* <DEDUP_REMOVED lines=21> */
[----:B------:R-:W-:Y:S02]  /*1c3d90*/  @P3 LOP3.LUT R0, R0, 0x400000, RZ, 0xfc, !PT ;  /* 0x0040000000003812 */ /* 0x000fe400078efcff */
[----:B------:R-:W-:Y:S02]  /*1c3da0*/  ISETP.LT.AND P3, PT, R25, UR75, !P1 ;  /* 0x0000004b19007c0c */ /* 0x000fe4000cf61270 */
[----:B------:R-:W-:Y:S01]  /*1c3db0*/  ISETP.LT.AND P4, PT, R7, UR59, !P1 ;  /* 0x0000003b07007c0c */ /* 0x000fe2000cf81270 */
[----:B------:R-:W0:Y:S01]  /*1c3dc0*/  LDCU UR59, c[0x0][0x398] ;  /* 0x00007300ff3b77ac */ /* 0x000e220008000800 */
[----:B------:R-:W-:Y:S01]  /*1c3dd0*/  LOP3.LUT R0, R0, 0xffdfffff, RZ, 0xc0, !PT ;  /* 0xffdfffff00007812 */ /* 0x000fe200078ec0ff */
[----:B------:R-:W0:Y:S03]  /*1c3de0*/  LDCU UR75, c[0x0][0x398] ;  /* 0x00007300ff4b77ac */ /* 0x000e260008000800 */
[----:B------:R-:W-:-:S02]  /*1c3df0*/  @P2 LOP3.LUT R0, R0, 0x200000, RZ, 0xfc, !PT ;  /* 0x0020000000002812 */ /* 0x000fc400078efcff */
[----:B------:R-:W-:Y:S02]  /*1c3e00*/  ISETP.LT.AND P2, PT, R8, UR61, !P1 ;  /* 0x0000003d08007c0c */ /* 0x000fe4000cf41270 */
[----:B------:R-:W-:-:S04]  /*1c3e10*/  LOP3.LUT R0, R0, 0xfffdffff, RZ, 0xc0, !PT ;  /* 0xfffdffff00007812 */ /* 0x000fc800078ec0ff */
[----:B------:R-:W-:-:S04]  /*1c3e20*/  @P3 LOP3.LUT R0, R0, 0x20000, RZ, 0xfc, !PT ;  /* 0x0002000000003812 */ /* 0x000fc800078efcff */
[----:B------:R-:W-:-:S04]  /*1c3e30*/  LOP3.LUT R0, R0, 0xffefffff, RZ, 0xc0, !PT ;  /* 0xffefffff00007812 */ /* 0x000fc800078ec0ff */
[----:B------:R-:W-:Y:S02]  /*1c3e40*/  @P2 LOP3.LUT R0, R0, 0x100000, RZ, 0xfc, !PT ;  /* 0x0010000000002812 */ /* 0x000fe400078efcff */
[----:B------:R-:W-:Y:S02]  /*1c3e50*/  ISETP.LT.AND P2, PT, R6, UR57, !P1 ;  /* 0x0000003906007c0c */ /* 0x000fe4000cf41270 */
[----:B-1----:R-:W-:Y:S01]  /*1c3e60*/  ISETP.LT.AND P3, PT, R15, UR55, !P1 ;  /* 0x000000370f007c0c */ /* 0x002fe2000cf61270 */
[----:B------:R-:W1:Y:S01]  /*1c3e70*/  LDCU UR57, c[0x0][0x398] ;  /* 0x00007300ff3977ac */ /* 0x000e620008000800 */
[----:B------:R-:W-:Y:S01]  /*1c3e80*/  LOP3.LUT R0, R0, 0xfff7ffff, RZ, 0xc0, !PT ;  /* 0xfff7ffff00007812 */ /* 0x000fe200078ec0ff */
[----:B------:R-:W0:Y:S03]  /*1c3e90*/  LDCU UR55, c[0x0][0x398] ;  /* 0x00007300ff3777ac */ /* 0x000e260008000800 */
        /* <DEDUP_REMOVED lines=8> */
[----:B------:R-:W-:Y:S02]  /*1c3f20*/  LOP3.LUT R0, R0, 0xffff7fff, RZ, 0xc0, !PT ;  /* 0xffff7fff00007812 */ /* 0x000fe400078ec0ff */
[----:B------:R-:W-:Y:S02]  /*1c3f30*/  ISETP.LT.AND P1, PT, R9, UR45, !P1 ;  /* 0x0000002d09007c0c */ /* 0x000fe4000cf21270 */
[----:B------:R-:W-:Y:S01]  /*1c3f40*/  LOP3.LUT P2, RZ, R13, 0x8, RZ, 0xc0, !PT ;  /* 0x000000080dff7812 */ /* 0x000fe2000784c0ff */
[----:B------:R-:W0:Y:S01]  /*1c3f50*/  LDCU UR51, c[0x0][0x398] ;  /* 0x00007300ff3377ac */ /* 0x000e220008000800 */
[----:B------:R-:W-:-:S04]  /*1c3f60*/  @P4 LOP3.LUT R0, R0, 0x8000, RZ, 0xfc, !PT ;  /* 0x0000800000004812 */ /* 0x000fc800078efcff */
[----:B------:R-:W-:-:S04]  /*1c3f70*/  LOP3.LUT R0, R0, 0xffffbfff, RZ, 0xc0, !PT ;  /* 0xffffbfff00007812 */ /* 0x000fc800078ec0ff */
[----:B------:R-:W-:Y:S02]  /*1c3f80*/  @P3 LOP3.LUT R0, R0, 0x4000, RZ, 0xfc, !PT ;  /* 0x0000400000003812 */ /* 0x000fe400078efcff */
[----:B------:R-:W-:Y:S02]  /*1c3f90*/  ISETP.LT.AND P3, PT, R25, UR69, !P0 ;  /* 0x0000004519007c0c */ /* 0x000fe4000c761270 */
[----:B------:R-:W-:Y:S01]  /*1c3fa0*/  ISETP.LT.AND P4, PT, R17, UR37, !P0 ;  /* 0x0000002511007c0c */ /* 0x000fe2000c781270 */
[----:B------:R-:W-:Y:S01]  /*1c3fb0*/  UMOV UR45, UR71 ;  /* 0x00000047002d7c82 */ /* 0x000fe20008000000 */
[----:B------:R-:W-:Y:S01]  /*1c3fc0*/  LOP3.LUT R0, R0, 0xffffdfff, RZ, 0xc0, !PT ;  /* 0xffffdfff00007812 */ /* 0x000fe200078ec0ff */
[----:B------:R-:W-:Y:S01]  /*1c3fd0*/  UMOV UR61, UR73 ;  /* 0x00000049003d7c82 */ /* 0x000fe20008000000 */
[----:B------:R-:W0:Y:S01]  /*1c3fe0*/  LDCU UR73, c[0x0][0x398] ;  /* 0x00007300ff4977ac */ /* 0x000e220008000800 */
[----:B------:R-:W0:Y:S01]  /*1c3ff0*/  LDCU UR71, c[0x0][0x398] ;  /* 0x00007300ff4777ac */ /* 0x000e220008000800 */
[----:B------:R-:W-:-:S02]  /*1c4000*/  @P1 LOP3.LUT R0, R0, 0x2000, RZ, 0xfc, !PT ;  /* 0x0000200000001812 */ /* 0x000fc400078efcff */
[----:B--2---:R-:W-:Y:S01]  /*1c4010*/  ISETP.LT.AND P1, PT, R8, UR47, !P0 ;  /* 0x0000002f08007c0c */ /* 0x004fe2000c721270 */
[----:B------:R-:W2:Y:S01]  /*1c4020*/  LDCU UR69, c[0x0][0x398] ;  /* 0x00007300ff4577ac */ /* 0x000ea20008000800 */
[----:B------:R-:W0:Y:S01]  /*1c4030*/  LDCU UR37, c[0x0][0x398] ;  /* 0x00007300ff2577ac */ /* 0x000e220008000800 */
[----:B------:R-:W-:-:S04]  /*1c4040*/  LOP3.LUT R0, R0, 0xfffffdff, RZ, 0xc0, !PT ;  /* 0xfffffdff00007812 */ /* 0x000fc800078ec0ff */
[----:B------:R-:W-:Y:S02]  /*1c4050*/  @P3 LOP3.LUT R0, R0, 0x200, RZ, 0xfc, !PT ;  /* 0x0000020000003812 */ /* 0x000fe400078efcff */
[----:B---3--:R-:W-:Y:S02]  /*1c4060*/  ISETP.LT.AND P3, PT, R7, UR49, !P0 ;  /* 0x0000003107007c0c */ /* 0x008fe4000c761270 */
[----:B------:R-:W-:-:S04]  /*1c4070*/  LOP3.LUT R0, R0, 0xffffefff, RZ, 0xc0, !PT ;  /* 0xffffefff00007812 */ /* 0x000fc800078ec0ff */
[----:B------:R-:W-:Y:S02]  /*1c4080*/  @P1 LOP3.LUT R0, R0, 0x1000, RZ, 0xfc, !PT ;  /* 0x0000100000001812 */ /* 0x000fe400078efcff */
[----:B----4-:R-:W-:Y:S01]  /*1c4090*/  ISETP.LT.AND P1, PT, R6, UR43, !P0 ;  /* 0x0000002b06007c0c */ /* 0x010fe2000c721270 */
[----:B------:R-:W-:Y:S01]  /*1c40a0*/  UMOV UR49, UR65 ;  /* 0x0000004100317c82 */ /* 0x000fe20008000000 */
[----:B------:R-:W-:Y:S01]  /*1c40b0*/  UMOV UR47, UR67 ;  /* 0x00000043002f7c82 */ /* 0x000fe20008000000 */
[----:B------:R-:W-:Y:S01]  /*1c40c0*/  LOP3.LUT R0, R0, 0xfffff7ff, RZ, 0xc0, !PT ;  /* 0xfffff7ff00007812 */ /* 0x000fe200078ec0ff */
[----:B------:R-:W3:Y:S01]  /*1c40d0*/  LDCU UR67, c[0x0][0x398] ;  /* 0x00007300ff4377ac */ /* 0x000ee20008000800 */
[----:B------:R-:W4:Y:S01]  /*1c40e0*/  LDCU UR65, c[0x0][0x398] ;  /* 0x00007300ff4177ac */ /* 0x000f220008000800 */
[----:B------:R-:W0:Y:S01]  /*1c40f0*/  LDCU UR43, c[0x0][0x398] ;  /* 0x00007300ff2b77ac */ /* 0x000e220008000800 */
[----:B------:R-:W-:Y:S02]  /*1c4100*/  @P3 LOP3.LUT R0, R0, 0x800, RZ, 0xfc, !PT ;  /* 0x0000080000003812 */ /* 0x000fe400078efcff */
[----:B------:R-:W-:Y:S01]  /*1c4110*/  ISETP.LT.AND P3, PT, R15, UR41, !P0 ;  /* 0x000000290f007c0c */ /* 0x000fe2000c761270 */
[----:B------:R-:W0:Y:S01]  /*1c4120*/  LDCU UR41, c[0x0][0x398] ;  /* 0x00007300ff2977ac */ /* 0x000e220008000800 */
[----:B------:R-:W-:-:S04]  /*1c4130*/  LOP3.LUT R0, R0, 0xfffffbff, RZ, 0xc0, !PT ;  /* 0xfffffbff00007812 */ /* 0x000fc800078ec0ff */
        /* <DEDUP_REMOVED lines=8> */
[----:B------:R-:W-:Y:S01]  /*1c41c0*/  @P4 LOP3.LUT R0, R0, 0x80, RZ, 0xfc, !PT ;  /* 0x0000008000004812 */ /* 0x000fe200078efcff */
[----:B------:R-:W0:Y:S03]  /*1c41d0*/  LDCU UR35, c[0x0][0x398] ;  /* 0x00007300ff2377ac */ /* 0x000e260008000800 */
        /* <DEDUP_REMOVED lines=8> */
[----:B------:R-:W-:Y:S01]  /*1c4260*/  UMOV UR49, UR45 ;  /* 0x0000002d00317c82 */ /* 0x000fe20008000000 */
[----:B------:R-:W0:Y:S01]  /*1c4270*/  LDCU UR45, c[0x0][0x398] ;  /* 0x00007300ff2d77ac */ /* 0x000e220008000800 */
[----:B------:R-:W0:Y:S01]  /*1c4280*/  LDCU UR15, c[0x0][0x398] ;  /* 0x00007300ff0f77ac */ /* 0x000e220008000800 */
[----:B------:R-:W0:Y:S03]  /*1c4290*/  LDCU UR9, c[0x0][0x398] ;  /* 0x00007300ff0977ac */ /* 0x000e260008000800 */
        /* <DEDUP_REMOVED lines=10> */
[----:B------:R-:W-:-:S04]  /*1c4340*/  @P4 LOP3.LUT R0, R0, 0x4, RZ, 0xfc, !PT ;  /* 0x0000000400004812 */ /* 0x000fc800078efcff */
[----:B------:R-:W-:-:S04]  /*1c4350*/  LOP3.LUT R0, R0, 0xfffffffe, RZ, 0xc0, !PT ;  /* 0xfffffffe00007812 */ /* 0x000fc800078ec0ff */
[----:B------:R-:W-:-:S05]  /*1c4360*/  @P3 LOP3.LUT R0, R0, 0x1, RZ, 0xfc, !PT ;  /* 0x0000000100003812 */ /* 0x000fca00078efcff */
[----:B------:R0:W-:Y:S04]  /*1c4370*/  STL [R1+0x74], R0 ;  /* 0x0000740001007387 */ /* 0x0001e80000100800 */
[----:B0-----:R-:W4:Y:S01]  /*1c4380*/  LDL.LU R0, [R1+0x4f4] ;  /* 0x0004f40001007983 */ /* 0x001f220000300800 */
[----:B------:R-:W-:Y:S02]  /*1c4390*/  ISETP.LT.AND P4, PT, R17, UR31, !P2 ;  /* 0x0000001f11007c0c */ /* 0x000fe4000d781270 */
[----:B------:R-:W-:Y:S02]  /*1c43a0*/  ISETP.LT.AND P3, PT, R11, UR33, !P2 ;  /* 0x000000210b007c0c */ /* 0x000fe4000d761270 */
[----:B------:R-:W-:Y:S02]  /*1c43b0*/  ISETP.LT.AND P2, PT, R9, UR29, !P2 ;  /* 0x0000001d09007c0c */ /* 0x000fe4000d741270 */
[----:B------:R-:W-:-:S02]  /*1c43c0*/  LOP3.LUT R4, R4, 0x7fffffff, RZ, 0xc0, !PT ;  /* 0x7fffffff04047812 */ /* 0x000fc400078ec0ff */
[----:B------:R-:W-:Y:S01]  /*1c43d0*/  LOP3.LUT P0, RZ, R13, 0x2, RZ, 0xc0, !PT ;  /* 0x000000020dff7812 */ /* 0x000fe2000780c0ff */
[----:B------:R-:W0:Y:S01]  /*1c43e0*/  LDCU UR33, c[0x0][0x398] ;  /* 0x00007300ff2177ac */ /* 0x000e220008000800 */
[----:B------:R-:W0:Y:S03]  /*1c43f0*/  LDCU UR31, c[0x0][0x398] ;  /* 0x00007300ff1f77ac */ /* 0x000e260008000800 */
[----:B------:R-:W-:Y:S01]  /*1c4400*/  @P4 LOP3.LUT R4, R4, 0x80000000, RZ, 0xfc, !PT ;  /* 0x8000000004044812 */ /* 0x000fe200078efcff */
[----:B------:R-:W0:Y:S03]  /*1c4410*/  LDCU UR29, c[0x0][0x398] ;  /* 0x00007300ff1d77ac */ /* 0x000e260008000800 */
[----:B------:R-:W-:-:S04]  /*1c4420*/  LOP3.LUT R4, R4, 0xbfffffff, RZ, 0xc0, !PT ;  /* 0xbfffffff04047812 */ /* 0x000fc800078ec0ff */
[----:B------:R-:W-:Y:S02]  /*1c4430*/  @P3 LOP3.LUT R4, R4, 0x40000000, RZ, 0xfc, !PT ;  /* 0x4000000004043812 */ /* 0x000fe400078efcff */
[----:B------:R-:W-:Y:S02]  /*1c4440*/  ISETP.LT.AND P3, PT, R25, UR47, !P1 ;  /* 0x0000002f19007c0c */ /* 0x000fe4000cf61270 */
[----:B------:R-:W-:Y:S01]  /*1c4450*/  ISETP.LT.AND P4, PT, R8, UR45, !P1 ;  /* 0x0000002d08007c0c */ /* 0x000fe2000cf81270 */
[----:B------:R-:W0:Y:S01]  /*1c4460*/  LDCU UR45, c[0x0][0x398] ;  /* 0x00007300ff2d77ac */ /* 0x000e220008000800 */
[----:B------:R-:W-:Y:S01]  /*1c4470*/  LOP3.LUT R4, R4, 0xdfffffff, RZ, 0xc0, !PT ;  /* 0xdfffffff04047812 */ /* 0x000fe200078ec0ff */
[----:B------:R-:W0:Y:S03]  /*1c4480*/  LDCU UR47, c[0x0][0x398] ;  /* 0x00007300ff2f77ac */ /* 0x000e260008000800 */
[----:B------:R-:W-:-:S04]  /*1c4490*/  @P2 LOP3.LUT R4, R4, 0x20000000, RZ, 0xfc, !PT ;  /* 0x2000000004042812 */ /* 0x000fc800078efcff */
[----:B------:R-:W-:Y:S02]  /*1c44a0*/  LOP3.LUT R4, R4, 0xfdffffff, RZ, 0xc0, !PT ;  /* 0xfdffffff04047812 */ /* 0x000fe400078ec0ff */
[----:B------:R-:W-:Y:S01]  /*1c44b0*/  ISETP.LT.AND P2, PT, R7, UR19, !P1 ;  /* 0x0000001307007c0c */ /* 0x000fe2000cf41270 */
[----:B------:R-:W0:Y:S01]  /*1c44c0*/  LDCU UR19, c[0x0][0x398] ;  /* 0x00007300ff1377ac */ /* 0x000e220008000800 */
        /* <DEDUP_REMOVED lines=16> */
[----:B------:R-:W-:Y:S01]  /*1c45d0*/  ISETP.LT.AND P4, PT, R11, UR25, !P1 ;  /* 0x000000190b007c0c */ /* 0x000fe2000cf81270 */
[----:B------:R-:W0:Y:S01]  /*1c45e0*/  LDCU UR25, c[0x0][0x398] ;  /* 0x00007300ff1977ac */ /* 0x000e220008000800 */
[----:B------:R-:W-:-:S04]  /*1c45f0*/  LOP3.LUT R4, R4, 0xff7fffff, RZ, 0xc0, !PT ;  /* 0xff7fffff04047812 */ /* 0x000fc800078ec0ff */
[----:B------:R-:W-:Y:S02]  /*1c4600*/  @P3 LOP3.LUT R4, R4, 0x800000, RZ, 0xfc, !PT ;  /* 0x0080000004043812 */ /* 0x000fe400078efcff */
[----:B------:R-:W-:Y:S02]  /*1c4610*/  ISETP.LT.AND P3, PT, R9, UR17, !P1 ;  /* 0x0000001109007c0c */ /* 0x000fe4000cf61270 */
[----:B------:R-:W-:Y:S01]  /*1c4620*/  LOP3.LUT R4, R4, 0xffbfffff, RZ, 0xc0, !PT ;  /* 0xffbfffff04047812 */ /* 0x000fe200078ec0ff */
[----:B------:R-:W0:Y:S03]  /*1c4630*/  LDCU UR17, c[0x0][0x398] ;  /* 0x00007300ff1177ac */ /* 0x000e260008000800 */
[----:B------:R-:W-:Y:S02]  /*1c4640*/  @P4 LOP3.LUT R4, R4, 0x400000, RZ, 0xfc, !PT ;  /* 0x0040000004044812 */ /* 0x000fe400078efcff */
[----:B------:R-:W-:-:S02]  /*1c4650*/  ISETP.LT.AND P4, PT, R25, UR49, !P0 ;  /* 0x0000003119007c0c */ /* 0x000fc4000c781270 */
[----:B------:R-:W-:Y:S01]  /*1c4660*/  LOP3.LUT P1, RZ, R12, 0x80000000, RZ, 0xc0, !PT ;  /* 0x800000000cff7812 */ /* 0x000fe2000782c0ff */
[----:B------:R-:W0:Y:S01]  /*1c4670*/  LDCU UR49, c[0x0][0x398] ;  /* 0x00007300ff3177ac */ /* 0x000e220008000800 */
[----:B------:R-:W-:-:S04]  /*1c4680*/  LOP3.LUT R4, R4, 0xffdfffff, RZ, 0xc0, !PT ;  /* 0xffdfffff04047812 */ /* 0x000fc800078ec0ff */
[----:B------:R-:W-:Y:S02]  /*1c4690*/  @P3 LOP3.LUT R4, R4, 0x200000, RZ, 0xfc, !PT ;  /* 0x0020000004043812 */ /* 0x000fe400078efcff */
[----:B------:R-:W-:Y:S02]  /*1c46a0*/  ISETP.LT.AND P3, PT, R8, UR77, !P0 ;  /* 0x0000004d08007c0c */ /* 0x000fe4000c761270 */
[----:B------:R-:W-:-:S04]  /*1c46b0*/  LOP3.LUT R4, R4, 0xfffdffff, RZ, 0xc0, !PT ;  /* 0xfffdffff04047812 */ /* 0x000fc800078ec0ff */
[----:B------:R-:W-:Y:S02]  /*1c46c0*/  @P4 LOP3.LUT R4, R4, 0x20000, RZ, 0xfc, !PT ;  /* 0x0002000004044812 */ /* 0x000fe400078efcff */
[----:B------:R-:W-:Y:S01]  /*1c46d0*/  ISETP.LT.AND P4, PT, R7, UR63, !P0 ;  /* 0x0000003f07007c0c */ /* 0x000fe2000c781270 */
[----:B------:R-:W-:Y:S01]  /*1c46e0*/  UMOV UR77, UR61 ;  /* 0x0000003d004d7c82 */ /* 0x000fe20008000000 */
[----:B------:R-:W0:Y:S01]  /*1c46f0*/  LDCU UR61, c[0x0][0x398] ;  /* 0x00007300ff3d77ac */ /* 0x000e220008000800 */
[----:B------:R-:W-:Y:S01]  /*1c4700*/  LOP3.LUT R4, R4, 0xffefffff, RZ, 0xc0, !PT ;  /* 0xffefffff04047812 */ /* 0x000fe200078ec0ff */
[----:B------:R-:W0:Y:S03]  /*1c4710*/  LDCU UR63, c[0x0][0x398] ;  /* 0x00007300ff3f77ac */ /* 0x000e260008000800 */
[----:B------:R-:W-:Y:S02]  /*1c4720*/  @P3 LOP3.LUT R4, R4, 0x100000, RZ, 0xfc, !PT ;  /* 0x0010000004043812 */ /* 0x000fe400078efcff */
[----:B------:R-:W-:Y:S01]  /*1c4730*/  ISETP.LT.AND P3, PT, R6, UR59, !P0 ;  /* 0x0000003b06007c0c */ /* 0x000fe2000c761270 */
[----:B------:R-:W0:Y:S01]  /*1c4740*/  LDCU UR59, c[0x0][0x398] ;  /* 0x00007300ff3b77ac */ /* 0x000e220008000800 */
[----:B------:R-:W-:-:S04]  /*1c4750*/  LOP3.LUT R4, R4, 0xfff7ffff, RZ, 0xc0, !PT ;  /* 0xfff7ffff04047812 */ /* 0x000fc800078ec0ff */
[----:B------:R-:W-:Y:S02]  /*1c4760*/  @P4 LOP3.LUT R4, R4, 0x80000, RZ, 0xfc, !PT ;  /* 0x0008000004044812 */ /* 0x000fe400078efcff */
[----:B-1----:R-:W-:Y:S01]  /*1c4770*/  ISETP.LT.AND P4, PT, R15, UR57, !P0 ;  /* 0x000000390f007c0c */ /* 0x002fe2000c781270 */
[----:B------:R-:W1:Y:S01]  /*1c4780*/  LDCU UR57, c[0x0][0x398] ;  /* 0x00007300ff3977ac */ /* 0x000e620008000800 */
[----:B------:R-:W-:-:S04]  /*1c4790*/  LOP3.LUT R4, R4, 0xfffbffff, RZ, 0xc0, !PT ;  /* 0xfffbffff04047812 */ /* 0x000fc800078ec0ff */
[----:B------:R-:W-:Y:S02]  /*1c47a0*/  @P3 LOP3.LUT R4, R4, 0x40000, RZ, 0xfc, !PT ;  /* 0x0004000004043812 */ /* 0x000fe400078efcff */
[----:B------:R-:W-:Y:S01]  /*1c47b0*/  ISETP.LT.AND P3, PT, R17, UR55, !P0 ;  /* 0x0000003711007c0c */ /* 0x000fe2000c761270 */
        /* <DEDUP_REMOVED lines=28> */
[----:B--2---:R-:W-:Y:S01]  /*1c4980*/  ISETP.LT.AND P4, PT, R15, UR69, !P2 ;  /* 0x000000450f007c0c */ /* 0x004fe2000d781270 */
[----:B------:R-:W2:Y:S01]  /*1c4990*/  LDCU UR69, c[0x0][0x398] ;  /* 0x00007300ff4577ac */ /* 0x000ea20008000800 */
[----:B------:R-:W-:-:S04]  /*1c49a0*/  LOP3.LUT R4, R4, 0xfffffbff, RZ, 0xc0, !PT ;  /* 0xfffffbff04047812 */ /* 0x000fc800078ec0ff */
[----:B------:R-:W-:Y:S02]  /*1c49b0*/  @P3 LOP3.LUT R4, R4, 0x400, RZ, 0xfc, !PT ;  /* 0x0000040004043812 */ /* 0x000fe400078efcff */
[----:B---3--:R-:W-:Y:S01]  /*1c49c0*/  ISETP.LT.AND P3, PT, R17, UR67, !P2 ;  /* 0x0000004311007c0c */ /* 0x008fe2000d761270 */
[----:B------:R-:W3:Y:S01]  /*1c49d0*/  LDCU UR67, c[0x0][0x398] ;  /* 0x00007300ff4377ac */ /* 0x000ee20008000800 */
[----:B------:R-:W-:-:S04]  /*1c49e0*/  LOP3.LUT R4, R4, 0xfffffeff, RZ, 0xc0, !PT ;  /* 0xfffffeff04047812 */ /* 0x000fc800078ec0ff */
[----:B------:R-:W-:-:S04]  /*1c49f0*/  @P4 LOP3.LUT R4, R4, 0x100, RZ, 0xfc, !PT ;  /* 0x0000010004044812 */ /* 0x000fc800078efcff */
[----:B------:R-:W-:Y:S02]  /*1c4a00*/  LOP3.LUT R4, R4, 0xffffff7f, RZ, 0xc0, !PT ;  /* 0xffffff7f04047812 */ /* 0x000fe400078ec0ff */
[----:B----4-:R-:W-:Y:S01]  /*1c4a10*/  ISETP.LT.AND P4, PT, R11, UR65, !P2 ;  /* 0x000000410b007c0c */ /* 0x010fe2000d781270 */
[----:B------:R-:W4:Y:S01]  /*1c4a20*/  LDCU UR65, c[0x0][0x398] ;  /* 0x00007300ff4177ac */ /* 0x000f220008000800 */
[----:B------:R-:W-:Y:S02]  /*1c4a30*/  @P3 LOP3.LUT R4, R4, 0x80, RZ, 0xfc, !PT ;  /* 0x0000008004043812 */ /* 0x000fe400078efcff */
[----:B------:R-:W-:Y:S02]  /*1c4a40*/  ISETP.LT.AND P3, PT, R9, UR27, !P2 ;  /* 0x0000001b09007c0c */ /* 0x000fe4000d761270 */
[----:B------:R-:W-:Y:S01]  /*1c4a50*/  ISETP.LT.AND P2, PT, R25, UR10, !P1 ;  /* 0x0000000a19007c0c */ /* 0x000fe2000cf41270 */
[----:B------:R-:W0:Y:S01]  /*1c4a60*/  LDCU UR27, c[0x0][0x398] ;  /* 0x00007300ff1b77ac */ /* 0x000e220008000800 */
[----:B------:R-:W-:-:S02]  /*1c4a70*/  R2UR.FILL UR10, R0 ;  /* 0x00000000000a72ca */ /* 0x000fc400004e0000 */
[----:B------:R-:W2:Y:S01]  /*1c4a80*/  LDL.LU R0, [R1+0x6c] ;  /* 0x00006c0001007983 */ /* 0x000ea20000300800 */
[----:B------:R-:W-:-:S04]  /*1c4a90*/  LOP3.LUT R4, R4, 0xffffffbf, RZ, 0xc0, !PT ;  /* 0xffffffbf04047812 */ /* 0x000fc800078ec0ff */
        /* <DEDUP_REMOVED lines=19> */
[----:B------:R-:W-:-:S04]  /*1c4bd0*/  @P4 LOP3.LUT R4, R4, 0x4, RZ, 0xfc, !PT ;  /* 0x0000000404044812 */ /* 0x000fc800078efcff */
[----:B------:R-:W-:-:S04]  /*1c4be0*/  LOP3.LUT R4, R4, 0xfffffffe, RZ, 0xc0, !PT ;  /* 0xfffffffe04047812 */ /* 0x000fc800078ec0ff */
[----:B------:R-:W-:-:S05]  /*1c4bf0*/  @P3 LOP3.LUT R4, R4, 0x1, RZ, 0xfc, !PT ;  /* 0x0000000104043812 */ /* 0x000fca00078efcff */
[----:B------:R0:W-:Y:S04]  /*1c4c00*/  STL [R1+0x70], R4 ;  /* 0x0000700401007387 */ /* 0x0001e80000100800 */
[----:B0-----:R-:W3:Y:S01]  /*1c4c10*/  LDL.LU R4, [R1+0x68] ;  /* 0x0000680001047983 */ /* 0x001ee20000300800 */
[----:B------:R-:W-:Y:S02]  /*1c4c20*/  ISETP.LT.AND P4, PT, R17, UR15, !P1 ;  /* 0x0000000f11007c0c */ /* 0x000fe4000cf81270 */
[----:B------:R-:W-:Y:S02]  /*1c4c30*/  ISETP.LT.AND P3, PT, R11, UR43, !P1 ;  /* 0x0000002b0b007c0c */ /* 0x000fe4000cf61270 */
[----:B------:R-:W-:Y:S01]  /*1c4c40*/  ISETP.LT.AND P1, PT, R9, UR33, !P1 ;  /* 0x0000002109007c0c */ /* 0x000fe2000cf21270 */
[----:B------:R-:W0:Y:S01]  /*1c4c50*/  LDCU UR15, c[0x0][0x398] ;  /* 0x00007300ff0f77ac */ /* 0x000e220008000800 */
[----:B------:R-:W0:Y:S01]  /*1c4c60*/  LDCU UR33, c[0x0][0x398] ;  /* 0x00007300ff2177ac */ /* 0x000e220008000800 */
[----:B------:R-:W0:Y:S01]  /*1c4c70*/  LDCU UR43, c[0x0][0x398] ;  /* 0x00007300ff2b77ac */ /* 0x000e220008000800 */
[----:B--2---:R-:W-:-:S05]  /*1c4c80*/  LOP3.LUT R0, R0, 0x7fffffff, RZ, 0xc0, !PT ;  /* 0x7fffffff00007812 */ /* 0x004fca00078ec0ff */
        /* <DEDUP_REMOVED lines=9> */
[----:B------:R-:W2:Y:S01]  /*1c4d20*/  LDCU UR13, c[0x0][0x398] ;  /* 0x00007300ff0d77ac */ /* 0x000ea20008000800 */
[----:B------:R-:W0:Y:S05]  /*1c4d30*/  LDCU UR31, c[0x0][0x398] ;  /* 0x00007300ff1f77ac */ /* 0x000e2a0008000800 */
        /* <DEDUP_REMOVED lines=17> */
[----:B------:R-:W-:Y:S02]  /*1c4e50*/  LOP3.LUT R0, R0, 0xff7fffff, RZ, 0xc0, !PT ;  /* 0xff7fffff00007812 */ /* 0x000fe400078ec0ff */
[----:B------:R-:W-:Y:S02]  /*1c4e60*/  ISETP.LT.AND P0, PT, R9, UR23, !P0 ;  /* 0x0000001709007c0c */ /* 0x000fe4000c701270 */
[----:B---3--:R-:W-:Y:S01]  /*1c4e70*/  LOP3.LUT R4, R4, 0x7fffffff, RZ, 0xc0, !PT ;  /* 0x7fffffff04047812 */ /* 0x008fe200078ec0ff */
[----:B------:R-:W3:Y:S01]  /*1c4e80*/  LDCU UR23, c[0x0][0x398] ;  /* 0x00007300ff1777ac */ /* 0x000ee20008000800 */
        /* <DEDUP_REMOVED lines=30> */
[----:B------:R-:W-:Y:S01]  /*1c5070*/  ISETP.LT.AND P2, PT, R9, UR49, !P2 ;  /* 0x0000003109007c0c */ /* 0x000fe2000d741270 */
[----:B------:R-:W0:Y:S01]  /*1c5080*/  LDCU UR49, c[0x0][0x398] ;  /* 0x00007300ff3177ac */ /* 0x000e220008000800 */
[----:B------:R-:W-:Y:S02]  /*1c5090*/  LOP3.LUT P0, RZ, R12, 0x8000000, RZ, 0xc0, !PT ;  /* 0x080000000cff7812 */ /* 0x000fe4000780c0ff */
        /* <DEDUP_REMOVED lines=19> */
[----:B-1----:R-:W-:Y:S01]  /*1c51d0*/  ISETP.LT.AND P4, PT, R15, UR57, !P1 ;  /* 0x000000390f007c0c */ /* 0x002fe2000cf81270 */
[----:B------:R-:W1:Y:S01]  /*1c51e0*/  LDCU UR57, c[0x0][0x398] ;  /* 0x00007300ff3977ac */ /* 0x000e620008000800 */
[----:B------:R-:W-:-:S04]  /*1c51f0*/  @P2 LOP3.LUT R0, R0, 0x800, RZ, 0xfc, !PT ;  /* 0x0000080000002812 */ /* 0x000fc800078efcff */
[----:B------:R-:W-:Y:S02]  /*1c5200*/  LOP3.LUT R0, R0, 0xfffffbff, RZ, 0xc0, !PT ;  /* 0xfffffbff00007812 */ /* 0x000fe400078ec0ff */
[----:B------:R-:W-:Y:S01]  /*1c5210*/  ISETP.LT.AND P2, PT, R17, UR59, !P1 ;  /* 0x0000003b11007c0c */ /* 0x000fe2000cf41270 */
[----:B------:R-:W1:Y:S01]  /*1c5220*/  LDCU UR59, c[0x0][0x398] ;  /* 0x00007300ff3b77ac */ /* 0x000e620008000800 */
[----:B------:R-:W-:-:S04]  /*1c5230*/  @P3 LOP3.LUT R0, R0, 0x400, RZ, 0xfc, !PT ;  /* 0x0000040000003812 */ /* 0x000fc800078efcff */
[----:B------:R-:W-:Y:S02]  /*1c5240*/  LOP3.LUT R0, R0, 0xfffffeff, RZ, 0xc0, !PT ;  /* 0xfffffeff00007812 */ /* 0x000fe400078ec0ff */
[----:B------:R-:W-:Y:S02]  /*1c5250*/  ISETP.LT.AND P3, PT, R11, UR61, !P1 ;  /* 0x0000003d0b007c0c */ /* 0x000fe4000cf61270 */
[----:B------:R-:W-:Y:S01]  /*1c5260*/  @P4 LOP3.LUT R0, R0, 0x100, RZ, 0xfc, !PT ;  /* 0x0000010000004812 */ /* 0x000fe200078efcff */
[----:B------:R-:W1:Y:S03]  /*1c5270*/  LDCU UR61, c[0x0][0x398] ;  /* 0x00007300ff3d77ac */ /* 0x000e660008000800 */
[----:B------:R-:W-:Y:S02]  /*1c5280*/  LOP3.LUT R0, R0, 0xffffff7f, RZ, 0xc0, !PT ;  /* 0xffffff7f00007812 */ /* 0x000fe400078ec0ff */
[----:B------:R-:W-:-:S02]  /*1c5290*/  ISETP.LT.AND P1, PT, R9, UR63, !P1 ;  /* 0x0000003f09007c0c */ /* 0x000fc4000cf21270 */
[----:B0-----:R-:W-:Y:S01]  /*1c52a0*/  ISETP.LT.AND P4, PT, R8, UR49, !P0 ;  /* 0x0000003108007c0c */ /* 0x001fe2000c781270 */
        /* <DEDUP_REMOVED lines=8> */
[----:B------:R-:W-:Y:S01]  /*1c5330*/  ISETP.LT.AND P3, PT, R7, UR47, !P0 ;  /* 0x0000002f07007c0c */ /* 0x000fe2000c761270 */
[----:B------:R-:W0:Y:S01]  /*1c5340*/  LDCU UR47, c[0x0][0x398] ;  /* 0x00007300ff2f77ac */ /* 0x000e220008000800 */
[----:B------:R-:W-:Y:S02]  /*1c5350*/  LOP3.LUT R0, R0, 0xfffffffd, RZ, 0xc0, !PT ;  /* 0xfffffffd00007812 */ /* 0x000fe400078ec0ff */
[----:B------:R-:W-:Y:S01]  /*1c5360*/  LOP3.LUT P2, RZ, R12, 0x4000000, RZ, 0xc0, !PT ;  /* 0x040000000cff7812 */ /* 0x000fe2000784c0ff */
[----:B------:R-:W0:Y:S06]  /*1c5370*/  LDCU UR12, c[0x0][0x398] ;  /* 0x00007300ff0c77ac */ /* 0x000e2c0008000800 */
[----:B------:R-:W-:-:S04]  /*1c5380*/  @P1 LOP3.LUT R0, R0, 0x2, RZ, 0xfc, !PT ;  /* 0x0000000200001812 */ /* 0x000fc800078efcff */
[----:B------:R-:W-:Y:S02]  /*1c5390*/  LOP3.LUT R0, R0, 0xffffffef, RZ, 0xc0, !PT ;  /* 0xffffffef00007812 */ /* 0x000fe400078ec0ff */
[----:B------:R-:W-:Y:S01]  /*1c53a0*/  ISETP.LT.AND P1, PT, R6, UR45, !P0 ;  /* 0x0000002d06007c0c */ /* 0x000fe2000c721270 */
[----:B------:R-:W0:Y:S01]  /*1c53b0*/  LDCU UR45, c[0x0][0x398] ;  /* 0x00007300ff2d77ac */ /* 0x000e220008000800 */
[----:B------:R-:W-:-:S04]  /*1c53c0*/  @P4 LOP3.LUT R0, R0, 0x10, RZ, 0xfc, !PT ;  /* 0x0000001000004812 */ /* 0x000fc800078efcff */
[----:B------:R-:W-:Y:S02]  /*1c53d0*/  LOP3.LUT R0, R0, 0xfffffff7, RZ, 0xc0, !PT ;  /* 0xfffffff700007812 */ /* 0x000fe400078ec0ff */
[----:B------:R-:W-:Y:S01]  /*1c53e0*/  ISETP.LT.AND P4, PT, R15, UR51, !P0 ;  /* 0x000000330f007c0c */ /* 0x000fe2000c781270 */
[----:B------:R-:W1:Y:S01]  /*1c53f0*/  LDCU UR51, c[0x0][0x398] ;  /* 0x00007300ff3377ac */ /* 0x000e620008000800 */
[----:B------:R-:W-:-:S04]  /*1c5400*/  @P3 LOP3.LUT R0, R0, 0x8, RZ, 0xfc, !PT ;  /* 0x0000000800003812 */ /* 0x000fc800078efcff */
[----:B------:R-:W-:-:S04]  /*1c5410*/  LOP3.LUT R0, R0, 0xfffffffb, RZ, 0xc0, !PT ;  /* 0xfffffffb00007812 */ /* 0x000fc800078ec0ff */
[----:B------:R-:W-:Y:S02]  /*1c5420*/  @P1 LOP3.LUT R0, R0, 0x4, RZ, 0xfc, !PT ;  /* 0x0000000400001812 */ /* 0x000fe400078efcff */
[----:B0-----:R-:W-:Y:S02]  /*1c5430*/  ISETP.LT.AND P1, PT, R17, UR49, !P0 ;  /* 0x0000003111007c0c */ /* 0x001fe4000c721270 */
        /* <DEDUP_REMOVED lines=14> */
[----:B-1----:R-:W-:Y:S01]  /*1c5520*/  ISETP.LT.AND P4, PT, R8, UR59, !P2 ;  /* 0x0000003b08007c0c */ /* 0x002fe2000d781270 */
[----:B------:R1:W-:Y:S01]  /*1c5530*/  STL [R1+0x6c], R0 ;  /* 0x00006c0001007387 */ /* 0x0003e20000100800 */
[----:B------:R-:W-:Y:S02]  /*1c5540*/  LOP3.LUT R4, R4, 0xfdffffff, RZ, 0xc0, !PT ;  /* 0xfdffffff04047812 */ /* 0x000fe400078ec0ff */
[----:B------:R-:W-:Y:S01]  /*1c5550*/  LOP3.LUT P1, RZ, R12, 0x1000000, RZ, 0xc0, !PT ;  /* 0x010000000cff7812 */ /* 0x000fe2000782c0ff */
[----:B------:R-:W0:Y:S01]  /*1c5560*/  LDCU UR59, c[0x0][0x398] ;  /* 0x00007300ff3b77ac */ /* 0x000e220008000800 */
[----:B------:R-:W0:Y:S01]  /*1c5570*/  LDCU UR16, c[0x0][0x398] ;  /* 0x00007300ff1077ac */ /* 0x000e220008000800 */
[----:B-1----:R-:W4:Y:S04]  /*1c5580*/  LDL.LU R0, [R1+0x64] ;  /* 0x0000640001007983 */ /* 0x002f280000300800 */
[----:B------:R-:W-:-:S02]  /*1c5590*/  @P0 LOP3.LUT R4, R4, 0x2000000, RZ, 0xfc, !PT ;  /* 0x0200000004040812 */ /* 0x000fc400078efcff */
[----:B------:R-:W-:Y:S01]  /*1c55a0*/  ISETP.LT.AND P0, PT, R7, UR77, !P2 ;  /* 0x0000004d07007c0c */ /* 0x000fe2000d701270 */
[----:B------:R-:W1:Y:S01]  /*1c55b0*/  LDCU UR77, c[0x0][0x398] ;  /* 0x00007300ff4d77ac */ /* 0x000e620008000800 */
[----:B------:R-:W-:-:S04]  /*1c55c0*/  LOP3.LUT R4, R4, 0xefffffff, RZ, 0xc0, !PT ;  /* 0xefffffff04047812 */ /* 0x000fc800078ec0ff */
[----:B------:R-:W-:Y:S02]  /*1c55d0*/  @P4 LOP3.LUT R4, R4, 0x10000000, RZ, 0xfc, !PT ;  /* 0x1000000004044812 */ /* 0x000fe400078efcff */
[----:B------:R-:W-:Y:S01]  /*1c55e0*/  ISETP.LT.AND P4, PT, R6, UR75, !P2 ;  /* 0x0000004b06007c0c */ /* 0x000fe2000d781270 */
[----:B------:R-:W0:Y:S01]  /*1c55f0*/  LDCU UR75, c[0x0][0x398] ;  /* 0x00007300ff4b77ac */ /* 0x000e220008000800 */
[----:B------:R-:W-:-:S04]  /*1c5600*/  LOP3.LUT R4, R4, 0xf7ffffff, RZ, 0xc0, !PT ;  /* 0xf7ffffff04047812 */ /* 0x000fc800078ec0ff */
[----:B------:R-:W-:-:S04]  /*1c5610*/  @P0 LOP3.LUT R4, R4, 0x8000000, RZ, 0xfc, !PT ;  /* 0x0800000004040812 */ /* 0x000fc800078efcff */
[----:B------:R-:W-:-:S04]  /*1c5620*/  LOP3.LUT R4, R4, 0xfbffffff, RZ, 0xc0, !PT ;  /* 0xfbffffff04047812 */ /* 0x000fc800078ec0ff */
[----:B------:R-:W-:Y:S02]  /*1c5630*/  @P4 LOP3.LUT R4, R4, 0x4000000, RZ, 0xfc, !PT ;  /* 0x0400000004044812 */ /* 0x000fe400078efcff */
[----:B------:R-:W-:Y:S01]  /*1c5640*/  ISETP.LT.AND P4, PT, R15, UR73, !P2 ;  /* 0x000000490f007c0c */ /* 0x000fe2000d781270 */
[----:B------:R-:W0:Y:S01]  /*1c5650*/  LDCU UR73, c[0x0][0x398] ;  /* 0x00007300ff4977ac */ /* 0x000e220008000800 */
[----:B------:R-:W-:-:S11]  /*1c5660*/  LOP3.LUT R4, R4, 0xfeffffff, RZ, 0xc0, !PT ;  /* 0xfeffffff04047812 */ /* 0x000fd600078ec0ff */
[----:B------:R-:W-:Y:S02]  /*1c5670*/  @P4 LOP3.LUT R4, R4, 0x1000000, RZ, 0xfc, !PT ;  /* 0x0100000004044812 */ /* 0x000fe400078efcff */
[----:B------:R-:W-:Y:S01]  /*1c5680*/  ISETP.LT.AND P4, PT, R17, UR71, !P2 ;  /* 0x0000004711007c0c */ /* 0x000fe2000d781270 */
[----:B------:R-:W0:Y:S01]  /*1c5690*/  LDCU UR71, c[0x0][0x398] ;  /* 0x00007300ff4777ac */ /* 0x000e220008000800 */
[----:B------:R-:W-:-:S11]  /*1c56a0*/  LOP3.LUT R4, R4, 0xff7fffff, RZ, 0xc0, !PT ;  /* 0xff7fffff04047812 */ /* 0x000fd600078ec0ff */
[----:B------:R-:W-:Y:S02]  /*1c56b0*/  @P4 LOP3.LUT R4, R4, 0x800000, RZ, 0xfc, !PT ;  /* 0x0080000004044812 */ /* 0x000fe400078efcff */
[----:B------:R-:W-:Y:S02]  /*1c56c0*/  ISETP.LT.AND P4, PT, R11, UR69, !P2 ;  /* 0x000000450b007c0c */ /* 0x000fe4000d781270 */
[----:B------:R-:W-:Y:S02]  /*1c56d0*/  ISETP.LT.AND P2, PT, R9, UR67, !P2 ;  /* 0x0000004309007c0c */ /* 0x000fe4000d741270 */
[----:B------:R-:W-:Y:S02]  /*1c56e0*/  LOP3.LUT P0, RZ, R12, 0x800000, RZ, 0xc0, !PT ;  /* 0x008000000cff7812 */ /* 0x000fe4000780c0ff */
[----:B------:R-:W-:Y:S01]  /*1c56f0*/  LOP3.LUT R4, R4, 0xffbfffff, RZ, 0xc0, !PT ;  /* 0xffbfffff04047812 */ /* 0x000fe200078ec0ff */
[----:B------:R-:W1:Y:S01]  /*1c5700*/  LDCU UR69, c[0x0][0x398] ;  /* 0x00007300ff4577ac */ /* 0x000e620008000800 */
[----:B------:R-:W1:Y:S05]  /*1c5710*/  LDCU UR67, c[0x0][0x398] ;  /* 0x00007300ff4377ac */ /* 0x000e6a0008000800 */
[----:B------:R-:W-:-:S02]  /*1c5720*/  @P4 LOP3.LUT R4, R4, 0x400000, RZ, 0xfc, !PT ;  /* 0x0040000004044812 */ /* 0x000fc400078efcff */
[----:B------:R-:W-:Y:S01]  /*1c5730*/  ISETP.LT.AND P4, PT, R25, UR18, !P3 ;  /* 0x0000001219007c0c */ /* 0x000fe2000df81270 */
[----:B------:R-:W1:Y:S01]  /*1c5740*/  LDCU UR18, c[0x0][0x398] ;  /* 0x00007300ff1277ac */ /* 0x000e620008000800 */
[----:B------:R-:W-:-:S04]  /*1c5750*/  LOP3.LUT R4, R4, 0xffdfffff, RZ, 0xc0, !PT ;  /* 0xffdfffff04047812 */ /* 0x000fc800078ec0ff */
[----:B------:R-:W-:Y:S02]  /*1c5760*/  @P2 LOP3.LUT R4, R4, 0x200000, RZ, 0xfc, !PT ;  /* 0x0020000004042812 */ /* 0x000fe400078efcff */
[----:B0-----:R-:W-:Y:S01]  /*1c5770*/  ISETP.LT.AND P2, PT, R8, UR71, !P3 ;  /* 0x0000004708007c0c */ /* 0x001fe2000df41270 */
        /* <DEDUP_REMOVED lines=9> */
[----:B---3--:R-:W-:Y:S02]  /*1c5810*/  ISETP.LT.AND P4, PT, R6, UR23, !P3 ;  /* 0x0000001706007c0c */ /* 0x008fe4000df81270 */
[----:B------:R-:W-:Y:S01]  /*1c5820*/  LOP3.LUT P2, RZ, R12, 0x400000, RZ, 0xc0, !PT ;  /* 0x004000000cff7812 */ /* 0x000fe2000784c0ff */
[----:B------:R-:W3:Y:S01]  /*1c5830*/  LDCU UR23, c[0x0][0x398] ;  /* 0x00007300ff1777ac */ /* 0x000ee20008000800 */
[----:B------:R-:W-:-:S09]  /*1c5840*/  LOP3.LUT R4, R4, 0xfffbffff, RZ, 0xc0, !PT ;  /* 0xfffbffff04047812 */ /* 0x000fd200078ec0ff */
        /* <DEDUP_REMOVED lines=10> */
[----:B------:R-:W-:Y:S01]  /*1c58f0*/  ISETP.LT.AND P3, PT, R9, UR25, !P3 ;  /* 0x0000001909007c0c */ /* 0x000fe2000df61270 */
[----:B------:R-:W0:Y:S01]  /*1c5900*/  LDCU UR7, c[0x0][0x398] ;  /* 0x00007300ff0777ac */ /* 0x000e220008000800 */
[----:B------:R-:W-:Y:S01]  /*1c5910*/  LOP3.LUT R4, R4, 0xffffbfff, RZ, 0xc0, !PT ;  /* 0xffffbfff04047812 */ /* 0x000fe200078ec0ff */
[----:B------:R-:W0:Y:S08]  /*1c5920*/  LDCU UR25, c[0x0][0x398] ;  /* 0x00007300ff1977ac */ /* 0x000e300008000800 */
        /* <DEDUP_REMOVED lines=11> */
[----:B--2---:R-:W-:Y:S01]  /*1c59e0*/  ISETP.LT.AND P3, PT, R7, UR13, !P1 ;  /* 0x0000000d07007c0c */ /* 0x004fe2000cf61270 */
[----:B------:R-:W2:Y:S01]  /*1c59f0*/  LDCU UR13, c[0x0][0x398] ;  /* 0x00007300ff0d77ac */ /* 0x000ea20008000800 */
[----:B------:R-:W-:-:S11]  /*1c5a00*/  LOP3.LUT R4, R4, 0xfffff7ff, RZ, 0xc0, !PT ;  /* 0xfffff7ff04047812 */ /* 0x000fd600078ec0ff */
        /* <DEDUP_REMOVED lines=22> */
[----:B------:R-:W-:-:S02]  /*1c5b70*/  @P3 LOP3.LUT R4, R4, 0x20, RZ, 0xfc, !PT ;  /* 0x0000002004043812 */ /* 0x000fc400078efcff */
[----:B------:R-:W-:Y:S01]  /*1c5b80*/  ISETP.LT.AND P3, PT, R8, UR17, !P0 ;  /* 0x0000001108007c0c */ /* 0x000fe2000c761270 */
[----:B------:R-:W0:Y:S01]  /*1c5b90*/  LDCU UR17, c[0x0][0x398] ;  /* 0x00007300ff1177ac */ /* 0x000e220008000800 */
[----:B------:R-:W-:-:S04]  /*1c5ba0*/  LOP3.LUT R4, R4, 0xfffffffd, RZ, 0xc0, !PT ;  /* 0xfffffffd04047812 */ /* 0x000fc800078ec0ff */
[----:B------:R-:W-:-:S04]  /*1c5bb0*/  @P1 LOP3.LUT R4, R4, 0x2, RZ, 0xfc, !PT ;  /* 0x0000000204041812 */ /* 0x000fc800078efcff */
[----:B------:R-:W-:-:S04]  /*1c5bc0*/  LOP3.LUT R4, R4, 0xffffffef, RZ, 0xc0, !PT ;  /* 0xffffffef04047812 */ /* 0x000fc800078ec0ff */
[----:B------:R-:W-:Y:S02]  /*1c5bd0*/  @P3 LOP3.LUT R4, R4, 0x10, RZ, 0xfc, !PT ;  /* 0x0000001004043812 */ /* 0x000fe400078efcff */
[----:B------:R-:W-:Y:S02]  /*1c5be0*/  ISETP.LT.AND P3, PT, R7, UR35, !P0 ;  /* 0x0000002307007c0c */ /* 0x000fe4000c761270 */
[----:B----4-:R-:W-:Y:S02]  /*1c5bf0*/  LOP3.LUT R0, R0, 0x7fffffff, RZ, 0xc0, !PT ;  /* 0x7fffffff00007812 */ /* 0x010fe400078ec0ff */
[----:B------:R-:W-:Y:S02]  /*1c5c00*/  LOP3.LUT R4, R4, 0xfffffff7, RZ, 0xc0, !PT ;  /* 0xfffffff704047812 */ /* 0x000fe400078ec0ff */
[----:B------:R-:W-:Y:S01]  /*1c5c10*/  LOP3.LUT P1, RZ, R12, 0x200000, RZ, 0xc0, !PT ;  /* 0x002000000cff7812 */ /* 0x000fe2000782c0ff */
[----:B------:R-:W4:Y:S06]  /*1c5c20*/  LDCU UR35, c[0x0][0x398] ;  /* 0x00007300ff2377ac */ /* 0x000f2c0008000800 */
[----:B------:R-:W-:-:S02]  /*1c5c30*/  @P3 LOP3.LUT R4, R4, 0x8, RZ, 0xfc, !PT ;  /* 0x0000000804043812 */ /* 0x000fc400078efcff */
[----:B------:R-:W-:Y:S01]  /*1c5c40*/  ISETP.LT.AND P3, PT, R6, UR33, !P0 ;  /* 0x0000002106007c0c */ /* 0x000fe2000c761270 */
[----:B------:R-:W0:Y:S01]  /*1c5c50*/  LDCU UR33, c[0x0][0x398] ;  /* 0x00007300ff2177ac */ /* 0x000e220008000800 */
[----:B------:R-:W-:-:S11]  /*1c5c60*/  LOP3.LUT R4, R4, 0xfffffffb, RZ, 0xc0, !PT ;  /* 0xfffffffb04047812 */ /* 0x000fd600078ec0ff */
[----:B------:R-:W-:Y:S02]  /*1c5c70*/  @P3 LOP3.LUT R4, R4, 0x4, RZ, 0xfc, !PT ;  /* 0x0000000404043812 */ /* 0x000fe400078efcff */
[----:B------:R-:W-:Y:S01]  /*1c5c80*/  ISETP.LT.AND P3, PT, R15, UR11, !P0 ;  /* 0x0000000b0f007c0c */ /* 0x000fe2000c761270 */
[----:B------:R-:W0:Y:S01]  /*1c5c90*/  LDCU UR11, c[0x0][0x398] ;  /* 0x00007300ff0b77ac */ /* 0x000e220008000800 */
[----:B------:R-:W-:-:S11]  /*1c5ca0*/  LOP3.LUT R4, R4, 0xfffffffe, RZ, 0xc0, !PT ;  /* 0xfffffffe04047812 */ /* 0x000fd600078ec0ff */
[----:B------:R-:W-:-:S05]  /*1c5cb0*/  @P3 LOP3.LUT R4, R4, 0x1, RZ, 0xfc, !PT ;  /* 0x0000000104043812 */ /* 0x000fca00078efcff */
[----:B------:R0:W-:Y:S04]  /*1c5cc0*/  STL [R1+0x68], R4 ;  /* 0x0000680401007387 */ /* 0x0001e80000100800 */
[----:B0-----:R-:W2:Y:S01]  /*1c5cd0*/  LDL.LU R4, [R1+0x60] ;  /* 0x0000600001047983 */ /* 0x001ea20000300800 */
[----:B------:R-:W-:Y:S01]  /*1c5ce0*/  ISETP.LT.AND P3, PT, R17, UR65, !P0 ;  /* 0x0000004111007c0c */ /* 0x000fe2000c761270 */
[----:B------:R-:W0:-:S12]  /*1c5cf0*/  LDCU UR65, c[0x0][0x398] ;  /* 0x00007300ff4177ac */ /* 0x000e180008000800 */
        /* <DEDUP_REMOVED lines=30> */
[----:B------:R-:W-:Y:S01]  /*1c5ee0*/  LOP3.LUT P0, RZ, R12, 0x100000, RZ, 0xc0, !PT ;  /* 0x001000000cff7812 */ /* 0x000fe2000780c0ff */
[----:B------:R-:W0:Y:S01]  /*1c5ef0*/  LDCU UR41, c[0x0][0x398] ;  /* 0x00007300ff2977ac */ /* 0x000e220008000800 */
[----:B------:R-:W-:-:S09]  /*1c5f00*/  LOP3.LUT R0, R0, 0xff7fffff, RZ, 0xc0, !PT ;  /* 0xff7fffff00007812 */ /* 0x000fd200078ec0ff */
        /* <DEDUP_REMOVED lines=37> */
[----:B------:R-:W1:Y:S03]  /*1c6160*/  LDCU UR59, c[0x0][0x398] ;  /* 0x00007300ff3b77ac */ /* 0x000e660008000800 */
[----:B------:R-:W-:Y:S02]  /*1c6170*/  @P3 LOP3.LUT R0, R0, 0x4000, RZ, 0xfc, !PT ;  /* 0x0000400000003812 */ /* 0x000fe400078efcff */
[----:B------:R-:W-:-:S02]  /*1c6180*/  ISETP.LT.AND P3, PT, R25, UR28, !P0 ;  /* 0x0000001c19007c0c */ /* 0x000fc4000c761270 */
[----:B------:R-:W-:Y:S01]  /*1c6190*/  LOP3.LUT P1, RZ, R12, 0x80000, RZ, 0xc0, !PT ;  /* 0x000800000cff7812 */ /* 0x000fe2000782c0ff */
[----:B------:R-:W1:Y:S01]  /*1c61a0*/  LDCU UR28, c[0x0][0x398] ;  /* 0x00007300ff1c77ac */ /* 0x000e620008000800 */
[----:B------:R-:W-:-:S04]  /*1c61b0*/  LOP3.LUT R0, R0, 0xffffdfff, RZ, 0xc0, !PT ;  /* 0xffffdfff00007812 */ /* 0x000fc800078ec0ff */
[----:B------:R-:W-:Y:S02]  /*1c61c0*/  @P2 LOP3.LUT R0, R0, 0x2000, RZ, 0xfc, !PT ;  /* 0x0000200000002812 */ /* 0x000fe400078efcff */
[----:B0-----:R-:W-:Y:S01]  /*1c61d0*/  ISETP.LT.AND P2, PT, R8, UR65, !P0 ;  /* 0x0000004108007c0c */ /* 0x001fe2000c741270 */
[----:B------:R-:W0:Y:S01]  /*1c61e0*/  LDCU UR65, c[0x0][0x398] ;  /* 0x00007300ff4177ac */ /* 0x000e220008000800 */
[----:B------:R-:W-:-:S04]  /*1c61f0*/  LOP3.LUT R0, R0, 0xfffffdff, RZ, 0xc0, !PT ;  /* 0xfffffdff00007812 */ /* 0x000fc800078ec0ff */
[----:B------:R-:W-:Y:S02]  /*1c6200*/  @P3 LOP3.LUT R0, R0, 0x200, RZ, 0xfc, !PT ;  /* 0x0000020000003812 */ /* 0x000fe400078efcff */
[----:B----4-:R-:W-:Y:S01]  /*1c6210*/  ISETP.LT.AND P3, PT, R7, UR35, !P0 ;  /* 0x0000002307007c0c */ /* 0x010fe2000c761270 */
[----:B------:R-:W4:Y:S01]  /*1c6220*/  LDCU UR35, c[0x0][0x398] ;  /* 0x00007300ff2377ac */ /* 0x000f220008000800 */
        /* <DEDUP_REMOVED lines=28> */
[----:B------:R-:W1:Y:S01]  /*1c63f0*/  LDCU UR61, c[0x0][0x398] ;  /* 0x00007300ff3d77ac */ /* 0x000e620008000800 */
[----:B------:R-:W-:-:S04]  /*1c6400*/  LOP3.LUT R0, R0, 0xfffffffd, RZ, 0xc0, !PT ;  /* 0xfffffffd00007812 */ /* 0x000fc800078ec0ff */
[----:B------:R-:W-:Y:S02]  /*1c6410*/  @P3 LOP3.LUT R0, R0, 0x2, RZ, 0xfc, !PT ;  /* 0x0000000200003812 */ /* 0x000fe400078efcff */
        /* <DEDUP_REMOVED lines=17> */
[----:B------:R-:W1:Y:S01]  /*1c6530*/  LDCU UR63, c[0x0][0x398] ;  /* 0x00007300ff3f77ac */ /* 0x000e620008000800 */
[----:B--2---:R-:W-:-:S04]  /*1c6540*/  LOP3.LUT R4, R4, 0x7fffffff, RZ, 0xc0, !PT ;  /* 0x7fffffff04047812 */ /* 0x004fc800078ec0ff */
[----:B------:R-:W-:Y:S02]  /*1c6550*/  @P2 LOP3.LUT R4, R4, 0x80000000, RZ, 0xfc, !PT ;  /* 0x8000000004042812 */ /* 0x000fe400078efcff */
[----:B0-----:R-:W-:Y:S01]  /*1c6560*/  ISETP.LT.AND P2, PT, R9, UR65, !P1 ;  /* 0x0000004109007c0c */ /* 0x001fe2000cf41270 */
[----:B------:R-:W0:Y:S01]  /*1c6570*/  LDCU UR65, c[0x0][0x398] ;  /* 0x00007300ff4177ac */ /* 0x000e220008000800 */
[----:B------:R-:W-:-:S04]  /*1c6580*/  LOP3.LUT R4, R4, 0xbfffffff, RZ, 0xc0, !PT ;  /* 0xbfffffff04047812 */ /* 0x000fc800078ec0ff */
[----:B------:R-:W-:Y:S02]  /*1c6590*/  @P3 LOP3.LUT R4, R4, 0x40000000, RZ, 0xfc, !PT ;  /* 0x4000000004043812 */ /* 0x000fe400078efcff */
[----:B------:R-:W-:Y:S01]  /*1c65a0*/  ISETP.LT.AND P3, PT, R25, UR32, !P0 ;  /* 0x0000002019007c0c */ /* 0x000fe2000c761270 */
[----:B------:R2:W-:Y:S01]  /*1c65b0*/  STL [R1+0x64], R0 ;  /* 0x0000640001007387 */ /* 0x0005e20000100800 */
[----:B------:R-:W-:Y:S02]  /*1c65c0*/  LOP3.LUT P1, RZ, R12, 0x20000, RZ, 0xc0, !PT ;  /* 0x000200000cff7812 */ /* 0x000fe4000782c0ff */
[----:B------:R-:W-:Y:S01]  /*1c65d0*/  LOP3.LUT R4, R4, 0xdfffffff, RZ, 0xc0, !PT ;  /* 0xdfffffff04047812 */ /* 0x000fe200078ec0ff */
[----:B------:R-:W0:Y:S03]  /*1c65e0*/  LDCU UR32, c[0x0][0x398] ;  /* 0x00007300ff2077ac */ /* 0x000e260008000800 */
[----:B------:R-:W-:-:S02]  /*1c65f0*/  @P2 LOP3.LUT R4, R4, 0x20000000, RZ, 0xfc, !PT ;  /* 0x2000000004042812 */ /* 0x000fc400078efcff */
[----:B-1----:R-:W-:Y:S01]  /*1c6600*/  ISETP.LT.AND P2, PT, R8, UR61, !P0 ;  /* 0x0000003d08007c0c */ /* 0x002fe2000c741270 */
[----:B------:R-:W1:Y:S01]  /*1c6610*/  LDCU UR61, c[0x0][0x398] ;  /* 0x00007300ff3d77ac */ /* 0x000e620008000800 */
[----:B------:R-:W-:Y:S01]  /*1c6620*/  LOP3.LUT R4, R4, 0xfdffffff, RZ, 0xc0, !PT ;  /* 0xfdffffff04047812 */ /* 0x000fe200078ec0ff */
[----:B--2---:R-:W2:Y:S03]  /*1c6630*/  LDL.LU R0, [R1+0x5c] ;  /* 0x00005c0001007983 */ /* 0x004ea60000300800 */
[----:B------:R-:W-:Y:S02]  /*1c6640*/  @P3 LOP3.LUT R4, R4, 0x2000000, RZ, 0xfc, !PT ;  /* 0x0200000004043812 */ /* 0x000fe400078efcff */
[----:B------:R-:W-:Y:S01]  /*1c6650*/  ISETP.LT.AND P3, PT, R7, UR63, !P0 ;  /* 0x0000003f07007c0c */ /* 0x000fe2000c761270 */
[----:B------:R-:W1:Y:S01]  /*1c6660*/  LDCU UR63, c[0x0][0x398] ;  /* 0x00007300ff3f77ac */ /* 0x000e620008000800 */
[----:B------:R-:W-:-:S04]  /*1c6670*/  LOP3.LUT R4, R4, 0xefffffff, RZ, 0xc0, !PT ;  /* 0xefffffff04047812 */ /* 0x000fc800078ec0ff */
[----:B------:R-:W-:-:S04]  /*1c6680*/  @P2 LOP3.LUT R4, R4, 0x10000000, RZ, 0xfc, !PT ;  /* 0x1000000004042812 */ /* 0x000fc800078efcff */
[----:B------:R-:W-:-:S04]  /*1c6690*/  LOP3.LUT R4, R4, 0xf7ffffff, RZ, 0xc0, !PT ;  /* 0xf7ffffff04047812 */ /* 0x000fc800078ec0ff */
[----:B------:R-:W-:Y:S02]  /*1c66a0*/  @P3 LOP3.LUT R4, R4, 0x8000000, RZ, 0xfc, !PT ;  /* 0x0800000004043812 */ /* 0x000fe400078efcff */
[----:B0-----:R-:W-:Y:S01]  /*1c66b0*/  ISETP.LT.AND P3, PT, R6, UR65, !P0 ;  /* 0x0000004106007c0c */ /* 0x001fe2000c761270 */
[----:B------:R-:W0:Y:S01]  /*1c66c0*/  LDCU UR65, c[0x0][0x398] ;  /* 0x00007300ff4177ac */ /* 0x000e220008000800 */
[----:B------:R-:W-:-:S11]  /*1c66d0*/  LOP3.LUT R4, R4, 0xfbffffff, RZ, 0xc0, !PT ;  /* 0xfbffffff04047812 */ /* 0x000fd600078ec0ff */
[----:B------:R-:W-:Y:S02]  /*1c66e0*/  @P3 LOP3.LUT R4, R4, 0x4000000, RZ, 0xfc, !PT ;  /* 0x0400000004043812 */ /* 0x000fe400078efcff */
[----:B------:R-:W-:Y:S02]  /*1c66f0*/  ISETP.LT.AND P3, PT, R15, UR77, !P0 ;  /* 0x0000004d0f007c0c */ /* 0x000fe4000c761270 */
[----:B------:R-:W-:Y:S01]  /*1c6700*/  LOP3.LUT P2, RZ, R12, 0x10000, RZ, 0xc0, !PT ;  /* 0x000100000cff7812 */ /* 0x000fe2000784c0ff */
[----:B------:R-:W0:Y:S01]  /*1c6710*/  LDCU UR77, c[0x0][0x398] ;  /* 0x00007300ff4d77ac */ /* 0x000e220008000800 */
[----:B------:R-:W-:-:S09]  /*1c6720*/  LOP3.LUT R4, R4, 0xfeffffff, RZ, 0xc0, !PT ;  /* 0xfeffffff04047812 */ /* 0x000fd200078ec0ff */
[----:B------:R-:W-:Y:S02]  /*1c6730*/  @P3 LOP3.LUT R4, R4, 0x1000000, RZ, 0xfc, !PT ;  /* 0x0100000004043812 */ /* 0x000fe400078efcff */
[----:B-1----:R-:W-:Y:S01]  /*1c6740*/  ISETP.LT.AND P3, PT, R17, UR61, !P0 ;  /* 0x0000003d11007c0c */ /* 0x002fe2000c761270 */
[----:B------:R-:W1:Y:S01]  /*1c6750*/  LDCU UR61, c[0x0][0x398] ;  /* 0x00007300ff3d77ac */ /* 0x000e620008000800 */
[----:B------:R-:W-:-:S11]  /*1c6760*/  LOP3.LUT R4, R4, 0xff7fffff, RZ, 0xc0, !PT ;  /* 0xff7fffff04047812 */ /* 0x000fd600078ec0ff */
[----:B------:R-:W-:Y:S02]  /*1c6770*/  @P3 LOP3.LUT R4, R4, 0x800000, RZ, 0xfc, !PT ;  /* 0x0080000004043812 */ /* 0x000fe400078efcff */
[----:B------:R-:W-:Y:S01]  /*1c6780*/  ISETP.LT.AND P3, PT, R11, UR63, !P0 ;  /* 0x0000003f0b007c0c */ /* 0x000fe2000c761270 */
[----:B------:R-:W1:Y:S01]  /*1c6790*/  LDCU UR63, c[0x0][0x398] ;  /* 0x00007300ff3f77ac */ /* 0x000e620008000800 */
[----:B------:R-:W-:-:S11]  /*1c67a0*/  LOP3.LUT R4, R4, 0xffbfffff, RZ, 0xc0, !PT ;  /* 0xffbfffff04047812 */ /* 0x000fd600078ec0ff */
[----:B------:R-:W-:Y:S02]  /*1c67b0*/  @P3 LOP3.LUT R4, R4, 0x400000, RZ, 0xfc, !PT ;  /* 0x0040000004043812 */ /* 0x000fe400078efcff */
[----:B0-----:R-:W-:Y:S02]  /*1c67c0*/  ISETP.LT.AND P3, PT, R9, UR65, !P0 ;  /* 0x0000004109007c0c */ /* 0x001fe4000c761270 */
[----:B------:R-:W-:Y:S01]  /*1c67d0*/  LOP3.LUT R4, R4, 0xffdfffff, RZ, 0xc0, !PT ;  /* 0xffdfffff04047812 */ /* 0x000fe200078ec0ff */
[----:B------:R-:W0:Y:S10]  /*1c67e0*/  LDCU UR65, c[0x0][0x398] ;  /* 0x00007300ff4177ac */ /* 0x000e340008000800 */
[----:B------:R-:W-:-:S02]  /*1c67f0*/  @P3 LOP3.LUT R4, R4, 0x200000, RZ, 0xfc, !PT ;  /* 0x0020000004043812 */ /* 0x000fc400078efcff */
[----:B------:R-:W-:Y:S01]  /*1c6800*/  ISETP.LT.AND P3, PT, R15, UR34, !P1 ;  /* 0x000000220f007c0c */ /* 0x000fe2000cf61270 */
[----:B------:R-:W0:Y:S01]  /*1c6810*/  LDCU UR34, c[0x0][0x398] ;  /* 0x00007300ff2277ac */ /* 0x000e220008000800 */
[----:B------:R-:W-:-:S11]  /*1c6820*/  LOP3.LUT R4, R4, 0xfffeffff, RZ, 0xc0, !PT ;  /* 0xfffeffff04047812 */ /* 0x000fd600078ec0ff */
[----:B------:R-:W-:Y:S02]  /*1c6830*/  @P3 LOP3.LUT R4, R4, 0x10000, RZ, 0xfc, !PT ;  /* 0x0001000004043812 */ /* 0x000fe400078efcff */
[----:B------:R-:W-:Y:S01]  /*1c6840*/  ISETP.LT.AND P3, PT, R8, UR73, !P1 ;  /* 0x0000004908007c0c */ /* 0x000fe2000cf61270 */
[----:B------:R-:W1:Y:S01]  /*1c6850*/  LDCU UR73, c[0x0][0x398] ;  /* 0x00007300ff4977ac */ /* 0x000e620008000800 */
[----:B------:R-:W-:-:S11]  /*1c6860*/  LOP3.LUT R4, R4, 0xffefffff, RZ, 0xc0, !PT ;  /* 0xffefffff04047812 */ /* 0x000fd600078ec0ff */
[----:B------:R-:W-:Y:S02]  /*1c6870*/  @P3 LOP3.LUT R4, R4, 0x100000, RZ, 0xfc, !PT ;  /* 0x0010000004043812 */ /* 0x000fe400078efcff */
[----:B0-----:R-:W-:Y:S02]  /*1c6880*/  ISETP.LT.AND P3, PT, R7, UR34, !P1 ;  /* 0x0000002207007c0c */ /* 0x001fe4000cf61270 */
        /* <DEDUP_REMOVED lines=50> */
[----:B---3--:R-:W-:Y:S01]  /*1c6bb0*/  ISETP.LT.AND P2, PT, R9, UR23, !P2 ;  /* 0x0000001709007c0c */ /* 0x008fe2000d741270 */
[----:B------:R-:W3:Y:S01]  /*1c6bc0*/  LDCU UR22, c[0x0][0x398] ;  /* 0x00007300ff1677ac */ /* 0x000ee20008000800 */
        /* <DEDUP_REMOVED lines=18> */
[----:B--2---:R-:W-:Y:S02]  /*1c6cf0*/  LOP3.LUT R0, R0, 0x7fffffff, RZ, 0xc0, !PT ;  /* 0x7fffffff00007812 */ /* 0x004fe400078ec0ff */
[----:B------:R-:W-:Y:S02]  /*1c6d00*/  LOP3.LUT P2, RZ, R12, 0x2000, RZ, 0xc0, !PT ;  /* 0x000020000cff7812 */ /* 0x000fe4000784c0ff */
[----:B------:R-:W-:Y:S01]  /*1c6d10*/  LOP3.LUT R4, R4, 0xfffffffb, RZ, 0xc0, !PT ;  /* 0xfffffffb04047812 */ /* 0x000fe200078ec0ff */
[----:B------:R-:W2:Y:S06]  /*1c6d20*/  LDCU UR18, c[0x0][0x398] ;  /* 0x00007300ff1277ac */ /* 0x000eac0008000800 */
[----:B------:R-:W-:-:S02]  /*1c6d30*/  @P3 LOP3.LUT R4, R4, 0x4, RZ, 0xfc, !PT ;  /* 0x0000000404043812 */ /* 0x000fc400078efcff */
[----:B------:R-:W-:Y:S01]  /*1c6d40*/  ISETP.LT.AND P3, PT, R15, UR25, !P0 ;  /* 0x000000190f007c0c */ /* 0x000fe2000c761270 */
[----:B------:R-:W0:Y:S01]  /*1c6d50*/  LDCU UR25, c[0x0][0x398] ;  /* 0x00007300ff1977ac */ /* 0x000e220008000800 */
[----:B------:R-:W-:-:S11]  /*1c6d60*/  LOP3.LUT R4, R4, 0xfffffffe, RZ, 0xc0, !PT ;  /* 0xfffffffe04047812 */ /* 0x000fd600078ec0ff */
[----:B------:R-:W-:Y:S02]  /*1c6d70*/  @P3 LOP3.LUT R4, R4, 0x1, RZ, 0xfc, !PT ;  /* 0x0000000104043812 */ /* 0x000fe400078efcff */
[----:B------:R-:W-:Y:S01]  /*1c6d80*/  ISETP.LT.AND P3, PT, R17, UR26, !P0 ;  /* 0x0000001a11007c0c */ /* 0x000fe2000c761270 */
[----:B------:R-:W0:-:S12]  /*1c6d90*/  LDCU UR26, c[0x0][0x398] ;  /* 0x00007300ff1a77ac */ /* 0x000e180008000800 */
[----:B------:R-:W-:Y:S02]  /*1c6da0*/  @P3 LOP3.LUT R0, R0, 0x80000000, RZ, 0xfc, !PT ;  /* 0x8000000000003812 */ /* 0x000fe400078efcff */
[----:B------:R-:W-:Y:S02]  /*1c6db0*/  ISETP.LT.AND P3, PT, R11, UR27, !P0 ;  /* 0x0000001b0b007c0c */ /* 0x000fe4000c761270 */
[----:B------:R-:W-:Y:S01]  /*1c6dc0*/  ISETP.LT.AND P0, PT, R9, UR29, !P0 ;  /* 0x0000001d09007c0c */ /* 0x000fe2000c701270 */
[----:B------:R0:W-:Y:S01]  /*1c6dd0*/  STL [R1+0x60], R4 ;  /* 0x0000600401007387 */ /* 0x0001e20000100800 */
[----:B------:R-:W-:Y:S01]  /*1c6de0*/  LOP3.LUT R0, R0, 0xbfffffff, RZ, 0xc0, !PT ;  /* 0xbfffffff00007812 */ /* 0x000fe200078ec0ff */
[----:B------:R-:W1:Y:S01]  /*1c6df0*/  LDCU UR27, c[0x0][0x398] ;  /* 0x00007300ff1b77ac */ /* 0x000e620008000800 */
[----:B------:R-:W1:Y:S01]  /*1c6e00*/  LDCU UR29, c[0x0][0x398] ;  /* 0x00007300ff1d77ac */ /* 0x000e620008000800 */
[----:B0-----:R-:W2:Y:S06]  /*1c6e10*/  LDL.LU R4, [R1+0x58] ;  /* 0x0000580001047983 */ /* 0x001eac0000300800 */
        /* <DEDUP_REMOVED lines=24> */
[----:B----4-:R-:W-:Y:S01]  /*1c6fa0*/  ISETP.LT.AND P3, PT, R17, UR35, !P1 ;  /* 0x0000002311007c0c */ /* 0x010fe2000cf61270 */
[----:B------:R-:W4:Y:S01]  /*1c6fb0*/  LDCU UR35, c[0x0][0x398] ;  /* 0x00007300ff2377ac */ /* 0x000f220008000800 */
        /* <DEDUP_REMOVED lines=99> */
[----:B--2---:R-:W-:Y:S01]  /*1c75f0*/  LOP3.LUT R4, R4, 0x7fffffff, RZ, 0xc0, !PT ;  /* 0x7fffffff04047812 */ /* 0x004fe200078ec0ff */
[----:B------:R-:W2:Y:S03]  /*1c7600*/  LDCU UR67, c[0x0][0x398] ;  /* 0x00007300ff4377ac */ /* 0x000ea60008000800 */
        /* <DEDUP_REMOVED lines=8> */
[----:B------:R0:W-:Y:S01]  /*1c7690*/  STL [R1+0x5c], R0 ;  /* 0x00005c0001007387 */ /* 0x0001e20000100800 */
[----:B------:R-:W-:Y:S02]  /*1c76a0*/  LOP3.LUT P0, RZ, R12, 0x200, RZ, 0xc0, !PT ;  /* 0x000002000cff7812 */ /* 0x000fe4000780c0ff */
[----:B------:R-:W-:Y:S01]  /*1c76b0*/  LOP3.LUT R4, R4, 0xfdffffff, RZ, 0xc0, !PT ;  /* 0xfdffffff04047812 */ /* 0x000fe200078ec0ff */
[----:B------:R-:W1:Y:S01]  /*1c76c0*/  LDCU UR46, c[0x0][0x398] ;  /* 0x00007300ff2e77ac */ /* 0x000e620008000800 */
[----:B0-----:R-:W4:Y:S07]  /*1c76d0*/  LDL.LU R0, [R1+0x54] ;  /* 0x0000540001007983 */ /* 0x001f2e0000300800 */
[----:B------:R-:W-:-:S02]  /*1c76e0*/  @P3 LOP3.LUT R4, R4, 0x2000000, RZ, 0xfc, !PT ;  /* 0x0200000004043812 */ /* 0x000fc400078efcff */
[----:B------:R-:W-:Y:S01]  /*1c76f0*/  ISETP.LT.AND P3, PT, R8, UR77, !P2 ;  /* 0x0000004d08007c0c */ /* 0x000fe2000d761270 */
        /* <DEDUP_REMOVED lines=8> */
[----:B--2---:R-:W-:Y:S01]  /*1c7780*/  ISETP.LT.AND P3, PT, R6, UR67, !P2 ;  /* 0x0000004306007c0c */ /* 0x004fe2000d761270 */
[----:B------:R-:W2:Y:S01]  /*1c7790*/  LDCU UR67, c[0x0][0x398] ;  /* 0x00007300ff4377ac */ /* 0x000ea20008000800 */
[----:B------:R-:W-:-:S11]  /*1c77a0*/  LOP3.LUT R4, R4, 0xfbffffff, RZ, 0xc0, !PT ;  /* 0xfbffffff04047812 */ /* 0x000fd600078ec0ff */
[----:B------:R-:W-:Y:S02]  /*1c77b0*/  @P3 LOP3.LUT R4, R4, 0x4000000, RZ, 0xfc, !PT ;  /* 0x0400000004043812 */ /* 0x000fe400078efcff */
[----:B------:R-:W-:Y:S01]  /*1c77c0*/  ISETP.LT.AND P3, PT, R15, UR75, !P2 ;  /* 0x0000004b0f007c0c */ /* 0x000fe2000d761270 */
[----:B------:R-:W1:Y:S01]  /*1c77d0*/  LDCU UR75, c[0x0][0x398] ;  /* 0x00007300ff4b77ac */ /* 0x000e620008000800 */
[----:B------:R-:W-:-:S11]  /*1c77e0*/  LOP3.LUT R4, R4, 0xfeffffff, RZ, 0xc0, !PT ;  /* 0xfeffffff04047812 */ /* 0x000fd600078ec0ff */
[----:B------:R-:W-:Y:S02]  /*1c77f0*/  @P3 LOP3.LUT R4, R4, 0x1000000, RZ, 0xfc, !PT ;  /* 0x0100000004043812 */ /* 0x000fe400078efcff */
[----:B0-----:R-:W-:Y:S01]  /*1c7800*/  ISETP.LT.AND P3, PT, R17, UR77, !P2 ;  /* 0x0000004d11007c0c */ /* 0x001fe2000d761270 */
[----:B------:R-:W0:Y:S01]  /*1c7810*/  LDCU UR77, c[0x0][0x398] ;  /* 0x00007300ff4d77ac */ /* 0x000e220008000800 */
[----:B------:R-:W-:-:S11]  /*1c7820*/  LOP3.LUT R4, R4, 0xff7fffff, RZ, 0xc0, !PT ;  /* 0xff7fffff04047812 */ /* 0x000fd600078ec0ff */
[----:B------:R-:W-:Y:S02]  /*1c7830*/  @P3 LOP3.LUT R4, R4, 0x800000, RZ, 0xfc, !PT ;  /* 0x0080000004043812 */ /* 0x000fe400078efcff */
[----:B-1----:R-:W-:Y:S01]  /*1c7840*/  ISETP.LT.AND P3, PT, R11, UR73, !P2 ;  /* 0x000000490b007c0c */ /* 0x002fe2000d761270 */
[----:B------:R-:W1:Y:S01]  /*1c7850*/  LDCU UR73, c[0x0][0x398] ;  /* 0x00007300ff4977ac */ /* 0x000e620008000800 */
[----:B------:R-:W-:-:S11]  /*1c7860*/  LOP3.LUT R4, R4, 0xffbfffff, RZ, 0xc0, !PT ;  /* 0xffbfffff04047812 */ /* 0x000fd600078ec0ff */
[----:B------:R-:W-:Y:S02]  /*1c7870*/  @P3 LOP3.LUT R4, R4, 0x400000, RZ, 0xfc, !PT ;  /* 0x0040000004043812 */ /* 0x000fe400078efcff */
[----:B------:R-:W-:Y:S02]  /*1c7880*/  ISETP.LT.AND P3, PT, R9, UR71, !P2 ;  /* 0x0000004709007c0c */ /* 0x000fe4000d761270 */
[----:B------:R-:W-:Y:S02]  /*1c7890*/  LOP3.LUT R4, R4, 0xffdfffff, RZ, 0xc0, !PT ;  /* 0xffdfffff04047812 */ /* 0x000fe400078ec0ff */
[----:B------:R-:W-:Y:S01]  /*1c78a0*/  R2UR.FILL UR14, R10 ;  /* 0x000000000a0e72ca */ /* 0x000fe200004e0000 */
[----:B------:R-:W0:Y:S08]  /*1c78b0*/  LDCU UR71, c[0x0][0x398] ;  /* 0x00007300ff4777ac */ /* 0x000e300008000800 */
[----:B------:R-:W-:-:S02]  /*1c78c0*/  @P3 LOP3.LUT R4, R4, 0x200000, RZ, 0xfc, !PT ;  /* 0x0020000004043812 */ /* 0x000fc400078efcff */
[----:B------:R-:W-:Y:S02]  /*1c78d0*/  ISETP.LT.AND P3, PT, R25, UR48, !P0 ;  /* 0x0000003019007c0c */ /* 0x000fe4000c761270 */
[----:B------:R-:W-:Y:S02]  /*1c78e0*/  LOP3.LUT P2, RZ, R12, 0x80, RZ, 0xc0, !PT ;  /* 0x000000800cff7812 */ /* 0x000fe4000784c0ff */
[----:B------:R-:W-:Y:S02]  /*1c78f0*/  LOP3.LUT P4, RZ, R5, 0x80000, RZ, 0xc0, !PT ;  /* 0x0008000005ff7812 */ /* 0x000fe4000788c0ff */
[----:B------:R-:W-:Y:S01]  /*1c7900*/  LOP3.LUT R4, R4, 0xfffdffff, RZ, 0xc0, !PT ;  /* 0xfffdffff04047812 */ /* 0x000fe200078ec0ff */
[----:B------:R-:W0:Y:S06]  /*1c7910*/  LDCU UR48, c[0x0][0x398] ;  /* 0x00007300ff3077ac */ /* 0x000e2c0008000800 */
        /* <DEDUP_REMOVED lines=69> */
[----:B----4-:R-:W-:Y:S01]  /*1c7d70*/  LOP3.LUT R0, R0, 0x7fffffff, RZ, 0xc0, !PT ;  /* 0x7fffffff00007812 */ /* 0x010fe200078ec0ff */
[----:B------:R-:W4:Y:S01]  /*1c7d80*/  LDCU UR25, c[0x0][0x3b8] ;  /* 0x00007700ff1977ac */ /* 0x000f220008000800 */
        /* <DEDUP_REMOVED lines=25> */
[----:B------:R-:W3:Y:S01]  /*1c7f20*/  LDL.LU R10, [R1+0x4f0] ;  /* 0x0004f000010a7983 */ /* 0x000ee20000300800 */
        /* <DEDUP_REMOVED lines=101> */
[----:B--2---:R-:W-:Y:S02]  /*1c8580*/  LOP3.LUT R4, R4, 0x7fffffff, RZ, 0xc0, !PT ;  /* 0x7fffffff04047812 */ /* 0x004fe400078ec0ff */
[----:B------:R-:W-:Y:S02]  /*1c8590*/  LOP3.LUT R0, R0, 0xfffffffd, RZ, 0xc0, !PT ;  /* 0xfffffffd00007812 */ /* 0x000fe400078ec0ff */
[----:B------:R-:W-:Y:S01]  /*1c85a0*/  LOP3.LUT P3, RZ, R5, 0x40000, RZ, 0xc0, !PT ;  /* 0x0004000005ff7812 */ /* 0x000fe2000786c0ff */
[----:B------:R-:W2:Y:S06]  /*1c85b0*/  LDCU UR60, c[0x0][0x398] ;  /* 0x00007300ff3c77ac */ /* 0x000eac0008000800 */
        /* <DEDUP_REMOVED lines=51> */
[----:B-1----:R-:W-:Y:S02]  /*1c88f0*/  ISETP.LT.AND P0, PT, R17, UR73, !P1 ;  /* 0x0000004911007c0c */ /* 0x002fe4000cf01270 */
[----:B------:R-:W-:-:S11]  /*1c8900*/  LOP3.LUT R4, R4, 0xff7fffff, RZ, 0xc0, !PT ;  /* 0xff7fffff04047812 */ /* 0x000fd600078ec0ff */
[----:B------:R-:W-:Y:S02]  /*1c8910*/  @P0 LOP3.LUT R4, R4, 0x800000, RZ, 0xfc, !PT ;  /* 0x0080000004040812 */ /* 0x000fe400078efcff */
[----:B------:R-:W-:Y:S02]  /*1c8920*/  ISETP.LT.AND P0, PT, R11, UR69, !P1 ;  /* 0x000000450b007c0c */ /* 0x000fe4000cf01270 */
[----:B------:R-:W-:Y:S01]  /*1c8930*/  ISETP.LT.AND P1, PT, R9, UR67, !P1 ;  /* 0x0000004309007c0c */ /* 0x000fe2000cf21270 */
[----:B------:R-:W1:Y:S01]  /*1c8940*/  LDCU UR67, c[0x0][0x398] ;  /* 0x00007300ff4377ac */ /* 0x000e620008000800 */
[----:B------:R-:W-:Y:S01]  /*1c8950*/  LOP3.LUT R4, R4, 0xffbfffff, RZ, 0xc0, !PT ;  /* 0xffbfffff04047812 */ /* 0x000fe200078ec0ff */
[----:B------:R-:W0:Y:S08]  /*1c8960*/  LDCU UR69, c[0x0][0x398] ;  /* 0x00007300ff4577ac */ /* 0x000e300008000800 */
[----:B------:R-:W-:-:S02]  /*1c8970*/  @P0 LOP3.LUT R4, R4, 0x400000, RZ, 0xfc, !PT ;  /* 0x0040000004040812 */ /* 0x000fc400078efcff */
[----:B------:R-:W-:Y:S02]  /*1c8980*/  LOP3.LUT P0, RZ, R5, 0x10000, RZ, 0xc0, !PT ;  /* 0x0001000005ff7812 */ /* 0x000fe4000780c0ff */
[----:B------:R-:W-:-:S04]  /*1c8990*/  LOP3.LUT R4, R4, 0xffdfffff, RZ, 0xc0, !PT ;  /* 0xffdfffff04047812 */ /* 0x000fc800078ec0ff */
        /* <DEDUP_REMOVED lines=25> */
[----:B------:R-:W-:Y:S02]  /*1c8b30*/  ISETP.LT.AND P1, PT, R11, UR37, !P0 ;  /* 0x000000250b007c0c */ /* 0x000fe4000c721270 */
[----:B------:R-:W-:Y:S01]  /*1c8b40*/  ISETP.LT.AND P0, PT, R9, UR36, !P0 ;  /* 0x0000002409007c0c */ /* 0x000fe2000c701270 */
[----:B------:R-:W0:Y:S01]  /*1c8b50*/  LDCU.64 UR36, c[0x0][0x398] ;  /* 0x00007300ff2477ac */ /* 0x000e220008000a00 */
[----:B------:R-:W-:-:S09]  /*1c8b60*/  LOP3.LUT R4, R4, 0xffffbfff, RZ, 0xc0, !PT ;  /* 0xffffbfff04047812 */ /* 0x000fd200078ec0ff */
[----:B------:R-:W-:Y:S02]  /*1c8b70*/  @P1 LOP3.LUT R4, R4, 0x4000, RZ, 0xfc, !PT ;  /* 0x0000400004041812 */ /* 0x000fe400078efcff */
[----:B------:R-:W-:Y:S02]  /*1c8b80*/  LOP3.LUT P1, RZ, R5, 0x8000, RZ, 0xc0, !PT ;  /* 0x0000800005ff7812 */ /* 0x000fe4000782c0ff */
[----:B------:R-:W-:-:S04]  /*1c8b90*/  LOP3.LUT R4, R4, 0xffffdfff, RZ, 0xc0, !PT ;  /* 0xffffdfff04047812 */ /* 0x000fc800078ec0ff */
[----:B------:R-:W-:Y:S02]  /*1c8ba0*/  @P0 LOP3.LUT R4, R4, 0x2000, RZ, 0xfc, !PT ;  /* 0x0000200004040812 */ /* 0x000fe400078efcff */
[----:B------:R-:W-:Y:S02]  /*1c8bb0*/  ISETP.LT.AND P0, PT, R25, UR66, !P1 ;  /* 0x0000004219007c0c */ /* 0x000fe4000cf01270 */
[----:B------:R-:W-:-:S11]  /*1c8bc0*/  LOP3.LUT R4, R4, 0xfffffdff, RZ, 0xc0, !PT ;  /* 0xfffffdff04047812 */ /* 0x000fd600078ec0ff */
[----:B------:R-:W-:Y:S02]  /*1c8bd0*/  @P0 LOP3.LUT R4, R4, 0x200, RZ, 0xfc, !PT ;  /* 0x0000020004040812 */ /* 0x000fe400078efcff */
[----:B-1----:R-:W-:Y:S02]  /*1c8be0*/  ISETP.LT.AND P0, PT, R8, UR75, !P1 ;  /* 0x0000004b08007c0c */ /* 0x002fe4000cf01270 */
[----:B------:R-:W-:-:S11]  /*1c8bf0*/  LOP3.LUT R4, R4, 0xffffefff, RZ, 0xc0, !PT ;  /* 0xffffefff04047812 */ /* 0x000fd600078ec0ff */
[----:B------:R-:W-:Y:S02]  /*1c8c00*/  @P0 LOP3.LUT R4, R4, 0x1000, RZ, 0xfc, !PT ;  /* 0x0000100004040812 */ /* 0x000fe400078efcff */
[----:B0-----:R-:W-:Y:S02]  /*1c8c10*/  ISETP.LT.AND P0, PT, R7, UR77, !P1 ;  /* 0x0000004d07007c0c */ /* 0x001fe4000cf01270 */
[----:B------:R-:W-:-:S11]  /*1c8c20*/  LOP3.LUT R4, R4, 0xfffff7ff, RZ, 0xc0, !PT ;  /* 0xfffff7ff04047812 */ /* 0x000fd600078ec0ff */
[----:B------:R-:W-:Y:S02]  /*1c8c30*/  @P0 LOP3.LUT R4, R4, 0x800, RZ, 0xfc, !PT ;  /* 0x0000080004040812 */ /* 0x000fe400078efcff */
[----:B------:R-:W-:Y:S02]  /*1c8c40*/  ISETP.LT.AND P0, PT, R6, UR71, !P1 ;  /* 0x0000004706007c0c */ /* 0x000fe4000cf01270 */
        /* <DEDUP_REMOVED lines=9> */
[----:B------:R-:W-:Y:S02]  /*1c8ce0*/  ISETP.LT.AND P1, PT, R9, UR11, !P1 ;  /* 0x0000000b09007c0c */ /* 0x000fe4000cf21270 */
[----:B------:R-:W-:-:S09]  /*1c8cf0*/  LOP3.LUT R4, R4, 0xffffffbf, RZ, 0xc0, !PT ;  /* 0xffffffbf04047812 */ /* 0x000fd200078ec0ff */
[----:B------:R-:W-:-:S04]  /*1c8d00*/  @P0 LOP3.LUT R4, R4, 0x40, RZ, 0xfc, !PT ;  /* 0x0000004004040812 */ /* 0x000fc800078efcff */
[----:B------:R-:W-:-:S04]  /*1c8d10*/  LOP3.LUT R4, R4, 0xffffffdf, RZ, 0xc0, !PT ;  /* 0xffffffdf04047812 */ /* 0x000fc800078ec0ff */
        /* <DEDUP_REMOVED lines=17> */
[----:B--2---:R-:W-:-:S11]  /*1c8e30*/  LOP3.LUT R0, R0, 0x7fffffff, RZ, 0xc0, !PT ;  /* 0x7fffffff00007812 */ /* 0x004fd600078ec0ff */
[----:B------:R-:W-:Y:S02]  /*1c8e40*/  @P1 LOP3.LUT R0, R0, 0x80000000, RZ, 0xfc, !PT ;  /* 0x8000000000001812 */ /* 0x000fe400078efcff */
[----:B---3--:R-:W-:Y:S02]  /*1c8e50*/  ISETP.LT.AND P1, PT, R11, UR22, !P2 ;  /* 0x000000160b007c0c */ /* 0x008fe4000d721270 */
[----:B------:R-:W-:Y:S02]  /*1c8e60*/  LOP3.LUT R0, R0, 0xbfffffff, RZ, 0xc0, !PT ;  /* 0xbfffffff00007812 */ /* 0x000fe400078ec0ff */
[----:B------:R-:W-:Y:S01]  /*1c8e70*/  LOP3.LUT P0, RZ, R5, 0x4000, RZ, 0xc0, !PT ;  /* 0x0000400005ff7812 */ /* 0x000fe2000780c0ff */
[----:B------:R0:W-:Y:S08]  /*1c8e80*/  STL [R1+0x50], R4 ;  /* 0x0000500401007387 */ /* 0x0001f00000100800 */
[----:B------:R-:W-:-:S02]  /*1c8e90*/  @P1 LOP3.LUT R0, R0, 0x40000000, RZ, 0xfc, !PT ;  /* 0x4000000000001812 */ /* 0x000fc400078efcff */
[----:B------:R-:W-:Y:S02]  /*1c8ea0*/  LOP3.LUT P1, RZ, R5, 0x2000, RZ, 0xc0, !PT ;  /* 0x0000200005ff7812 */ /* 0x000fe4000782c0ff */
[----:B------:R-:W2:Y:S01]  /*1c8eb0*/  LDL.LU R5, [R1+0x48] ;  /* 0x0000480001057983 */ /* 0x000ea20000300800 */
[----:B------:R-:W-:Y:S02]  /*1c8ec0*/  ISETP.LT.AND P2, PT, R9, UR21, !P2 ;  /* 0x0000001509007c0c */ /* 0x000fe4000d741270 */
[----:B------:R-:W-:Y:S01]  /*1c8ed0*/  LOP3.LUT R0, R0, 0xdfffffff, RZ, 0xc0, !PT ;  /* 0xdfffffff00007812 */ /* 0x000fe200078ec0ff */
[----:B0-----:R-:W3:Y:S10]  /*1c8ee0*/  LDL.LU R4, [R1+0x500] ;  /* 0x0005000001047983 */ /* 0x001ef40000300800 */
[----:B------:R-:W-:-:S02]  /*1c8ef0*/  @P2 LOP3.LUT R0, R0, 0x20000000, RZ, 0xfc, !PT ;  /* 0x2000000000002812 */ /* 0x000fc400078efcff */
        /* <DEDUP_REMOVED lines=21> */
[----:B------:R-:W-:Y:S02]  /*1c9050*/  @P2 LOP3.LUT R0, R0, 0x400000, RZ, 0xfc, !PT ;  /* 0x0040000000002812 */ /* 0x000fe400078efcff */
[----:B------:R-:W-:Y:S02]  /*1c9060*/  ISETP.LT.AND P2, PT, R15, UR70, !P1 ;  /* 0x000000460f007c0c */ /* 0x000fe4000cf41270 */
[----:B------:R-:W-:-:S04]  /*1c9070*/  LOP3.LUT R0, R0, 0xffdfffff, RZ, 0xc0, !PT ;  /* 0xffdfffff00007812 */ /* 0x000fc800078ec0ff */
        /* <DEDUP_REMOVED lines=23> */
[----:B------:R-:W-:Y:S02]  /*1c91f0*/  LOP3.LUT R0, R0, 0xffffdfff, RZ, 0xc0, !PT ;  /* 0xffffdfff00007812 */ /* 0x000fe400078ec0ff */
[----:B------:R-:W-:Y:S02]  /*1c9200*/  ISETP.LT.AND P1, PT, R8, UR39, !P3 ;  /* 0x0000002708007c0c */ /* 0x000fe4000df21270 */
[----:B------:R-:W-:Y:S02]  /*1c9210*/  @P0 LOP3.LUT R0, R0, 0x2000, RZ, 0xfc, !PT ;  /* 0x0000200000000812 */ /* 0x000fe400078efcff */
[----:B------:R-:W-:-:S02]  /*1c9220*/  R2UR UR77, R10 ;  /* 0x000000000a4d72ca */ /* 0x000fc400000e0000 */
[----:B------:R-:W3:Y:S01]  /*1c9230*/  LDL.LU R10, [R1+0x4fc] ;  /* 0x0004fc00010a7983 */ /* 0x000ee20000300800 */
[----:B------:R-:W-:Y:S02]  /*1c9240*/  LOP3.LUT R0, R0, 0xfffffeff, RZ, 0xc0, !PT ;  /* 0xfffffeff00007812 */ /* 0x000fe400078ec0ff */
[----:B------:R-:W-:Y:S02]  /*1c9250*/  ISETP.LT.AND P0, PT, R7, UR38, !P3 ;  /* 0x0000002607007c0c */ /* 0x000fe4000df01270 */
[----:B------:R-:W-:-:S04]  /*1c9260*/  @P2 LOP3.LUT R0, R0, 0x100, RZ, 0xfc, !PT ;  /* 0x0000010000002812 */ /* 0x000fc800078efcff */
        /* <DEDUP_REMOVED lines=36> */
[----:B------:R-:W-:Y:S02]  /*1c94b0*/  ISETP.LT.AND P4, PT, R9, UR56, !P4 ;  /* 0x0000003809007c0c */ /* 0x000fe4000e781270 */
[----:B--2---:R-:W-:-:S04]  /*1c94c0*/  LOP3.LUT R5, R5, 0x7fffffff, RZ, 0xc0, !PT ;  /* 0x7fffffff05057812 */ /* 0x004fc800078ec0ff */
        /* <DEDUP_REMOVED lines=51> */
[----:B------:R-:W-:Y:S02]  /*1c9800*/  ISETP.GE.AND P1, PT, R11, UR77, PT ;  /* 0x0000004d0b007c0c */ /* 0x000fe4000bf26270 */
[----:B------:R-:W-:Y:S02]  /*1c9810*/  LOP3.LUT R5, R5, 0xfffff7ff, RZ, 0xc0, !PT ;  /* 0xfffff7ff05057812 */ /* 0x000fe400078ec0ff */
[----:B------:R-:W-:Y:S02]  /*1c9820*/  LOP3.LUT P0, RZ, R13, 0x400, RZ, 0xc0, !PT ;  /* 0x000004000dff7812 */ /* 0x000fe4000780c0ff */
[----:B------:R-:W-:Y:S02]  /*1c9830*/  @P3 LOP3.LUT R5, R5, 0x800, RZ, 0xfc, !PT ;  /* 0x0000080005053812 */ /* 0x000fe400078efcff */
[----:B------:R-:W-:-:S02]  /*1c9840*/  ISETP.GE.AND P3, PT, R9, UR5, PT ;  /* 0x0000000509007c0c */ /* 0x000fc4000bf66270 */
[C---:B------:R-:W-:Y:S02]  /*1c9850*/  LOP3.LUT P2, RZ, R13.reuse, 0x200, RZ, 0xc0, !PT ;  /* 0x000002000dff7812 */ /* 0x040fe4000784c0ff */
[----:B------:R-:W-:Y:S02]  /*1c9860*/  LOP3.LUT R13, R13, 0xfffffffb, RZ, 0xc0, !PT ;  /* 0xfffffffb0d0d7812 */ /* 0x000fe400078ec0ff */
[----:B------:R-:W-:Y:S02]  /*1c9870*/  LOP3.LUT R5, R5, 0xffffff7f, RZ, 0xc0, !PT ;  /* 0xffffff7f05057812 */ /* 0x000fe400078ec0ff */
[----:B------:R-:W-:Y:S02]  /*1c9880*/  @P1 LOP3.LUT R13, R13, 0x4, RZ, 0xfc, !PT ;  /* 0x000000040d0d1812 */ /* 0x000fe400078efcff */
[----:B------:R-:W-:Y:S02]  /*1c9890*/  ISETP.LT.AND P1, PT, R11, UR4, !P0 ;  /* 0x000000040b007c0c */ /* 0x000fe4000c721270 */
[----:B------:R-:W-:-:S02]  /*1c98a0*/  ISETP.LT.AND P0, PT, R9, UR57, !P0 ;  /* 0x0000003909007c0c */ /* 0x000fc4000c701270 */
[----:B------:R-:W-:-:S04]  /*1c98b0*/  @P3 LOP3.LUT R5, R5, 0x80, RZ, 0xfc, !PT ;  /* 0x0000008005053812 */ /* 0x000fc800078efcff */
[----:B------:R-:W-:Y:S02]  /*1c98c0*/  LOP3.LUT R5, R5, 0xffffdfff, RZ, 0xc0, !PT ;  /* 0xffffdfff05057812 */ /* 0x000fe400078ec0ff */
[----:B------:R-:W-:-:S03]  /*1c98d0*/  ISETP.LT.AND P3, PT, R8, UR64, !P2 ;  /* 0x0000004008007c0c */ /* 0x000fc6000d761270 */
[----:B------:R-:W-:-:S04]  /*1c98e0*/  @P1 LOP3.LUT R5, R5, 0x2000, RZ, 0xfc, !PT ;  /* 0x0000200005051812 */ /* 0x000fc800078efcff */
[----:B------:R-:W-:-:S04]  /*1c98f0*/  LOP3.LUT R5, R5, 0xffffefff, RZ, 0xc0, !PT ;  /* 0xffffefff05057812 */ /* 0x000fc800078ec0ff */
[----:B------:R-:W-:Y:S02]  /*1c9900*/  @P0 LOP3.LUT R5, R5, 0x1000, RZ, 0xfc, !PT ;  /* 0x0000100005050812 */ /* 0x000fe400078efcff */
[----:B------:R-:W-:Y:S02]  /*1c9910*/  ISETP.LT.AND P1, PT, R7, UR67, !P2 ;  /* 0x0000004307007c0c */ /* 0x000fe4000d721270 */
[----:B------:R-:W-:Y:S01]  /*1c9920*/  LOP3.LUT R5, R5, 0xfffffbff, RZ, 0xc0, !PT ;  /* 0xfffffbff05057812 */ /* 0x000fe200078ec0ff */
[----:B------:R4:W-:Y:S01]  /*1c9930*/  STL [R1+0x4c], R0 ;  /* 0x00004c0001007387 */ /* 0x0009e20000100800 */
[----:B------:R-:W-:-:S03]  /*1c9940*/  ISETP.LT.AND P0, PT, R6, UR69, !P2 ;  /* 0x0000004506007c0c */ /* 0x000fc6000d701270 */
[----:B------:R-:W2:Y:S01]  /*1c9950*/  LDL.LU R25, [R1+0x74e4] ;  /* 0x0074e40001197983 */ /* 0x000ea20000300800 */
[----:B------:R-:W-:-:S03]  /*1c9960*/  @P3 LOP3.LUT R5, R5, 0x400, RZ, 0xfc, !PT ;  /* 0x0000040005053812 */ /* 0x000fc600078efcff */
[----:B------:R-:W2:Y:S01]  /*1c9970*/  LDL.LU R15, [R1+0x74e0] ;  /* 0x0074e000010f7983 */ /* 0x000ea20000300800 */
[----:B------:R-:W-:Y:S01]  /*1c9980*/  LOP3.LUT R5, R5, 0xfffffeff, RZ, 0xc0, !PT ;  /* 0xfffffeff05057812 */ /* 0x000fe200078ec0ff */
[----:B----4-:R-:W-:-:S03]  /*1c9990*/  VIADD R0, R2, UR25 ;  /* 0x0000001902007c36 */ /* 0x010fc60008000000 */
[----:B------:R-:W-:Y:S01]  /*1c99a0*/  LOP3.LUT R5, R5, 0xfffffdff, RZ, 0xc0, !PT ;  /* 0xfffffdff05057812 */ /* 0x000fe200078ec0ff */
[----:B------:R-:W-:-:S03]  /*1c99b0*/  VIADD R17, R0, UR24 ;  /* 0x0000001800117c36 */ /* 0x000fc60008000000 */
[----:B------:R-:W-:Y:S02]  /*1c99c0*/  @P1 LOP3.LUT R5, R5, 0x200, RZ, 0xfc, !PT ;  /* 0x0000020005051812 */ /* 0x000fe400078efcff */
[----:B---3--:R-:W-:Y:S01]  /*1c99d0*/  R2UR.FILL UR5, R4 ;  /* 0x00000000040572ca */ /* 0x008fe200004e0000 */
[----:B------:R0:W-:Y:S01]  /*1c99e0*/  STL [R1+0x80], R17 ;  /* 0x0000801101007387 */ /* 0x0001e20000100800 */
[----:B------:R-:W-:Y:S02]  /*1c99f0*/  R2UR.FILL UR4, R10 ;  /* 0x000000000a0472ca */ /* 0x000fe400004e0000 */
[----:B------:R-:W-:Y:S01]  /*1c9a00*/  @P0 LOP3.LUT R5, R5, 0x100, RZ, 0xfc, !PT ;  /* 0x0000010005050812 */ /* 0x000fe200078efcff */
[----:B0-----:R-:W3:Y:S04]  /*1c9a10*/  LDL.LU R17, [R1+0x74dc] ;  /* 0x0074dc0001117983 */ /* 0x001ee80000300800 */
[----:B------:R-:W4:Y:S04]  /*1c9a20*/  LDL.LU R4, [R1+0x74d8] ;  /* 0x0074d80001047983 */ /* 0x000f280000300800 */
[----:B------:R-:W2:Y:S04]  /*1c9a30*/  LDL.LU R11, [R1+0x74d4] ;  /* 0x0074d400010b7983 */ /* 0x000ea80000300800 */
[----:B------:R-:W2:Y:S04]  /*1c9a40*/  LDL.LU R10, [R1+0x74d0] ;  /* 0x0074d000010a7983 */ /* 0x000ea80000300800 */
[----:B------:R-:W2:Y:S04]  /*1c9a50*/  LDL.LU R9, [R1+0x74cc] ;  /* 0x0074cc0001097983 */ /* 0x000ea80000300800 */
[----:B------:R-:W2:Y:S04]  /*1c9a60*/  LDL.LU R8, [R1+0x74c8] ;  /* 0x0074c80001087983 */ /* 0x000ea80000300800 */
[----:B------:R-:W3:Y:S04]  /*1c9a70*/  LDL.LU R7, [R1+0x74c4] ;  /* 0x0074c40001077983 */ /* 0x000ee80000300800 */
[----:B------:R-:W3:Y:S04]  /*1c9a80*/  LDL.LU R6, [R1+0x74c0] ;  /* 0x0074c00001067983 */ /* 0x000ee80000300800 */
[----:B------:R0:W-:Y:S04]  /*1c9a90*/  STL [R1+0x48], R5 ;  /* 0x0000480501007387 */ /* 0x0001e80000100800 */
[----:B0-----:R-:W4:Y:S04]  /*1c9aa0*/  LDL.LU R5, [R1+0x74bc] ;  /* 0x0074bc0001057983 */ /* 0x001f280000300800 */
[----:B--2---:R0:W-:Y:S01]  /*1c9ab0*/  STL [R1+0x7500], R8 ;  /* 0x0075000801007387 */ /* 0x0041e20000100800 */
[----:B------:R-:W1:Y:S01]  /*1c9ac0*/  LDCU.64 UR8, c[0x0][0x398] ;  /* 0x00007300ff0877ac */ /* 0x000e620008000a00 */
[----:B------:R-:W-:-:S02]  /*1c9ad0*/  LOP3.LUT R13, R13, 0xfffffffe, RZ, 0xc0, !PT ;  /* 0xfffffffe0d0d7812 */ /* 0x000fc400078ec0ff */
[----:B------:R-:W-:Y:S01]  /*1c9ae0*/  LOP3.LUT R12, R12, 0x7fffffff, RZ, 0xc0, !PT ;  /* 0x7fffffff0c0c7812 */ /* 0x000fe200078ec0ff */
[----:B------:R-:W2:Y:S01]  /*1c9af0*/  LDCU.64 UR10, c[0x0][0x398] ;  /* 0x00007300ff0a77ac */ /* 0x000ea20008000a00 */
[----:B------:R-:W1:Y:S01]  /*1c9b00*/  LDCU.64 UR12, c[0x0][0x398] ;  /* 0x00007300ff0c77ac */ /* 0x000e620008000a00 */
[----:B0-----:R-:W2:Y:S01]  /*1c9b10*/  LDL.LU R8, [R1+0x7c] ;  /* 0x00007c0001087983 */ /* 0x001ea20000300800 */
[----:B------:R-:W0:Y:S03]  /*1c9b20*/  LDCU.64 UR14, c[0x0][0x398] ;  /* 0x00007300ff0e77ac */ /* 0x000e260008000a00 */
[----:B----4-:R4:W-:Y:S01]  /*1c9b30*/  STL.64 [R1+0x74f8], R4 ;  /* 0x0074f80401007387 */ /* 0x0109e20000100a00 */
[----:B------:R-:W0:Y:S01]  /*1c9b40*/  LDCU.64 UR16, c[0x0][0x398] ;  /* 0x00007300ff1077ac */ /* 0x000e220008000a00 */
[----:B------:R-:W0:Y:S01]  /*1c9b50*/  LDCU.64 UR18, c[0x0][0x398] ;  /* 0x00007300ff1277ac */ /* 0x000e220008000a00 */
[----:B------:R-:W0:Y:S01]  /*1c9b60*/  LDCU.64 UR22, c[0x0][0x398] ;  /* 0x00007300ff1677ac */ /* 0x000e220008000a00 */
[----:B----4-:R-:W4:Y:S01]  /*1c9b70*/  LDL.LU R4, [R1+0x7414] ;  /* 0x0074140001047983 */ /* 0x010f220000300800 */
[----:B------:R-:W0:Y:S03]  /*1c9b80*/  LDCU.64 UR20, c[0x0][0x398] ;  /* 0x00007300ff1477ac */ /* 0x000e260008000a00 */
[----:B------:R-:W2:Y:S01]  /*1c9b90*/  LDL.LU R5, [R1+0x7418] ;  /* 0x0074180001057983 */ /* 0x000ea20000300800 */
[----:B------:R-:W0:Y:S03]  /*1c9ba0*/  LDCU.64 UR24, c[0x0][0x398] ;  /* 0x00007300ff1877ac */ /* 0x000e260008000a00 */
[----:B---3--:R3:W-:Y:S01]  /*1c9bb0*/  STL.64 [R1+0x74f0], R6 ;  /* 0x0074f00601007387 */ /* 0x0087e20000100a00 */
[----:B------:R-:W0:Y:S01]  /*1c9bc0*/  LDCU.64 UR28, c[0x0][0x398] ;  /* 0x00007300ff1c77ac */ /* 0x000e220008000a00 */
[----:B------:R-:W0:Y:S01]  /*1c9bd0*/  LDCU.64 UR26, c[0x0][0x398] ;  /* 0x00007300ff1a77ac */ /* 0x000e220008000a00 */
[----:B------:R-:W0:Y:S01]  /*1c9be0*/  LDCU.64 UR30, c[0x0][0x398] ;  /* 0x00007300ff1e77ac */ /* 0x000e220008000a00 */
[----:B---3--:R-:W3:Y:S01]  /*1c9bf0*/  LDL.LU R7, [R1+0x7410] ;  /* 0x0074100001077983 */ /* 0x008ee20000300800 */
[----:B------:R-:W-:Y:S01]  /*1c9c00*/  IADD3 R6, P0, PT, R2, R17, RZ ;  /* 0x0000001102067210 */ /* 0x000fe20007f1e0ff */
[----:B------:R-:W0:Y:S02]  /*1c9c10*/  LDCU.64 UR32, c[0x0][0x398] ;  /* 0x00007300ff2077ac */ /* 0x000e240008000a00 */
[----:B------:R1:W-:Y:S01]  /*1c9c20*/  STL [R1+0x74ec], R9 ;  /* 0x0074ec0901007387 */ /* 0x0003e20000100800 */
[----:B------:R-:W0:Y:S03]  /*1c9c30*/  LDCU.64 UR34, c[0x0][0x398] ;  /* 0x00007300ff2277ac */ /* 0x000e260008000a00 */
[----:B------:R-:W-:Y:S01]  /*1c9c40*/  STL [R1+0x74e8], R10 ;  /* 0x0074e80a01007387 */ /* 0x000fe20000100800 */
[----:B------:R-:W0:Y:S03]  /*1c9c50*/  LDCU.64 UR38, c[0x0][0x398] ;  /* 0x00007300ff2677ac */ /* 0x000e260008000a00 */
[----:B------:R-:W-:Y:S01]  /*1c9c60*/  STL [R1+0x74e4], R11 ;  /* 0x0074e40b01007387 */ /* 0x000fe20000100800 */
[----:B-1----:R-:W-:Y:S01]  /*1c9c70*/  MOV.SPILL R9, UR4 ;  /* 0x0000000400097c02 */ /* 0x002fe20009000f00 */
[----:B------:R-:W1:Y:S04]  /*1c9c80*/  LDCU.64 UR40, c[0x0][0x398] ;  /* 0x00007300ff2877ac */ /* 0x000e680008000a00 */
[----:B------:R-:W-:Y:S01]  /*1c9c90*/  STL [R1+0x88], R9 ;  /* 0x0000880901007387 */ /* 0x000fe20000100800 */
[----:B------:R-:W-:Y:S01]  /*1c9ca0*/  UMOV UR6, UR9 ;  /* 0x0000000900067c82 */ /* 0x000fe20008000000 */
[----:B------:R-:W-:Y:S01]  /*1c9cb0*/  UMOV UR76, UR8 ;  /* 0x00000008004c7c82 */ /* 0x000fe20008000000 */
[----:B------:R-:W0:Y:S01]  /*1c9cc0*/  LDCU.64 UR8, c[0x0][0x398] ;  /* 0x00007300ff0877ac */ /* 0x000e220008000a00 */
        /* <DEDUP_REMOVED lines=16> */
[----:B---3--:R-:W-:Y:S01]  /*1c9dd0*/  ISETP.GE.AND P1, PT, R7, UR37, PT ;  /* 0x0000002507007c0c */ /* 0x008fe2000bf26270 */
[----:B------:R-:W-:Y:S01]  /*1c9de0*/  IMAD.X R7, R3, 0x1, R15, P0 ;  /* 0x0000000103077824 */ /* 0x000fe200000e060f */
[----:B----4-:R-:W-:Y:S01]  /*1c9df0*/  ISETP.GE.AND P2, PT, R4, UR6, PT ;  /* 0x0000000604007c0c */ /* 0x010fe2000bf46270 */
[----:B0-----:R-:W-:Y:S01]  /*1c9e00*/  UMOV UR4, UR9 ;  /* 0x0000000900047c82 */ /* 0x001fe20008000000 */
[----:B------:R-:W-:Y:S01]  /*1c9e10*/  UMOV UR72, UR8 ;  /* 0x0000000800487c82 */ /* 0x000fe20008000000 */
[----:B------:R-:W0:Y:S01]  /*1c9e20*/  LDCU.64 UR36, c[0x0][0x398] ;  /* 0x00007300ff2477ac */ /* 0x000e220008000a00 */
[----:B------:R3:W-:Y:S01]  /*1c9e30*/  STL.64 [R1+0x48d0], R6 ;  /* 0x0048d00601007387 */ /* 0x0007e20000100a00 */
[----:B------:R-:W-:Y:S01]  /*1c9e40*/  IADD3 R4, P0, PT, R2, R25, RZ ;  /* 0x0000001902047210 */ /* 0x000fe20007f1e0ff */
[----:B------:R-:W4:Y:S02]  /*1c9e50*/  LDCU.64 UR6, c[0x0][0x398] ;  /* 0x00007300ff0677ac */ /* 0x000f240008000a00 */
[----:B---3--:R-:W3:Y:S04]  /*1c9e60*/  LDL.LU R7, [R1+0x741c] ;  /* 0x00741c0001077983 */ /* 0x008ee80000300800 */
[----:B------:R-:W3:Y:S01]  /*1c9e70*/  LDL.LU R6, [R1+0x7420] ;  /* 0x0074200001067983 */ /* 0x000ee20000300800 */
[----:B------:R-:W-:-:S02]  /*1c9e80*/  @P1 LOP3.LUT R13, R13, 0x1, RZ, 0xfc, !PT ;  /* 0x000000010d0d1812 */ /* 0x000fc400078efcff */
[----:B--2---:R-:W-:Y:S01]  /*1c9e90*/  ISETP.GE.AND P1, PT, R5, UR4, PT ;  /* 0x0000000405007c0c */ /* 0x004fe2000bf26270 */
[----:B------:R-:W-:Y:S01]  /*1c9ea0*/  IMAD.X R5, R3, 0x1, R24, P0 ;  /* 0x0000000103057824 */ /* 0x000fe200000e0618 */
[----:B------:R-:W-:-:S04]  /*1c9eb0*/  @P2 LOP3.LUT R12, R12, 0x80000000, RZ, 0xfc, !PT ;  /* 0x800000000c0c2812 */ /* 0x000fc800078efcff */
[----:B------:R2:W-:Y:S01]  /*1c9ec0*/  STL.64 [R1+0x48e0], R4 ;  /* 0x0048e00401007387 */ /* 0x0005e20000100a00 */
[----:B----4-:R-:W-:-:S03]  /*1c9ed0*/  UMOV UR8, UR7 ;  /* 0x0000000700087c82 */ /* 0x010fc60008000000 */
[----:B--2---:R-:W2:Y:S04]  /*1c9ee0*/  LDL.LU R5, [R1+0x7424] ;  /* 0x0074240001057983 */ /* 0x004ea80000300800 */
[----:B------:R-:W4:Y:S01]  /*1c9ef0*/  LDL.LU R4, [R1+0x7428] ;  /* 0x0074280001047983 */ /* 0x000f220000300800 */
[----:B------:R-:W-:Y:S01]  /*1c9f00*/  UMOV UR4, UR6 ;  /* 0x0000000600047c82 */ /* 0x000fe20008000000 */
[----:B------:R-:W0:Y:S01]  /*1c9f10*/  LDCU.64 UR6, c[0x0][0x398] ;  /* 0x00007300ff0677ac */ /* 0x000e220008000a00 */
[----:B------:R-:W-:-:S04]  /*1c9f20*/  LOP3.LUT R12, R12, 0xbfffffff, RZ, 0xc0, !PT ;  /* 0xbfffffff0c0c7812 */ /* 0x000fc800078ec0ff */
[----:B------:R-:W-:-:S04]  /*1c9f30*/  @P1 LOP3.LUT R12, R12, 0x40000000, RZ, 0xfc, !PT ;  /* 0x400000000c0c1812 */ /* 0x000fc800078efcff */
[----:B------:R-:W-:Y:S02]  /*1c9f40*/  LOP3.LUT R12, R12, 0xdfffffff, RZ, 0xc0, !PT ;  /* 0xdfffffff0c0c7812 */ /* 0x000fe400078ec0ff */
[----:B---3--:R-:W-:Y:S01]  /*1c9f50*/  ISETP.GE.AND P2, PT, R7, UR8, PT ;  /* 0x0000000807007c0c */ /* 0x008fe2000bf46270 */
[----:B------:R-:W2:Y:S01]  /*1c9f60*/  LDCU.64 UR8, c[0x0][0x398] ;  /* 0x00007300ff0877ac */ /* 0x000ea20008000a00 */
[----:B0-----:R-:W-:Y:S01]  /*1c9f70*/  ISETP.GE.AND P1, PT, R6, UR7, PT ;  /* 0x0000000706007c0c */ /* 0x001fe2000bf26270 */
[----:B------:R-:W0:Y:S01]  /*1c9f80*/  LDCU UR7, c[0x0][0x398] ;  /* 0x00007300ff0777ac */ /* 0x000e220008000800 */
[----:B------:R-:W-:-:S05]  /*1c9f90*/  IADD3 R6, P0, PT, R2, R16, RZ ;  /* 0x0000001002067210 */ /* 0x000fca0007f1e0ff */
[----:B------:R-:W-:-:S04]  /*1c9fa0*/  IMAD.X R7, R3, 0x1, R14, P0 ;  /* 0x0000000103077824 */ /* 0x000fc800000e060e */
[----:B------:R-:W-:Y:S01]  /*1c9fb0*/  @P2 LOP3.LUT R12, R12, 0x20000000, RZ, 0xfc, !PT ;  /* 0x200000000c0c2812 */ /* 0x000fe200078efcff */
[----:B------:R3:W-:Y:S04]  /*1c9fc0*/  STL.64 [R1+0x48f0], R6 ;  /* 0x0048f00601007387 */ /* 0x0007e80000100a00 */
[----:B---3--:R-:W3:Y:S04]  /*1c9fd0*/  LDL.LU R7, [R1+0x742c] ;  /* 0x00742c0001077983 */ /* 0x008ee80000300800 */
[----:B------:R-:W3:Y:S01]  /*1c9fe0*/  LDL.LU R6, [R1+0x7430] ;  /* 0x0074300001067983 */ /* 0x000ee20000300800 */
[----:B------:R-:W-:-:S02]  /*1c9ff0*/  LOP3.LUT R12, R12, 0xefffffff, RZ, 0xc0, !PT ;  /* 0xefffffff0c0c7812 */ /* 0x000fc400078ec0ff */
[----:B--2---:R-:W-:Y:S01]  /*1ca000*/  ISETP.GE.AND P2, PT, R5, UR9, PT ;  /* 0x0000000905007c0c */ /* 0x004fe2000bf46270 */
[----:B------:R-:W2:Y:S01]  /*1ca010*/  LDCU UR9, c[0x0][0x398] ;  /* 0x00007300ff0977ac */ /* 0x000ea20008000800 */
[----:B------:R-:W-:Y:S02]  /*1ca020*/  @P1 LOP3.LUT R12, R12, 0x10000000, RZ, 0xfc, !PT ;  /* 0x100000000c0c1812 */ /* 0x000fe400078efcff */
[----:B----4-:R-:W-:Y:S01]  /*1ca030*/  ISETP.GE.AND P1, PT, R4, UR11, PT ;  /* 0x0000000b04007c0c */ /* 0x010fe2000bf26270 */
[----:B------:R-:W4:Y:S01]  /*1ca040*/  LDCU UR11, c[0x0][0x398] ;  /* 0x00007300ff0b77ac */ /* 0x000f220008000800 */
[----:B------:R-:W-:Y:S02]  /*1ca050*/  IADD3 R4, P0, PT, R2, R23, RZ ;  /* 0x0000001702047210 */ /* 0x000fe40007f1e0ff */
[----:B------:R-:W-:-:S03]  /*1ca060*/  LOP3.LUT R12, R12, 0xf7ffffff, RZ, 0xc0, !PT ;  /* 0xf7ffffff0c0c7812 */ /* 0x000fc600078ec0ff */
[----:B------:R-:W-:Y:S02]  /*1ca070*/  IMAD.X R5, R3, 0x1, R22, P0 ;  /* 0x0000000103057824 */ /* 0x000fe400000e0616 */
[----:B------:R-:W-:-:S03]  /*1ca080*/  @P2 LOP3.LUT R12, R12, 0x8000000, RZ, 0xfc, !PT ;  /* 0x080000000c0c2812 */ /* 0x000fc600078efcff */
[----:B------:R0:W-:Y:S04]  /*1ca090*/  STL.64 [R1+0x4908], R4 ;  /* 0x0049080401007387 */ /* 0x0001e80000100a00 */
[----:B0-----:R-:W2:Y:S01]  /*1ca0a0*/  LDL.LU R4, [R1+0x7434] ;  /* 0x0074340001047983 */ /* 0x001ea20000300800 */
[----:B------:R-:W-:Y:S01]  /*1ca0b0*/  IADD3 R10, P0, PT, R2, R21, RZ ;  /* 0x00000015020a7210 */ /* 0x000fe20007f1e0ff */
[----:B------:R-:W-:Y:S02]  /*1ca0c0*/  IMAD.MOV.U32 R5, RZ, RZ, R8 ;  /* 0x000000ffff057224 */ /* 0x000fe400078e0008 */
[----:B------:R-:W2:Y:S02]  /*1ca0d0*/  LDL.LU R9, [R1+0x7438] ;  /* 0x0074380001097983 */ /* 0x000ea40000300800 */
[----:B------:R-:W-:Y:S01]  /*1ca0e0*/  IMAD.X R11, R3, 0x1, R19, P0 ;  /* 0x00000001030b7824 */ /* 0x000fe200000e0613 */
[----:B------:R-:W-:-:S04]  /*1ca0f0*/  LOP3.LUT R12, R12, 0xfbffffff, RZ, 0xc0, !PT ;  /* 0xfbffffff0c0c7812 */ /* 0x000fc800078ec0ff */
[----:B------:R-:W-:Y:S02]  /*1ca100*/  @P1 LOP3.LUT R12, R12, 0x4000000, RZ, 0xfc, !PT ;  /* 0x040000000c0c1812 */ /* 0x000fe400078efcff */
[----:B---3--:R-:W-:Y:S01]  /*1ca110*/  ISETP.GE.AND P2, PT, R7, UR13, PT ;  /* 0x0000000d07007c0c */ /* 0x008fe2000bf46270 */
[----:B------:R-:W0:Y:S01]  /*1ca120*/  LDCU UR13, c[0x0][0x398] ;  /* 0x00007300ff0d77ac */ /* 0x000e220008000800 */
[----:B------:R-:W3:Y:S04]  /*1ca130*/  LDL.LU R7, [R1+0x743c] ;  /* 0x00743c0001077983 */ /* 0x000ee80000300800 */
[----:B------:R1:W-:Y:S01]  /*1ca140*/  STL.64 [R1+0x4920], R10 ;  /* 0x0049200a01007387 */ /* 0x0003e20000100a00 */
[----:B------:R-:W-:Y:S01]  /*1ca150*/  ISETP.GE.AND P1, PT, R6, UR15, PT ;  /* 0x0000000f06007c0c */ /* 0x000fe2000bf26270 */
[----:B------:R-:W0:Y:S01]  /*1ca160*/  LDCU UR15, c[0x0][0x398] ;  /* 0x00007300ff0f77ac */ /* 0x000e220008000800 */
[----:B-1----:R-:W-:Y:S01]  /*1ca170*/  IADD3 R10, P0, PT, R2, R20, RZ ;  /* 0x00000014020a7210 */ /* 0x002fe20007f1e0ff */
[----:B------:R-:W-:Y:S04]  /*1ca180*/  STL.64 [R1+0x7508], R2 ;  /* 0x0075080201007387 */ /* 0x000fe80000100a00 */
[----:B------:R-:W-:-:S05]  /*1ca190*/  IMAD.X R11, R3, 0x1, R18, P0 ;  /* 0x00000001030b7824 */ /* 0x000fca00000e0612 */
[----:B------:R1:W-:Y:S04]  /*1ca1a0*/  STL.64 [R1+0x4918], R10 ;  /* 0x0049180a01007387 */ /* 0x0003e80000100a00 */
[----:B------:R-:W4:Y:S01]  /*1ca1b0*/  LDL.LU R6, [R1+0x7440] ;  /* 0x0074400001067983 */ /* 0x000f220000300800 */
[----:B------:R-:W-:-:S04]  /*1ca1c0*/  LOP3.LUT R12, R12, 0xfdffffff, RZ, 0xc0, !PT ;  /* 0xfdffffff0c0c7812 */ /* 0x000fc800078ec0ff */
[----:B------:R-:W-:Y:S02]  /*1ca1d0*/  @P2 LOP3.LUT R12, R12, 0x2000000, RZ, 0xfc, !PT ;  /* 0x020000000c0c2812 */ /* 0x000fe400078efcff */
[----:B--2---:R-:W-:Y:S02]  /*1ca1e0*/  ISETP.GE.AND P0, PT, R4, UR17, PT ;  /* 0x0000001104007c0c */ /* 0x004fe4000bf06270 */
[----:B------:R-:W-:Y:S01]  /*1ca1f0*/  SHF.R.S32.HI R8, RZ, 0x1f, R0 ;  /* 0x0000001fff087819 */ /* 0x000fe20000011400 */
[----:B------:R-:W2:Y:S01]  /*1ca200*/  LDL.LU R4, [R1+0x7444] ;  /* 0x0074440001047983 */ /* 0x000ea20000300800 */
[----:B------:R-:W-:Y:S01]  /*1ca210*/  LOP3.LUT R12, R12, 0xfeffffff, RZ, 0xc0, !PT ;  /* 0xfeffffff0c0c7812 */ /* 0x000fe200078ec0ff */
[----:B-1----:R-:W-:Y:S01]  /*1ca220*/  IMAD.MOV.U32 R11, RZ, RZ, R5 ;  /* 0x000000ffff0b7224 */ /* 0x002fe200078e0005 */
[----:B------:R-:W-:Y:S01]  /*1ca230*/  ISETP.GE.AND P2, PT, R9, UR19, PT ;  /* 0x0000001309007c0c */ /* 0x000fe2000bf46270 */
[----:B------:R-:W1:Y:S01]  /*1ca240*/  LDCU UR17, c[0x0][0x398] ;  /* 0x00007300ff1177ac */ /* 0x000e620008000800 */
[----:B------:R-:W-:-:S02]  /*1ca250*/  @P1 LOP3.LUT R12, R12, 0x1000000, RZ, 0xfc, !PT ;  /* 0x010000000c0c1812 */ /* 0x000fc400078efcff */
[----:B------:R-:W-:Y:S01]  /*1ca260*/  LOP3.LUT R11, R11, 0xffffbfff, RZ, 0xc0, !PT ;  /* 0xffffbfff0b0b7812 */ /* 0x000fe200078ec0ff */
[----:B------:R-:W0:Y:S01]  /*1ca270*/  LDCU UR19, c[0x0][0x398] ;  /* 0x00007300ff1377ac */ /* 0x000e220008000800 */
[----:B------:R-:W-:-:S04]  /*1ca280*/  LOP3.LUT R12, R12, 0xff7fffff, RZ, 0xc0, !PT ;  /* 0xff7fffff0c0c7812 */ /* 0x000fc800078ec0ff */
[----:B------:R-:W-:Y:S02]  /*1ca290*/  @P0 LOP3.LUT R12, R12, 0x800000, RZ, 0xfc, !PT ;  /* 0x008000000c0c0812 */ /* 0x000fe400078efcff */
[----:B------:R-:W-:-:S05]  /*1ca2a0*/  IADD3 R2, P0, PT, R0, R29, RZ ;  /* 0x0000001d00027210 */ /* 0x000fca0007f1e0ff */
[----:B------:R-:W-:-:S05]  /*1ca2b0*/  IMAD.X R3, R8, 0x1, R28, P0 ;  /* 0x0000000108037824 */ /* 0x000fca00000e061c */
[----:B------:R0:W-:Y:S04]  /*1ca2c0*/  STL.64 [R1+0x4930], R2 ;  /* 0x0049300201007387 */ /* 0x0001e80000100a00 */
[----:B0-----:R-:W2:Y:S04]  /*1ca2d0*/  LDL.LU R3, [R1+0x7448] ;  /* 0x0074480001037983 */ /* 0x001ea80000300800 */
[----:B------:R-:W2:Y:S01]  /*1ca2e0*/  LDL.LU R2, [R1+0x744c] ;  /* 0x00744c0001027983 */ /* 0x000ea20000300800 */
[----:B------:R-:W-:-:S04]  /*1ca2f0*/  LOP3.LUT R12, R12, 0xffbfffff, RZ, 0xc0, !PT ;  /* 0xffbfffff0c0c7812 */ /* 0x000fc800078ec0ff */
[----:B------:R-:W-:Y:S02]  /*1ca300*/  @P2 LOP3.LUT R12, R12, 0x400000, RZ, 0xfc, !PT ;  /* 0x004000000c0c2812 */ /* 0x000fe400078efcff */
[----:B---3--:R-:W-:Y:S01]  /*1ca310*/  ISETP.GE.AND P1, PT, R7, UR21, PT ;  /* 0x0000001507007c0c */ /* 0x008fe2000bf26270 */
[----:B------:R-:W0:Y:S01]  /*1ca320*/  LDCU UR21, c[0x0][0x398] ;  /* 0x00007300ff1577ac */ /* 0x000e220008000800 */
[----:B----4-:R-:W-:Y:S01]  /*1ca330*/  ISETP.GE.AND P2, PT, R6, UR23, PT ;  /* 0x0000001706007c0c */ /* 0x010fe2000bf46270 */
[----:B------:R-:W3:Y:S01]  /*1ca340*/  LDCU UR23, c[0x0][0x398] ;  /* 0x00007300ff1777ac */ /* 0x000ee20008000800 */
[----:B------:R-:W-:-:S05]  /*1ca350*/  IADD3 R6, P0, PT, R0, R27, RZ ;  /* 0x0000001b00067210 */ /* 0x000fca0007f1e0ff */
[----:B------:R-:W-:-:S05]  /*1ca360*/  IMAD.X R7, R8, 0x1, R26, P0 ;  /* 0x0000000108077824 */ /* 0x000fca00000e061a */
[----:B------:R4:W-:Y:S04]  /*1ca370*/  STL.64 [R1+0x4910], R6 ;  /* 0x0049100601007387 */ /* 0x0009e80000100a00 */
[----:B----4-:R-:W4:Y:S01]  /*1ca380*/  LDL.LU R6, [R1+0x7450] ;  /* 0x0074500001067983 */ /* 0x010f220000300800 */
[----:B------:R-:W-:-:S04]  /*1ca390*/  LOP3.LUT R12, R12, 0xffdfffff, RZ, 0xc0, !PT ;  /* 0xffdfffff0c0c7812 */ /* 0x000fc800078ec0ff */
[----:B------:R-:W-:Y:S02]  /*1ca3a0*/  @P1 LOP3.LUT R12, R12, 0x200000, RZ, 0xfc, !PT ;  /* 0x002000000c0c1812 */ /* 0x000fe400078efcff */
[----:B--2---:R-:W-:Y:S01]  /*1ca3b0*/  ISETP.GE.AND P1, PT, R4, UR25, PT ;  /* 0x0000001904007c0c */ /* 0x004fe2000bf26270 */
[----:B------:R-:W2:Y:S01]  /*1ca3c0*/  LDCU UR25, c[0x0][0x398] ;  /* 0x00007300ff1977ac */ /* 0x000ea20008000800 */
[----:B------:R-:W-:Y:S01]  /*1ca3d0*/  LOP3.LUT R12, R12, 0xffefffff, RZ, 0xc0, !PT ;  /* 0xffefffff0c0c7812 */ /* 0x000fe200078ec0ff */
[----:B------:R-:W2:Y:S03]  /*1ca3e0*/  LDL.LU R4, [R1+0x7454] ;  /* 0x0074540001047983 */ /* 0x000ea60000300800 */
[----:B------:R-:W-:-:S04]  /*1ca3f0*/  @P2 LOP3.LUT R12, R12, 0x100000, RZ, 0xfc, !PT ;  /* 0x001000000c0c2812 */ /* 0x000fc800078efcff */
[----:B------:R-:W-:-:S04]  /*1ca400*/  LOP3.LUT R12, R12, 0xfff7ffff, RZ, 0xc0, !PT ;  /* 0xfff7ffff0c0c7812 */ /* 0x000fc800078ec0ff */
[----:B------:R-:W-:Y:S02]  /*1ca410*/  @P1 LOP3.LUT R12, R12, 0x80000, RZ, 0xfc, !PT ;  /* 0x000800000c0c1812 */ /* 0x000fe400078efcff */
[----:B------:R-:W-:Y:S01]  /*1ca420*/  ISETP.GE.AND P1, PT, R2, UR29, PT ;  /* 0x0000001d02007c0c */ /* 0x000fe2000bf26270 */
[----:B------:R-:W0:Y:S01]  /*1ca430*/  LDCU UR29, c[0x0][0x398] ;  /* 0x00007300ff1d77ac */ /* 0x000e220008000800 */
[----:B------:R-:W-:Y:S02]  /*1ca440*/  IADD3 R2, P0, PT, R0, R17, RZ ;  /* 0x0000001100027210 */ /* 0x000fe40007f1e0ff */
[----:B------:R-:W-:Y:S01]  /*1ca450*/  ISETP.GE.AND P2, PT, R3, UR27, PT ;  /* 0x0000001b03007c0c */ /* 0x000fe2000bf46270 */
[----:B------:R-:W0:Y:S02]  /*1ca460*/  LDCU UR27, c[0x0][0x398] ;  /* 0x00007300ff1b77ac */ /* 0x000e240008000800 */
[----:B------:R-:W-:-:S05]  /*1ca470*/  IMAD.X R3, R8, 0x1, R15, P0 ;  /* 0x0000000108037824 */ /* 0x000fca00000e060f */
[----:B------:R0:W-:Y:S04]  /*1ca480*/  STL.64 [R1+0x4948], R2 ;  /* 0x0049480201007387 */ /* 0x0001e80000100a00 */
[----:B0-----:R-:W3:Y:S04]  /*1ca490*/  LDL.LU R3, [R1+0x7458] ;  /* 0x0074580001037983 */ /* 0x001ee80000300800 */
[----:B------:R-:W3:Y:S01]  /*1ca4a0*/  LDL.LU R2, [R1+0x745c] ;  /* 0x00745c0001027983 */ /* 0x000ee20000300800 */
[----:B------:R-:W-:-:S04]  /*1ca4b0*/  LOP3.LUT R12, R12, 0xfffbffff, RZ, 0xc0, !PT ;  /* 0xfffbffff0c0c7812 */ /* 0x000fc800078ec0ff */
[----:B------:R-:W-:Y:S02]  /*1ca4c0*/  @P2 LOP3.LUT R12, R12, 0x40000, RZ, 0xfc, !PT ;  /* 0x000400000c0c2812 */ /* 0x000fe400078efcff */
[----:B----4-:R-:W-:Y:S01]  /*1ca4d0*/  ISETP.GE.AND P2, PT, R6, UR31, PT ;  /* 0x0000001f06007c0c */ /* 0x010fe2000bf46270 */
[----:B------:R-:W0:Y:S01]  /*1ca4e0*/  LDCU UR31, c[0x0][0x398] ;  /* 0x00007300ff1f77ac */ /* 0x000e220008000800 */
        /* <DEDUP_REMOVED lines=10> */
[----:B------:R-:W-:Y:S01]  /*1ca590*/  @P2 LOP3.LUT R12, R12, 0x10000, RZ, 0xfc, !PT ;  /* 0x000100000c0c2812 */ /* 0x000fe200078efcff */
[----:B------:R-:W2:Y:S03]  /*1ca5a0*/  LDL R9, [R1+0x80] ;  /* 0x0000800001097983 */ /* 0x000ea60000100800 */
[----:B------:R-:W-:-:S04]  /*1ca5b0*/  LOP3.LUT R12, R12, 0xffff7fff, RZ, 0xc0, !PT ;  /* 0xffff7fff0c0c7812 */ /* 0x000fc800078ec0ff */
[----:B------:R-:W-:Y:S02]  /*1ca5c0*/  @P1 LOP3.LUT R12, R12, 0x8000, RZ, 0xfc, !PT ;  /* 0x000080000c0c1812 */ /* 0x000fe400078efcff */
[----:B---3--:R-:W-:Y:S01]  /*1ca5d0*/  ISETP.GE.AND P1, PT, R2, UR37, PT ;  /* 0x0000002502007c0c */ /* 0x008fe2000bf26270 */
[----:B------:R-:W3:Y:S01]  /*1ca5e0*/  LDCU UR37, c[0x0][0x398] ;  /* 0x00007300ff2577ac */ /* 0x000ee20008000800 */
[----:B------:R-:W-:Y:S02]  /*1ca5f0*/  IADD3 R2, P0, PT, R0, R16, RZ ;  /* 0x0000001000027210 */ /* 0x000fe40007f1e0ff */
[----:B------:R-:W-:Y:S01]  /*1ca600*/  ISETP.GE.AND P2, PT, R3, UR35, PT ;  /* 0x0000002303007c0c */ /* 0x000fe2000bf46270 */
[----:B------:R-:W0:Y:S02]  /*1ca610*/  LDCU UR35, c[0x0][0x398] ;  /* 0x00007300ff2377ac */ /* 0x000e240008000800 */
[----:B------:R-:W-:-:S05]  /*1ca620*/  IMAD.X R3, R8, 0x1, R14, P0 ;  /* 0x0000000108037824 */ /* 0x000fca00000e060e */
[----:B------:R0:W-:Y:S01]  /*1ca630*/  STL.64 [R1+0x4968], R2 ;  /* 0x0049680201007387 */ /* 0x0001e20000100a00 */
[----:B------:R-:W-:-:S03]  /*1ca640*/  LOP3.LUT R12, R12, 0xffffbfff, RZ, 0xc0, !PT ;  /* 0xffffbfff0c0c7812 */ /* 0x000fc600078ec0ff */
[----:B0-----:R-:W3:Y:S04]  /*1ca650*/  LDL.LU R3, [R1+0x7468] ;  /* 0x0074680001037983 */ /* 0x001ee80000300800 */
[----:B------:R-:W3:Y:S01]  /*1ca660*/  LDL.LU R2, [R1+0x746c] ;  /* 0x00746c0001027983 */ /* 0x000ee20000300800 */
[----:B------:R-:W-:-:S03]  /*1ca670*/  @P2 LOP3.LUT R12, R12, 0x4000, RZ, 0xfc, !PT ;  /* 0x000040000c0c2812 */ /* 0x000fc600078efcff */
[----:B------:R-:W3:Y:S01]  /*1ca680*/  LDL.LU R10, [R1+0x7470] ;  /* 0x00747000010a7983 */ /* 0x000ee20000300800 */
[----:B----4-:R-:W-:Y:S01]  /*1ca690*/  ISETP.GE.AND P2, PT, R6, UR39, PT ;  /* 0x0000002706007c0c */ /* 0x010fe2000bf46270 */
[----:B------:R-:W0:Y:S01]  /*1ca6a0*/  LDCU UR39, c[0x0][0x398] ;  /* 0x00007300ff2777ac */ /* 0x000e220008000800 */
[----:B------:R-:W-:-:S05]  /*1ca6b0*/  IADD3 R6, P0, PT, R0, R23, RZ ;  /* 0x0000001700067210 */ /* 0x000fca0007f1e0ff */
[----:B------:R-:W-:-:S05]  /*1ca6c0*/  IMAD.X R7, R8, 0x1, R22, P0 ;  /* 0x0000000108077824 */ /* 0x000fca00000e0616 */
[----:B------:R4:W-:Y:S04]  /*1ca6d0*/  STL.64 [R1+0x4980], R6 ;  /* 0x0049800601007387 */ /* 0x0009e80000100a00 */
[----:B----4-:R-:W4:Y:S04]  /*1ca6e0*/  LDL.LU R7, [R1+0x7474] ;  /* 0x0074740001077983 */ /* 0x010f280000300800 */
[----:B------:R-:W4:Y:S01]  /*1ca6f0*/  LDL.LU R6, [R1+0x7478] ;  /* 0x0074780001067983 */ /* 0x000f220000300800 */
[----:B------:R-:W-:-:S04]  /*1ca700*/  LOP3.LUT R12, R12, 0xffffdfff, RZ, 0xc0, !PT ;  /* 0xffffdfff0c0c7812 */ /* 0x000fc800078ec0ff */
[----:B------:R-:W-:Y:S02]  /*1ca710*/  @P1 LOP3.LUT R12, R12, 0x2000, RZ, 0xfc, !PT ;  /* 0x000020000c0c1812 */ /* 0x000fe400078efcff */
[----:B--2---:R-:W-:Y:S01]  /*1ca720*/  ISETP.GE.AND P1, PT, R4, UR41, PT ;  /* 0x0000002904007c0c */ /* 0x004fe2000bf26270 */
[----:B------:R-:W2:Y:S01]  /*1ca730*/  LDCU UR41, c[0x0][0x398] ;  /* 0x00007300ff2977ac */ /* 0x000ea20008000800 */
[----:B------:R-:W-:-:S04]  /*1ca740*/  LOP3.LUT R12, R12, 0xffffefff, RZ, 0xc0, !PT ;  /* 0xffffefff0c0c7812 */ /* 0x000fc800078ec0ff */
[----:B------:R-:W-:-:S04]  /*1ca750*/  @P2 LOP3.LUT R12, R12, 0x1000, RZ, 0xfc, !PT ;  /* 0x000010000c0c2812 */ /* 0x000fc800078efcff */
[----:B------:R-:W-:-:S04]  /*1ca760*/  LOP3.LUT R12, R12, 0xfffff7ff, RZ, 0xc0, !PT ;  /* 0xfffff7ff0c0c7812 */ /* 0x000fc800078ec0ff */
[----:B------:R-:W-:Y:S02]  /*1ca770*/  @P1 LOP3.LUT R12, R12, 0x800, RZ, 0xfc, !PT ;  /* 0x000008000c0c1812 */ /* 0x000fe400078efcff */
[----:B---3--:R-:W-:Y:S01]  /*1ca780*/  ISETP.GE.AND P2, PT, R3, UR43, PT ;  /* 0x0000002b03007c0c */ /* 0x008fe2000bf46270 */
[----:B------:R-:W3:Y:S01]  /*1ca790*/  LDCU UR43, c[0x0][0x398] ;  /* 0x00007300ff2b77ac */ /* 0x000ee20008000800 */
[----:B------:R-:W-:Y:S01]  /*1ca7a0*/  ISETP.GE.AND P1, PT, R2, UR45, PT ;  /* 0x0000002d02007c0c */ /* 0x000fe2000bf26270 */
[----:B------:R-:W0:Y:S01]  /*1ca7b0*/  LDCU UR45, c[0x0][0x398] ;  /* 0x00007300ff2d77ac */ /* 0x000e220008000800 */
[----:B------:R-:W-:Y:S02]  /*1ca7c0*/  IADD3 R2, P0, PT, R0, R21, RZ ;  /* 0x0000001500027210 */ /* 0x000fe40007f1e0ff */
[----:B------:R-:W-:-:S03]  /*1ca7d0*/  LOP3.LUT R12, R12, 0xfffffbff, RZ, 0xc0, !PT ;  /* 0xfffffbff0c0c7812 */ /* 0x000fc600078ec0ff */
[----:B------:R-:W-:Y:S01]  /*1ca7e0*/  IMAD.X R3, R8, 0x1, R19, P0 ;  /* 0x0000000108037824 */ /* 0x000fe200000e0613 */
[----:B------:R-:W-:-:S03]  /*1ca7f0*/  IADD3 R4, P0, PT, R0, R20, RZ ;  /* 0x0000001400047210 */ /* 0x000fc60007f1e0ff */
[----:B------:R-:W-:Y:S02]  /*1ca800*/  @P2 LOP3.LUT R12, R12, 0x400, RZ, 0xfc, !PT ;  /* 0x000004000c0c2812 */ /* 0x000fe400078efcff */
[----:B------:R-:W-:Y:S01]  /*1ca810*/  IMAD.X R5, R8, 0x1, R18, P0 ;  /* 0x0000000108057824 */ /* 0x000fe200000e0612 */
[----:B------:R-:W-:Y:S01]  /*1ca820*/  ISETP.GE.AND P0, PT, R10, UR47, PT ;  /* 0x0000002f0a007c0c */ /* 0x000fe2000bf06270 */
[----:B------:R0:W-:Y:S01]  /*1ca830*/  STL.64 [R1+0x4998], R2 ;  /* 0x0049980201007387 */ /* 0x0001e20000100a00 */
[----:B------:R-:W-:Y:S01]  /*1ca840*/  LOP3.LUT R12, R12, 0xfffffdff, RZ, 0xc0, !PT ;  /* 0xfffffdff0c0c7812 */ /* 0x000fe200078ec0ff */
[----:B------:R-:W1:Y:S03]  /*1ca850*/  LDCU UR47, c[0x0][0x398] ;  /* 0x00007300ff2f77ac */ /* 0x000e660008000800 */
[----:B------:R-:W-:-:S04]  /*1ca860*/  @P1 LOP3.LUT R12, R12, 0x200, RZ, 0xfc, !PT ;  /* 0x000002000c0c1812 */ /* 0x000fc800078efcff */
[----:B------:R-:W-:Y:S02]  /*1ca870*/  LOP3.LUT R12, R12, 0xfffffeff, RZ, 0xc0, !PT ;  /* 0xfffffeff0c0c7812 */ /* 0x000fe400078ec0ff */
[----:B------:R-:W-:Y:S01]  /*1ca880*/  SHF.R.S32.HI R10, RZ, 0x1f, R9 ;  /* 0x0000001fff0a7819 */ /* 0x000fe20000011409 */
[----:B0-----:R-:W2:Y:S01]  /*1ca890*/  LDL.LU.64 R2, [R1+0x7508] ;  /* 0x0075080001027983 */ /* 0x001ea20000300a00 */
[----:B------:R-:W-:-:S03]  /*1ca8a0*/  @P0 LOP3.LUT R12, R12, 0x100, RZ, 0xfc, !PT ;  /* 0x000001000c0c0812 */ /* 0x000fc600078efcff */
[----:B------:R-:W2:Y:S04]  /*1ca8b0*/  LDL.LU R8, [R1+0x7500] ;  /* 0x0075000001087983 */ /* 0x000ea80000300800 */
[----:B------:R0:W-:Y:S04]  /*1ca8c0*/  STL.64 [R1+0x4990], R4 ;  /* 0x0049900401007387 */ /* 0x0001e80000100a00 */
[----:B0-----:R-:W2:Y:S04]  /*1ca8d0*/  LDL.LU.64 R4, [R1+0x74f8] ;  /* 0x0074f80001047983 */ /* 0x001ea80000300a00 */
[----:B------:R0:W-:Y:S01]  /*1ca8e0*/  STL [R1+0x74bc], R29 ;  /* 0x0074bc1d01007387 */ /* 0x0001e20000100800 */
[----:B----4-:R-:W-:Y:S01]  /*1ca8f0*/  ISETP.GE.AND P1, PT, R6, UR51, PT ;  /* 0x0000003306007c0c */ /* 0x010fe2000bf26270 */
[----:B------:R-:W4:Y:S01]  /*1ca900*/  LDCU UR51, c[0x0][0x398] ;  /* 0x00007300ff3377ac */ /* 0x000f220008000800 */
[----:B------:R-:W-:-:S02]  /*1ca910*/  IADD3 R6, P0, PT, R9, R29, RZ ;  /* 0x0000001d09067210 */ /* 0x000fc40007f1e0ff */
[----:B------:R-:W-:Y:S01]  /*1ca920*/  ISETP.GE.AND P2, PT, R7, UR49, PT ;  /* 0x0000003107007c0c */ /* 0x000fe2000bf46270 */
[----:B0-----:R-:W2:Y:S01]  /*1ca930*/  LDL.LU R29, [R1+0x7480] ;  /* 0x00748000011d7983 */ /* 0x001ea20000300800 */
[----:B------:R-:W-:Y:S01]  /*1ca940*/  LOP3.LUT R12, R12, 0xffffff7f, RZ, 0xc0, !PT ;  /* 0xffffff7f0c0c7812 */ /* 0x000fe200078ec0ff */
[----:B------:R-:W-:Y:S01]  /*1ca950*/  IMAD.X R7, R10, 0x1, R28, P0 ;  /* 0x000000010a077824 */ /* 0x000fe200000e061c */
[----:B------:R-:W0:Y:S04]  /*1ca960*/  LDCU UR49, c[0x0][0x398] ;  /* 0x00007300ff3177ac */ /* 0x000e280008000800 */
[----:B------:R1:W-:Y:S04]  /*1ca970*/  STL.64 [R1+0x49a8], R6 ;  /* 0x0049a80601007387 */ /* 0x0003e80000100a00 */
[----:B-1----:R-:W3:Y:S04]  /*1ca980*/  LDL.LU R7, [R1+0x7484] ;  /* 0x0074840001077983 */ /* 0x002ee80000300800 */
[----:B------:R-:W3:Y:S04]  /*1ca990*/  LDL.LU R6, [R1+0x7488] ;  /* 0x0074880001067983 */ /* 0x000ee80000300800 */
[----:B------:R1:W-:Y:S04]  /*1ca9a0*/  STL [R1+0x74c0], R28 ;  /* 0x0074c01c01007387 */ /* 0x0003e80000100800 */
[----:B-1----:R-:W3:Y:S01]  /*1ca9b0*/  LDL.LU R28, [R1+0x747c] ;  /* 0x00747c00011c7983 */ /* 0x002ee20000300800 */
[----:B------:R-:W-:-:S04]  /*1ca9c0*/  @P2 LOP3.LUT R12, R12, 0x80, RZ, 0xfc, !PT ;  /* 0x000000800c0c2812 */ /* 0x000fc800078efcff */
[----:B------:R-:W-:-:S04]  /*1ca9d0*/  LOP3.LUT R12, R12, 0xffffffbf, RZ, 0xc0, !PT ;  /* 0xffffffbf0c0c7812 */ /* 0x000fc800078ec0ff */
[----:B------:R-:W-:Y:S01]  /*1ca9e0*/  @P1 LOP3.LUT R12, R12, 0x40, RZ, 0xfc, !PT ;  /* 0x000000400c0c1812 */ /* 0x000fe200078efcff */
[----:B------:R-:W-:Y:S03]  /*1ca9f0*/  STL [R1+0x74c4], R27 ;  /* 0x0074c41b01007387 */ /* 0x000fe60000100800 */
[----:B------:R-:W-:Y:S02]  /*1caa00*/  LOP3.LUT R12, R12, 0xffffffdf, RZ, 0xc0, !PT ;  /* 0xffffffdf0c0c7812 */ /* 0x000fe400078ec0ff */
[----:B--2---:R-:W-:Y:S01]  /*1caa10*/  ISETP.GE.AND P1, PT, R29, UR55, PT ;  /* 0x000000371d007c0c */ /* 0x004fe2000bf26270 */
[----:B------:R-:W1:Y:S01]  /*1caa20*/  LDCU UR55, c[0x0][0x398] ;  /* 0x00007300ff3777ac */ /* 0x000e620008000800 */
[----:B---3--:R-:W-:Y:S01]  /*1caa30*/  ISETP.GE.AND P2, PT, R28, UR53, PT ;  /* 0x000000351c007c0c */ /* 0x008fe2000bf46270 */
[----:B------:R-:W2:Y:S01]  /*1caa40*/  LDCU UR53, c[0x0][0x398] ;  /* 0x00007300ff3577ac */ /* 0x000ea20008000800 */
[----:B------:R-:W-:-:S05]  /*1caa50*/  IADD3 R28, P0, PT, R9, R27, RZ ;  /* 0x0000001b091c7210 */ /* 0x000fca0007f1e0ff */
[----:B------:R-:W-:-:S05]  /*1caa60*/  IMAD.X R29, R10, 0x1, R26, P0 ;  /* 0x000000010a1d7824 */ /* 0x000fca00000e061a */
[----:B------:R3:W-:Y:S04]  /*1caa70*/  STL.64 [R1+0x4988], R28 ;  /* 0x0049881c01007387 */ /* 0x0007e80000100a00 */
[----:B---3--:R-:W3:Y:S04]  /*1caa80*/  LDL.LU R28, [R1+0x748c] ;  /* 0x00748c00011c7983 */ /* 0x008ee80000300800 */
[----:B------:R-:W2:Y:S01]  /*1caa90*/  LDL.LU R27, [R1+0x7490] ;  /* 0x00749000011b7983 */ /* 0x000ea20000300800 */
[----:B------:R-:W-:-:S04]  /*1caaa0*/  @P2 LOP3.LUT R12, R12, 0x20, RZ, 0xfc, !PT ;  /* 0x000000200c0c2812 */ /* 0x000fc800078efcff */
[----:B------:R-:W-:-:S04]  /*1caab0*/  LOP3.LUT R12, R12, 0xffffffef, RZ, 0xc0, !PT ;  /* 0xffffffef0c0c7812 */ /* 0x000fc800078ec0ff */
[----:B------:R-:W-:Y:S02]  /*1caac0*/  @P1 LOP3.LUT R12, R12, 0x10, RZ, 0xfc, !PT ;  /* 0x000000100c0c1812 */ /* 0x000fe400078efcff */
[----:B------:R-:W-:Y:S01]  /*1caad0*/  ISETP.GE.AND P1, PT, R6, UR59, PT ;  /* 0x0000003b06007c0c */ /* 0x000fe2000bf26270 */
[----:B------:R-:W-:Y:S01]  /*1caae0*/  STL [R1+0x74c8], R26 ;  /* 0x0074c81a01007387 */ /* 0x000fe20000100800 */
[----:B------:R-:W-:Y:S01]  /*1caaf0*/  IADD3 R6, P0, PT, R9, R17, RZ ;  /* 0x0000001109067210 */ /* 0x000fe20007f1e0ff */
[----:B------:R-:W0:Y:S01]  /*1cab00*/  LDCU UR59, c[0x0][0x398] ;  /* 0x00007300ff3b77ac */ /* 0x000e220008000800 */
[----:B------:R-:W-:-:S03]  /*1cab10*/  ISETP.GE.AND P2, PT, R7, UR57, PT ;  /* 0x0000003907007c0c */ /* 0x000fc6000bf46270 */
[----:B------:R-:W-:Y:S01]  /*1cab20*/  IMAD.X R7, R10, 0x1, R15, P0 ;  /* 0x000000010a077824 */ /* 0x000fe200000e060f */
[----:B------:R-:W-:Y:S01]  /*1cab30*/  STL [R1+0x74cc], R17 ;  /* 0x0074cc1101007387 */ /* 0x000fe20000100800 */
[----:B------:R-:W-:Y:S01]  /*1cab40*/  LOP3.LUT R12, R12, 0xfffffff7, RZ, 0xc0, !PT ;  /* 0xfffffff70c0c7812 */ /* 0x000fe200078ec0ff */
[----:B------:R-:W0:Y:S02]  /*1cab50*/  LDCU UR57, c[0x0][0x398] ;  /* 0x00007300ff3977ac */ /* 0x000e240008000800 */
[----:B------:R1:W-:Y:S04]  /*1cab60*/  STL.64 [R1+0x49c0], R6 ;  /* 0x0049c00601007387 */ /* 0x0003e80000100a00 */
[----:B-1----:R-:W4:Y:S04]  /*1cab70*/  LDL.LU.64 R6, [R1+0x74f0] ;  /* 0x0074f00001067983 */ /* 0x002f280000300a00 */
[----:B------:R-:W4:Y:S04]  /*1cab80*/  LDL.LU R17, [R1+0x7494] ;  /* 0x0074940001117983 */ /* 0x000f280000300800 */
[----:B------:R1:W-:Y:S04]  /*1cab90*/  STL [R1+0x74d0], R15 ;  /* 0x0074d00f01007387 */ /* 0x0003e80000100800 */
[----:B-1----:R-:W4:Y:S01]  /*1caba0*/  LDL.LU R15, [R1+0x7498] ;  /* 0x00749800010f7983 */ /* 0x002f220000300800 */
[----:B------:R-:W-:-:S02]  /*1cabb0*/  @P2 LOP3.LUT R12, R12, 0x8, RZ, 0xfc, !PT ;  /* 0x000000080c0c2812 */ /* 0x000fc400078efcff */
[----:B------:R-:W-:Y:S02]  /*1cabc0*/  IADD3 R26, P0, PT, R9, R25, RZ ;  /* 0x00000019091a7210 */ /* 0x000fe40007f1e0ff */
[----:B------:R-:W-:-:S04]  /*1cabd0*/  LOP3.LUT R12, R12, 0xfffffffb, RZ, 0xc0, !PT ;  /* 0xfffffffb0c0c7812 */ /* 0x000fc800078ec0ff */
[----:B------:R-:W-:Y:S01]  /*1cabe0*/  @P1 LOP3.LUT R12, R12, 0x4, RZ, 0xfc, !PT ;  /* 0x000000040c0c1812 */ /* 0x000fe200078efcff */
[----:B------:R-:W-:Y:S03]  /*1cabf0*/  STL [R1+0x74d4], R25 ;  /* 0x0074d41901007387 */ /* 0x000fe60000100800 */
[----:B------:R-:W-:Y:S02]  /*1cac00*/  LOP3.LUT R12, R12, 0xfffffffd, RZ, 0xc0, !PT ;  /* 0xfffffffd0c0c7812 */ /* 0x000fe400078ec0ff */
[----:B--2---:R-:W-:Y:S01]  /*1cac10*/  ISETP.GE.AND P1, PT, R27, UR63, PT ;  /* 0x0000003f1b007c0c */ /* 0x004fe2000bf26270 */
[----:B------:R-:W-:Y:S01]  /*1cac20*/  IMAD.X R27, R10, 0x1, R24, P0 ;  /* 0x000000010a1b7824 */ /* 0x000fe200000e0618 */
[----:B---3--:R-:W-:Y:S01]  /*1cac30*/  ISETP.GE.AND P2, PT, R28, UR61, PT ;  /* 0x0000003d1c007c0c */ /* 0x008fe2000bf46270 */
[----:B------:R-:W1:Y:S03]  /*1cac40*/  LDCU UR63, c[0x0][0x398] ;  /* 0x00007300ff3f77ac */ /* 0x000e660008000800 */
[----:B------:R2:W-:Y:S01]  /*1cac50*/  STL.64 [R1+0x49d0], R26 ;  /* 0x0049d01a01007387 */ /* 0x0005e20000100a00 */
[----:B------:R-:W3:Y:S03]  /*1cac60*/  LDCU UR61, c[0x0][0x398] ;  /* 0x00007300ff3d77ac */ /* 0x000ee60008000800 */
[----:B--2---:R-:W2:Y:S04]  /*1cac70*/  LDL.LU R26, [R1+0x749c] ;  /* 0x00749c00011a7983 */ /* 0x004ea80000300800 */
[----:B------:R0:W-:Y:S04]  /*1cac80*/  STL [R1+0x74d8], R24 ;  /* 0x0074d81801007387 */ /* 0x0001e80000100800 */
[----:B------:R-:W2:Y:S04]  /*1cac90*/  LDL.LU R25, [R1+0x74a0] ;  /* 0x0074a00001197983 */ /* 0x000ea80000300800 */
[----:B0-----:R-:W3:Y:S01]  /*1caca0*/  LDL.LU R24, [R1+0x74a4] ;  /* 0x0074a40001187983 */ /* 0x001ee20000300800 */
[----:B------:R-:W-:-:S04]  /*1cacb0*/  @P2 LOP3.LUT R12, R12, 0x2, RZ, 0xfc, !PT ;  /* 0x000000020c0c2812 */ /* 0x000fc800078efcff */
[----:B------:R-:W-:Y:S02]  /*1cacc0*/  LOP3.LUT R12, R12, 0xfffffffe, RZ, 0xc0, !PT ;  /* 0xfffffffe0c0c7812 */ /* 0x000fe400078ec0ff */
[----:B----4-:R-:W-:Y:S01]  /*1cacd0*/  ISETP.GE.AND P0, PT, R17, UR65, PT ;  /* 0x0000004111007c0c */ /* 0x010fe2000bf06270 */
[----:B------:R-:W0:Y:S01]  /*1cace0*/  LDCU UR65, c[0x0][0x398] ;  /* 0x00007300ff4177ac */ /* 0x000e220008000800 */
[----:B------:R-:W-:Y:S01]  /*1cacf0*/  @P1 LOP3.LUT R12, R12, 0x1, RZ, 0xfc, !PT ;  /* 0x000000010c0c1812 */ /* 0x000fe200078efcff */
[----:B------:R-:W4:Y:S04]  /*1cad00*/  LDL.LU R17, [R1+0x74a8] ;  /* 0x0074a80001117983 */ /* 0x000f280000300800 */
[----:B------:R0:W-:Y:S01]  /*1cad10*/  STL [R1+0x74dc], R16 ;  /* 0x0074dc1001007387 */ /* 0x0001e20000100800 */
[----:B------:R-:W-:Y:S01]  /*1cad20*/  ISETP.GE.AND P1, PT, R15, UR67, PT ;  /* 0x000000430f007c0c */ /* 0x000fe2000bf26270 */
[----:B------:R-:W0:Y:S02]  /*1cad30*/  LDCU UR67, c[0x0][0x398] ;  /* 0x00007300ff4377ac */ /* 0x000e240008000800 */
[----:B------:R-:W4:Y:S01]  /*1cad40*/  LDL.LU R15, [R1+0x74ac] ;  /* 0x0074ac00010f7983 */ /* 0x000f220000300800 */
[----:B------:R-:W-:-:S02]  /*1cad50*/  IADD3 R28, P2, PT, R9, R16, RZ ;  /* 0x00000010091c7210 */ /* 0x000fc40007f5e0ff */
[----:B------:R-:W-:-:S03]  /*1cad60*/  @P0 LOP3.LUT R11, R11, 0x4000, RZ, 0xfc, !PT ;  /* 0x000040000b0b0812 */ /* 0x000fc600078efcff */
[----:B------:R-:W-:Y:S01]  /*1cad70*/  IMAD.X R29, R10, 0x1, R14, P2 ;  /* 0x000000010a1d7824 */ /* 0x000fe200010e060e */
[----:B------:R-:W-:-:S04]  /*1cad80*/  LOP3.LUT R11, R11, 0xffffdfff, RZ, 0xc0, !PT ;  /* 0xffffdfff0b0b7812 */ /* 0x000fc800078ec0ff */
[----:B------:R-:W-:-:S04]  /*1cad90*/  @P1 LOP3.LUT R11, R11, 0x2000, RZ, 0xfc, !PT ;  /* 0x000020000b0b1812 */ /* 0x000fc800078efcff */
[----:B------:R-:W-:Y:S01]  /*1cada0*/  LOP3.LUT R11, R11, 0xffff7fff, RZ, 0xc0, !PT ;  /* 0xffff7fff0b0b7812 */ /* 0x000fe200078ec0ff */
[----:B------:R1:W-:Y:S01]  /*1cadb0*/  STL [R1+0x74e0], R14 ;  /* 0x0074e00e01007387 */ /* 0x0003e20000100800 */
[----:B0-----:R-:W-:-:S03]  /*1cadc0*/  IADD3 R16, P6, PT, R9, R21, RZ ;  /* 0x0000001509107210 */ /* 0x001fc60007fde0ff */
[----:B------:R-:W-:Y:S01]  /*1cadd0*/  STL.64 [R1+0x49d8], R28 ;  /* 0x0049d81c01007387 */ /* 0x000fe20000100a00 */
[----:B-1----:R-:W-:Y:S02]  /*1cade0*/  IADD3 R14, P0, PT, R9, R20, RZ ;  /* 0x00000014090e7210 */ /* 0x002fe40007f1e0ff */
[----:B--2---:R-:W-:Y:S01]  /*1cadf0*/  ISETP.GE.AND P3, PT, R25, UR71, PT ;  /* 0x0000004719007c0c */ /* 0x004fe2000bf66270 */
[----:B------:R-:W-:Y:S01]  /*1cae00*/  UMOV UR71, UR72 ;  /* 0x0000004800477c82 */ /* 0x000fe20008000000 */
[----:B------:R-:W3:Y:S01]  /*1cae10*/  LDCU.64 UR72, c[0x0][0x398] ;  /* 0x00007300ff4877ac */ /* 0x000ee20008000a00 */
[----:B------:R-:W-:Y:S02]  /*1cae20*/  ISETP.GE.AND P2, PT, R26, UR69, PT ;  /* 0x000000451a007c0c */ /* 0x000fe4000bf46270 */
[----:B------:R-:W-:Y:S01]  /*1cae30*/  IADD3 R26, P4, PT, R9, R23, RZ ;  /* 0x00000017091a7210 */ /* 0x000fe20007f9e0ff */
[----:B------:R-:W0:Y:S04]  /*1cae40*/  LDCU UR69, c[0x0][0x398] ;  /* 0x00007300ff4577ac */ /* 0x000e280008000800 */
[----:B------:R-:W-:Y:S01]  /*1cae50*/  IMAD.X R27, R10, 0x1, R22, P4 ;  /* 0x000000010a1b7824 */ /* 0x000fe200020e0616 */
[----:B---3--:R-:W-:Y:S01]  /*1cae60*/  ISETP.GE.AND P4, PT, R24, UR73, PT ;  /* 0x0000004918007c0c */ /* 0x008fe2000bf86270 */
[----:B------:R-:W-:Y:S01]  /*1cae70*/  UMOV UR73, UR76 ;  /* 0x0000004c00497c82 */ /* 0x000fe20008000000 */
[----:B------:R-:W1:Y:S03]  /*1cae80*/  LDCU.64 UR76, c[0x0][0x398] ;  /* 0x00007300ff4c77ac */ /* 0x000e660008000a00 */
[----:B------:R-:W-:-:S04]  /*1cae90*/  @P2 LOP3.LUT R11, R11, 0x8000, RZ, 0xfc, !PT ;  /* 0x000080000b0b2812 */ /* 0x000fc800078efcff */
[----:B------:R-:W-:Y:S02]  /*1caea0*/  LOP3.LUT R11, R11, 0xfffeffff, RZ, 0xc0, !PT ;  /* 0xfffeffff0b0b7812 */ /* 0x000fe400078ec0ff */
[----:B----4-:R-:W-:Y:S02]  /*1caeb0*/  ISETP.GE.AND P5, PT, R17, UR75, PT ;  /* 0x0000004b11007c0c */ /* 0x010fe4000bfa6270 */
[----:B------:R-:W-:Y:S01]  /*1caec0*/  @P3 LOP3.LUT R11, R11, 0x10000, RZ, 0xfc, !PT ;  /* 0x000100000b0b3812 */ /* 0x000fe200078efcff */
[C---:B------:R-:W-:Y:S01]  /*1caed0*/  IMAD.X R17, R10.reuse, 0x1, R19, P6 ;  /* 0x000000010a117824 */ /* 0x040fe200030e0613 */
[----:B------:R-:W-:Y:S01]  /*1caee0*/  LOP3.LUT P2, RZ, R13, 0x1, RZ, 0xc0, !PT ;  /* 0x000000010dff7812 */ /* 0x000fe2000784c0ff */
[----:B------:R-:W2:Y:S02]  /*1caef0*/  LDCU UR75, c[0x0][0x398] ;  /* 0x00007300ff4b77ac */ /* 0x000ea40008000800 */
[----:B------:R-:W-:Y:S01]  /*1caf00*/  STL [R1+0x7c], R11 ;  /* 0x00007c0b01007387 */ /* 0x000fe20000100800 */
[----:B-1----:R-:W-:Y:S01]  /*1caf10*/  ISETP.GE.AND P6, PT, R15, UR77, PT ;  /* 0x0000004d0f007c0c */ /* 0x002fe2000bfc6270 */
[----:B------:R-:W-:-:S02]  /*1caf20*/  IMAD.X R15, R10, 0x1, R18, P0 ;  /* 0x000000010a0f7824 */ /* 0x000fc400000e0612 */
[----:B------:R-:W-:Y:S01]  /*1caf30*/  STL.64 [R1+0x49f0], R26 ;  /* 0x0049f01a01007387 */ /* 0x000fe20000100a00 */
[----:B------:R-:W-:Y:S01]  /*1caf40*/  LOP3.LUT P1, RZ, R12, 0x80000000, RZ, 0xc0, !PT ;  /* 0x800000000cff7812 */ /* 0x000fe2000782c0ff */
[----:B------:R-:W1:Y:S02]  /*1caf50*/  LDCU UR77, c[0x0][0x398] ;  /* 0x00007300ff4d77ac */ /* 0x000e640008000800 */
[----:B------:R-:W-:Y:S04]  /*1caf60*/  STL.64 [R1+0x4a00], R16 ;  /* 0x004a001001007387 */ /* 0x000fe80000100a00 */
[----:B------:R-:W3:Y:S04]  /*1caf70*/  LDL.LU R9, [R1+0x74ec] ;  /* 0x0074ec0001097983 */ /* 0x000ee80000300800 */
[----:B------:R4:W-:Y:S04]  /*1caf80*/  STL.64 [R1+0x4a10], R14 ;  /* 0x004a100e01007387 */ /* 0x0009e80000100a00 */
[----:B----4-:R-:W4:Y:S04]  /*1caf90*/  LDL.LU R14, [R1+0x48] ;  /* 0x00004800010e7983 */ /* 0x010f280000300800 */
[----:B------:R-:W2:Y:S04]  /*1cafa0*/  LDL.LU R25, [R1+0x88] ;  /* 0x0000880001197983 */ /* 0x000ea80000300800 */
[----:B------:R-:W2:Y:S04]  /*1cafb0*/  LDL.LU R10, [R1+0x44] ;  /* 0x00004400010a7983 */ /* 0x000ea80000300800 */
[----:B------:R-:W2:Y:S04]  /*1cafc0*/  LDL R28, [R1+0x398c] ;  /* 0x00398c00011c7983 */ /* 0x000ea80000100800 */
[----:B------:R-:W3:Y:S04]  /*1cafd0*/  LDL R27, [R1+0x3988] ;  /* 0x00398800011b7983 */ /* 0x000ee80000100800 */
[----:B------:R-:W3:Y:S04]  /*1cafe0*/  LDL R29, [R1+0x3990] ;  /* 0x00399000011d7983 */ /* 0x000ee80000100800 */
[----:B------:R-:W3:Y:S04]  /*1caff0*/  LDL R16, [R1+0x3978] ;  /* 0x0039780001107983 */ /* 0x000ee80000100800 */
[----:B------:R-:W3:Y:S04]  /*1cb000*/  LDL R24, [R1+0x3974] ;  /* 0x0039740001187983 */ /* 0x000ee80000100800 */
[----:B------:R-:W3:Y:S04]  /*1cb010*/  LDL R15, [R1+0x397c] ;  /* 0x00397c00010f7983 */ /* 0x000ee80000100800 */
[----:B------:R-:W3:Y:S04]  /*1cb020*/  LDL R17, [R1+0x3980] ;  /* 0x0039800001117983 */ /* 0x000ee80000100800 */
[----:B------:R-:W3:Y:S01]  /*1cb030*/  LDL R26, [R1+0x3984] ;  /* 0x00398400011a7983 */ /* 0x000ee20000100800 */
[----:B------:R-:W-:-:S02]  /*1cb040*/  LOP3.LUT P0, RZ, R13, 0x200, RZ, 0xc0, !PT ;  /* 0x000002000dff7812 */ /* 0x000fc4000780c0ff */
[----:B----4-:R-:W-:Y:S02]  /*1cb050*/  LOP3.LUT R14, R14, 0xffffffdf, RZ, 0xc0, !PT ;  /* 0xffffffdf0e0e7812 */ /* 0x010fe400078ec0ff */
[----:B--2---:R-:W-:Y:S01]  /*1cb060*/  ISETP.LT.AND P3, PT, R28, UR73, !P0 ;  /* 0x000000491c007c0c */ /* 0x004fe2000c761270 */
[----:B------:R-:W2:-:S12]  /*1cb070*/  LDCU UR73, c[0x0][0x398] ;  /* 0x00007300ff4977ac */ /* 0x000e980008000800 */
[----:B------:R-:W-:Y:S02]  /*1cb080*/  @P3 LOP3.LUT R14, R14, 0x20, RZ, 0xfc, !PT ;  /* 0x000000200e0e3812 */ /* 0x000fe400078efcff */
[----:B---3--:R-:W-:Y:S01]  /*1cb090*/  ISETP.LT.AND P3, PT, R27, UR41, !P0 ;  /* 0x000000291b007c0c */ /* 0x008fe2000c761270 */
[----:B------:R-:W3:Y:S01]  /*1cb0a0*/  LDCU UR41, c[0x0][0x398] ;  /* 0x00007300ff2977ac */ /* 0x000ee20008000800 */
[----:B------:R-:W-:-:S11]  /*1cb0b0*/  LOP3.LUT R14, R14, 0xffffffbf, RZ, 0xc0, !PT ;  /* 0xffffffbf0e0e7812 */ /* 0x000fd600078ec0ff */
[----:B------:R-:W-:Y:S02]  /*1cb0c0*/  @P3 LOP3.LUT R14, R14, 0x40, RZ, 0xfc, !PT ;  /* 0x000000400e0e3812 */ /* 0x000fe400078efcff */
[----:B------:R-:W-:Y:S01]  /*1cb0d0*/  ISETP.LT.AND P3, PT, R29, UR39, !P0 ;  /* 0x000000271d007c0c */ /* 0x000fe2000c761270 */
[----:B------:R-:W4:Y:S01]  /*1cb0e0*/  LDCU UR39, c[0x0][0x398] ;  /* 0x00007300ff2777ac */ /* 0x000f220008000800 */
[----:B------:R-:W-:-:S11]  /*1cb0f0*/  LOP3.LUT R14, R14, 0xffffffef, RZ, 0xc0, !PT ;  /* 0xffffffef0e0e7812 */ /* 0x000fd600078ec0ff */
[----:B------:R-:W-:Y:S02]  /*1cb100*/  @P3 LOP3.LUT R14, R14, 0x10, RZ, 0xfc, !PT ;  /* 0x000000100e0e3812 */ /* 0x000fe400078efcff */
[----:B------:R-:W-:Y:S01]  /*1cb110*/  ISETP.LT.AND P3, PT, R16, UR37, !P0 ;  /* 0x0000002510007c0c */ /* 0x000fe2000c761270 */
[----:B------:R-:W0:Y:S01]  /*1cb120*/  LDCU UR37, c[0x0][0x398] ;  /* 0x00007300ff2577ac */ /* 0x000e220008000800 */
[----:B------:R-:W-:Y:S02]  /*1cb130*/  ISETP.LT.AND P0, PT, R24, UR35, !P0 ;  /* 0x0000002318007c0c */ /* 0x000fe4000c701270 */
        /* <DEDUP_REMOVED lines=9> */
[----:B------:R-:W-:Y:S02]  /*1cb1d0*/  LOP3.LUT R10, R10, 0xdfffffff, RZ, 0xc0, !PT ;  /* 0xdfffffff0a0a7812 */ /* 0x000fe400078ec0ff */
[----:B------:R-:W-:Y:S02]  /*1cb1e0*/  LOP3.LUT R14, R14, 0xfffffffd, RZ, 0xc0, !PT ;  /* 0xfffffffd0e0e7812 */ /* 0x000fe400078ec0ff */
[----:B------:R-:W-:Y:S02]  /*1cb1f0*/  @P3 LOP3.LUT R10, R10, 0x20000000, RZ, 0xfc, !PT ;  /* 0x200000000a0a3812 */ /* 0x000fe400078efcff */
[----:B------:R-:W-:Y:S01]  /*1cb200*/  ISETP.LT.AND P3, PT, R17, UR45, !P2 ;  /* 0x0000002d11007c0c */ /* 0x000fe2000d761270 */
[----:B------:R-:W0:Y:S04]  /*1cb210*/  LDCU UR45, c[0x0][0x398] ;  /* 0x00007300ff2d77ac */ /* 0x000e280008000800 */
        /* <DEDUP_REMOVED lines=9> */
[----:B------:R-:W-:Y:S01]  /*1cb2b0*/  LOP3.LUT R10, R10, 0xbfffffff, RZ, 0xc0, !PT ;  /* 0xbfffffff0a0a7812 */ /* 0x000fe200078ec0ff */
[----:B------:R-:W1:Y:S02]  /*1cb2c0*/  LDCU UR49, c[0x0][0x398] ;  /* 0x00007300ff3177ac */ /* 0x000e640008000800 */
[----:B0-----:R-:W2:Y:S08]  /*1cb2d0*/  LDL.LU R14, [R1+0x40] ;  /* 0x00004000010e7983 */ /* 0x001eb00000300800 */
[----:B------:R-:W-:-:S02]  /*1cb2e0*/  @P3 LOP3.LUT R10, R10, 0x40000000, RZ, 0xfc, !PT ;  /* 0x400000000a0a3812 */ /* 0x000fc400078efcff */
[----:B------:R-:W-:Y:S01]  /*1cb2f0*/  ISETP.LT.AND P3, PT, R29, UR51, !P2 ;  /* 0x000000331d007c0c */ /* 0x000fe2000d761270 */
[----:B------:R-:W0:Y:S01]  /*1cb300*/  LDCU UR51, c[0x0][0x398] ;  /* 0x00007300ff3377ac */ /* 0x000e220008000800 */
        /* <DEDUP_REMOVED lines=8> */
[----:B------:R-:W-:Y:S02]  /*1cb390*/  ISETP.LT.AND P3, PT, R28, UR4, !P1 ;  /* 0x000000041c007c0c */ /* 0x000fe4000cf61270 */
        /* <DEDUP_REMOVED lines=28> */
[----:B------:R-:W0:Y:S01]  /*1cb560*/  LDCU UR69, c[0x0][0x398] ;  /* 0x00007300ff4577ac */ /* 0x000e220008000800 */
[----:B------:R-:W-:-:S07]  /*1cb570*/  LOP3.LUT P0, RZ, R12, 0x40000000, RZ, 0xc0, !PT ;  /* 0x400000000cff7812 */ /* 0x000fce000780c0ff */
[----:B------:R-:W-:-:S04]  /*1cb580*/  @P3 LOP3.LUT R10, R10, 0x80000, RZ, 0xfc, !PT ;  /* 0x000800000a0a3812 */ /* 0x000fc800078efcff */
[----:B------:R-:W-:-:S04]  /*1cb590*/  LOP3.LUT R10, R10, 0xfffbffff, RZ, 0xc0, !PT ;  /* 0xfffbffff0a0a7812 */ /* 0x000fc800078ec0ff */
        /* <DEDUP_REMOVED lines=64> */
[----:B------:R-:W-:Y:S02]  /*1cb9a0*/  LOP3.LUT R10, R10, 0xfffffffb, RZ, 0xc0, !PT ;  /* 0xfffffffb0a0a7812 */ /* 0x000fe400078ec0ff */
[----:B------:R-:W-:-:S09]  /*1cb9b0*/  LOP3.LUT P1, RZ, R12, 0x10000000, RZ, 0xc0, !PT ;  /* 0x100000000cff7812 */ /* 0x000fd2000782c0ff */
[----:B------:R-:W-:Y:S02]  /*1cb9c0*/  @P3 LOP3.LUT R10, R10, 0x4, RZ, 0xfc, !PT ;  /* 0x000000040a0a3812 */ /* 0x000fe400078efcff */
[----:B------:R-:W-:Y:S01]  /*1cb9d0*/  ISETP.LT.AND P3, PT, R28, UR10, !P1 ;  /* 0x0000000a1c007c0c */ /* 0x000fe2000cf61270 */
[----:B------:R-:W1:Y:S01]  /*1cb9e0*/  LDCU UR10, c[0x0][0x398] ;  /* 0x00007300ff0a77ac */ /* 0x000e620008000800 */
[----:B--2---:R-:W-:-:S11]  /*1cb9f0*/  LOP3.LUT R14, R14, 0xdfffffff, RZ, 0xc0, !PT ;  /* 0xdfffffff0e0e7812 */ /* 0x004fd600078ec0ff */
        /* <DEDUP_REMOVED lines=9> */
[----:B------:R-:W-:Y:S01]  /*1cba90*/  ISETP.LT.AND P3, PT, R26, UR75, !P1 ;  /* 0x0000004b1a007c0c */ /* 0x000fe2000cf61270 */
[----:B------:R-:W2:Y:S01]  /*1cbaa0*/  LDCU UR75, c[0x0][0x398] ;  /* 0x00007300ff4b77ac */ /* 0x000ea20008000800 */
[----:B------:R-:W-:-:S11]  /*1cbab0*/  LOP3.LUT R14, R14, 0x7fffffff, RZ, 0xc0, !PT ;  /* 0x7fffffff0e0e7812 */ /* 0x000fd600078ec0ff */
[----:B------:R-:W-:Y:S02]  /*1cbac0*/  @P3 LOP3.LUT R14, R14, 0x80000000, RZ, 0xfc, !PT ;  /* 0x800000000e0e3812 */ /* 0x000fe400078efcff */
[----:B---3--:R-:W-:Y:S02]  /*1cbad0*/  ISETP.LT.AND P3, PT, R27, UR41, !P1 ;  /* 0x000000291b007c0c */ /* 0x008fe4000cf61270 */
[----:B------:R-:W-:Y:S01]  /*1cbae0*/  LOP3.LUT P0, RZ, R12, 0x8000000, RZ, 0xc0, !PT ;  /* 0x080000000cff7812 */ /* 0x000fe2000780c0ff */
[----:B------:R3:W-:Y:S01]  /*1cbaf0*/  STL [R1+0x44], R10 ;  /* 0x0000440a01007387 */ /* 0x0007e20000100800 */
[----:B------:R-:W-:Y:S01]  /*1cbb00*/  LOP3.LUT R14, R14, 0xbfffffff, RZ, 0xc0, !PT ;  /* 0xbfffffff0e0e7812 */ /* 0x000fe200078ec0ff */
[----:B------:R-:W0:Y:S08]  /*1cbb10*/  LDCU UR41, c[0x0][0x398] ;  /* 0x00007300ff2977ac */ /* 0x000e300008000800 */
[----:B------:R-:W-:Y:S01]  /*1cbb20*/  @P3 LOP3.LUT R14, R14, 0x40000000, RZ, 0xfc, !PT ;  /* 0x400000000e0e3812 */ /* 0x000fe200078efcff */
[----:B---3--:R-:W3:Y:S01]  /*1cbb30*/  LDL.LU R10, [R1+0x3c] ;  /* 0x00003c00010a7983 */ /* 0x008ee20000300800 */
[----:B----4-:R-:W-:Y:S01]  /*1cbb40*/  ISETP.LT.AND P3, PT, R29, UR39, !P1 ;  /* 0x000000271d007c0c */ /* 0x010fe2000cf61270 */
[----:B------:R-:W4:Y:S01]  /*1cbb50*/  LDCU UR39, c[0x0][0x398] ;  /* 0x00007300ff2777ac */ /* 0x000f220008000800 */
        /* <DEDUP_REMOVED lines=22> */
[----:B--2---:R-:W-:Y:S01]  /*1cbcc0*/  ISETP.LT.AND P3, PT, R26, UR75, !P0 ;  /* 0x0000004b1a007c0c */ /* 0x004fe2000c761270 */
[----:B------:R-:W2:Y:S01]  /*1cbcd0*/  LDCU UR75, c[0x0][0x398] ;  /* 0x00007300ff4b77ac */ /* 0x000ea20008000800 */
[----:B------:R-:W-:-:S11]  /*1cbce0*/  LOP3.LUT R14, R14, 0xff7fffff, RZ, 0xc0, !PT ;  /* 0xff7fffff0e0e7812 */ /* 0x000fd600078ec0ff */
        /* <DEDUP_REMOVED lines=87> */
[----:B---3--:R-:W-:Y:S01]  /*1cc260*/  LOP3.LUT R10, R10, 0xdfffffff, RZ, 0xc0, !PT ;  /* 0xdfffffff0a0a7812 */ /* 0x008fe200078ec0ff */
[----:B------:R-:W3:Y:S01]  /*1cc270*/  LDCU UR6, c[0x0][0x398] ;  /* 0x00007300ff0677ac */ /* 0x000ee20008000800 */
[----:B------:R-:W-:-:S07]  /*1cc280*/  LOP3.LUT R14, R14, 0xfffffffd, RZ, 0xc0, !PT ;  /* 0xfffffffd0e0e7812 */ /* 0x000fce00078ec0ff */
[----:B------:R-:W-:Y:S02]  /*1cc290*/  @P1 LOP3.LUT R10, R10, 0x20000000, RZ, 0xfc, !PT ;  /* 0x200000000a0a1812 */ /* 0x000fe400078efcff */
[----:B------:R-:W-:Y:S01]  /*1cc2a0*/  ISETP.LT.AND P1, PT, R17, UR27, !P0 ;  /* 0x0000001b11007c0c */ /* 0x000fe2000c721270 */
[----:B------:R-:W0:Y:S01]  /*1cc2b0*/  LDCU UR27, c[0x0][0x398] ;  /* 0x00007300ff1b77ac */ /* 0x000e220008000800 */
[----:B------:R-:W-:Y:S02]  /*1cc2c0*/  @P3 LOP3.LUT R14, R14, 0x2, RZ, 0xfc, !PT ;  /* 0x000000020e0e3812 */ /* 0x000fe400078efcff */
[----:B------:R-:W-:Y:S01]  /*1cc2d0*/  ISETP.LT.AND P3, PT, R26, UR31, !P0 ;  /* 0x0000001f1a007c0c */ /* 0x000fe2000c761270 */
[----:B------:R-:W0:Y:S01]  /*1cc2e0*/  LDCU UR31, c[0x0][0x398] ;  /* 0x00007300ff1f77ac */ /* 0x000e220008000800 */
[----:B------:R-:W-:Y:S02]  /*1cc2f0*/  LOP3.LUT R14, R14, 0xfffffffe, RZ, 0xc0, !PT ;  /* 0xfffffffe0e0e7812 */ /* 0x000fe400078ec0ff */
[----:B------:R-:W-:-:S05]  /*1cc300*/  LOP3.LUT R10, R10, 0x7fffffff, RZ, 0xc0, !PT ;  /* 0x7fffffff0a0a7812 */ /* 0x000fca00078ec0ff */
[----:B------:R-:W-:-:S04]  /*1cc310*/  @P1 LOP3.LUT R14, R14, 0x1, RZ, 0xfc, !PT ;  /* 0x000000010e0e1812 */ /* 0x000fc800078efcff */
[----:B------:R-:W-:Y:S02]  /*1cc320*/  @P3 LOP3.LUT R10, R10, 0x80000000, RZ, 0xfc, !PT ;  /* 0x800000000a0a3812 */ /* 0x000fe400078efcff */
[----:B------:R-:W-:Y:S01]  /*1cc330*/  ISETP.LT.AND P3, PT, R27, UR33, !P0 ;  /* 0x000000211b007c0c */ /* 0x000fe2000c761270 */
[----:B------:R0:W-:Y:S01]  /*1cc340*/  STL [R1+0x40], R14 ;  /* 0x0000400e01007387 */ /* 0x0001e20000100800 */
[----:B------:R-:W-:Y:S01]  /*1cc350*/  LOP3.LUT R10, R10, 0xbfffffff, RZ, 0xc0, !PT ;  /* 0xbfffffff0a0a7812 */ /* 0x000fe200078ec0ff */
[----:B------:R-:W1:Y:S02]  /*1cc360*/  LDCU UR33, c[0x0][0x398] ;  /* 0x00007300ff2177ac */ /* 0x000e640008000800 */
[----:B0-----:R-:W3:Y:S08]  /*1cc370*/  LDL.LU R14, [R1+0x38] ;  /* 0x00003800010e7983 */ /* 0x001ef00000300800 */
        /* <DEDUP_REMOVED lines=65> */
[----:B----4-:R-:W-:Y:S01]  /*1cc790*/  ISETP.LT.AND P2, PT, R29, UR39, !P1 ;  /* 0x000000271d007c0c */ /* 0x010fe2000cf41270 */
[----:B------:R-:W4:Y:S01]  /*1cc7a0*/  LDCU UR39, c[0x0][0x398] ;  /* 0x00007300ff2777ac */ /* 0x000f220008000800 */
[----:B------:R-:W-:-:S04]  /*1cc7b0*/  LOP3.LUT R10, R10, 0xffffbfff, RZ, 0xc0, !PT ;  /* 0xffffbfff0a0a7812 */ /* 0x000fc800078ec0ff */
[----:B------:R-:W-:Y:S02]  /*1cc7c0*/  @P3 LOP3.LUT R10, R10, 0x4000, RZ, 0xfc, !PT ;  /* 0x000040000a0a3812 */ /* 0x000fe400078efcff */
[----:B------:R-:W-:Y:S01]  /*1cc7d0*/  ISETP.LT.AND P3, PT, R16, UR10, !P1 ;  /* 0x0000000a10007c0c */ /* 0x000fe2000cf61270 */
[----:B------:R-:W0:Y:S01]  /*1cc7e0*/  LDCU UR10, c[0x0][0x398] ;  /* 0x00007300ff0a77ac */ /* 0x000e220008000800 */
[----:B------:R-:W-:-:S04]  /*1cc7f0*/  LOP3.LUT R10, R10, 0xffffefff, RZ, 0xc0, !PT ;  /* 0xffffefff0a0a7812 */ /* 0x000fc800078ec0ff */
[----:B------:R-:W-:Y:S02]  /*1cc800*/  @P2 LOP3.LUT R10, R10, 0x1000, RZ, 0xfc, !PT ;  /* 0x000010000a0a2812 */ /* 0x000fe400078efcff */
[----:B------:R-:W-:Y:S01]  /*1cc810*/  ISETP.LT.AND P2, PT, R24, UR41, !P1 ;  /* 0x0000002918007c0c */ /* 0x000fe2000cf41270 */
[----:B------:R-:W1:Y:S01]  /*1cc820*/  LDCU UR41, c[0x0][0x398] ;  /* 0x00007300ff2977ac */ /* 0x000e620008000800 */
[----:B------:R-:W-:-:S04]  /*1cc830*/  LOP3.LUT R10, R10, 0xfffff7ff, RZ, 0xc0, !PT ;  /* 0xfffff7ff0a0a7812 */ /* 0x000fc800078ec0ff */
[----:B------:R-:W-:Y:S02]  /*1cc840*/  @P3 LOP3.LUT R10, R10, 0x800, RZ, 0xfc, !PT ;  /* 0x000008000a0a3812 */ /* 0x000fe400078efcff */
[----:B------:R-:W-:Y:S02]  /*1cc850*/  LOP3.LUT P0, RZ, R12, 0x200000, RZ, 0xc0, !PT ;  /* 0x002000000cff7812 */ /* 0x000fe4000780c0ff */
[----:B------:R-:W-:-:S04]  /*1cc860*/  LOP3.LUT R10, R10, 0xfffffbff, RZ, 0xc0, !PT ;  /* 0xfffffbff0a0a7812 */ /* 0x000fc800078ec0ff */
[----:B------:R-:W-:Y:S02]  /*1cc870*/  @P2 LOP3.LUT R10, R10, 0x400, RZ, 0xfc, !PT ;  /* 0x000004000a0a2812 */ /* 0x000fe400078efcff */
[----:B------:R-:W-:Y:S01]  /*1cc880*/  ISETP.LT.AND P2, PT, R28, UR24, !P0 ;  /* 0x000000181c007c0c */ /* 0x000fe2000c741270 */
[----:B------:R-:W1:Y:S01]  /*1cc890*/  LDCU UR24, c[0x0][0x398] ;  /* 0x00007300ff1877ac */ /* 0x000e620008000800 */
[----:B0-----:R-:W-:Y:S02]  /*1cc8a0*/  ISETP.LT.AND P3, PT, R15, UR65, !P0 ;  /* 0x000000410f007c0c */ /* 0x001fe4000c761270 */
        /* <DEDUP_REMOVED lines=23> */
[----:B------:R-:W-:Y:S02]  /*1cca20*/  LOP3.LUT R10, R10, 0xfffffff7, RZ, 0xc0, !PT ;  /* 0xfffffff70a0a7812 */ /* 0x000fe400078ec0ff */
[----:B------:R-:W-:Y:S02]  /*1cca30*/  LOP3.LUT P1, RZ, R12, 0x100000, RZ, 0xc0, !PT ;  /* 0x001000000cff7812 */ /* 0x000fe4000782c0ff */
[----:B--2---:R-:W-:Y:S01]  /*1cca40*/  ISETP.LT.AND P0, PT, R24, UR75, !P0 ;  /* 0x0000004b18007c0c */ /* 0x004fe2000c701270 */
[----:B------:R-:W2:Y:S06]  /*1cca50*/  LDCU UR75, c[0x0][0x398] ;  /* 0x00007300ff4b77ac */ /* 0x000eac0008000800 */
[----:B------:R-:W-:-:S02]  /*1cca60*/  @P3 LOP3.LUT R10, R10, 0x8, RZ, 0xfc, !PT ;  /* 0x000000080a0a3812 */ /* 0x000fc400078efcff */
[----:B------:R-:W-:Y:S01]  /*1cca70*/  ISETP.LT.AND P3, PT, R28, UR26, !P1 ;  /* 0x0000001a1c007c0c */ /* 0x000fe2000cf61270 */
[----:B------:R-:W0:Y:S01]  /*1cca80*/  LDCU UR26, c[0x0][0x398] ;  /* 0x00007300ff1a77ac */ /* 0x000e220008000800 */
[----:B---3--:R-:W-:Y:S02]  /*1cca90*/  LOP3.LUT R14, R14, 0xdfffffff, RZ, 0xc0, !PT ;  /* 0xdfffffff0e0e7812 */ /* 0x008fe400078ec0ff */
[----:B------:R-:W-:-:S09]  /*1ccaa0*/  LOP3.LUT R10, R10, 0xfffffffb, RZ, 0xc0, !PT ;  /* 0xfffffffb0a0a7812 */ /* 0x000fd200078ec0ff */
[----:B------:R-:W-:Y:S02]  /*1ccab0*/  @P3 LOP3.LUT R14, R14, 0x20000000, RZ, 0xfc, !PT ;  /* 0x200000000e0e3812 */ /* 0x000fe400078efcff */
[----:B------:R-:W-:Y:S01]  /*1ccac0*/  ISETP.LT.AND P3, PT, R15, UR67, !P1 ;  /* 0x000000430f007c0c */ /* 0x000fe2000cf61270 */
[----:B------:R-:W3:Y:S01]  /*1ccad0*/  LDCU UR67, c[0x0][0x398] ;  /* 0x00007300ff4377ac */ /* 0x000ee20008000800 */
[----:B------:R-:W-:-:S04]  /*1ccae0*/  @P0 LOP3.LUT R10, R10, 0x4, RZ, 0xfc, !PT ;  /* 0x000000040a0a0812 */ /* 0x000fc800078efcff */
[----:B------:R-:W-:-:S07]  /*1ccaf0*/  LOP3.LUT R10, R10, 0xfffffffd, RZ, 0xc0, !PT ;  /* 0xfffffffd0a0a7812 */ /* 0x000fce00078ec0ff */
        /* <DEDUP_REMOVED lines=10> */
[----:B------:R-:W-:Y:S01]  /*1ccba0*/  LOP3.LUT P2, RZ, R12, 0x80000, RZ, 0xc0, !PT ;  /* 0x000800000cff7812 */ /* 0x000fe2000784c0ff */
[----:B------:R0:W-:Y:S01]  /*1ccbb0*/  STL [R1+0x3c], R10 ;  /* 0x00003c0a01007387 */ /* 0x0001e20000100800 */
[----:B------:R-:W-:Y:S01]  /*1ccbc0*/  LOP3.LUT R14, R14, 0xbfffffff, RZ, 0xc0, !PT ;  /* 0xbfffffff0e0e7812 */ /* 0x000fe200078ec0ff */
[----:B------:R-:W1:Y:S08]  /*1ccbd0*/  LDCU UR73, c[0x0][0x398] ;  /* 0x00007300ff4977ac */ /* 0x000e700008000800 */
[----:B------:R-:W-:Y:S01]  /*1ccbe0*/  @P3 LOP3.LUT R14, R14, 0x40000000, RZ, 0xfc, !PT ;  /* 0x400000000e0e3812 */ /* 0x000fe200078efcff */
[----:B0-----:R-:W3:Y:S01]  /*1ccbf0*/  LDL.LU R10, [R1+0x34] ;  /* 0x00003400010a7983 */ /* 0x001ee20000300800 */
        /* <DEDUP_REMOVED lines=115> */
[----:B---3--:R-:W-:Y:S02]  /*1cd330*/  LOP3.LUT R10, R10, 0xdfffffff, RZ, 0xc0, !PT ;  /* 0xdfffffff0a0a7812 */ /* 0x008fe400078ec0ff */
[----:B------:R-:W-:Y:S02]  /*1cd340*/  LOP3.LUT R14, R14, 0xfffffffd, RZ, 0xc0, !PT ;  /* 0xfffffffd0e0e7812 */ /* 0x000fe400078ec0ff */
[----:B------:R-:W-:Y:S02]  /*1cd350*/  @P3 LOP3.LUT R10, R10, 0x20000000, RZ, 0xfc, !PT ;  /* 0x200000000a0a3812 */ /* 0x000fe400078efcff */
[----:B------:R-:W-:Y:S01]  /*1cd360*/  ISETP.LT.AND P3, PT, R17, UR19, !P2 ;  /* 0x0000001311007c0c */ /* 0x000fe2000d761270 */
[----:B------:R-:W3:Y:S04]  /*1cd370*/  LDCU UR19, c[0x0][0x398] ;  /* 0x00007300ff1377ac */ /* 0x000ee80008000800 */
[----:B------:R-:W-:-:S04]  /*1cd380*/  @P1 LOP3.LUT R14, R14, 0x2, RZ, 0xfc, !PT ;  /* 0x000000020e0e1812 */ /* 0x000fc800078efcff */
[----:B------:R-:W-:-:S04]  /*1cd390*/  LOP3.LUT R14, R14, 0xfffffffe, RZ, 0xc0, !PT ;  /* 0xfffffffe0e0e7812 */ /* 0x000fc800078ec0ff */
[----:B------:R-:W-:Y:S02]  /*1cd3a0*/  @P3 LOP3.LUT R14, R14, 0x1, RZ, 0xfc, !PT ;  /* 0x000000010e0e3812 */ /* 0x000fe400078efcff */
[----:B------:R-:W-:Y:S01]  /*1cd3b0*/  ISETP.LT.AND P3, PT, R26, UR15, !P2 ;  /* 0x0000000f1a007c0c */ /* 0x000fe2000d761270 */
[----:B------:R-:W0:Y:S01]  /*1cd3c0*/  LDCU UR15, c[0x0][0x398] ;  /* 0x00007300ff0f77ac */ /* 0x000e220008000800 */
[----:B------:R-:W-:Y:S01]  /*1cd3d0*/  LOP3.LUT R10, R10, 0x7fffffff, RZ, 0xc0, !PT ;  /* 0x7fffffff0a0a7812 */ /* 0x000fe200078ec0ff */
[----:B------:R1:W-:Y:S10]  /*1cd3e0*/  STL [R1+0x38], R14 ;  /* 0x0000380e01007387 */ /* 0x0003f40000100800 */
[----:B------:R-:W-:Y:S01]  /*1cd3f0*/  @P3 LOP3.LUT R10, R10, 0x80000000, RZ, 0xfc, !PT ;  /* 0x800000000a0a3812 */ /* 0x000fe200078efcff */
[----:B-1----:R-:W2:Y:S01]  /*1cd400*/  LDL.LU R14, [R1+0x30] ;  /* 0x00003000010e7983 */ /* 0x002ea20000300800 */
[----:B------:R-:W-:Y:S01]  /*1cd410*/  ISETP.LT.AND P3, PT, R27, UR13, !P2 ;  /* 0x0000000d1b007c0c */ /* 0x000fe2000d761270 */
        /* <DEDUP_REMOVED lines=50> */
[----:B------:R-:W1:Y:S01]  /*1cd740*/  LDCU UR38, c[0x0][0x398] ;  /* 0x00007300ff2677ac */ /* 0x000e620008000800 */
[----:B0-----:R-:W-:Y:S02]  /*1cd750*/  ISETP.LT.AND P3, PT, R15, UR55, !P1 ;  /* 0x000000370f007c0c */ /* 0x001fe4000cf61270 */
        /* <DEDUP_REMOVED lines=58> */
[----:B------:R-:W-:Y:S02]  /*1cdb00*/  LOP3.LUT R10, R10, 0xfffffff7, RZ, 0xc0, !PT ;  /* 0xfffffff70a0a7812 */ /* 0x000fe400078ec0ff */
[----:B------:R-:W-:Y:S02]  /*1cdb10*/  LOP3.LUT P0, RZ, R12, 0x1000, RZ, 0xc0, !PT ;  /* 0x000010000cff7812 */ /* 0x000fe4000780c0ff */
[----:B------:R-:W-:Y:S02]  /*1cdb20*/  @P3 LOP3.LUT R10, R10, 0x8, RZ, 0xfc, !PT ;  /* 0x000000080a0a3812 */ /* 0x000fe400078efcff */
[----:B------:R-:W-:Y:S01]  /*1cdb30*/  ISETP.LT.AND P3, PT, R15, UR49, !P0 ;  /* 0x000000310f007c0c */ /* 0x000fe2000c761270 */
[----:B------:R-:W0:Y:S01]  /*1cdb40*/  LDCU UR49, c[0x0][0x398] ;  /* 0x00007300ff3177ac */ /* 0x000e220008000800 */
[----:B------:R-:W-:-:S04]  /*1cdb50*/  LOP3.LUT R10, R10, 0xfffffffb, RZ, 0xc0, !PT ;  /* 0xfffffffb0a0a7812 */ /* 0x000fc800078ec0ff */
[----:B------:R-:W-:-:S04]  /*1cdb60*/  @P2 LOP3.LUT R10, R10, 0x4, RZ, 0xfc, !PT ;  /* 0x000000040a0a2812 */ /* 0x000fc800078efcff */
[----:B------:R-:W-:-:S04]  /*1cdb70*/  LOP3.LUT R10, R10, 0xfffffffd, RZ, 0xc0, !PT ;  /* 0xfffffffd0a0a7812 */ /* 0x000fc800078ec0ff */
[----:B------:R-:W-:Y:S02]  /*1cdb80*/  @P3 LOP3.LUT R10, R10, 0x2, RZ, 0xfc, !PT ;  /* 0x000000020a0a3812 */ /* 0x000fe400078efcff */
[----:B-1----:R-:W-:Y:S01]  /*1cdb90*/  ISETP.LT.AND P3, PT, R17, UR53, !P0 ;  /* 0x0000003511007c0c */ /* 0x002fe2000c761270 */
[----:B------:R-:W1:Y:S01]  /*1cdba0*/  LDCU UR53, c[0x0][0x398] ;  /* 0x00007300ff3577ac */ /* 0x000e620008000800 */
[----:B------:R-:W-:Y:S02]  /*1cdbb0*/  ISETP.LT.AND P2, PT, R28, UR42, !P0 ;  /* 0x0000002a1c007c0c */ /* 0x000fe4000c741270 */
[----:B------:R-:W-:Y:S01]  /*1cdbc0*/  LOP3.LUT R10, R10, 0xfffffffe, RZ, 0xc0, !PT ;  /* 0xfffffffe0a0a7812 */ /* 0x000fe200078ec0ff */
[----:B------:R-:W1:Y:S01]  /*1cdbd0*/  LDCU UR42, c[0x0][0x398] ;  /* 0x00007300ff2a77ac */ /* 0x000e620008000800 */
[----:B--2---:R-:W-:-:S07]  /*1cdbe0*/  LOP3.LUT R14, R14, 0xdfffffff, RZ, 0xc0, !PT ;  /* 0xdfffffff0e0e7812 */ /* 0x004fce00078ec0ff */
[----:B------:R-:W-:Y:S02]  /*1cdbf0*/  @P3 LOP3.LUT R10, R10, 0x1, RZ, 0xfc, !PT ;  /* 0x000000010a0a3812 */ /* 0x000fe400078efcff */
[----:B0-----:R-:W-:Y:S01]  /*1cdc00*/  ISETP.LT.AND P3, PT, R26, UR55, !P0 ;  /* 0x000000371a007c0c */ /* 0x001fe2000c761270 */
[----:B------:R-:W0:Y:S01]  /*1cdc10*/  LDCU UR55, c[0x0][0x398] ;  /* 0x00007300ff3777ac */ /* 0x000e220008000800 */
[----:B------:R-:W-:-:S04]  /*1cdc20*/  @P2 LOP3.LUT R14, R14, 0x20000000, RZ, 0xfc, !PT ;  /* 0x200000000e0e2812 */ /* 0x000fc800078efcff */
[----:B------:R-:W-:-:S07]  /*1cdc30*/  LOP3.LUT R14, R14, 0x7fffffff, RZ, 0xc0, !PT ;  /* 0x7fffffff0e0e7812 */ /* 0x000fce00078ec0ff */
[----:B------:R-:W-:Y:S02]  /*1cdc40*/  @P3 LOP3.LUT R14, R14, 0x80000000, RZ, 0xfc, !PT ;  /* 0x800000000e0e3812 */ /* 0x000fe400078efcff */
[----:B------:R-:W-:Y:S02]  /*1cdc50*/  ISETP.LT.AND P3, PT, R27, UR75, !P0 ;  /* 0x0000004b1b007c0c */ /* 0x000fe4000c761270 */
[----:B------:R-:W-:Y:S01]  /*1cdc60*/  LOP3.LUT P1, RZ, R12, 0x800, RZ, 0xc0, !PT ;  /* 0x000008000cff7812 */ /* 0x000fe2000782c0ff */
[----:B------:R2:W-:Y:S01]  /*1cdc70*/  STL [R1+0x34], R10 ;  /* 0x0000340a01007387 */ /* 0x0005e20000100800 */
[----:B------:R-:W-:Y:S01]  /*1cdc80*/  LOP3.LUT R14, R14, 0xbfffffff, RZ, 0xc0, !PT ;  /* 0xbfffffff0e0e7812 */ /* 0x000fe200078ec0ff */
[----:B------:R-:W0:Y:S08]  /*1cdc90*/  LDCU UR75, c[0x0][0x398] ;  /* 0x00007300ff4b77ac */ /* 0x000e300008000800 */
[----:B------:R-:W-:Y:S01]  /*1cdca0*/  @P3 LOP3.LUT R14, R14, 0x40000000, RZ, 0xfc, !PT ;  /* 0x400000000e0e3812 */ /* 0x000fe200078efcff */
[----:B--2---:R-:W2:Y:S01]  /*1cdcb0*/  LDL.LU R10, [R1+0x2c] ;  /* 0x00002c00010a7983 */ /* 0x004ea20000300800 */
        /* <DEDUP_REMOVED lines=120> */
[----:B--2---:R-:W-:-:S07]  /*1ce440*/  LOP3.LUT R10, R10, 0xdfffffff, RZ, 0xc0, !PT ;  /* 0xdfffffff0a0a7812 */ /* 0x004fce00078ec0ff */
[----:B------:R-:W-:Y:S02]  /*1ce450*/  @P3 LOP3.LUT R14, R14, 0x1, RZ, 0xfc, !PT ;  /* 0x000000010e0e3812 */ /* 0x000fe400078efcff */
[----:B---3--:R-:W-:Y:S01]  /*1ce460*/  ISETP.LT.AND P3, PT, R26, UR19, !P1 ;  /* 0x000000131a007c0c */ /* 0x008fe2000cf61270 */
[----:B------:R-:W2:Y:S01]  /*1ce470*/  LDCU UR19, c[0x0][0x398] ;  /* 0x00007300ff1377ac */ /* 0x000ea20008000800 */
        /* <DEDUP_REMOVED lines=9> */
[----:B---3--:R-:W3:Y:S01]  /*1ce510*/  LDL.LU R14, [R1+0x28] ;  /* 0x00002800010e7983 */ /* 0x008ee20000300800 */
        /* <DEDUP_REMOVED lines=116> */
[----:B---3--:R-:W-:Y:S02]  /*1cec60*/  LOP3.LUT R14, R14, 0xdfffffff, RZ, 0xc0, !PT ;  /* 0xdfffffff0e0e7812 */ /* 0x008fe400078ec0ff */
        /* <DEDUP_REMOVED lines=13> */
[----:B------:R-:W-:Y:S01]  /*1ced40*/  ISETP.LT.AND P1, PT, R17, UR41, !P2 ;  /* 0x0000002911007c0c */ /* 0x000fe2000d721270 */
[----:B------:R-:W0:Y:S08]  /*1ced50*/  LDCU UR41, c[0x0][0x398] ;  /* 0x00007300ff2977ac */ /* 0x000e300008000800 */
[----:B------:R-:W-:-:S02]  /*1ced60*/  @P3 LOP3.LUT R14, R14, 0x10000000, RZ, 0xfc, !PT ;  /* 0x100000000e0e3812 */ /* 0x000fc400078efcff */
        /* <DEDUP_REMOVED lines=16> */
[----:B------:R-:W-:-:S09]  /*1cee70*/  LOP3.LUT R10, R10, 0xfffffffe, RZ, 0xc0, !PT ;  /* 0xfffffffe0a0a7812 */ /* 0x000fd200078ec0ff */
[----:B------:R-:W-:Y:S02]  /*1cee80*/  @P2 LOP3.LUT R14, R14, 0x2000000, RZ, 0xfc, !PT ;  /* 0x020000000e0e2812 */ /* 0x000fe400078efcff */
[----:B------:R-:W-:Y:S01]  /*1cee90*/  ISETP.LT.AND P2, PT, R17, UR55, !P0 ;  /* 0x0000003711007c0c */ /* 0x000fe2000c741270 */
[----:B------:R-:W0:Y:S01]  /*1ceea0*/  LDCU UR55, c[0x0][0x398] ;  /* 0x00007300ff3777ac */ /* 0x000e220008000800 */
[----:B------:R-:W-:Y:S02]  /*1ceeb0*/  @P1 LOP3.LUT R10, R10, 0x1, RZ, 0xfc, !PT ;  /* 0x000000010a0a1812 */ /* 0x000fe400078efcff */
[----:B------:R-:W-:-:S03]  /*1ceec0*/  LOP3.LUT R14, R14, 0xfeffffff, RZ, 0xc0, !PT ;  /* 0xfeffffff0e0e7812 */ /* 0x000fc600078ec0ff */
[----:B------:R1:W-:Y:S06]  /*1ceed0*/  STL [R1+0x2c], R10 ;  /* 0x00002c0a01007387 */ /* 0x0003ec0000100800 */
        /* <DEDUP_REMOVED lines=91> */
[----:B--2---:R-:W-:-:S11]  /*1cf490*/  LOP3.LUT R10, R10, 0xdfffffff, RZ, 0xc0, !PT ;  /* 0xdfffffff0a0a7812 */ /* 0x004fd600078ec0ff */
[----:B------:R-:W-:Y:S02]  /*1cf4a0*/  @P0 LOP3.LUT R10, R10, 0x20000000, RZ, 0xfc, !PT ;  /* 0x200000000a0a0812 */ /* 0x000fe400078efcff */
[----:B------:R-:W-:Y:S01]  /*1cf4b0*/  ISETP.LT.AND P0, PT, R15, UR77, !P1 ;  /* 0x0000004d0f007c0c */ /* 0x000fe2000cf01270 */
        /* <DEDUP_REMOVED lines=27> */
[----:B------:R-:W-:Y:S02]  /*1cf670*/  LOP3.LUT P0, RZ, R11, 0x4000, RZ, 0xc0, !PT ;  /* 0x000040000bff7812 */ /* 0x000fe4000780c0ff */
        /* <DEDUP_REMOVED lines=64> */
[----:B------:R-:W-:Y:S02]  /*1cfa80*/  ISETP.LT.AND P0, PT, R24, UR11, !P1 ;  /* 0x0000000b18007c0c */ /* 0x000fe4000cf01270 */
[----:B------:R-:W-:Y:S01]  /*1cfa90*/  ISETP.LT.AND P1, PT, R28, UR72, !P2 ;  /* 0x000000481c007c0c */ /* 0x000fe2000d721270 */
[----:B------:R-:W1:Y:S01]  /*1cfaa0*/  LDCU UR72, c[0x0][0x398] ;  /* 0x00007300ff4877ac */ /* 0x000e620008000800 */
[----:B------:R-:W-:-:S09]  /*1cfab0*/  LOP3.LUT R10, R10, 0xfffffbff, RZ, 0xc0, !PT ;  /* 0xfffffbff0a0a7812 */ /* 0x000fd200078ec0ff */
        /* <DEDUP_REMOVED lines=29> */
[----:B------:R-:W-:Y:S02]  /*1cfc90*/  LOP3.LUT P3, RZ, R11, 0x10000, RZ, 0xc0, !PT ;  /* 0x000100000bff7812 */ /* 0x000fe4000786c0ff */
        /* <DEDUP_REMOVED lines=9> */
[----:B------:R-:W-:-:S05]  /*1cfd30*/  @P2 LOP3.LUT R10, R10, 0x1, RZ, 0xfc, !PT ;  /* 0x000000010a0a2812 */ /* 0x000fca00078efcff */
[----:B------:R0:W-:Y:S04]  /*1cfd40*/  STL [R1+0x24], R10 ;  /* 0x0000240a01007387 */ /* 0x0001e80000100800 */
[----:B0-----:R-:W2:Y:S01]  /*1cfd50*/  LDL.LU R10, [R1+0x74b0] ;  /* 0x0074b000010a7983 */ /* 0x001ea20000300800 */
[----:B------:R-:W-:Y:S01]  /*1cfd60*/  ISETP.LT.AND P1, PT, R28, UR74, !P3 ;  /* 0x0000004a1c007c0c */ /* 0x000fe2000df21270 */
[----:B------:R-:W0:Y:S01]  /*1cfd70*/  LDCU UR74, c[0x0][0x398] ;  /* 0x00007300ff4a77ac */ /* 0x000e220008000800 */
[----:B---3--:R-:W-:Y:S01]  /*1cfd80*/  LOP3.LUT R14, R14, 0xdfffffff, RZ, 0xc0, !PT ;  /* 0xdfffffff0e0e7812 */ /* 0x008fe200078ec0ff */
[----:B------:R-:W3:Y:S01]  /*1cfd90*/  LDL.LU R11, [R1+0x1c] ;  /* 0x00001c00010b7983 */ /* 0x000ee20000300800 */
[----:B------:R-:W-:Y:S01]  /*1cfda0*/  ISETP.LT.AND P0, PT, R27, UR21, !P3 ;  /* 0x000000151b007c0c */ /* 0x000fe2000df01270 */
[----:B------:R-:W0:Y:S08]  /*1cfdb0*/  LDCU UR21, c[0x0][0x398] ;  /* 0x00007300ff1577ac */ /* 0x000e300008000800 */
[----:B------:R-:W-:-:S02]  /*1cfdc0*/  @P1 LOP3.LUT R14, R14, 0x20000000, RZ, 0xfc, !PT ;  /* 0x200000000e0e1812 */ /* 0x000fc400078efcff */
[----:B------:R-:W-:Y:S01]  /*1cfdd0*/  ISETP.LT.AND P1, PT, R26, UR10, !P3 ;  /* 0x0000000a1a007c0c */ /* 0x000fe2000df21270 */
[----:B------:R-:W0:Y:S01]  /*1cfde0*/  LDCU UR10, c[0x0][0x398] ;  /* 0x00007300ff0a77ac */ /* 0x000e220008000800 */
[----:B------:R-:W-:Y:S02]  /*1cfdf0*/  LOP3.LUT R14, R14, 0x7fffffff, RZ, 0xc0, !PT ;  /* 0x7fffffff0e0e7812 */ /* 0x000fe400078ec0ff */
[----:B------:R-:W-:Y:S01]  /*1cfe00*/  ISETP.LT.AND P2, PT, R29, UR23, !P3 ;  /* 0x000000171d007c0c */ /* 0x000fe2000df41270 */
[----:B------:R-:W0:Y:S08]  /*1cfe10*/  LDCU UR23, c[0x0][0x398] ;  /* 0x00007300ff1777ac */ /* 0x000e300008000800 */
[----:B------:R-:W-:-:S04]  /*1cfe20*/  @P1 LOP3.LUT R14, R14, 0x80000000, RZ, 0xfc, !PT ;  /* 0x800000000e0e1812 */ /* 0x000fc800078efcff */
[----:B------:R-:W-:-:S04]  /*1cfe30*/  LOP3.LUT R14, R14, 0xbfffffff, RZ, 0xc0, !PT ;  /* 0xbfffffff0e0e7812 */ /* 0x000fc800078ec0ff */
[----:B------:R-:W-:Y:S02]  /*1cfe40*/  @P0 LOP3.LUT R14, R14, 0x40000000, RZ, 0xfc, !PT ;  /* 0x400000000e0e0812 */ /* 0x000fe400078efcff */
[----:B------:R-:W-:Y:S01]  /*1cfe50*/  ISETP.LT.AND P1, PT, R16, UR22, !P3 ;  /* 0x0000001610007c0c */ /* 0x000fe2000df21270 */
[----:B------:R-:W0:Y:S01]  /*1cfe60*/  LDCU UR22, c[0x0][0x398] ;  /* 0x00007300ff1677ac */ /* 0x000e220008000800 */
[----:B------:R-:W-:-:S04]  /*1cfe70*/  LOP3.LUT R14, R14, 0xefffffff, RZ, 0xc0, !PT ;  /* 0xefffffff0e0e7812 */ /* 0x000fc800078ec0ff */
[----:B------:R-:W-:Y:S02]  /*1cfe80*/  @P2 LOP3.LUT R14, R14, 0x10000000, RZ, 0xfc, !PT ;  /* 0x100000000e0e2812 */ /* 0x000fe400078efcff */
[----:B------:R-:W-:Y:S02]  /*1cfe90*/  ISETP.LT.AND P0, PT, R24, UR12, !P3 ;  /* 0x0000000c18007c0c */ /* 0x000fe4000df01270 */
[----:B------:R-:W-:-:S04]  /*1cfea0*/  LOP3.LUT R14, R14, 0xf7ffffff, RZ, 0xc0, !PT ;  /* 0xf7ffffff0e0e7812 */ /* 0x000fc800078ec0ff */
[----:B------:R-:W-:-:S04]  /*1cfeb0*/  @P1 LOP3.LUT R14, R14, 0x8000000, RZ, 0xfc, !PT ;  /* 0x080000000e0e1812 */ /* 0x000fc800078efcff */
[----:B------:R-:W-:-:S04]  /*1cfec0*/  LOP3.LUT R14, R14, 0xfbffffff, RZ, 0xc0, !PT ;  /* 0xfbffffff0e0e7812 */ /* 0x000fc800078ec0ff */
[----:B------:R-:W-:Y:S02]  /*1cfed0*/  @P0 LOP3.LUT R14, R14, 0x4000000, RZ, 0xfc, !PT ;  /* 0x040000000e0e0812 */ /* 0x000fe400078efcff */
[----:B------:R-:W-:Y:S01]  /*1cfee0*/  ISETP.LT.AND P0, PT, R28, UR76, !P4 ;  /* 0x0000004c1c007c0c */ /* 0x000fe2000e701270 */
[----:B------:R-:W0:Y:S01]  /*1cfef0*/  LDCU UR76, c[0x0][0x398] ;  /* 0x00007300ff4c77ac */ /* 0x000e220008000800 */
[----:B------:R-:W-:Y:S02]  /*1cff00*/  LOP3.LUT R14, R14, 0xffdfffff, RZ, 0xc0, !PT ;  /* 0xffdfffff0e0e7812 */ /* 0x000fe400078ec0ff */
[----:B------:R-:W-:-:S09]  /*1cff10*/  ISETP.LT.AND P2, PT, R17, UR17, !P4 ;  /* 0x0000001111007c0c */ /* 0x000fd2000e741270 */
[----:B------:R-:W-:Y:S02]  /*1cff20*/  @P0 LOP3.LUT R14, R14, 0x200000, RZ, 0xfc, !PT ;  /* 0x002000000e0e0812 */ /* 0x000fe400078efcff */
[----:B------:R-:W-:Y:S01]  /*1cff30*/  ISETP.LT.AND P0, PT, R15, UR13, !P4 ;  /* 0x0000000d0f007c0c */ /* 0x000fe2000e701270 */
[----:B------:R-:W0:Y:S01]  /*1cff40*/  LDCU.64 UR12, c[0x0][0x398] ;  /* 0x00007300ff0c77ac */ /* 0x000e220008000a00 */
[----:B------:R-:W-:Y:S02]  /*1cff50*/  LOP3.LUT R14, R14, 0xfdffffff, RZ, 0xc0, !PT ;  /* 0xfdffffff0e0e7812 */ /* 0x000fe400078ec0ff */
[----:B------:R-:W-:Y:S01]  /*1cff60*/  ISETP.LT.AND P1, PT, R26, UR16, !P4 ;  /* 0x000000101a007c0c */ /* 0x000fe2000e721270 */
[----:B------:R-:W0:Y:S08]  /*1cff70*/  LDCU.64 UR16, c[0x0][0x398] ;  /* 0x00007300ff1077ac */ /* 0x000e300008000a00 */
[----:B------:R-:W-:-:S04]  /*1cff80*/  @P0 LOP3.LUT R14, R14, 0x2000000, RZ, 0xfc, !PT ;  /* 0x020000000e0e0812 */ /* 0x000fc800078efcff */
[----:B------:R-:W-:-:S04]  /*1cff90*/  LOP3.LUT R14, R14, 0xfeffffff, RZ, 0xc0, !PT ;  /* 0xfeffffff0e0e7812 */ /* 0x000fc800078ec0ff */
[----:B------:R-:W-:Y:S02]  /*1cffa0*/  @P2 LOP3.LUT R14, R14, 0x1000000, RZ, 0xfc, !PT ;  /* 0x010000000e0e2812 */ /* 0x000fe400078efcff */
[----:B0-----:R-:W-:Y:S01]  /*1cffb0*/  ISETP.LT.AND P0, PT, R27, UR10, !P4 ;  /* 0x0000000a1b007c0c */ /* 0x001fe2000e701270 */
[----:B------:R-:W0:Y:S01]  /*1cffc0*/  LDCU.64 UR10, c[0x0][0x398] ;  /* 0x00007300ff0a77ac */ /* 0x000e220008000a00 */
        /* <DEDUP_REMOVED lines=20> */
[----:B------:R-:W-:Y:S02]  /*1d0110*/  @P1 LOP3.LUT R14, R14, 0x2000, RZ, 0xfc, !PT ;  /* 0x000020000e0e1812 */ /* 0x000fe400078efcff */
[----:B------:R-:W-:Y:S01]  /*1d0120*/  ISETP.LT.AND P2, PT, R17, UR26, !P5 ;  /* 0x0000001a11007c0c */ /* 0x000fe2000ef41270 */
        /* <DEDUP_REMOVED lines=56> */
[----:B--2---:R-:W-:Y:S01]  /*1d04b0*/  ISETP.GE.AND P0, PT, R10, UR17, PT ;  /* 0x000000110a007c0c */ /* 0x004fe2000bf06270 */
[----:B------:R-:W2:Y:S01]  /*1d04c0*/  LDCU UR17, c[0x0][0x398] ;  /* 0x00007300ff1177ac */ /* 0x000ea20008000800 */
[----:B------:R-:W2:Y:S02]  /*1d04d0*/  LDL.LU R10, [R1+0x74b4] ;  /* 0x0074b400010a7983 */ /* 0x000ea40000300800 */
[----:B0-----:R-:W-:Y:S02]  /*1d04e0*/  ISETP.LT.AND P1, PT, R28, UR10, !P0 ;  /* 0x0000000a1c007c0c */ /* 0x001fe4000c721270 */
[----:B------:R-:W-:Y:S01]  /*1d04f0*/  ISETP.LT.AND P3, PT, R15, UR44, !P0 ;  /* 0x0000002c0f007c0c */ /* 0x000fe2000c761270 */
[----:B------:R-:W0:Y:S01]  /*1d0500*/  LDCU UR44, c[0x0][0x398] ;  /* 0x00007300ff2c77ac */ /* 0x000e220008000800 */
[----:B---3--:R-:W-:-:S02]  /*1d0510*/  LOP3.LUT R11, R11, 0xdfffffff, RZ, 0xc0, !PT ;  /* 0xdfffffff0b0b7812 */ /* 0x008fc400078ec0ff */
[----:B-1----:R-:W-:Y:S01]  /*1d0520*/  ISETP.LT.AND P2, PT, R17, UR47, !P0 ;  /* 0x0000002f11007c0c */ /* 0x002fe2000c741270 */
[----:B------:R-:W1:Y:S01]  /*1d0530*/  LDCU UR47, c[0x0][0x398] ;  /* 0x00007300ff2f77ac */ /* 0x000e620008000800 */
[----:B------:R-:W-:-:S05]  /*1d0540*/  LOP3.LUT R14, R14, 0xfffffffd, RZ, 0xc0, !PT ;  /* 0xfffffffd0e0e7812 */ /* 0x000fca00078ec0ff */
[----:B------:R-:W-:Y:S02]  /*1d0550*/  @P1 LOP3.LUT R11, R11, 0x20000000, RZ, 0xfc, !PT ;  /* 0x200000000b0b1812 */ /* 0x000fe400078efcff */
[----:B------:R-:W-:Y:S01]  /*1d0560*/  ISETP.LT.AND P1, PT, R26, UR48, !P0 ;  /* 0x000000301a007c0c */ /* 0x000fe2000c721270 */
[----:B------:R-:W3:Y:S01]  /*1d0570*/  LDCU UR48, c[0x0][0x398] ;  /* 0x00007300ff3077ac */ /* 0x000ee20008000800 */
[----:B------:R-:W-:Y:S02]  /*1d0580*/  @P3 LOP3.LUT R14, R14, 0x2, RZ, 0xfc, !PT ;  /* 0x000000020e0e3812 */ /* 0x000fe400078efcff */
[----:B------:R-:W-:Y:S01]  /*1d0590*/  ISETP.LT.AND P3, PT, R27, UR49, !P0 ;  /* 0x000000311b007c0c */ /* 0x000fe2000c761270 */
[----:B------:R-:W0:Y:S01]  /*1d05a0*/  LDCU UR49, c[0x0][0x398] ;  /* 0x00007300ff3177ac */ /* 0x000e220008000800 */
[----:B------:R-:W-:Y:S02]  /*1d05b0*/  LOP3.LUT R11, R11, 0x7fffffff, RZ, 0xc0, !PT ;  /* 0x7fffffff0b0b7812 */ /* 0x000fe400078ec0ff */
[----:B------:R-:W-:-:S05]  /*1d05c0*/  LOP3.LUT R14, R14, 0xfffffffe, RZ, 0xc0, !PT ;  /* 0xfffffffe0e0e7812 */ /* 0x000fca00078ec0ff */
[----:B------:R-:W-:Y:S02]  /*1d05d0*/  @P1 LOP3.LUT R11, R11, 0x80000000, RZ, 0xfc, !PT ;  /* 0x800000000b0b1812 */ /* 0x000fe400078efcff */
[----:B------:R-:W-:Y:S02]  /*1d05e0*/  @P2 LOP3.LUT R14, R14, 0x1, RZ, 0xfc, !PT ;  /* 0x000000010e0e2812 */ /* 0x000fe400078efcff */
[----:B------:R-:W-:Y:S01]  /*1d05f0*/  ISETP.LT.AND P2, PT, R29, UR50, !P0 ;  /* 0x000000321d007c0c */ /* 0x000fe2000c741270 */
[----:B------:R-:W0:Y:S01]  /*1d0600*/  LDCU UR50, c[0x0][0x398] ;  /* 0x00007300ff3277ac */ /* 0x000e220008000800 */
[----:B------:R-:W-:-:S04]  /*1d0610*/  LOP3.LUT R11, R11, 0xbfffffff, RZ, 0xc0, !PT ;  /* 0xbfffffff0b0b7812 */ /* 0x000fc800078ec0ff */
[----:B------:R-:W-:Y:S02]  /*1d0620*/  @P3 LOP3.LUT R11, R11, 0x40000000, RZ, 0xfc, !PT ;  /* 0x400000000b0b3812 */ /* 0x000fe400078efcff */
[----:B------:R-:W-:Y:S01]  /*1d0630*/  ISETP.LT.AND P1, PT, R16, UR51, !P0 ;  /* 0x0000003310007c0c */ /* 0x000fe2000c721270 */
[----:B------:R0:W-:Y:S01]  /*1d0640*/  STL [R1+0x20], R14 ;  /* 0x0000200e01007387 */ /* 0x0001e20000100800 */
[----:B------:R-:W-:Y:S01]  /*1d0650*/  LOP3.LUT R11, R11, 0xefffffff, RZ, 0xc0, !PT ;  /* 0xefffffff0b0b7812 */ /* 0x000fe200078ec0ff */
[----:B------:R-:W0:Y:S03]  /*1d0660*/  LDCU UR51, c[0x0][0x398] ;  /* 0x00007300ff3377ac */ /* 0x000e260008000800 */
[----:B------:R-:W-:Y:S02]  /*1d0670*/  @P2 LOP3.LUT R11, R11, 0x10000000, RZ, 0xfc, !PT ;  /* 0x100000000b0b2812 */ /* 0x000fe400078efcff */
[----:B------:R-:W-:Y:S01]  /*1d0680*/  ISETP.LT.AND P0, PT, R24, UR52, !P0 ;  /* 0x0000003418007c0c */ /* 0x000fe2000c701270 */
[----:B------:R-:W0:Y:S01]  /*1d0690*/  LDCU UR52, c[0x0][0x398] ;  /* 0x00007300ff3477ac */ /* 0x000e220008000800 */
[----:B------:R-:W-:-:S04]  /*1d06a0*/  LOP3.LUT R11, R11, 0xf7ffffff, RZ, 0xc0, !PT ;  /* 0xf7ffffff0b0b7812 */ /* 0x000fc800078ec0ff */
[----:B------:R-:W-:-:S04]  /*1d06b0*/  @P1 LOP3.LUT R11, R11, 0x8000000, RZ, 0xfc, !PT ;  /* 0x080000000b0b1812 */ /* 0x000fc800078efcff */
[----:B------:R-:W-:-:S04]  /*1d06c0*/  LOP3.LUT R11, R11, 0xfbffffff, RZ, 0xc0, !PT ;  /* 0xfbffffff0b0b7812 */ /* 0x000fc800078ec0ff */
[----:B------:R-:W-:Y:S02]  /*1d06d0*/  @P0 LOP3.LUT R11, R11, 0x4000000, RZ, 0xfc, !PT ;  /* 0x040000000b0b0812 */ /* 0x000fe400078efcff */
[----:B------:R-:W-:Y:S02]  /*1d06e0*/  R2UR.FILL UR4, R25 ;  /* 0x00000000190472ca */ /* 0x000fe400004e0000 */
[----:B--2---:R-:W-:Y:S01]  /*1d06f0*/  ISETP.GE.AND P0, PT, R10, UR13, PT ;  /* 0x0000000d0a007c0c */ /* 0x004fe2000bf06270 */
[----:B------:R-:W2:Y:S01]  /*1d0700*/  LDCU.64 UR12, c[0x0][0x398] ;  /* 0x00007300ff0c77ac */ /* 0x000ea20008000a00 */
[----:B------:R-:W2:Y:S04]  /*1d0710*/  LDL.LU R10, [R1+0x74b8] ;  /* 0x0074b800010a7983 */ /* 0x000ea80000300800 */
[----:B------:R-:W3:Y:S01]  /*1d0720*/  LDL R25, [R1+0x375c] ;  /* 0x00375c0001197983 */ /* 0x000ee20000100800 */
[----:B------:R-:W-:Y:S01]  /*1d0730*/  ISETP.LT.AND P1, PT, R28, UR26, !P0 ;  /* 0x0000001a1c007c0c */ /* 0x000fe2000c721270 */
[----:B------:R-:W0:Y:S01]  /*1d0740*/  LDCU UR26, c[0x0][0x398] ;  /* 0x00007300ff1a77ac */ /* 0x000e220008000800 */
[----:B------:R-:W-:-:S02]  /*1d0750*/  ISETP.LT.AND P3, PT, R15, UR33, !P0 ;  /* 0x000000210f007c0c */ /* 0x000fc4000c761270 */
[----:B------:R-:W-:Y:S01]  /*1d0760*/  LOP3.LUT R11, R11, 0xffdfffff, RZ, 0xc0, !PT ;  /* 0xffdfffff0b0b7812 */ /* 0x000fe200078ec0ff */
[----:B------:R-:W0:Y:S01]  /*1d0770*/  LDCU UR33, c[0x0][0x398] ;  /* 0x00007300ff2177ac */ /* 0x000e220008000800 */
[----:B------:R-:W-:Y:S01]  /*1d0780*/  ISETP.LT.AND P2, PT, R17, UR34, !P0 ;  /* 0x0000002211007c0c */ /* 0x000fe2000c741270 */
[----:B------:R-:W0:Y:S06]  /*1d0790*/  LDCU UR34, c[0x0][0x398] ;  /* 0x00007300ff2277ac */ /* 0x000e2c0008000800 */
        /* <DEDUP_REMOVED lines=21> */
[----:B------:R-:W-:-:S04]  /*1d08f0*/  @P1 LOP3.LUT R11, R11, 0x80000, RZ, 0xfc, !PT ;  /* 0x000800000b0b1812 */ /* 0x000fc800078efcff */
[----:B------:R-:W-:-:S04]  /*1d0900*/  LOP3.LUT R11, R11, 0xfffbffff, RZ, 0xc0, !PT ;  /* 0xfffbffff0b0b7812 */ /* 0x000fc800078ec0ff */
[----:B------:R-:W-:-:S04]  /*1d0910*/  @P0 LOP3.LUT R11, R11, 0x40000, RZ, 0xfc, !PT ;  /* 0x000400000b0b0812 */ /* 0x000fc800078efcff */
[----:B------:R-:W-:Y:S02]  /*1d0920*/  LOP3.LUT R11, R11, 0xffffdfff, RZ, 0xc0, !PT ;  /* 0xffffdfff0b0b7812 */ /* 0x000fe400078ec0ff */
[----:B--2---:R-:W-:Y:S01]  /*1d0930*/  ISETP.GE.AND P0, PT, R10, UR11, PT ;  /* 0x0000000b0a007c0c */ /* 0x004fe2000bf06270 */
[----:B------:R-:W2:Y:S03]  /*1d0940*/  LDCU.64 UR10, c[0x0][0x398] ;  /* 0x00007300ff0a77ac */ /* 0x000ea60008000a00 */
[----:B------:R-:W-:Y:S01]  /*1d0950*/  ISETP.LT.AND P1, PT, R28, UR12, !P0 ;  /* 0x0000000c1c007c0c */ /* 0x000fe2000c721270 */
[----:B---3--:R-:W-:Y:S01]  /*1d0960*/  VIADD R10, R25, 0x79 ;  /* 0x00000079190a7836 */ /* 0x008fe20000000000 */
[----:B------:R-:W-:Y:S01]  /*1d0970*/  ISETP.LT.AND P3, PT, R15, UR24, !P0 ;  /* 0x000000180f007c0c */ /* 0x000fe2000c761270 */
[----:B0-----:R-:W-:Y:S01]  /*1d0980*/  VIADD R14, R25, 0x78 ;  /* 0x00000078190e7836 */ /* 0x001fe20000000000 */
[----:B------:R-:W-:Y:S01]  /*1d0990*/  ISETP.LT.AND P2, PT, R17, UR28, !P0 ;  /* 0x0000001c11007c0c */ /* 0x000fe2000c741270 */
[----:B------:R-:W0:Y:S01]  /*1d09a0*/  LDCU UR24, c[0x0][0x398] ;  /* 0x00007300ff1877ac */ /* 0x000e220008000800 */
[----:B------:R-:W3:Y:S07]  /*1d09b0*/  LDCU UR28, c[0x0][0x398] ;  /* 0x00007300ff1c77ac */ /* 0x000eee0008000800 */
[----:B------:R-:W-:Y:S01]  /*1d09c0*/  @P1 LOP3.LUT R11, R11, 0x2000, RZ, 0xfc, !PT ;  /* 0x000020000b0b1812 */ /* 0x000fe200078efcff */
[----:B------:R-:W0:Y:S03]  /*1d09d0*/  LDCU UR12, c[0x0][0x398] ;  /* 0x00007300ff0c77ac */ /* 0x000e260008000800 */
        /* <DEDUP_REMOVED lines=23> */
[----:B------:R-:W-:Y:S01]  /*1d0b50*/  ISETP.GE.AND P0, PT, R10, UR27, PT ;  /* 0x0000001b0a007c0c */ /* 0x000fe2000bf06270 */
[----:B------:R-:W0:Y:S01]  /*1d0b60*/  LDCU UR27, c[0x0][0x398] ;  /* 0x00007300ff1b77ac */ /* 0x000e220008000800 */
[----:B------:R-:W3:Y:S02]  /*1d0b70*/  LDL.LU R10, [R1+0x18] ;  /* 0x00001800010a7983 */ /* 0x000ee40000300800 */
[----:B--2---:R-:W-:Y:S01]  /*1d0b80*/  ISETP.LT.AND P1, PT, R28, UR10, !P0 ;  /* 0x0000000a1c007c0c */ /* 0x004fe2000c721270 */
[----:B------:R-:W2:Y:S01]  /*1d0b90*/  LDCU UR10, c[0x0][0x398] ;  /* 0x00007300ff0a77ac */ /* 0x000ea20008000800 */
[----:B------:R-:W-:Y:S02]  /*1d0ba0*/  ISETP.LT.AND P3, PT, R15, UR64, !P0 ;  /* 0x000000400f007c0c */ /* 0x000fe4000c761270 */
        /* <DEDUP_REMOVED lines=28> */
[----:B------:R-:W-:Y:S02]  /*1d0d70*/  ISETP.GE.AND P0, PT, R14, UR13, PT ;  /* 0x0000000d0e007c0c */ /* 0x000fe4000bf06270 */
[----:B------:R-:W-:Y:S02]  /*1d0d80*/  LOP3.LUT R11, R11, 0xfffffffd, RZ, 0xc0, !PT ;  /* 0xfffffffd0b0b7812 */ /* 0x000fe400078ec0ff */
[----:B---3--:R-:W-:Y:S01]  /*1d0d90*/  LOP3.LUT R10, R10, 0xdfffffff, RZ, 0xc0, !PT ;  /* 0xdfffffff0a0a7812 */ /* 0x008fe200078ec0ff */
[----:B------:R-:W-:Y:S01]  /*1d0da0*/  VIADD R14, R25, 0x74 ;  /* 0x00000074190e7836 */ /* 0x000fe20000000000 */
[----:B0-----:R-:W-:Y:S01]  /*1d0db0*/  ISETP.LT.AND P1, PT, R28, UR18, !P0 ;  /* 0x000000121c007c0c */ /* 0x001fe2000c721270 */
[----:B------:R-:W0:Y:S01]  /*1d0dc0*/  LDCU UR13, c[0x0][0x398] ;  /* 0x00007300ff0d77ac */ /* 0x000e220008000800 */
[----:B------:R-:W-:-:S02]  /*1d0dd0*/  ISETP.LT.AND P3, PT, R15, UR66, !P0 ;  /* 0x000000420f007c0c */ /* 0x000fc4000c761270 */
[----:B------:R-:W-:Y:S01]  /*1d0de0*/  ISETP.LT.AND P2, PT, R17, UR65, !P0 ;  /* 0x0000004111007c0c */ /* 0x000fe2000c741270 */
[----:B------:R-:W3:Y:S01]  /*1d0df0*/  LDCU UR66, c[0x0][0x398] ;  /* 0x00007300ff4277ac */ /* 0x000ee20008000800 */
[----:B------:R-:W0:Y:S07]  /*1d0e00*/  LDCU UR65, c[0x0][0x398] ;  /* 0x00007300ff4177ac */ /* 0x000e2e0008000800 */
[----:B------:R-:W-:Y:S01]  /*1d0e10*/  @P1 LOP3.LUT R10, R10, 0x20000000, RZ, 0xfc, !PT ;  /* 0x200000000a0a1812 */ /* 0x000fe200078efcff */
[----:B------:R-:W0:Y:S01]  /*1d0e20*/  LDCU UR18, c[0x0][0x398] ;  /* 0x00007300ff1277ac */ /* 0x000e220008000800 */
[----:B------:R-:W-:-:S02]  /*1d0e30*/  ISETP.LT.AND P1, PT, R26, UR63, !P0 ;  /* 0x0000003f1a007c0c */ /* 0x000fc4000c721270 */
[----:B------:R-:W-:Y:S01]  /*1d0e40*/  @P3 LOP3.LUT R11, R11, 0x2, RZ, 0xfc, !PT ;  /* 0x000000020b0b3812 */ /* 0x000fe200078efcff */
[----:B------:R-:W0:Y:S01]  /*1d0e50*/  LDCU UR63, c[0x0][0x398] ;  /* 0x00007300ff3f77ac */ /* 0x000e220008000800 */
[----:B------:R-:W-:Y:S02]  /*1d0e60*/  ISETP.LT.AND P3, PT, R27, UR8, !P0 ;  /* 0x000000081b007c0c */ /* 0x000fe4000c761270 */
[----:B------:R-:W-:Y:S01]  /*1d0e70*/  LOP3.LUT R10, R10, 0x7fffffff, RZ, 0xc0, !PT ;  /* 0x7fffffff0a0a7812 */ /* 0x000fe200078ec0ff */
[----:B------:R-:W0:Y:S01]  /*1d0e80*/  LDCU UR8, c[0x0][0x398] ;  /* 0x00007300ff0877ac */ /* 0x000e220008000800 */
        /* <DEDUP_REMOVED lines=10> */
[----:B------:R-:W1:Y:S03]  /*1d0f30*/  LDCU UR14, c[0x0][0x398] ;  /* 0x00007300ff0e77ac */ /* 0x000e660008000800 */
[----:B------:R-:W-:Y:S02]  /*1d0f40*/  @P2 LOP3.LUT R10, R10, 0x10000000, RZ, 0xfc, !PT ;  /* 0x100000000a0a2812 */ /* 0x000fe400078efcff */
[----:B------:R-:W-:Y:S01]  /*1d0f50*/  ISETP.LT.AND P0, PT, R24, UR15, !P0 ;  /* 0x0000000f18007c0c */ /* 0x000fe2000c701270 */
[----:B------:R-:W1:Y:S01]  /*1d0f60*/  LDCU UR15, c[0x0][0x398] ;  /* 0x00007300ff0f77ac */ /* 0x000e620008000800 */
[----:B------:R-:W-:-:S04]  /*1d0f70*/  LOP3.LUT R10, R10, 0xf7ffffff, RZ, 0xc0, !PT ;  /* 0xf7ffffff0a0a7812 */ /* 0x000fc800078ec0ff */
[----:B------:R-:W-:Y:S01]  /*1d0f80*/  @P1 LOP3.LUT R10, R10, 0x8000000, RZ, 0xfc, !PT ;  /* 0x080000000a0a1812 */ /* 0x000fe200078efcff */
[----:B0-----:R-:W-:-:S03]  /*1d0f90*/  VIADD R11, R25, 0x77 ;  /* 0x00000077190b7836 */ /* 0x001fc60000000000 */
[----:B------:R-:W-:-:S04]  /*1d0fa0*/  LOP3.LUT R10, R10, 0xfbffffff, RZ, 0xc0, !PT ;  /* 0xfbffffff0a0a7812 */ /* 0x000fc800078ec0ff */
[----:B------:R-:W-:Y:S02]  /*1d0fb0*/  @P0 LOP3.LUT R10, R10, 0x4000000, RZ, 0xfc, !PT ;  /* 0x040000000a0a0812 */ /* 0x000fe400078efcff */
[----:B------:R-:W-:Y:S02]  /*1d0fc0*/  ISETP.GE.AND P0, PT, R11, UR11, PT ;  /* 0x0000000b0b007c0c */ /* 0x000fe4000bf06270 */
[----:B------:R-:W-:Y:S01]  /*1d0fd0*/  LOP3.LUT R10, R10, 0xffdfffff, RZ, 0xc0, !PT ;  /* 0xffdfffff0a0a7812 */ /* 0x000fe200078ec0ff */
[----:B------:R-:W-:Y:S01]  /*1d0fe0*/  VIADD R11, R25, 0x76 ;  /* 0x00000076190b7836 */ /* 0x000fe20000000000 */
[----:B------:R-:W-:Y:S01]  /*1d0ff0*/  ISETP.LT.AND P1, PT, R28, UR36, !P0 ;  /* 0x000000241c007c0c */ /* 0x000fe2000c721270 */
[----:B------:R-:W0:Y:S01]  /*1d1000*/  LDCU UR11, c[0x0][0x398] ;  /* 0x00007300ff0b77ac */ /* 0x000e220008000800 */
[----:B------:R-:W-:Y:S02]  /*1d1010*/  ISETP.LT.AND P3, PT, R15, UR75, !P0 ;  /* 0x0000004b0f007c0c */ /* 0x000fe4000c761270 */
[----:B------:R-:W-:Y:S01]  /*1d1020*/  ISETP.LT.AND P2, PT, R17, UR73, !P0 ;  /* 0x0000004911007c0c */ /* 0x000fe2000c741270 */
[----:B------:R-:W0:Y:S01]  /*1d1030*/  LDCU UR73, c[0x0][0x398] ;  /* 0x00007300ff4977ac */ /* 0x000e220008000800 */
[----:B------:R-:W0:Y:S07]  /*1d1040*/  LDCU UR75, c[0x0][0x398] ;  /* 0x00007300ff4b77ac */ /* 0x000e2e0008000800 */
        /* <DEDUP_REMOVED lines=59> */
[----:B------:R-:W1:Y:S01]  /*1d1400*/  LDCU.64 UR36, c[0x0][0x398] ;  /* 0x00007300ff2477ac */ /* 0x000e620008000a00 */
[----:B------:R-:W2:Y:S02]  /*1d1410*/  LDL.LU R11, [R1+0x14] ;  /* 0x00001400010b7983 */ /* 0x000ea40000300800 */
[----:B0-----:R-:W-:Y:S01]  /*1d1420*/  ISETP.LT.AND P1, PT, R28, UR42, !P0 ;  /* 0x0000002a1c007c0c */ /* 0x001fe2000c721270 */
[----:B------:R-:W0:Y:S01]  /*1d1430*/  LDCU UR42, c[0x0][0x398] ;  /* 0x00007300ff2a77ac */ /* 0x000e220008000800 */
[----:B---3--:R-:W-:Y:S02]  /*1d1440*/  ISETP.LT.AND P3, PT, R15, UR66, !P0 ;  /* 0x000000420f007c0c */ /* 0x008fe4000c761270 */
[----:B------:R-:W-:Y:S01]  /*1d1450*/  LOP3.LUT R10, R10, 0xffffffdf, RZ, 0xc0, !PT ;  /* 0xffffffdf0a0a7812 */ /* 0x000fe200078ec0ff */
[----:B------:R-:W3:Y:S01]  /*1d1460*/  LDCU UR66, c[0x0][0x398] ;  /* 0x00007300ff4277ac */ /* 0x000ee20008000800 */
        /* <DEDUP_REMOVED lines=13> */
[----:B---3--:R-:W-:Y:S01]  /*1d1540*/  ISETP.LT.AND P2, PT, R29, UR66, !P0 ;  /* 0x000000421d007c0c */ /* 0x008fe2000c741270 */
[----:B------:R-:W3:Y:S01]  /*1d1550*/  LDCU UR66, c[0x0][0x398] ;  /* 0x00007300ff4277ac */ /* 0x000ee20008000800 */
        /* <DEDUP_REMOVED lines=13> */
[----:B------:R-:W0:Y:S03]  /*1d1630*/  LDCU.64 UR30, c[0x0][0x398] ;  /* 0x00007300ff1e77ac */ /* 0x000e260008000a00 */
[----:B-1----:R-:W-:Y:S01]  /*1d1640*/  ISETP.LT.AND P2, PT, R15, UR65, !P0 ;  /* 0x000000410f007c0c */ /* 0x002fe2000c741270 */
[----:B------:R-:W1:Y:S01]  /*1d1650*/  LDCU UR65, c[0x0][0x398] ;  /* 0x00007300ff4177ac */ /* 0x000e620008000800 */
        /* <DEDUP_REMOVED lines=10> */
[----:B-1----:R-:W-:Y:S01]  /*1d1700*/  ISETP.LT.AND P2, PT, R29, UR65, !P0 ;  /* 0x000000411d007c0c */ /* 0x002fe2000c741270 */
[----:B------:R1:W-:Y:S01]  /*1d1710*/  STL [R1+0x18], R10 ;  /* 0x0000180a01007387 */ /* 0x0003e20000100800 */
[----:B--2---:R-:W-:Y:S01]  /*1d1720*/  LOP3.LUT R11, R11, 0xdfffffff, RZ, 0xc0, !PT ;  /* 0xdfffffff0b0b7812 */ /* 0x004fe200078ec0ff */
[----:B------:R-:W-:Y:S01]  /*1d1730*/  VIADD R14, R25, 0x70 ;  /* 0x00000070190e7836 */ /* 0x000fe20000000000 */
[----:B------:R-:W2:Y:S02]  /*1d1740*/  LDCU UR65, c[0x0][0x398] ;  /* 0x00007300ff4177ac */ /* 0x000ea40008000800 */
[----:B------:R-:W-:-:S02]  /*1d1750*/  @P3 LOP3.LUT R11, R11, 0x20000000, RZ, 0xfc, !PT ;  /* 0x200000000b0b3812 */ /* 0x000fc400078efcff */
[----:B------:R-:W-:Y:S01]  /*1d1760*/  ISETP.LT.AND P3, PT, R27, UR75, !P0 ;  /* 0x0000004b1b007c0c */ /* 0x000fe2000c761270 */
[----:B-1----:R-:W-:Y:S01]  /*1d1770*/  VIADD R10, R25, 0x73 ;  /* 0x00000073190a7836 */ /* 0x002fe20000000000 */
[----:B------:R-:W-:Y:S01]  /*1d1780*/  LOP3.LUT R11, R11, 0x7fffffff, RZ, 0xc0, !PT ;  /* 0x7fffffff0b0b7812 */ /* 0x000fe200078ec0ff */
[----:B------:R-:W1:Y:S03]  /*1d1790*/  LDCU UR75, c[0x0][0x398] ;  /* 0x00007300ff4b77ac */ /* 0x000e660008000800 */
[----:B------:R-:W-:-:S04]  /*1d17a0*/  @P1 LOP3.LUT R11, R11, 0x80000000, RZ, 0xfc, !PT ;  /* 0x800000000b0b1812 */ /* 0x000fc800078efcff */
[----:B------:R-:W-:-:S04]  /*1d17b0*/  LOP3.LUT R11, R11, 0xbfffffff, RZ, 0xc0, !PT ;  /* 0xbfffffff0b0b7812 */ /* 0x000fc800078ec0ff */
[----:B------:R-:W-:Y:S02]  /*1d17c0*/  @P3 LOP3.LUT R11, R11, 0x40000000, RZ, 0xfc, !PT ;  /* 0x400000000b0b3812 */ /* 0x000fe400078efcff */
[----:B---3--:R-:W-:Y:S01]  /*1d17d0*/  ISETP.LT.AND P1, PT, R16, UR66, !P0 ;  /* 0x0000004210007c0c */ /* 0x008fe2000c721270 */
[----:B------:R-:W3:Y:S01]  /*1d17e0*/  LDCU UR66, c[0x0][0x398] ;  /* 0x00007300ff4277ac */ /* 0x000ee20008000800 */
        /* <DEDUP_REMOVED lines=8> */
[----:B------:R-:W-:-:S04]  /*1d1870*/  ISETP.GE.AND P0, PT, R10, UR43, PT ;  /* 0x0000002b0a007c0c */ /* 0x000fc8000bf06270 */
[----:B0-----:R-:W-:Y:S02]  /*1d1880*/  ISETP.LT.AND P2, PT, R28, UR30, !P0 ;  /* 0x0000001e1c007c0c */ /* 0x001fe4000c741270 */
[----:B------:R-:W-:Y:S01]  /*1d1890*/  LOP3.LUT R11, R11, 0xffdfffff, RZ, 0xc0, !PT ;  /* 0xffdfffff0b0b7812 */ /* 0x000fe200078ec0ff */
[----:B------:R-:W-:Y:S01]  /*1d18a0*/  VIADD R10, R25, 0x72 ;  /* 0x00000072190a7836 */ /* 0x000fe20000000000 */
[----:B------:R-:W-:Y:S01]  /*1d18b0*/  ISETP.LT.AND P1, PT, R15, UR73, !P0 ;  /* 0x000000490f007c0c */ /* 0x000fe2000c721270 */
[----:B------:R-:W0:Y:S01]  /*1d18c0*/  LDCU UR73, c[0x0][0x398] ;  /* 0x00007300ff4977ac */ /* 0x000e220008000800 */
[----:B------:R-:W-:Y:S01]  /*1d18d0*/  ISETP.LT.AND P3, PT, R27, UR77, !P0 ;  /* 0x0000004d1b007c0c */ /* 0x000fe2000c761270 */
[----:B------:R-:W0:Y:S06]  /*1d18e0*/  LDCU UR77, c[0x0][0x398] ;  /* 0x00007300ff4d77ac */ /* 0x000e2c0008000800 */
[----:B------:R-:W-:Y:S01]  /*1d18f0*/  @P2 LOP3.LUT R11, R11, 0x200000, RZ, 0xfc, !PT ;  /* 0x002000000b0b2812 */ /* 0x000fe200078efcff */
[----:B------:R-:W0:Y:S01]  /*1d1900*/  LDCU UR30, c[0x0][0x398] ;  /* 0x00007300ff1e77ac */ /* 0x000e220008000800 */
[----:B------:R-:W-:-:S02]  /*1d1910*/  ISETP.LT.AND P2, PT, R17, UR42, !P0 ;  /* 0x0000002a11007c0c */ /* 0x000fc4000c741270 */
[----:B------:R-:W-:Y:S01]  /*1d1920*/  LOP3.LUT R11, R11, 0xfdffffff, RZ, 0xc0, !PT ;  /* 0xfdffffff0b0b7812 */ /* 0x000fe200078ec0ff */
[----:B------:R-:W0:Y:S03]  /*1d1930*/  LDCU.64 UR42, c[0x0][0x398] ;  /* 0x00007300ff2a77ac */ /* 0x000e260008000a00 */
        /* <DEDUP_REMOVED lines=22> */
[----:B------:R-:W-:Y:S02]  /*1d1aa0*/  ISETP.LT.AND P2, PT, R28, UR42, !P0 ;  /* 0x0000002a1c007c0c */ /* 0x000fe4000c741270 */
[----:B------:R-:W-:Y:S01]  /*1d1ab0*/  ISETP.LT.AND P1, PT, R15, UR77, !P0 ;  /* 0x0000004d0f007c0c */ /* 0x000fe2000c721270 */
[----:B------:R-:W1:Y:S01]  /*1d1ac0*/  LDCU UR77, c[0x0][0x398] ;  /* 0x00007300ff4d77ac */ /* 0x000e620008000800 */
[----:B------:R-:W-:-:S09]  /*1d1ad0*/  LOP3.LUT R11, R11, 0xffffdfff, RZ, 0xc0, !PT ;  /* 0xffffdfff0b0b7812 */ /* 0x000fd200078ec0ff */
[----:B------:R-:W-:Y:S02]  /*1d1ae0*/  @P2 LOP3.LUT R11, R11, 0x2000, RZ, 0xfc, !PT ;  /* 0x000020000b0b2812 */ /* 0x000fe400078efcff */
[----:B0-----:R-:W-:Y:S01]  /*1d1af0*/  ISETP.LT.AND P2, PT, R17, UR56, !P0 ;  /* 0x0000003811007c0c */ /* 0x001fe2000c741270 */
[----:B------:R-:W-:Y:S01]  /*1d1b00*/  VIADD R10, R25, 0x71 ;  /* 0x00000071190a7836 */ /* 0x000fe20000000000 */
[----:B------:R-:W-:Y:S01]  /*1d1b10*/  LOP3.LUT R11, R11, 0xfffdffff, RZ, 0xc0, !PT ;  /* 0xfffdffff0b0b7812 */ /* 0x000fe200078ec0ff */
[----:B------:R-:W0:Y:S03]  /*1d1b20*/  LDCU UR56, c[0x0][0x398] ;  /* 0x00007300ff3877ac */ /* 0x000e260008000800 */
[----:B------:R-:W-:Y:S02]  /*1d1b30*/  @P1 LOP3.LUT R11, R11, 0x20000, RZ, 0xfc, !PT ;  /* 0x000200000b0b1812 */ /* 0x000fe400078efcff */
[----:B------:R-:W-:-:S02]  /*1d1b40*/  ISETP.LT.AND P1, PT, R26, UR30, !P0 ;  /* 0x0000001e1a007c0c */ /* 0x000fc4000c721270 */
[----:B------:R-:W-:-:S04]  /*1d1b50*/  LOP3.LUT R11, R11, 0xfffeffff, RZ, 0xc0, !PT ;  /* 0xfffeffff0b0b7812 */ /* 0x000fc800078ec0ff */
[----:B------:R-:W-:Y:S02]  /*1d1b60*/  @P2 LOP3.LUT R11, R11, 0x10000, RZ, 0xfc, !PT ;  /* 0x000100000b0b2812 */ /* 0x000fe400078efcff */
[----:B------:R-:W-:Y:S01]  /*1d1b70*/  ISETP.LT.AND P3, PT, R27, UR36, !P0 ;  /* 0x000000241b007c0c */ /* 0x000fe2000c761270 */
[----:B------:R-:W0:Y:S01]  /*1d1b80*/  LDCU.64 UR36, c[0x0][0x398] ;  /* 0x00007300ff2477ac */ /* 0x000e220008000a00 */
        /* <DEDUP_REMOVED lines=19> */
[----:B0-----:R-:W-:Y:S02]  /*1d1cc0*/  ISETP.LT.AND P1, PT, R28, UR36, !P0 ;  /* 0x000000241c007c0c */ /* 0x001fe4000c721270 */
[----:B------:R-:W-:Y:S01]  /*1d1cd0*/  ISETP.LT.AND P3, PT, R15, UR47, !P0 ;  /* 0x0000002f0f007c0c */ /* 0x000fe2000c761270 */
[----:B------:R-:W0:Y:S01]  /*1d1ce0*/  LDCU UR47, c[0x0][0x398] ;  /* 0x00007300ff2f77ac */ /* 0x000e220008000800 */
[----:B------:R-:W-:-:S02]  /*1d1cf0*/  LOP3.LUT R11, R11, 0xffffffdf, RZ, 0xc0, !PT ;  /* 0xffffffdf0b0b7812 */ /* 0x000fc400078ec0ff */
        /* <DEDUP_REMOVED lines=29> */
[----:B--2---:R-:W-:Y:S01]  /*1d1ed0*/  LOP3.LUT R10, R10, 0xdfffffff, RZ, 0xc0, !PT ;  /* 0xdfffffff0a0a7812 */ /* 0x004fe200078ec0ff */
[----:B------:R-:W-:Y:S01]  /*1d1ee0*/  VIADD R14, R25, 0x6c ;  /* 0x0000006c190e7836 */ /* 0x000fe20000000000 */
[----:B-1----:R-:W-:Y:S01]  /*1d1ef0*/  ISETP.LT.AND P1, PT, R28, UR30, !P0 ;  /* 0x0000001e1c007c0c */ /* 0x002fe2000c721270 */
[----:B------:R-:W1:Y:S01]  /*1d1f00*/  LDCU.64 UR42, c[0x0][0x398] ;  /* 0x00007300ff2a77ac */ /* 0x000e620008000a00 */
[----:B------:R-:W-:-:S02]  /*1d1f10*/  ISETP.LT.AND P3, PT, R15, UR22, !P0 ;  /* 0x000000160f007c0c */ /* 0x000fc4000c761270 */
[----:B------:R-:W-:Y:S01]  /*1d1f20*/  ISETP.LT.AND P2, PT, R17, UR23, !P0 ;  /* 0x0000001711007c0c */ /* 0x000fe2000c741270 */
[----:B------:R-:W2:Y:S01]  /*1d1f30*/  LDCU.64 UR22, c[0x0][0x398] ;  /* 0x00007300ff1677ac */ /* 0x000ea20008000a00 */
[----:B------:R-:W0:Y:S07]  /*1d1f40*/  LDCU UR30, c[0x0][0x398] ;  /* 0x00007300ff1e77ac */ /* 0x000e2e0008000800 */
[----:B------:R-:W-:Y:S02]  /*1d1f50*/  @P1 LOP3.LUT R10, R10, 0x20000000, RZ, 0xfc, !PT ;  /* 0x200000000a0a1812 */ /* 0x000fe400078efcff */
[----:B------:R-:W-:Y:S01]  /*1d1f60*/  ISETP.LT.AND P1, PT, R26, UR40, !P0 ;  /* 0x000000281a007c0c */ /* 0x000fe2000c721270 */
[----:B------:R-:W0:Y:S01]  /*1d1f70*/  LDCU UR40, c[0x0][0x398] ;  /* 0x00007300ff2877ac */ /* 0x000e220008000800 */
[----:B------:R-:W-:-:S02]  /*1d1f80*/  @P3 LOP3.LUT R11, R11, 0x2, RZ, 0xfc, !PT ;  /* 0x000000020b0b3812 */ /* 0x000fc400078efcff */
        /* <DEDUP_REMOVED lines=25> */
[----:B--2---:R-:W-:Y:S01]  /*1d2120*/  ISETP.LT.AND P1, PT, R28, UR22, !P0 ;  /* 0x000000161c007c0c */ /* 0x004fe2000c721270 */
[----:B------:R-:W0:Y:S01]  /*1d2130*/  LDCU.64 UR36, c[0x0][0x398] ;  /* 0x00007300ff2477ac */ /* 0x000e220008000a00 */
[----:B------:R-:W-:Y:S02]  /*1d2140*/  ISETP.LT.AND P3, PT, R15, UR16, !P0 ;  /* 0x000000100f007c0c */ /* 0x000fe4000c761270 */
[----:B------:R-:W-:Y:S01]  /*1d2150*/  ISETP.LT.AND P2, PT, R17, UR17, !P0 ;  /* 0x0000001111007c0c */ /* 0x000fe2000c741270 */
[----:B------:R-:W2:Y:S08]  /*1d2160*/  LDCU.64 UR16, c[0x0][0x398] ;  /* 0x00007300ff1077ac */ /* 0x000eb00008000a00 */
        /* <DEDUP_REMOVED lines=23> */
[----:B------:R-:W-:Y:S02]  /*1d22e0*/  @P0 LOP3.LUT R10, R10, 0x40000, RZ, 0xfc, !PT ;  /* 0x000400000a0a0812 */ /* 0x000fe400078efcff */
[----:B------:R-:W-:Y:S02]  /*1d22f0*/  ISETP.GE.AND P0, PT, R11, UR31, PT ;  /* 0x0000001f0b007c0c */ /* 0x000fe4000bf06270 */
[----:B------:R-:W-:Y:S01]  /*1d2300*/  LOP3.LUT R10, R10, 0xffffdfff, RZ, 0xc0, !PT ;  /* 0xffffdfff0a0a7812 */ /* 0x000fe200078ec0ff */
[----:B------:R-:W-:Y:S01]  /*1d2310*/  VIADD R11, R25, 0x6d ;  /* 0x0000006d190b7836 */ /* 0x000fe20000000000 */
[----:B--2---:R-:W-:Y:S01]  /*1d2320*/  ISETP.LT.AND P1, PT, R28, UR16, !P0 ;  /* 0x000000101c007c0c */ /* 0x004fe2000c721270 */
[----:B------:R-:W2:Y:S01]  /*1d2330*/  LDCU UR31, c[0x0][0x398] ;  /* 0x00007300ff1f77ac */ /* 0x000ea20008000800 */
[----:B------:R-:W-:Y:S02]  /*1d2340*/  ISETP.LT.AND P3, PT, R15, UR6, !P0 ;  /* 0x000000060f007c0c */ /* 0x000fe4000c761270 */
[----:B------:R-:W-:Y:S01]  /*1d2350*/  ISETP.LT.AND P2, PT, R17, UR7, !P0 ;  /* 0x0000000711007c0c */ /* 0x000fe2000c741270 */
[----:B------:R-:W0:Y:S01]  /*1d2360*/  LDCU.64 UR6, c[0x0][0x398] ;  /* 0x00007300ff0677ac */ /* 0x000e220008000a00 */
        /* <DEDUP_REMOVED lines=21> */
[----:B------:R-:W0:Y:S01]  /*1d24c0*/  LDCU.64 UR34, c[0x0][0x398] ;  /* 0x00007300ff2277ac */ /* 0x000e220008000a00 */
        /* <DEDUP_REMOVED lines=44> */
[----:B------:R-:W1:Y:S01]  /*1d2790*/  LDCU UR17, c[0x0][0x398] ;  /* 0x00007300ff1177ac */ /* 0x000e620008000800 */
[----:B------:R-:W-:-:S02]  /*1d27a0*/  ISETP.LT.AND P3, PT, R15, UR10, !P0 ;  /* 0x0000000a0f007c0c */ /* 0x000fc4000c761270 */
[----:B------:R-:W-:Y:S01]  /*1d27b0*/  ISETP.LT.AND P2, PT, R17, UR11, !P0 ;  /* 0x0000000b11007c0c */ /* 0x000fe2000c741270 */
[----:B------:R-:W2:Y:S01]  /*1d27c0*/  LDCU UR10, c[0x0][0x398] ;  /* 0x00007300ff0a77ac */ /* 0x000ea20008000800 */
        /* <DEDUP_REMOVED lines=98> */
[----:B------:R-:W2:Y:S02]  /*1d2df0*/  LDL.LU R10, [R1+0x8] ;  /* 0x00000800010a7983 */ /* 0x000ea40000300800 */
[----:B------:R-:W-:Y:S02]  /*1d2e00*/  ISETP.LT.AND P1, PT, R28, UR42, !P0 ;  /* 0x0000002a1c007c0c */ /* 0x000fe4000c721270 */
[----:B0-----:R-:W-:Y:S01]  /*1d2e10*/  ISETP.LT.AND P3, PT, R15, UR64, !P0 ;  /* 0x000000400f007c0c */ /* 0x001fe2000c761270 */
[----:B------:R-:W0:Y:S01]  /*1d2e20*/  LDCU UR64, c[0x0][0x398] ;  /* 0x00007300ff4077ac */ /* 0x000e220008000800 */
[----:B------:R-:W-:-:S02]  /*1d2e30*/  LOP3.LUT R11, R11, 0xffffffdf, RZ, 0xc0, !PT ;  /* 0xffffffdf0b0b7812 */ /* 0x000fc400078ec0ff */
[----:B------:R-:W-:Y:S01]  /*1d2e40*/  ISETP.LT.AND P2, PT, R17, UR36, !P0 ;  /* 0x0000002411007c0c */ /* 0x000fe2000c741270 */
[----:B------:R-:W0:Y:S06]  /*1d2e50*/  LDCU.64 UR36, c[0x0][0x398] ;  /* 0x00007300ff2477ac */ /* 0x000e2c0008000a00 */
        /* <DEDUP_REMOVED lines=26> */
[----:B------:R-:W1:Y:S03]  /*1d3000*/  LDCU.64 UR34, c[0x0][0x398] ;  /* 0x00007300ff2277ac */ /* 0x000e660008000a00 */
[----:B0-----:R-:W-:Y:S02]  /*1d3010*/  ISETP.LT.AND P1, PT, R28, UR36, !P0 ;  /* 0x000000241c007c0c */ /* 0x001fe4000c721270 */
[----:B------:R-:W-:Y:S01]  /*1d3020*/  ISETP.LT.AND P3, PT, R15, UR60, !P0 ;  /* 0x0000003c0f007c0c */ /* 0x000fe2000c761270 */
[----:B------:R-:W0:Y:S01]  /*1d3030*/  LDCU UR60, c[0x0][0x398] ;  /* 0x00007300ff3c77ac */ /* 0x000e220008000800 */
[----:B------:R-:W-:-:S02]  /*1d3040*/  ISETP.LT.AND P2, PT, R17, UR61, !P0 ;  /* 0x0000003d11007c0c */ /* 0x000fc4000c741270 */
[----:B------:R-:W-:Y:S01]  /*1d3050*/  LOP3.LUT R11, R11, 0xfffffffd, RZ, 0xc0, !PT ;  /* 0xfffffffd0b0b7812 */ /* 0x000fe200078ec0ff */
[----:B------:R-:W0:Y:S08]  /*1d3060*/  LDCU UR61, c[0x0][0x398] ;  /* 0x00007300ff3d77ac */ /* 0x000e300008000800 */
[----:B------:R-:W-:-:S04]  /*1d3070*/  @P3 LOP3.LUT R11, R11, 0x2, RZ, 0xfc, !PT ;  /* 0x000000020b0b3812 */ /* 0x000fc800078efcff */
[----:B------:R-:W-:Y:S02]  /*1d3080*/  LOP3.LUT R11, R11, 0xfffffffe, RZ, 0xc0, !PT ;  /* 0xfffffffe0b0b7812 */ /* 0x000fe400078ec0ff */
[----:B------:R-:W-:Y:S01]  /*1d3090*/  ISETP.LT.AND P3, PT, R27, UR59, !P0 ;  /* 0x0000003b1b007c0c */ /* 0x000fe2000c761270 */
[----:B------:R-:W1:Y:S01]  /*1d30a0*/  LDCU UR59, c[0x0][0x398] ;  /* 0x00007300ff3b77ac */ /* 0x000e620008000800 */
[----:B------:R-:W-:-:S05]  /*1d30b0*/  @P2 LOP3.LUT R11, R11, 0x1, RZ, 0xfc, !PT ;  /* 0x000000010b0b2812 */ /* 0x000fca00078efcff */
[----:B------:R3:W-:Y:S01]  /*1d30c0*/  STL [R1+0xc], R11 ;  /* 0x00000c0b01007387 */ /* 0x0007e20000100800 */
[----:B0-----:R-:W-:Y:S01]  /*1d30d0*/  ISETP.LT.AND P2, PT, R29, UR60, !P0 ;  /* 0x0000003c1d007c0c */ /* 0x001fe2000c741270 */
[----:B------:R-:W0:Y:S02]  /*1d30e0*/  LDCU UR60, c[0x0][0x398] ;  /* 0x00007300ff3c77ac */ /* 0x000e240008000800 */
[----:B------:R-:W4:Y:S01]  /*1d30f0*/  LDL.LU R14, [R1+0x4] ;  /* 0x00000400010e7983 */ /* 0x000f220000300800 */
[----:B---3--:R-:W-:Y:S01]  /*1d3100*/  VIADD R11, R25, 0x67 ;  /* 0x00000067190b7836 */ /* 0x008fe20000000000 */
[----:B--2---:R-:W-:-:S04]  /*1d3110*/  LOP3.LUT R10, R10, 0xdfffffff, RZ, 0xc0, !PT ;  /* 0xdfffffff0a0a7812 */ /* 0x004fc800078ec0ff */
[----:B------:R-:W-:Y:S02]  /*1d3120*/  @P1 LOP3.LUT R10, R10, 0x20000000, RZ, 0xfc, !PT ;  /* 0x200000000a0a1812 */ /* 0x000fe400078efcff */
[----:B------:R-:W-:Y:S01]  /*1d3130*/  ISETP.LT.AND P1, PT, R26, UR62, !P0 ;  /* 0x0000003e1a007c0c */ /* 0x000fe2000c721270 */
[----:B------:R-:W2:Y:S01]  /*1d3140*/  LDCU UR62, c[0x0][0x398] ;  /* 0x00007300ff3e77ac */ /* 0x000ea20008000800 */
[----:B------:R-:W-:-:S11]  /*1d3150*/  LOP3.LUT R10, R10, 0x7fffffff, RZ, 0xc0, !PT ;  /* 0x7fffffff0a0a7812 */ /* 0x000fd600078ec0ff */
[----:B------:R-:W-:-:S04]  /*1d3160*/  @P1 LOP3.LUT R10, R10, 0x80000000, RZ, 0xfc, !PT ;  /* 0x800000000a0a1812 */ /* 0x000fc800078efcff */
[----:B------:R-:W-:-:S04]  /*1d3170*/  LOP3.LUT R10, R10, 0xbfffffff, RZ, 0xc0, !PT ;  /* 0xbfffffff0a0a7812 */ /* 0x000fc800078ec0ff */
[----:B------:R-:W-:Y:S02]  /*1d3180*/  @P3 LOP3.LUT R10, R10, 0x40000000, RZ, 0xfc, !PT ;  /* 0x400000000a0a3812 */ /* 0x000fe400078efcff */
[----:B------:R-:W-:Y:S01]  /*1d3190*/  ISETP.LT.AND P1, PT, R16, UR61, !P0 ;  /* 0x0000003d10007c0c */ /* 0x000fe2000c721270 */
[----:B------:R-:W3:Y:S01]  /*1d31a0*/  LDCU UR61, c[0x0][0x398] ;  /* 0x00007300ff3d77ac */ /* 0x000ee20008000800 */
[----:B------:R-:W-:-:S04]  /*1d31b0*/  LOP3.LUT R10, R10, 0xefffffff, RZ, 0xc0, !PT ;  /* 0xefffffff0a0a7812 */ /* 0x000fc800078ec0ff */
[----:B------:R-:W-:Y:S02]  /*1d31c0*/  @P2 LOP3.LUT R10, R10, 0x10000000, RZ, 0xfc, !PT ;  /* 0x100000000a0a2812 */ /* 0x000fe400078efcff */
[----:B--2---:R-:W-:Y:S01]  /*1d31d0*/  ISETP.LT.AND P0, PT, R24, UR62, !P0 ;  /* 0x0000003e18007c0c */ /* 0x004fe2000c701270 */
[----:B------:R-:W2:Y:S01]  /*1d31e0*/  LDCU UR62, c[0x0][0x398] ;  /* 0x00007300ff3e77ac */ /* 0x000ea20008000800 */
[----:B------:R-:W-:-:S04]  /*1d31f0*/  LOP3.LUT R10, R10, 0xf7ffffff, RZ, 0xc0, !PT ;  /* 0xf7ffffff0a0a7812 */ /* 0x000fc800078ec0ff */
[----:B------:R-:W-:-:S04]  /*1d3200*/  @P1 LOP3.LUT R10, R10, 0x8000000, RZ, 0xfc, !PT ;  /* 0x080000000a0a1812 */ /* 0x000fc800078efcff */
[----:B------:R-:W-:-:S04]  /*1d3210*/  LOP3.LUT R10, R10, 0xfbffffff, RZ, 0xc0, !PT ;  /* 0xfbffffff0a0a7812 */ /* 0x000fc800078ec0ff */
[----:B------:R-:W-:Y:S02]  /*1d3220*/  @P0 LOP3.LUT R10, R10, 0x4000000, RZ, 0xfc, !PT ;  /* 0x040000000a0a0812 */ /* 0x000fe400078efcff */
[----:B------:R-:W-:Y:S01]  /*1d3230*/  ISETP.GE.AND P0, PT, R11, UR43, PT ;  /* 0x0000002b0b007c0c */ /* 0x000fe2000bf06270 */
[----:B------:R-:W0:Y:S03]  /*1d3240*/  LDCU.64 UR42, c[0x0][0x398] ;  /* 0x00007300ff2a77ac */ /* 0x000e260008000a00 */
[----:B-1----:R-:W-:Y:S02]  /*1d3250*/  ISETP.LT.AND P2, PT, R28, UR34, !P0 ;  /* 0x000000221c007c0c */ /* 0x002fe4000c741270 */
[----:B--2---:R-:W-:Y:S01]  /*1d3260*/  ISETP.LT.AND P1, PT, R15, UR62, !P0 ;  /* 0x0000003e0f007c0c */ /* 0x004fe2000c721270 */
[----:B------:R-:W1:Y:S01]  /*1d3270*/  LDCU UR62, c[0x0][0x398] ;  /* 0x00007300ff3e77ac */ /* 0x000e620008000800 */
[----:B------:R-:W-:-:S09]  /*1d3280*/  LOP3.LUT R10, R10, 0xffdfffff, RZ, 0xc0, !PT ;  /* 0xffdfffff0a0a7812 */ /* 0x000fd200078ec0ff */
[----:B------:R-:W-:Y:S02]  /*1d3290*/  @P2 LOP3.LUT R10, R10, 0x200000, RZ, 0xfc, !PT ;  /* 0x002000000a0a2812 */ /* 0x000fe400078efcff */
[----:B------:R-:W-:Y:S01]  /*1d32a0*/  ISETP.LT.AND P2, PT, R17, UR59, !P0 ;  /* 0x0000003b11007c0c */ /* 0x000fe2000c741270 */
[----:B------:R-:W2:Y:S01]  /*1d32b0*/  LDCU UR59, c[0x0][0x398] ;  /* 0x00007300ff3b77ac */ /* 0x000ea20008000800 */
[----:B------:R-:W-:-:S04]  /*1d32c0*/  LOP3.LUT R10, R10, 0xfdffffff, RZ, 0xc0, !PT ;  /* 0xfdffffff0a0a7812 */ /* 0x000fc800078ec0ff */
[----:B------:R-:W-:Y:S02]  /*1d32d0*/  @P1 LOP3.LUT R10, R10, 0x2000000, RZ, 0xfc, !PT ;  /* 0x020000000a0a1812 */ /* 0x000fe400078efcff */
[----:B0-----:R-:W-:Y:S01]  /*1d32e0*/  ISETP.LT.AND P1, PT, R26, UR60, !P0 ;  /* 0x0000003c1a007c0c */ /* 0x001fe2000c721270 */
[----:B------:R-:W-:Y:S01]  /*1d32f0*/  VIADD R11, R25, 0x66 ;  /* 0x00000066190b7836 */ /* 0x000fe20000000000 */
[----:B------:R-:W-:Y:S01]  /*1d3300*/  LOP3.LUT R10, R10, 0xfeffffff, RZ, 0xc0, !PT ;  /* 0xfeffffff0a0a7812 */ /* 0x000fe200078ec0ff */
[----:B------:R-:W0:Y:S03]  /*1d3310*/  LDCU UR60, c[0x0][0x398] ;  /* 0x00007300ff3c77ac */ /* 0x000e260008000800 */
[----:B------:R-:W-:Y:S02]  /*1d3320*/  @P2 LOP3.LUT R10, R10, 0x1000000, RZ, 0xfc, !PT ;  /* 0x010000000a0a2812 */ /* 0x000fe400078efcff */
[----:B---3--:R-:W-:Y:S01]  /*1d3330*/  ISETP.LT.AND P3, PT, R27, UR61, !P0 ;  /* 0x0000003d1b007c0c */ /* 0x008fe2000c761270 */
[----:B------:R-:W3:Y:S01]  /*1d3340*/  LDCU UR61, c[0x0][0x398] ;  /* 0x00007300ff3d77ac */ /* 0x000ee20008000800 */
        /* <DEDUP_REMOVED lines=18> */
[----:B------:R-:W-:Y:S02]  /*1d3470*/  ISETP.LT.AND P1, PT, R28, UR42, !P0 ;  /* 0x0000002a1c007c0c */ /* 0x000fe4000c721270 */
[----:B--2---:R-:W-:Y:S02]  /*1d3480*/  ISETP.LT.AND P3, PT, R15, UR59, !P0 ;  /* 0x0000003b0f007c0c */ /* 0x004fe4000c761270 */
[----:B------:R-:W-:Y:S01]  /*1d3490*/  LOP3.LUT R10, R10, 0xffffdfff, RZ, 0xc0, !PT ;  /* 0xffffdfff0a0a7812 */ /* 0x000fe200078ec0ff */
[----:B------:R-:W-:Y:S01]  /*1d34a0*/  VIADD R11, R25, 0x65 ;  /* 0x00000065190b7836 */ /* 0x000fe20000000000 */
[----:B0-----:R-:W-:Y:S01]  /*1d34b0*/  ISETP.LT.AND P2, PT, R17, UR60, !P0 ;  /* 0x0000003c11007c0c */ /* 0x001fe2000c741270 */
[----:B------:R-:W0:Y:S01]  /*1d34c0*/  LDCU UR60, c[0x0][0x398] ;  /* 0x00007300ff3c77ac */ /* 0x000e220008000800 */
[----:B----4-:R-:W-:-:S02]  /*1d34d0*/  LOP3.LUT R14, R14, 0xdfffffff, RZ, 0xc0, !PT ;  /* 0xdfffffff0e0e7812 */ /* 0x010fc400078ec0ff */
[----:B------:R-:W-:Y:S01]  /*1d34e0*/  LOP3.LUT R0, R0, 0xdfffffff, RZ, 0xc0, !PT ;  /* 0xdfffffff00007812 */ /* 0x000fe200078ec0ff */
[----:B------:R-:W2:Y:S02]  /*1d34f0*/  LDCU UR59, c[0x0][0x398] ;  /* 0x00007300ff3b77ac */ /* 0x000ea40008000800 */
[----:B------:R-:W-:-:S04]  /*1d3500*/  @P1 LOP3.LUT R10, R10, 0x2000, RZ, 0xfc, !PT ;  /* 0x000020000a0a1812 */ /* 0x000fc800078efcff */
[----:B------:R-:W-:-:S04]  /*1d3510*/  LOP3.LUT R10, R10, 0xfffdffff, RZ, 0xc0, !PT ;  /* 0xfffdffff0a0a7812 */ /* 0x000fc800078ec0ff */
        /* <DEDUP_REMOVED lines=27> */
[----:B------:R-:W0:Y:S01]  /*1d36d0*/  LDCU.64 UR34, c[0x0][0x398] ;  /* 0x00007300ff2277ac */ /* 0x000e220008000a00 */
        /* <DEDUP_REMOVED lines=32> */
[----:B------:R-:W-:Y:S02]  /*1d38e0*/  ISETP.LT.AND P3, PT, R15, UR24, !P0 ;  /* 0x000000180f007c0c */ /* 0x000fe4000c761270 */
[----:B------:R-:W-:Y:S01]  /*1d38f0*/  ISETP.LT.AND P2, PT, R17, UR25, !P0 ;  /* 0x0000001911007c0c */ /* 0x000fe2000c741270 */
[----:B------:R-:W0:Y:S01]  /*1d3900*/  LDCU.64 UR24, c[0x0][0x398] ;  /* 0x00007300ff1877ac */ /* 0x000e220008000a00 */
[----:B------:R-:W-:-:S09]  /*1d3910*/  LOP3.LUT R10, R10, 0xfffffffd, RZ, 0xc0, !PT ;  /* 0xfffffffd0a0a7812 */ /* 0x000fd200078ec0ff */
[----:B------:R-:W-:-:S04]  /*1d3920*/  @P3 LOP3.LUT R10, R10, 0x2, RZ, 0xfc, !PT ;  /* 0x000000020a0a3812 */ /* 0x000fc800078efcff */
[----:B------:R-:W-:-:S04]  /*1d3930*/  LOP3.LUT R10, R10, 0xfffffffe, RZ, 0xc0, !PT ;  /* 0xfffffffe0a0a7812 */ /* 0x000fc800078ec0ff */
[----:B------:R-:W-:-:S05]  /*1d3940*/  @P2 LOP3.LUT R10, R10, 0x1, RZ, 0xfc, !PT ;  /* 0x000000010a0a2812 */ /* 0x000fca00078efcff */
[----:B------:R1:W-:Y:S04]  /*1d3950*/  STL [R1+0x8], R10 ;  /* 0x0000080a01007387 */ /* 0x0003e80000100800 */
[----:B------:R-:W2:Y:S01]  /*1d3960*/  LDL.LU R11, [R1] ;  /* 0x00000000010b7983 */ /* 0x000ea20000300800 */
[----:B0-----:R-:W-:Y:S01]  /*1d3970*/  ISETP.LT.AND P1, PT, R28, UR34, !P0 ;  /* 0x000000221c007c0c */ /* 0x001fe2000c721270 */
[----:B------:R-:W0:Y:S01]  /*1d3980*/  LDCU UR34, c[0x0][0x398] ;  /* 0x00007300ff2277ac */ /* 0x000e220008000800 */
[----:B------:R-:W-:Y:S02]  /*1d3990*/  ISETP.LT.AND P3, PT, R27, UR41, !P0 ;  /* 0x000000291b007c0c */ /* 0x000fe4000c761270 */
[----:B------:R-:W-:Y:S01]  /*1d39a0*/  ISETP.LT.AND P2, PT, R29, UR44, !P0 ;  /* 0x0000002c1d007c0c */ /* 0x000fe2000c741270 */
[----:B-1----:R-:W-:Y:S01]  /*1d39b0*/  VIADD R10, R25, 0x63 ;  /* 0x00000063190a7836 */ /* 0x002fe20000000000 */
[----:B------:R-:W1:Y:S01]  /*1d39c0*/  LDCU UR41, c[0x0][0x398] ;  /* 0x00007300ff2977ac */ /* 0x000e620008000800 */
[----:B------:R-:W-:Y:S01]  /*1d39d0*/  LOP3.LUT R2, R2, 0xdfffffff, RZ, 0xc0, !PT ;  /* 0xdfffffff02027812 */ /* 0x000fe200078ec0ff */
[----:B------:R-:W0:Y:S05]  /*1d39e0*/  LDCU UR44, c[0x0][0x398] ;  /* 0x00007300ff2c77ac */ /* 0x000e2a0008000800 */
[----:B------:R-:W-:-:S02]  /*1d39f0*/  @P1 LOP3.LUT R14, R14, 0x20000000, RZ, 0xfc, !PT ;  /* 0x200000000e0e1812 */ /* 0x000fc400078efcff */
[----:B------:R-:W-:Y:S01]  /*1d3a00*/  ISETP.LT.AND P1, PT, R26, UR40, !P0 ;  /* 0x000000281a007c0c */ /* 0x000fe2000c721270 */
[----:B------:R-:W0:Y:S01]  /*1d3a10*/  LDCU UR40, c[0x0][0x398] ;  /* 0x00007300ff2877ac */ /* 0x000e220008000800 */
[----:B------:R-:W-:-:S11]  /*1d3a20*/  LOP3.LUT R14, R14, 0x7fffffff, RZ, 0xc0, !PT ;  /* 0x7fffffff0e0e7812 */ /* 0x000fd600078ec0ff */
        /* <DEDUP_REMOVED lines=20> */
[----:B------:R-:W0:Y:S08]  /*1d3b70*/  LDCU.64 UR20, c[0x0][0x398] ;  /* 0x00007300ff1477ac */ /* 0x000e300008000a00 */
        /* <DEDUP_REMOVED lines=28> */
[----:B0-----:R-:W-:Y:S01]  /*1d3d40*/  ISETP.LT.AND P1, PT, R28, UR20, !P0 ;  /* 0x000000141c007c0c */ /* 0x001fe2000c721270 */
        /* <DEDUP_REMOVED lines=65> */
[----:B------:R-:W0:Y:S01]  /*1d4160*/  LDCU.64 UR20, c[0x0][0x398] ;  /* 0x00007300ff1477ac */ /* 0x000e220008000a00 */
[----:B------:R-:W-:Y:S01]  /*1d4170*/  LOP3.LUT R14, R14, 0xfffffffd, RZ, 0xc0, !PT ;  /* 0xfffffffd0e0e7812 */ /* 0x000fe200078ec0ff */
[----:B------:R-:W3:Y:S01]  /*1d4180*/  LDL.LU R10, [R1+0x74e8] ;  /* 0x0074e800010a7983 */ /* 0x000ee20000300800 */
[----:B-1----:R-:W-:Y:S01]  /*1d4190*/  ISETP.LT.AND P1, PT, R28, UR24, !P0 ;  /* 0x000000181c007c0c */ /* 0x002fe2000c721270 */
[----:B------:R-:W1:Y:S01]  /*1d41a0*/  LDCU UR24, c[0x0][0x398] ;  /* 0x00007300ff1877ac */ /* 0x000e620008000800 */
[----:B------:R-:W-:Y:S02]  /*1d41b0*/  ISETP.LT.AND P3, PT, R15, UR10, !P0 ;  /* 0x0000000a0f007c0c */ /* 0x000fe4000c761270 */
[----:B--2---:R-:W-:Y:S01]  /*1d41c0*/  LOP3.LUT R11, R11, 0xdfffffff, RZ, 0xc0, !PT ;  /* 0xdfffffff0b0b7812 */ /* 0x004fe200078ec0ff */
[----:B------:R-:W2:Y:S01]  /*1d41d0*/  LDCU UR10, c[0x0][0x398] ;  /* 0x00007300ff0a77ac */ /* 0x000ea20008000800 */
[----:B------:R-:W-:-:S07]  /*1d41e0*/  ISETP.LT.AND P2, PT, R17, UR11, !P0 ;  /* 0x0000000b11007c0c */ /* 0x000fce000c741270 */
[----:B------:R-:W-:Y:S01]  /*1d41f0*/  @P1 LOP3.LUT R11, R11, 0x20000000, RZ, 0xfc, !PT ;  /* 0x200000000b0b1812 */ /* 0x000fe200078efcff */
[----:B------:R-:W0:Y:S01]  /*1d4200*/  LDCU UR11, c[0x0][0x398] ;  /* 0x00007300ff0b77ac */ /* 0x000e220008000800 */
[----:B------:R-:W-:Y:S02]  /*1d4210*/  ISETP.LT.AND P1, PT, R26, UR12, !P0 ;  /* 0x0000000c1a007c0c */ /* 0x000fe4000c721270 */
        /* <DEDUP_REMOVED lines=8> */
[----:B------:R-:W-:Y:S02]  /*1d42a0*/  ISETP.LT.AND P2, PT, R29, UR22, !P0 ;  /* 0x000000161d007c0c */ /* 0x000fe4000c741270 */
[----:B------:R-:W-:-:S04]  /*1d42b0*/  LOP3.LUT R11, R11, 0xbfffffff, RZ, 0xc0, !PT ;  /* 0xbfffffff0b0b7812 */ /* 0x000fc800078ec0ff */
[----:B------:R-:W-:Y:S02]  /*1d42c0*/  @P3 LOP3.LUT R11, R11, 0x40000000, RZ, 0xfc, !PT ;  /* 0x400000000b0b3812 */ /* 0x000fe400078efcff */
[----:B------:R-:W-:Y:S01]  /*1d42d0*/  ISETP.LT.AND P1, PT, R16, UR23, !P0 ;  /* 0x0000001710007c0c */ /* 0x000fe2000c721270 */
[----:B------:R0:W-:Y:S01]  /*1d42e0*/  STL [R1+0x4], R14 ;  /* 0x0000040e01007387 */ /* 0x0001e20000100800 */
[----:B------:R-:W-:Y:S01]  /*1d42f0*/  LOP3.LUT R11, R11, 0xefffffff, RZ, 0xc0, !PT ;  /* 0xefffffff0b0b7812 */ /* 0x000fe200078ec0ff */
[----:B------:R-:W1:Y:S03]  /*1d4300*/  LDCU.64 UR22, c[0x0][0x398] ;  /* 0x00007300ff1677ac */ /* 0x000e660008000a00 */
        /* <DEDUP_REMOVED lines=46> */
[----:B-1----:R-:W-:Y:S01]  /*1d45f0*/  ISETP.LT.AND P1, PT, R28, UR22, !P0 ;  /* 0x000000161c007c0c */ /* 0x002fe2000c721270 */
[----:B------:R-:W1:Y:S01]  /*1d4600*/  LDCU UR25, c[0x0][0x398] ;  /* 0x00007300ff1977ac */ /* 0x000e620008000800 */
[----:B------:R-:W-:Y:S02]  /*1d4610*/  ISETP.LT.AND P3, PT, R15, UR76, !P0 ;  /* 0x0000004c0f007c0c */ /* 0x000fe4000c761270 */
[----:B------:R-:W-:Y:S01]  /*1d4620*/  ISETP.LT.AND P2, PT, R17, UR75, !P0 ;  /* 0x0000004b11007c0c */ /* 0x000fe2000c741270 */
[----:B------:R-:W0:Y:S01]  /*1d4630*/  LDCU UR75, c[0x0][0x398] ;  /* 0x00007300ff4b77ac */ /* 0x000e220008000800 */
[----:B------:R-:W-:-:S02]  /*1d4640*/  LOP3.LUT R3, R3, 0xdfffffff, RZ, 0xc0, !PT ;  /* 0xdfffffff03037812 */ /* 0x000fc400078ec0ff */
[----:B------:R-:W-:Y:S01]  /*1d4650*/  LOP3.LUT R4, R4, 0xdfffffff, RZ, 0xc0, !PT ;  /* 0xdfffffff04047812 */ /* 0x000fe200078ec0ff */
[----:B------:R-:W0:Y:S04]  /*1d4660*/  LDCU UR76, c[0x0][0x398] ;  /* 0x00007300ff4c77ac */ /* 0x000e280008000800 */
        /* <DEDUP_REMOVED lines=27> */
[----:B0-----:R-:W-:Y:S01]  /*1d4820*/  ISETP.LT.AND P3, PT, R15, UR67, !P0 ;  /* 0x000000430f007c0c */ /* 0x001fe2000c761270 */
[----:B------:R-:W0:Y:S01]  /*1d4830*/  LDCU UR67, c[0x0][0x398] ;  /* 0x00007300ff4377ac */ /* 0x000e220008000800 */
[----:B------:R-:W-:Y:S02]  /*1d4840*/  LOP3.LUT R11, R11, 0xffffffdf, RZ, 0xc0, !PT ;  /* 0xffffffdf0b0b7812 */ /* 0x000fe400078ec0ff */
[----:B------:R-:W-:Y:S01]  /*1d4850*/  ISETP.LT.AND P2, PT, R17, UR68, !P0 ;  /* 0x0000004411007c0c */ /* 0x000fe2000c741270 */
[----:B------:R-:W0:Y:S06]  /*1d4860*/  LDCU UR68, c[0x0][0x398] ;  /* 0x00007300ff4477ac */ /* 0x000e2c0008000800 */
[----:B------:R-:W-:-:S04]  /*1d4870*/  @P1 LOP3.LUT R11, R11, 0x20, RZ, 0xfc, !PT ;  /* 0x000000200b0b1812 */ /* 0x000fc800078efcff */
        /* <DEDUP_REMOVED lines=11> */
[----:B------:R-:W-:Y:S01]  /*1d4930*/  VIADD R14, R25, 0x5c ;  /* 0x0000005c190e7836 */ /* 0x000fe20000000000 */
        /* <DEDUP_REMOVED lines=8> */
[----:B------:R-:W1:Y:S01]  /*1d49c0*/  LDCU.64 UR20, c[0x0][0x398] ;  /* 0x00007300ff1477ac */ /* 0x000e620008000a00 */
[----:B------:R-:W-:-:S04]  /*1d49d0*/  LOP3.LUT R11, R11, 0xfffffff7, RZ, 0xc0, !PT ;  /* 0xfffffff70b0b7812 */ /* 0x000fc800078ec0ff */
[----:B------:R-:W-:-:S04]  /*1d49e0*/  @P1 LOP3.LUT R11, R11, 0x8, RZ, 0xfc, !PT ;  /* 0x000000080b0b1812 */ /* 0x000fc800078efcff */
[----:B------:R-:W-:-:S04]  /*1d49f0*/  LOP3.LUT R11, R11, 0xfffffffb, RZ, 0xc0, !PT ;  /* 0xfffffffb0b0b7812 */ /* 0x000fc800078ec0ff */
[----:B------:R-:W-:Y:S02]  /*1d4a00*/  @P0 LOP3.LUT R11, R11, 0x4, RZ, 0xfc, !PT ;  /* 0x000000040b0b0812 */ /* 0x000fe400078efcff */
[----:B------:R-:W-:Y:S01]  /*1d4a10*/  ISETP.GE.AND P0, PT, R14, UR23, PT ;  /* 0x000000170e007c0c */ /* 0x000fe2000bf06270 */
[----:B------:R-:W0:Y:S03]  /*1d4a20*/  LDCU.64 UR22, c[0x0][0x398] ;  /* 0x00007300ff1677ac */ /* 0x000e260008000a00 */
[----:B------:R-:W-:Y:S01]  /*1d4a30*/  ISETP.LT.AND P2, PT, R15, UR65, !P0 ;  /* 0x000000410f007c0c */ /* 0x000fe2000c741270 */
[----:B------:R-:W0:Y:S01]  /*1d4a40*/  LDCU UR65, c[0x0][0x398] ;  /* 0x00007300ff4177ac */ /* 0x000e220008000800 */
[----:B------:R-:W-:Y:S02]  /*1d4a50*/  ISETP.LT.AND P1, PT, R17, UR66, !P0 ;  /* 0x0000004211007c0c */ /* 0x000fe4000c721270 */
[----:B------:R-:W-:Y:S01]  /*1d4a60*/  LOP3.LUT R11, R11, 0xfffffffd, RZ, 0xc0, !PT ;  /* 0xfffffffd0b0b7812 */ /* 0x000fe200078ec0ff */
[----:B------:R-:W0:Y:S01]  /*1d4a70*/  LDCU UR66, c[0x0][0x398] ;  /* 0x00007300ff4277ac */ /* 0x000e220008000800 */
[----:B-1----:R-:W-:-:S07]  /*1d4a80*/  ISETP.LT.AND P3, PT, R28, UR20, !P0 ;  /* 0x000000141c007c0c */ /* 0x002fce000c761270 */
[----:B------:R-:W-:-:S04]  /*1d4a90*/  @P2 LOP3.LUT R11, R11, 0x2, RZ, 0xfc, !PT ;  /* 0x000000020b0b2812 */ /* 0x000fc800078efcff */
[----:B------:R-:W-:-:S04]  /*1d4aa0*/  LOP3.LUT R11, R11, 0xfffffffe, RZ, 0xc0, !PT ;  /* 0xfffffffe0b0b7812 */ /* 0x000fc800078ec0ff */
[----:B------:R-:W-:Y:S02]  /*1d4ab0*/  @P1 LOP3.LUT R11, R11, 0x1, RZ, 0xfc, !PT ;  /* 0x000000010b0b1812 */ /* 0x000fe400078efcff */
[----:B------:R-:W-:Y:S01]  /*1d4ac0*/  ISETP.LT.AND P1, PT, R26, UR63, !P0 ;  /* 0x0000003f1a007c0c */ /* 0x000fe2000c721270 */
[----:B------:R-:W1:Y:S01]  /*1d4ad0*/  LDCU UR63, c[0x0][0x398] ;  /* 0x00007300ff3f77ac */ /* 0x000e620008000800 */
[----:B------:R-:W-:Y:S02]  /*1d4ae0*/  @P3 LOP3.LUT R0, R0, 0x20000000, RZ, 0xfc, !PT ;  /* 0x2000000000003812 */ /* 0x000fe400078efcff */
[----:B------:R-:W-:Y:S02]  /*1d4af0*/  ISETP.LT.AND P3, PT, R27, UR64, !P0 ;  /* 0x000000401b007c0c */ /* 0x000fe4000c761270 */
[----:B0-----:R-:W-:Y:S01]  /*1d4b00*/  ISETP.LT.AND P2, PT, R29, UR65, !P0 ;  /* 0x000000411d007c0c */ /* 0x001fe2000c741270 */
[----:B------:R0:W-:Y:S01]  /*1d4b10*/  STL [R1], R11 ;  /* 0x0000000b01007387 */ /* 0x0001e20000100800 */
[----:B------:R-:W-:Y:S01]  /*1d4b20*/  LOP3.LUT R0, R0, 0x7fffffff, RZ, 0xc0, !PT ;  /* 0x7fffffff00007812 */ /* 0x000fe200078ec0ff */
[----:B------:R-:W0:Y:S04]  /*1d4b30*/  LDCU UR64, c[0x0][0x398] ;  /* 0x00007300ff4077ac */ /* 0x000e280008000800 */
[----:B------:R-:W-:Y:S01]  /*1d4b40*/  @P1 LOP3.LUT R0, R0, 0x80000000, RZ, 0xfc, !PT ;  /* 0x8000000000001812 */ /* 0x000fe200078efcff */
[----:B------:R-:W0:Y:S03]  /*1d4b50*/  LDCU UR65, c[0x0][0x398] ;  /* 0x00007300ff4177ac */ /* 0x000e260008000800 */
[----:B------:R-:W-:-:S04]  /*1d4b60*/  LOP3.LUT R0, R0, 0xbfffffff, RZ, 0xc0, !PT ;  /* 0xbfffffff00007812 */ /* 0x000fc800078ec0ff */
[----:B------:R-:W-:Y:S02]  /*1d4b70*/  @P3 LOP3.LUT R0, R0, 0x40000000, RZ, 0xfc, !PT ;  /* 0x4000000000003812 */ /* 0x000fe400078efcff */
[----:B------:R-:W-:Y:S01]  /*1d4b80*/  ISETP.LT.AND P1, PT, R16, UR66, !P0 ;  /* 0x0000004210007c0c */ /* 0x000fe2000c721270 */
[----:B------:R-:W1:Y:S01]  /*1d4b90*/  LDCU UR66, c[0x0][0x398] ;  /* 0x00007300ff4277ac */ /* 0x000e620008000800 */
[----:B------:R-:W-:-:S04]  /*1d4ba0*/  LOP3.LUT R0, R0, 0xefffffff, RZ, 0xc0, !PT ;  /* 0xefffffff00007812 */ /* 0x000fc800078ec0ff */
[----:B------:R-:W-:Y:S02]  /*1d4bb0*/  @P2 LOP3.LUT R0, R0, 0x10000000, RZ, 0xfc, !PT ;  /* 0x1000000000002812 */ /* 0x000fe400078efcff */
[----:B----4-:R-:W-:Y:S01]  /*1d4bc0*/  ISETP.LT.AND P0, PT, R24, UR77, !P0 ;  /* 0x0000004d18007c0c */ /* 0x010fe2000c701270 */
[----:B0-----:R-:W-:Y:S01]  /*1d4bd0*/  VIADD R11, R25, 0x5b ;  /* 0x0000005b190b7836 */ /* 0x001fe20000000000 */
[----:B------:R-:W-:Y:S01]  /*1d4be0*/  LOP3.LUT R0, R0, 0xf7ffffff, RZ, 0xc0, !PT ;  /* 0xf7ffffff00007812 */ /* 0x000fe200078ec0ff */
[----:B------:R-:W0:Y:S03]  /*1d4bf0*/  LDCU UR77, c[0x0][0x398] ;  /* 0x00007300ff4d77ac */ /* 0x000e260008000800 */
[----:B------:R-:W-:-:S04]  /*1d4c00*/  @P1 LOP3.LUT R0, R0, 0x8000000, RZ, 0xfc, !PT ;  /* 0x0800000000001812 */ /* 0x000fc800078efcff */
[----:B------:R-:W-:-:S04]  /*1d4c10*/  LOP3.LUT R0, R0, 0xfbffffff, RZ, 0xc0, !PT ;  /* 0xfbffffff00007812 */ /* 0x000fc800078ec0ff */
[----:B------:R-:W-:Y:S02]  /*1d4c20*/  @P0 LOP3.LUT R0, R0, 0x4000000, RZ, 0xfc, !PT ;  /* 0x0400000000000812 */ /* 0x000fe400078efcff */
[----:B------:R-:W-:Y:S01]  /*1d4c30*/  ISETP.GE.AND P0, PT, R11, UR43, PT ;  /* 0x0000002b0b007c0c */ /* 0x000fe2000bf06270 */
[----:B------:R-:W4:Y:S03]  /*1d4c40*/  LDCU.64 UR42, c[0x0][0x398] ;  /* 0x00007300ff2a77ac */ /* 0x000f260008000a00 */
[----:B------:R-:W-:Y:S02]  /*1d4c50*/  ISETP.LT.AND P2, PT, R28, UR22, !P0 ;  /* 0x000000161c007c0c */ /* 0x000fe4000c741270 */
[----:B-1----:R-:W-:Y:S01]  /*1d4c60*/  ISETP.LT.AND P1, PT, R15, UR66, !P0 ;  /* 0x000000420f007c0c */ /* 0x002fe2000c721270 */
[----:B------:R-:W1:Y:S01]  /*1d4c70*/  LDCU UR66, c[0x0][0x398] ;  /* 0x00007300ff4277ac */ /* 0x000e620008000800 */
[----:B------:R-:W-:-:S09]  /*1d4c80*/  LOP3.LUT R0, R0, 0xffdfffff, RZ, 0xc0, !PT ;  /* 0xffdfffff00007812 */ /* 0x000fd200078ec0ff */
[----:B------:R-:W-:Y:S02]  /*1d4c90*/  @P2 LOP3.LUT R0, R0, 0x200000, RZ, 0xfc, !PT ;  /* 0x0020000000002812 */ /* 0x000fe400078efcff */
[----:B------:R-:W-:Y:S01]  /*1d4ca0*/  ISETP.LT.AND P2, PT, R17, UR63, !P0 ;  /* 0x0000003f11007c0c */ /* 0x000fe2000c741270 */
        /* <DEDUP_REMOVED lines=28> */
[----:B----4-:R-:W-:Y:S02]  /*1d4e70*/  ISETP.LT.AND P1, PT, R28, UR42, !P0 ;  /* 0x0000002a1c007c0c */ /* 0x010fe4000c721270 */
[----:B------:R-:W-:Y:S01]  /*1d4e80*/  LOP3.LUT R0, R0, 0xffffdfff, RZ, 0xc0, !PT ;  /* 0xffffdfff00007812 */ /* 0x000fe200078ec0ff */
[----:B------:R-:W-:Y:S01]  /*1d4e90*/  VIADD R11, R25, 0x59 ;  /* 0x00000059190b7836 */ /* 0x000fe20000000000 */
[----:B------:R-:W-:Y:S01]  /*1d4ea0*/  ISETP.LT.AND P3, PT, R15, UR62, !P0 ;  /* 0x0000003e0f007c0c */ /* 0x000fe2000c761270 */
[----:B------:R-:W4:Y:S01]  /*1d4eb0*/  LDCU UR62, c[0x0][0x398] ;  /* 0x00007300ff3e77ac */ /* 0x000f220008000800 */
[----:B---3--:R-:W-:Y:S01]  /*1d4ec0*/  ISETP.LT.AND P2, PT, R17, UR61, !P0 ;  /* 0x0000003d11007c0c */ /* 0x008fe2000c741270 */
[----:B------:R-:W3:Y:S06]  /*1d4ed0*/  LDCU UR61, c[0x0][0x398] ;  /* 0x00007300ff3d77ac */ /* 0x000eec0008000800 */
        /* <DEDUP_REMOVED lines=29> */
[----:B------:R-:W-:Y:S02]  /*1d50b0*/  ISETP.LT.AND P3, PT, R15, UR47, !P0 ;  /* 0x0000002f0f007c0c */ /* 0x000fe4000c761270 */
[----:B------:R-:W-:Y:S01]  /*1d50c0*/  LOP3.LUT R0, R0, 0xffffffdf, RZ, 0xc0, !PT ;  /* 0xffffffdf00007812 */ /* 0x000fe200078ec0ff */
[----:B------:R-:W-:Y:S01]  /*1d50d0*/  VIADD R11, R25, 0x58 ;  /* 0x00000058190b7836 */ /* 0x000fe20000000000 */
[----:B------:R-:W-:Y:S01]  /*1d50e0*/  ISETP.LT.AND P2, PT, R17, UR48, !P0 ;  /* 0x0000003011007c0c */ /* 0x000fe2000c741270 */
[----:B------:R-:W0:Y:S01]  /*1d50f0*/  LDCU UR47, c[0x0][0x398] ;  /* 0x00007300ff2f77ac */ /* 0x000e220008000800 */
        /* <DEDUP_REMOVED lines=34> */
[----:B------:R-:W0:Y:S01]  /*1d5320*/  LDCU.64 UR30, c[0x0][0x398] ;  /* 0x00007300ff1e77ac */ /* 0x000e220008000a00 */
[----:B------:R-:W0:Y:S07]  /*1d5330*/  LDCU UR43, c[0x0][0x398] ;  /* 0x00007300ff2b77ac */ /* 0x000e2e0008000800 */
[----:B------:R-:W-:-:S02]  /*1d5340*/  @P1 LOP3.LUT R2, R2, 0x20000000, RZ, 0xfc, !PT ;  /* 0x2000000002021812 */ /* 0x000fc400078efcff */
[----:B------:R-:W-:Y:S01]  /*1d5350*/  ISETP.LT.AND P1, PT, R26, UR40, !P0 ;  /* 0x000000281a007c0c */ /* 0x000fe2000c721270 */
[----:B------:R-:W0:Y:S01]  /*1d5360*/  LDCU UR40, c[0x0][0x398] ;  /* 0x00007300ff2877ac */ /* 0x000e220008000800 */
        /* <DEDUP_REMOVED lines=29> */
[----:B------:R-:W0:Y:S05]  /*1d5540*/  LDCU UR14, c[0x0][0x398] ;  /* 0x00007300ff0e77ac */ /* 0x000e2a0008000800 */
        /* <DEDUP_REMOVED lines=97> */
[----:B------:R-:W1:Y:S01]  /*1d5b60*/  LDCU.64 UR20, c[0x0][0x398] ;  /* 0x00007300ff1477ac */ /* 0x000e620008000a00 */
[----:B------:R-:W-:Y:S02]  /*1d5b70*/  ISETP.LT.AND P3, PT, R15, UR8, !P0 ;  /* 0x000000080f007c0c */ /* 0x000fe4000c761270 */
[----:B------:R-:W-:Y:S01]  /*1d5b80*/  ISETP.LT.AND P2, PT, R17, UR9, !P0 ;  /* 0x0000000911007c0c */ /* 0x000fe2000c741270 */
[----:B------:R-:W0:Y:S01]  /*1d5b90*/  LDCU UR9, c[0x0][0x398] ;  /* 0x00007300ff0977ac */ /* 0x000e220008000800 */
        /* <DEDUP_REMOVED lines=61> */
[----:B-1----:R-:W-:Y:S02]  /*1d5f70*/  ISETP.LT.AND P1, PT, R28, UR20, !P0 ;  /* 0x000000141c007c0c */ /* 0x002fe4000c721270 */
[----:B------:R-:W-:Y:S01]  /*1d5f80*/  ISETP.LT.AND P3, PT, R15, UR34, !P0 ;  /* 0x000000220f007c0c */ /* 0x000fe2000c761270 */
[----:B------:R-:W1:Y:S01]  /*1d5f90*/  LDCU UR34, c[0x0][0x398] ;  /* 0x00007300ff2277ac */ /* 0x000e620008000800 */
        /* <DEDUP_REMOVED lines=11> */
[----:B------:R-:W-:Y:S01]  /*1d6050*/  VIADD R11, R25, 0x51 ;  /* 0x00000051190b7836 */ /* 0x000fe20000000000 */
[----:B------:R-:W-:Y:S01]  /*1d6060*/  LOP3.LUT R3, R3, 0xffff7fff, RZ, 0xc0, !PT ;  /* 0xffff7fff03037812 */ /* 0x000fe200078ec0ff */
[----:B------:R-:W2:Y:S03]  /*1d6070*/  LDCU UR35, c[0x0][0x398] ;  /* 0x00007300ff2377ac */ /* 0x000ea60008000800 */
[----:B------:R-:W-:Y:S02]  /*1d6080*/  @P1 LOP3.LUT R3, R3, 0x8000, RZ, 0xfc, !PT ;  /* 0x0000800003031812 */ /* 0x000fe400078efcff */
[----:B-1----:R-:W-:Y:S01]  /*1d6090*/  ISETP.LT.AND P2, PT, R29, UR34, !P0 ;  /* 0x000000221d007c0c */ /* 0x002fe2000c741270 */
        /* <DEDUP_REMOVED lines=22> */
[----:B------:R-:W-:-:S04]  /*1d6200*/  @P2 LOP3.LUT R3, R3, 0x200, RZ, 0xfc, !PT ;  /* 0x0000020003032812 */ /* 0x000fc800078efcff */
[----:B------:R-:W-:-:S04]  /*1d6210*/  LOP3.LUT R3, R3, 0xfffffeff, RZ, 0xc0, !PT ;  /* 0xfffffeff03037812 */ /* 0x000fc800078ec0ff */
[----:B------:R-:W-:Y:S02]  /*1d6220*/  @P1 LOP3.LUT R3, R3, 0x100, RZ, 0xfc, !PT ;  /* 0x0000010003031812 */ /* 0x000fe400078efcff */
[----:B------:R-:W-:Y:S01]  /*1d6230*/  ISETP.LT.AND P1, PT, R26, UR73, !P0 ;  /* 0x000000491a007c0c */ /* 0x000fe2000c721270 */
[----:B------:R-:W-:Y:S01]  /*1d6240*/  VIADD R11, R25, 0x50 ;  /* 0x00000050190b7836 */ /* 0x000fe20000000000 */
[----:B------:R-:W-:Y:S01]  /*1d6250*/  ISETP.LT.AND P3, PT, R27, UR24, !P0 ;  /* 0x000000181b007c0c */ /* 0x000fe2000c761270 */
[----:B------:R-:W1:Y:S01]  /*1d6260*/  LDCU.64 UR24, c[0x0][0x398] ;  /* 0x00007300ff1877ac */ /* 0x000e620008000a00 */
[----:B------:R-:W-:Y:S02]  /*1d6270*/  LOP3.LUT R3, R3, 0xffffff7f, RZ, 0xc0, !PT ;  /* 0xffffff7f03037812 */ /* 0x000fe400078ec0ff */
[----:B0-----:R-:W-:Y:S01]  /*1d6280*/  ISETP.LT.AND P2, PT, R29, UR39, !P0 ;  /* 0x000000271d007c0c */ /* 0x001fe2000c741270 */
        /* <DEDUP_REMOVED lines=16> */
[----:B------:R-:W2:Y:S03]  /*1d6390*/  LDCU.64 UR20, c[0x0][0x398] ;  /* 0x00007300ff1477ac */ /* 0x000ea60008000a00 */
[----:B0-----:R-:W-:Y:S01]  /*1d63a0*/  ISETP.LT.AND P1, PT, R15, UR38, !P0 ;  /* 0x000000260f007c0c */ /* 0x001fe2000c721270 */
[----:B------:R-:W0:Y:S01]  /*1d63b0*/  LDCU UR38, c[0x0][0x398] ;  /* 0x00007300ff2677ac */ /* 0x000e220008000800 */
[----:B-1----:R-:W-:Y:S02]  /*1d63c0*/  ISETP.LT.AND P2, PT, R28, UR24, !P0 ;  /* 0x000000181c007c0c */ /* 0x002fe4000c741270 */
[----:B------:R-:W-:-:S09]  /*1d63d0*/  LOP3.LUT R3, R3, 0xfffffffd, RZ, 0xc0, !PT ;  /* 0xfffffffd03037812 */ /* 0x000fd200078ec0ff */
[----:B------:R-:W-:Y:S02]  /*1d63e0*/  @P1 LOP3.LUT R3, R3, 0x2, RZ, 0xfc, !PT ;  /* 0x0000000203031812 */ /* 0x000fe400078efcff */
[----:B------:R-:W-:Y:S01]  /*1d63f0*/  ISETP.LT.AND P1, PT, R26, UR73, !P0 ;  /* 0x000000491a007c0c */ /* 0x000fe2000c721270 */
[----:B------:R-:W-:Y:S01]  /*1d6400*/  VIADD R11, R25, 0x4f ;  /* 0x0000004f190b7836 */ /* 0x000fe20000000000 */
[----:B------:R-:W-:Y:S01]  /*1d6410*/  @P2 LOP3.LUT R4, R4, 0x20000000, RZ, 0xfc, !PT ;  /* 0x2000000004042812 */ /* 0x000fe200078efcff */
[----:B------:R-:W1:Y:S01]  /*1d6420*/  LDCU UR73, c[0x0][0x398] ;  /* 0x00007300ff4977ac */ /* 0x000e620008000800 */
[----:B------:R-:W-:Y:S02]  /*1d6430*/  ISETP.LT.AND P2, PT, R17, UR72, !P0 ;  /* 0x0000004811007c0c */ /* 0x000fe4000c741270 */
[----:B------:R-:W-:Y:S01]  /*1d6440*/  ISETP.LT.AND P3, PT, R27, UR39, !P0 ;  /* 0x000000271b007c0c */ /* 0x000fe2000c761270 */
[----:B------:R-:W1:Y:S01]  /*1d6450*/  LDCU UR39, c[0x0][0x398] ;  /* 0x00007300ff2777ac */ /* 0x000e620008000800 */
[----:B------:R-:W-:-:S02]  /*1d6460*/  LOP3.LUT R4, R4, 0x7fffffff, RZ, 0xc0, !PT ;  /* 0x7fffffff04047812 */ /* 0x000fc400078ec0ff */
[----:B------:R-:W-:Y:S01]  /*1d6470*/  LOP3.LUT R3, R3, 0xfffffffe, RZ, 0xc0, !PT ;  /* 0xfffffffe03037812 */ /* 0x000fe200078ec0ff */
[----:B------:R-:W1:Y:S02]  /*1d6480*/  LDCU UR72, c[0x0][0x398] ;  /* 0x00007300ff4877ac */ /* 0x000e640008000800 */
[----:B------:R-:W-:-:S04]  /*1d6490*/  @P1 LOP3.LUT R4, R4, 0x80000000, RZ, 0xfc, !PT ;  /* 0x8000000004041812 */ /* 0x000fc800078efcff */
        /* <DEDUP_REMOVED lines=19> */
[----:B------:R-:W2:Y:S01]  /*1d65d0*/  LDCU.64 UR30, c[0x0][0x398] ;  /* 0x00007300ff1e77ac */ /* 0x000ea20008000a00 */
[----:B-1----:R-:W-:Y:S02]  /*1d65e0*/  ISETP.LT.AND P3, PT, R15, UR39, !P0 ;  /* 0x000000270f007c0c */ /* 0x002fe4000c761270 */
[----:B0-----:R-:W-:Y:S01]  /*1d65f0*/  ISETP.LT.AND P2, PT, R17, UR38, !P0 ;  /* 0x0000002611007c0c */ /* 0x001fe2000c741270 */
[----:B------:R-:W0:Y:S01]  /*1d6600*/  LDCU.64 UR38, c[0x0][0x398] ;  /* 0x00007300ff2677ac */ /* 0x000e220008000a00 */
[----:B------:R-:W-:-:S02]  /*1d6610*/  LOP3.LUT R6, R6, 0xdfffffff, RZ, 0xc0, !PT ;  /* 0xdfffffff06067812 */ /* 0x000fc400078ec0ff */
[----:B------:R-:W-:Y:S01]  /*1d6620*/  LOP3.LUT R7, R7, 0xdfffffff, RZ, 0xc0, !PT ;  /* 0xdfffffff07077812 */ /* 0x000fe200078ec0ff */
[----:B------:R-:W1:Y:S04]  /*1d6630*/  LDCU UR20, c[0x0][0x398] ;  /* 0x00007300ff1477ac */ /* 0x000e680008000800 */
        /* <DEDUP_REMOVED lines=37> */
[----:B----4-:R-:W-:Y:S01]  /*1d6890*/  ISETP.LT.AND P1, PT, R26, UR62, !P0 ;  /* 0x0000003e1a007c0c */ /* 0x010fe2000c721270 */
[----:B------:R-:W4:Y:S01]  /*1d68a0*/  LDCU UR62, c[0x0][0x398] ;  /* 0x00007300ff3e77ac */ /* 0x000f220008000800 */
        /* <DEDUP_REMOVED lines=28> */
[----:B------:R-:W-:Y:S01]  /*1d6a70*/  LOP3.LUT R8, R8, 0xdfffffff, RZ, 0xc0, !PT ;  /* 0xdfffffff08087812 */ /* 0x000fe200078ec0ff */
        /* <DEDUP_REMOVED lines=29> */
[----:B--2---:R-:W-:Y:S02]  /*1d6c50*/  ISETP.LT.AND P1, PT, R28, UR30, !P0 ;  /* 0x0000001e1c007c0c */ /* 0x004fe4000c721270 */
[----:B------:R-:W-:Y:S01]  /*1d6c60*/  LOP3.LUT R4, R4, 0xfffffffd, RZ, 0xc0, !PT ;  /* 0xfffffffd04047812 */ /* 0x000fe200078ec0ff */
[----:B------:R-:W-:Y:S01]  /*1d6c70*/  VIADD R11, R25, 0x4b ;  /* 0x0000004b190b7836 */ /* 0x000fe20000000000 */
[----:B------:R-:W-:Y:S01]  /*1d6c80*/  ISETP.LT.AND P3, PT, R15, UR26, !P0 ;  /* 0x0000001a0f007c0c */ /* 0x000fe2000c761270 */
[----:B------:R-:W2:Y:S01]  /*1d6c90*/  LDCU UR26, c[0x0][0x398] ;  /* 0x00007300ff1a77ac */ /* 0x000ea20008000800 */
[----:B------:R-:W-:Y:S01]  /*1d6ca0*/  ISETP.LT.AND P2, PT, R17, UR19, !P0 ;  /* 0x0000001311007c0c */ /* 0x000fe2000c741270 */
[----:B------:R-:W0:Y:S06]  /*1d6cb0*/  LDCU UR19, c[0x0][0x398] ;  /* 0x00007300ff1377ac */ /* 0x000e2c0008000800 */
        /* <DEDUP_REMOVED lines=136> */
[----:B------:R-:W0:Y:S01]  /*1d7540*/  LDCU UR33, c[0x0][0x398] ;  /* 0x00007300ff2177ac */ /* 0x000e220008000800 */
[----:B------:R-:W-:-:S02]  /*1d7550*/  ISETP.LT.AND P1, PT, R26, UR12, !P0 ;  /* 0x0000000c1a007c0c */ /* 0x000fc4000c721270 */
[----:B------:R-:W-:Y:S02]  /*1d7560*/  @P3 LOP3.LUT R5, R5, 0x2, RZ, 0xfc, !PT ;  /* 0x0000000205053812 */ /* 0x000fe400078efcff */
[----:B------:R-:W-:Y:S02]  /*1d7570*/  ISETP.LT.AND P3, PT, R27, UR7, !P0 ;  /* 0x000000071b007c0c */ /* 0x000fe4000c761270 */
[----:B------:R-:W-:Y:S02]  /*1d7580*/  LOP3.LUT R6, R6, 0x7fffffff, RZ, 0xc0, !PT ;  /* 0x7fffffff06067812 */ /* 0x000fe400078ec0ff */
[----:B------:R-:W-:-:S05]  /*1d7590*/  LOP3.LUT R5, R5, 0xfffffffe, RZ, 0xc0, !PT ;  /* 0xfffffffe05057812 */ /* 0x000fca00078ec0ff */
[----:B------:R-:W-:Y:S02]  /*1d75a0*/  @P1 LOP3.LUT R6, R6, 0x80000000, RZ, 0xfc, !PT ;  /* 0x8000000006061812 */ /* 0x000fe400078efcff */
        /* <DEDUP_REMOVED lines=39> */
[----:B------:R-:W-:Y:S02]  /*1d7820*/  ISETP.LT.AND P1, PT, R16, UR75, !P0 ;  /* 0x0000004b10007c0c */ /* 0x000fe4000c721270 */
[----:B------:R-:W-:Y:S01]  /*1d7830*/  LOP3.LUT R9, R9, 0xdfffffff, RZ, 0xc0, !PT ;  /* 0xdfffffff09097812 */ /* 0x000fe200078ec0ff */
[----:B------:R-:W-:Y:S01]  /*1d7840*/  VIADD R14, R25, 0x39 ;  /* 0x00000039190e7836 */ /* 0x000fe20000000000 */
[----:B------:R-:W-:Y:S01]  /*1d7850*/  LOP3.LUT R6, R6, 0xffefffff, RZ, 0xc0, !PT ;  /* 0xffefffff06067812 */ /* 0x000fe200078ec0ff */
[----:B------:R-:W0:Y:S03]  /*1d7860*/  LDCU UR75, c[0x0][0x398] ;  /* 0x00007300ff4b77ac */ /* 0x000e260008000800 */
[----:B------:R-:W-:-:S02]  /*1d7870*/  @P2 LOP3.LUT R6, R6, 0x100000, RZ, 0xfc, !PT ;  /* 0x0010000006062812 */ /* 0x000fc400078efcff */
[----:B------:R-:W-:Y:S01]  /*1d7880*/  ISETP.LT.AND P0, PT, R24, UR67, !P0 ;  /* 0x0000004318007c0c */ /* 0x000fe2000c701270 */
[----:B------:R-:W0:Y:S01]  /*1d7890*/  LDCU UR67, c[0x0][0x398] ;  /* 0x00007300ff4377ac */ /* 0x000e220008000800 */
[----:B------:R-:W-:-:S04]  /*1d78a0*/  LOP3.LUT R6, R6, 0xfff7ffff, RZ, 0xc0, !PT ;  /* 0xfff7ffff06067812 */ /* 0x000fc800078ec0ff */
[----:B------:R-:W-:-:S04]  /*1d78b0*/  @P1 LOP3.LUT R6, R6, 0x80000, RZ, 0xfc, !PT ;  /* 0x0008000006061812 */ /* 0x000fc800078efcff */
[----:B------:R-:W-:-:S04]  /*1d78c0*/  LOP3.LUT R6, R6, 0xfffbffff, RZ, 0xc0, !PT ;  /* 0xfffbffff06067812 */ /* 0x000fc800078ec0ff */
[----:B------:R-:W-:Y:S02]  /*1d78d0*/  @P0 LOP3.LUT R6, R6, 0x40000, RZ, 0xfc, !PT ;  /* 0x0004000006060812 */ /* 0x000fe400078efcff */
[----:B------:R-:W-:-:S04]  /*1d78e0*/  ISETP.GE.AND P0, PT, R11, UR9, PT ;  /* 0x000000090b007c0c */ /* 0x000fc8000bf06270 */
[----:B-1----:R-:W-:Y:S02]  /*1d78f0*/  ISETP.LT.AND P1, PT, R28, UR10, !P0 ;  /* 0x0000000a1c007c0c */ /* 0x002fe4000c721270 */
[----:B------:R-:W-:Y:S01]  /*1d7900*/  LOP3.LUT R6, R6, 0xffffdfff, RZ, 0xc0, !PT ;  /* 0xffffdfff06067812 */ /* 0x000fe200078ec0ff */
[----:B------:R-:W-:Y:S01]  /*1d7910*/  VIADD R11, R25, 0x45 ;  /* 0x00000045190b7836 */ /* 0x000fe20000000000 */
[----:B------:R-:W-:Y:S01]  /*1d7920*/  ISETP.LT.AND P3, PT, R15, UR36, !P0 ;  /* 0x000000240f007c0c */ /* 0x000fe2000c761270 */
[----:B------:R-:W1:Y:S01]  /*1d7930*/  LDCU UR36, c[0x0][0x398] ;  /* 0x00007300ff2477ac */ /* 0x000e620008000800 */
        /* <DEDUP_REMOVED lines=11> */
[----:B------:R-:W2:Y:S01]  /*1d79f0*/  LDCU.64 UR8, c[0x0][0x398] ;  /* 0x00007300ff0877ac */ /* 0x000ea20008000a00 */
[----:B------:R-:W-:-:S04]  /*1d7a00*/  LOP3.LUT R6, R6, 0xffff7fff, RZ, 0xc0, !PT ;  /* 0xffff7fff06067812 */ /* 0x000fc800078ec0ff */
        /* <DEDUP_REMOVED lines=16> */
[----:B------:R-:W3:Y:S03]  /*1d7b10*/  LDCU.64 UR6, c[0x0][0x398] ;  /* 0x00007300ff0677ac */ /* 0x000ee60008000a00 */
[----:B--2---:R-:W-:Y:S02]  /*1d7b20*/  ISETP.LT.AND P2, PT, R28, UR8, !P0 ;  /* 0x000000081c007c0c */ /* 0x004fe4000c741270 */
[----:B------:R-:W-:Y:S01]  /*1d7b30*/  LOP3.LUT R6, R6, 0xffffffdf, RZ, 0xc0, !PT ;  /* 0xffffffdf06067812 */ /* 0x000fe200078ec0ff */
[----:B------:R-:W-:Y:S01]  /*1d7b40*/  VIADD R11, R25, 0x44 ;  /* 0x00000044190b7836 */ /* 0x000fe20000000000 */
[----:B0-----:R-:W-:Y:S01]  /*1d7b50*/  ISETP.LT.AND P1, PT, R15, UR37, !P0 ;  /* 0x000000250f007c0c */ /* 0x001fe2000c721270 */
[----:B------:R-:W0:Y:S01]  /*1d7b60*/  LDCU UR37, c[0x0][0x398] ;  /* 0x00007300ff2577ac */ /* 0x000e220008000800 */
[----:B-1----:R-:W-:Y:S01]  /*1d7b70*/  ISETP.LT.AND P3, PT, R27, UR36, !P0 ;  /* 0x000000241b007c0c */ /* 0x002fe2000c761270 */
[----:B------:R-:W1:Y:S06]  /*1d7b80*/  LDCU UR36, c[0x0][0x398] ;  /* 0x00007300ff2477ac */ /* 0x000e6c0008000800 */
[----:B------:R-:W-:Y:S01]  /*1d7b90*/  @P2 LOP3.LUT R6, R6, 0x20, RZ, 0xfc, !PT ;  /* 0x0000002006062812 */ /* 0x000fe200078efcff */
[----:B------:R-:W2:Y:S01]  /*1d7ba0*/  LDCU UR8, c[0x0][0x398] ;  /* 0x00007300ff0877ac */ /* 0x000ea20008000800 */
[----:B------:R-:W-:-:S02]  /*1d7bb0*/  ISETP.LT.AND P2, PT, R17, UR13, !P0 ;  /* 0x0000000d11007c0c */ /* 0x000fc4000c741270 */
[----:B------:R-:W-:Y:S01]  /*1d7bc0*/  LOP3.LUT R6, R6, 0xfffffdff, RZ, 0xc0, !PT ;  /* 0xfffffdff06067812 */ /* 0x000fe200078ec0ff */
[----:B------:R-:W0:Y:S03]  /*1d7bd0*/  LDCU UR13, c[0x0][0x398] ;  /* 0x00007300ff0d77ac */ /* 0x000e260008000800 */
        /* <DEDUP_REMOVED lines=26> */
[----:B---3--:R-:W-:Y:S02]  /*1d7d80*/  ISETP.LT.AND P2, PT, R28, UR6, !P0 ;  /* 0x000000061c007c0c */ /* 0x008fe4000c741270 */
[----:B-1----:R-:W-:Y:S01]  /*1d7d90*/  ISETP.LT.AND P3, PT, R27, UR36, !P0 ;  /* 0x000000241b007c0c */ /* 0x002fe2000c761270 */
[----:B------:R-:W1:Y:S01]  /*1d7da0*/  LDCU UR6, c[0x0][0x398] ;  /* 0x00007300ff0677ac */ /* 0x000e620008000800 */
[----:B------:R-:W-:Y:S01]  /*1d7db0*/  LOP3.LUT R10, R10, 0xdfffffff, RZ, 0xc0, !PT ;  /* 0xdfffffff0a0a7812 */ /* 0x000fe200078ec0ff */
[----:B------:R-:W3:Y:S06]  /*1d7dc0*/  LDCU UR11, c[0x0][0x398] ;  /* 0x00007300ff0b77ac */ /* 0x000eec0008000800 */
[----:B------:R-:W-:-:S02]  /*1d7dd0*/  @P1 LOP3.LUT R6, R6, 0x2, RZ, 0xfc, !PT ;  /* 0x0000000206061812 */ /* 0x000fc400078efcff */
[----:B------:R-:W-:Y:S02]  /*1d7de0*/  ISETP.LT.AND P1, PT, R26, UR27, !P0 ;  /* 0x0000001b1a007c0c */ /* 0x000fe4000c721270 */
[----:B------:R-:W-:Y:S02]  /*1d7df0*/  @P2 LOP3.LUT R7, R7, 0x20000000, RZ, 0xfc, !PT ;  /* 0x2000000007072812 */ /* 0x000fe400078efcff */
[----:B------:R-:W-:Y:S01]  /*1d7e00*/  ISETP.LT.AND P2, PT, R17, UR13, !P0 ;  /* 0x0000000d11007c0c */ /* 0x000fe2000c741270 */
[----:B------:R-:W1:Y:S01]  /*1d7e10*/  LDCU.64 UR12, c[0x0][0x398] ;  /* 0x00007300ff0c77ac */ /* 0x000e620008000a00 */
[----:B------:R-:W-:Y:S02]  /*1d7e20*/  LOP3.LUT R7, R7, 0x7fffffff, RZ, 0xc0, !PT ;  /* 0x7fffffff07077812 */ /* 0x000fe400078ec0ff */
[----:B------:R-:W-:-:S05]  /*1d7e30*/  LOP3.LUT R6, R6, 0xfffffffe, RZ, 0xc0, !PT ;  /* 0xfffffffe06067812 */ /* 0x000fca00078ec0ff */
[----:B------:R-:W-:-:S04]  /*1d7e40*/  @P1 LOP3.LUT R7, R7, 0x80000000, RZ, 0xfc, !PT ;  /* 0x8000000007071812 */ /* 0x000fc800078efcff */
        /* <DEDUP_REMOVED lines=42> */
[----:B------:R-:W-:Y:S01]  /*1d80f0*/  ISETP.LT.AND P0, PT, R24, UR21, !P0 ;  /* 0x0000001518007c0c */ /* 0x000fe2000c701270 */
[----:B------:R-:W0:Y:S01]  /*1d8100*/  LDCU.64 UR20, c[0x0][0x398] ;  /* 0x00007300ff1477ac */ /* 0x000e220008000a00 */
[----:B------:R-:W-:-:S04]  /*1d8110*/  @P2 LOP3.LUT R7, R7, 0x100000, RZ, 0xfc, !PT ;  /* 0x0010000007072812 */ /* 0x000fc800078efcff */
        /* <DEDUP_REMOVED lines=10> */
[----:B----4-:R-:W-:Y:S01]  /*1d81c0*/  ISETP.LT.AND P2, PT, R17, UR62, !P0 ;  /* 0x0000003e11007c0c */ /* 0x010fe2000c741270 */
[----:B------:R-:W4:Y:S01]  /*1d81d0*/  LDCU UR20, c[0x0][0x398] ;  /* 0x00007300ff1477ac */ /* 0x000f220008000800 */
        /* <DEDUP_REMOVED lines=136> */
[----:B------:R-:W0:Y:S06]  /*1d8a60*/  LDCU.64 UR48, c[0x0][0x398] ;  /* 0x00007300ff3077ac */ /* 0x000e2c0008000a00 */
        /* <DEDUP_REMOVED lines=88> */
[----:B------:R-:W-:Y:S02]  /*1d8ff0*/  ISETP.LT.AND P3, PT, R28, UR32, !P0 ;  /* 0x000000201c007c0c */ /* 0x000fe4000c761270 */
        /* <DEDUP_REMOVED lines=9> */
[----:B------:R-:W-:-:S04]  /*1d9090*/  @P2 LOP3.LUT R9, R9, 0x2000000, RZ, 0xfc, !PT ;  /* 0x0200000009092812 */ /* 0x000fc800078efcff */
[----:B------:R-:W-:-:S04]  /*1d90a0*/  LOP3.LUT R9, R9, 0xfeffffff, RZ, 0xc0, !PT ;  /* 0xfeffffff09097812 */ /* 0x000fc800078ec0ff */
[----:B------:R-:W-:Y:S02]  /*1d90b0*/  @P1 LOP3.LUT R9, R9, 0x1000000, RZ, 0xfc, !PT ;  /* 0x0100000009091812 */ /* 0x000fe400078efcff */
[----:B-1----:R-:W-:Y:S01]  /*1d90c0*/  ISETP.LT.AND P1, PT, R26, UR36, !P0 ;  /* 0x000000241a007c0c */ /* 0x002fe2000c721270 */
[----:B------:R-:W1:Y:S01]  /*1d90d0*/  LDCU.64 UR36, c[0x0][0x398] ;  /* 0x00007300ff2477ac */ /* 0x000e620008000a00 */
[----:B------:R-:W-:Y:S02]  /*1d90e0*/  ISETP.LT.AND P3, PT, R27, UR43, !P0 ;  /* 0x0000002b1b007c0c */ /* 0x000fe4000c761270 */
[----:B------:R-:W-:Y:S02]  /*1d90f0*/  LOP3.LUT R9, R9, 0xff7fffff, RZ, 0xc0, !PT ;  /* 0xff7fffff09097812 */ /* 0x000fe400078ec0ff */
[----:B0-----:R-:W-:Y:S01]  /*1d9100*/  ISETP.LT.AND P2, PT, R29, UR40, !P0 ;  /* 0x000000281d007c0c */ /* 0x001fe2000c741270 */
[----:B------:R-:W0:Y:S06]  /*1d9110*/  LDCU.64 UR40, c[0x0][0x398] ;  /* 0x00007300ff2877ac */ /* 0x000e2c0008000a00 */
[----:B------:R-:W-:-:S04]  /*1d9120*/  @P1 LOP3.LUT R9, R9, 0x800000, RZ, 0xfc, !PT ;  /* 0x0080000009091812 */ /* 0x000fc800078efcff */
        /* <DEDUP_REMOVED lines=39> */
[----:B------:R-:W-:Y:S01]  /*1d93a0*/  VIADD R11, R25, 0x38 ;  /* 0x00000038190b7836 */ /* 0x000fe20000000000 */
[----:B------:R-:W-:Y:S01]  /*1d93b0*/  LOP3.LUT R9, R9, 0xfffff7ff, RZ, 0xc0, !PT ;  /* 0xfffff7ff09097812 */ /* 0x000fe200078ec0ff */
[----:B------:R-:W1:Y:S03]  /*1d93c0*/  LDCU.64 UR50, c[0x0][0x398] ;  /* 0x00007300ff3277ac */ /* 0x000e660008000a00 */
        /* <DEDUP_REMOVED lines=8> */
[----:B------:R-:W-:-:S07]  /*1d9450*/  ISETP.LT.AND P3, PT, R17, UR77, !P0 ;  /* 0x0000004d11007c0c */ /* 0x000fce000c761270 */
        /* <DEDUP_REMOVED lines=9> */
[----:B0-----:R-:W-:Y:S02]  /*1d94f0*/  ISETP.LT.AND P3, PT, R29, UR67, !P0 ;  /* 0x000000431d007c0c */ /* 0x001fe4000c761270 */
[----:B------:R-:W-:-:S04]  /*1d9500*/  LOP3.LUT R9, R9, 0xffffffbf, RZ, 0xc0, !PT ;  /* 0xffffffbf09097812 */ /* 0x000fc800078ec0ff */
[----:B------:R-:W-:Y:S02]  /*1d9510*/  @P1 LOP3.LUT R9, R9, 0x40, RZ, 0xfc, !PT ;  /* 0x0000004009091812 */ /* 0x000fe400078efcff */
[----:B------:R-:W-:Y:S02]  /*1d9520*/  ISETP.LT.AND P2, PT, R16, UR76, !P0 ;  /* 0x0000004c10007c0c */ /* 0x000fe4000c741270 */
[----:B------:R-:W-:-:S04]  /*1d9530*/  LOP3.LUT R9, R9, 0xffffffef, RZ, 0xc0, !PT ;  /* 0xffffffef09097812 */ /* 0x000fc800078ec0ff */
[----:B------:R-:W-:Y:S02]  /*1d9540*/  @P3 LOP3.LUT R9, R9, 0x10, RZ, 0xfc, !PT ;  /* 0x0000001009093812 */ /* 0x000fe400078efcff */
[----:B------:R-:W-:Y:S02]  /*1d9550*/  ISETP.LT.AND P1, PT, R24, UR75, !P0 ;  /* 0x0000004b18007c0c */ /* 0x000fe4000c721270 */
[----:B------:R-:W-:Y:S02]  /*1d9560*/  LOP3.LUT R9, R9, 0xfffffff7, RZ, 0xc0, !PT ;  /* 0xfffffff709097812 */ /* 0x000fe400078ec0ff */
[----:B------:R-:W-:Y:S02]  /*1d9570*/  ISETP.GE.AND P0, PT, R11, UR35, PT ;  /* 0x000000230b007c0c */ /* 0x000fe4000bf06270 */
[----:B------:R-:W-:Y:S02]  /*1d9580*/  @P2 LOP3.LUT R9, R9, 0x8, RZ, 0xfc, !PT ;  /* 0x0000000809092812 */ /* 0x000fe400078efcff */
[----:B------:R-:W-:-:S02]  /*1d9590*/  ISETP.LT.AND P2, PT, R28, UR46, !P0 ;  /* 0x0000002e1c007c0c */ /* 0x000fc4000c741270 */
[----:B------:R-:W-:-:S04]  /*1d95a0*/  LOP3.LUT R9, R9, 0xfffffffb, RZ, 0xc0, !PT ;  /* 0xfffffffb09097812 */ /* 0x000fc800078ec0ff */
[----:B------:R-:W-:Y:S02]  /*1d95b0*/  @P1 LOP3.LUT R9, R9, 0x4, RZ, 0xfc, !PT ;  /* 0x0000000409091812 */ /* 0x000fe400078efcff */
[----:B------:R-:W-:Y:S02]  /*1d95c0*/  ISETP.LT.AND P1, PT, R15, UR74, !P0 ;  /* 0x0000004a0f007c0c */ /* 0x000fe4000c721270 */
[----:B------:R-:W-:-:S03]  /*1d95d0*/  ISETP.LT.AND P3, PT, R17, UR73, !P0 ;  /* 0x0000004911007c0c */ /* 0x000fc6000c761270 */
[----:B------:R-:W-:Y:S02]  /*1d95e0*/  @P2 LOP3.LUT R10, R10, 0x20000000, RZ, 0xfc, !PT ;  /* 0x200000000a0a2812 */ /* 0x000fe400078efcff */
[----:B------:R-:W-:Y:S02]  /*1d95f0*/  ISETP.LT.AND P2, PT, R26, UR72, !P0 ;  /* 0x000000481a007c0c */ /* 0x000fe4000c741270 */
[----:B------:R-:W-:Y:S02]  /*1d9600*/  LOP3.LUT R9, R9, 0xfffffffd, RZ, 0xc0, !PT ;  /* 0xfffffffd09097812 */ /* 0x000fe400078ec0ff */
[----:B------:R-:W-:Y:S02]  /*1d9610*/  LOP3.LUT R10, R10, 0x7fffffff, RZ, 0xc0, !PT ;  /* 0x7fffffff0a0a7812 */ /* 0x000fe400078ec0ff */
[----:B------:R-:W-:Y:S02]  /*1d9620*/  @P1 LOP3.LUT R9, R9, 0x2, RZ, 0xfc, !PT ;  /* 0x0000000209091812 */ /* 0x000fe400078efcff */
[----:B------:R-:W-:-:S02]  /*1d9630*/  ISETP.LT.AND P1, PT, R27, UR71, !P0 ;  /* 0x000000471b007c0c */ /* 0x000fc4000c721270 */
[----:B------:R-:W-:-:S03]  /*1d9640*/  LOP3.LUT R9, R9, 0xfffffffe, RZ, 0xc0, !PT ;  /* 0xfffffffe09097812 */ /* 0x000fc600078ec0ff */
[----:B------:R-:W-:Y:S02]  /*1d9650*/  @P2 LOP3.LUT R10, R10, 0x80000000, RZ, 0xfc, !PT ;  /* 0x800000000a0a2812 */ /* 0x000fe400078efcff */
[----:B------:R-:W-:Y:S02]  /*1d9660*/  @P3 LOP3.LUT R9, R9, 0x1, RZ, 0xfc, !PT ;  /* 0x0000000109093812 */ /* 0x000fe400078efcff */
[----:B------:R-:W-:Y:S02]  /*1d9670*/  ISETP.LT.AND P3, PT, R29, UR70, !P0 ;  /* 0x000000461d007c0c */ /* 0x000fe4000c761270 */
[----:B------:R-:W-:-:S04]  /*1d9680*/  LOP3.LUT R10, R10, 0xbfffffff, RZ, 0xc0, !PT ;  /* 0xbfffffff0a0a7812 */ /* 0x000fc800078ec0ff */
[----:B------:R-:W-:Y:S02]  /*1d9690*/  @P1 LOP3.LUT R10, R10, 0x40000000, RZ, 0xfc, !PT ;  /* 0x400000000a0a1812 */ /* 0x000fe400078efcff */
[----:B------:R-:W-:Y:S02]  /*1d96a0*/  ISETP.LT.AND P2, PT, R16, UR6, !P0 ;  /* 0x0000000610007c0c */ /* 0x000fe4000c741270 */
[----:B------:R-:W-:Y:S01]  /*1d96b0*/  LOP3.LUT R10, R10, 0xefffffff, RZ, 0xc0, !PT ;  /* 0xefffffff0a0a7812 */ /* 0x000fe200078ec0ff */
[----:B------:R-:W-:-:S03]  /*1d96c0*/  VIADD R14, R25, 0x37 ;  /* 0x00000037190e7836 */ /* 0x000fc60000000000 */
        /* <DEDUP_REMOVED lines=8> */
[----:B--2---:R-:W-:Y:S02]  /*1d9750*/  ISETP.LT.AND P1, PT, R15, UR8, !P0 ;  /* 0x000000080f007c0c */ /* 0x004fe4000c721270 */
        /* <DEDUP_REMOVED lines=8> */
[----:B---3--:R-:W-:Y:S02]  /*1d97e0*/  ISETP.LT.AND P1, PT, R27, UR11, !P0 ;  /* 0x0000000b1b007c0c */ /* 0x008fe4000c721270 */
[----:B------:R-:W-:-:S04]  /*1d97f0*/  LOP3.LUT R10, R10, 0xff7fffff, RZ, 0xc0, !PT ;  /* 0xff7fffff0a0a7812 */ /* 0x000fc800078ec0ff */
        /* <DEDUP_REMOVED lines=30> */
[----:B----4-:R-:W-:Y:S02]  /*1d99e0*/  ISETP.LT.AND P2, PT, R16, UR20, !P0 ;  /* 0x0000001410007c0c */ /* 0x010fe4000c741270 */
        /* <DEDUP_REMOVED lines=21> */
[----:B------:R-:W-:Y:S01]  /*1d9b40*/  @P2 LOP3.LUT R10, R10, 0x80, RZ, 0xfc, !PT ;  /* 0x000000800a0a2812 */ /* 0x000fe200078efcff */
[----:B------:R-:W-:-:S03]  /*1d9b50*/  VIADD R11, R25, 0x34 ;  /* 0x00000034190b7836 */ /* 0x000fc60000000000 */
[----:B------:R-:W-:Y:S02]  /*1d9b60*/  LOP3.LUT R10, R10, 0xffffffbf, RZ, 0xc0, !PT ;  /* 0xffffffbf0a0a7812 */ /* 0x000fe400078ec0ff */
[----:B------:R-:W-:Y:S02]  /*1d9b70*/  ISETP.LT.AND P3, PT, R29, UR26, !P0 ;  /* 0x0000001a1d007c0c */ /* 0x000fe4000c761270 */
[----:B------:R-:W-:Y:S02]  /*1d9b80*/  @P1 LOP3.LUT R10, R10, 0x40, RZ, 0xfc, !PT ;  /* 0x000000400a0a1812 */ /* 0x000fe400078efcff */
[----:B------:R-:W-:Y:S02]  /*1d9b90*/  ISETP.LT.AND P2, PT, R16, UR27, !P0 ;  /* 0x0000001b10007c0c */ /* 0x000fe4000c741270 */
[----:B------:R-:W-:Y:S02]  /*1d9ba0*/  ISETP.LT.AND P1, PT, R24, UR28, !P0 ;  /* 0x0000001c18007c0c */ /* 0x000fe4000c721270 */
[----:B------:R-:W-:-:S02]  /*1d9bb0*/  ISETP.GE.AND P0, PT, R11, UR43, PT ;  /* 0x0000002b0b007c0c */ /* 0x000fc4000bf06270 */
[----:B------:R-:W2:Y:S01]  /*1d9bc0*/  LDL.LU R11, [R1+0x74e4] ;  /* 0x0074e400010b7983 */ /* 0x000ea20000300800 */
[----:B------:R-:W-:-:S04]  /*1d9bd0*/  LOP3.LUT R10, R10, 0xffffffef, RZ, 0xc0, !PT ;  /* 0xffffffef0a0a7812 */ /* 0x000fc800078ec0ff */
[----:B------:R-:W-:-:S04]  /*1d9be0*/  @P3 LOP3.LUT R10, R10, 0x10, RZ, 0xfc, !PT ;  /* 0x000000100a0a3812 */ /* 0x000fc800078efcff */
[----:B------:R-:W-:-:S04]  /*1d9bf0*/  LOP3.LUT R10, R10, 0xfffffff7, RZ, 0xc0, !PT ;  /* 0xfffffff70a0a7812 */ /* 0x000fc800078ec0ff */
[----:B------:R-:W-:Y:S02]  /*1d9c00*/  @P2 LOP3.LUT R10, R10, 0x8, RZ, 0xfc, !PT ;  /* 0x000000080a0a2812 */ /* 0x000fe400078efcff */
[----:B------:R-:W-:Y:S02]  /*1d9c10*/  ISETP.LT.AND P2, PT, R28, UR38, !P0 ;  /* 0x000000261c007c0c */ /* 0x000fe4000c741270 */
[----:B------:R-:W-:-:S04]  /*1d9c20*/  LOP3.LUT R10, R10, 0xfffffffb, RZ, 0xc0, !PT ;  /* 0xfffffffb0a0a7812 */ /* 0x000fc800078ec0ff */
        /* <DEDUP_REMOVED lines=8> */
[----:B------:R-:W-:Y:S01]  /*1d9cb0*/  ISETP.LT.AND P3, PT, R29, UR53, !P0 ;  /* 0x000000351d007c0c */ /* 0x000fe2000c761270 */
[C---:B------:R-:W-:Y:S02]  /*1d9cc0*/  VIADD R14, R25.reuse, 0x33 ;  /* 0x00000033190e7836 */ /* 0x040fe40000000000 */
[----:B------:R-:W-:Y:S01]  /*1d9cd0*/  VIADD R25, R25, 0x32 ;  /* 0x0000003219197836 */ /* 0x000fe20000000000 */
[----:B--2---:R-:W-:-:S04]  /*1d9ce0*/  LOP3.LUT R11, R11, 0xdfffffff, RZ, 0xc0, !PT ;  /* 0xdfffffff0b0b7812 */ /* 0x004fc800078ec0ff */
[----:B------:R-:W-:Y:S02]  /*1d9cf0*/  @P2 LOP3.LUT R11, R11, 0x20000000, RZ, 0xfc, !PT ;  /* 0x200000000b0b2812 */ /* 0x000fe400078efcff */
[----:B------:R-:W-:Y:S02]  /*1d9d00*/  ISETP.LT.AND P2, PT, R26, UR31, !P0 ;  /* 0x0000001f1a007c0c */ /* 0x000fe4000c741270 */
[----:B------:R-:W-:-:S11]  /*1d9d10*/  LOP3.LUT R11, R11, 0x7fffffff, RZ, 0xc0, !PT ;  /* 0x7fffffff0b0b7812 */ /* 0x000fd600078ec0ff */
        /* <DEDUP_REMOVED lines=9> */
[----:B------:R-:W-:Y:S01]  /*1d9db0*/  @P2 LOP3.LUT R11, R11, 0x8000000, RZ, 0xfc, !PT ;  /* 0x080000000b0b2812 */ /* 0x000fe200078efcff */
[----:B------:R-:W2:Y:S01]  /*1d9dc0*/  LDL.LU R14, [R1+0x74e0] ;  /* 0x0074e000010e7983 */ /* 0x000ea20000300800 */
        /* <DEDUP_REMOVED lines=19> */
[----:B------:R-:W-:Y:S01]  /*1d9f00*/  LOP3.LUT R11, R11, 0xffefffff, RZ, 0xc0, !PT ;  /* 0xffefffff0b0b7812 */ /* 0x000fe200078ec0ff */
[----:B------:R-:W3:Y:S03]  /*1d9f10*/  LDL.LU R16, [R1+0x74dc] ;  /* 0x0074dc0001107983 */ /* 0x000ee60000300800 */
[----:B------:R-:W-:Y:S02]  /*1d9f20*/  @P3 LOP3.LUT R11, R11, 0x100000, RZ, 0xfc, !PT ;  /* 0x001000000b0b3812 */ /* 0x000fe400078efcff */
[----:B------:R-:W-:-:S02]  /*1d9f30*/  ISETP.LT.AND P1, PT, R24, UR62, !P0 ;  /* 0x0000003e18007c0c */ /* 0x000fc4000c721270 */
[----:B------:R-:W-:Y:S01]  /*1d9f40*/  LOP3.LUT R11, R11, 0xfff7ffff, RZ, 0xc0, !PT ;  /* 0xfff7ffff0b0b7812 */ /* 0x000fe200078ec0ff */
[----:B------:R-:W4:Y:S01]  /*1d9f50*/  LDL.LU R24, [R1+0x74d8] ;  /* 0x0074d80001187983 */ /* 0x000f220000300800 */
[----:B------:R-:W-:Y:S02]  /*1d9f60*/  ISETP.GE.AND P0, PT, R25, UR39, PT ;  /* 0x0000002719007c0c */ /* 0x000fe4000bf06270 */
[----:B------:R-:W-:Y:S01]  /*1d9f70*/  @P2 LOP3.LUT R11, R11, 0x80000, RZ, 0xfc, !PT ;  /* 0x000800000b0b2812 */ /* 0x000fe200078efcff */
[----:B------:R-:W2:Y:S01]  /*1d9f80*/  LDL.LU R25, [R1+0x74d4] ;  /* 0x0074d40001197983 */ /* 0x000ea20000300800 */
[----:B------:R-:W-:Y:S02]  /*1d9f90*/  ISETP.LT.AND P3, PT, R15, UR63, !P0 ;  /* 0x0000003f0f007c0c */ /* 0x000fe4000c761270 */
[----:B------:R-:W-:Y:S01]  /*1d9fa0*/  LOP3.LUT R11, R11, 0xfffbffff, RZ, 0xc0, !PT ;  /* 0xfffbffff0b0b7812 */ /* 0x000fe200078ec0ff */
[----:B------:R-:W2:Y:S03]  /*1d9fb0*/  LDL.LU R15, [R1+0x74d0] ;  /* 0x0074d000010f7983 */ /* 0x000ea60000300800 */
[----:B------:R-:W-:-:S02]  /*1d9fc0*/  @P1 LOP3.LUT R11, R11, 0x40000, RZ, 0xfc, !PT ;  /* 0x000400000b0b1812 */ /* 0x000fc400078efcff */
[----:B------:R-:W-:Y:S02]  /*1d9fd0*/  ISETP.LT.AND P2, PT, R17, UR68, !P0 ;  /* 0x0000004411007c0c */ /* 0x000fe4000c741270 */
[----:B------:R-:W-:Y:S01]  /*1d9fe0*/  LOP3.LUT R11, R11, 0xfffdffff, RZ, 0xc0, !PT ;  /* 0xfffdffff0b0b7812 */ /* 0x000fe200078ec0ff */
[----:B------:R-:W2:Y:S03]  /*1d9ff0*/  LDL.LU R17, [R1+0x74cc] ;  /* 0x0074cc0001117983 */ /* 0x000ea60000300800 */
[----:B------:R-:W-:Y:S02]  /*1da000*/  @P3 LOP3.LUT R11, R11, 0x20000, RZ, 0xfc, !PT ;  /* 0x000200000b0b3812 */ /* 0x000fe400078efcff */
[----:B------:R-:W-:Y:S02]  /*1da010*/  ISETP.LT.AND P1, PT, R26, UR69, !P0 ;  /* 0x000000451a007c0c */ /* 0x000fe4000c721270 */
[----:B------:R-:W-:Y:S01]  /*1da020*/  LOP3.LUT R11, R11, 0xfffeffff, RZ, 0xc0, !PT ;  /* 0xfffeffff0b0b7812 */ /* 0x000fe200078ec0ff */
[----:B------:R-:W2:Y:S03]  /*1da030*/  LDL.LU R26, [R1+0x74c8] ;  /* 0x0074c800011a7983 */ /* 0x000ea60000300800 */
[----:B------:R-:W-:-:S04]  /*1da040*/  @P2 LOP3.LUT R11, R11, 0x10000, RZ, 0xfc, !PT ;  /* 0x000100000b0b2812 */ /* 0x000fc800078efcff */
[----:B------:R-:W-:Y:S02]  /*1da050*/  LOP3.LUT R11, R11, 0xffff7fff, RZ, 0xc0, !PT ;  /* 0xffff7fff0b0b7812 */ /* 0x000fe400078ec0ff */
[----:B------:R-:W-:Y:S02]  /*1da060*/  ISETP.LT.AND P3, PT, R27, UR64, !P0 ;  /* 0x000000401b007c0c */ /* 0x000fe4000c761270 */
[----:B------:R-:W2:Y:S01]  /*1da070*/  LDL.LU R27, [R1+0x74c4] ;  /* 0x0074c400011b7983 */ /* 0x000ea20000300800 */
[----:B-1----:R-:W-:Y:S02]  /*1da080*/  ISETP.LT.AND P2, PT, R28, UR50, !P0 ;  /* 0x000000321c007c0c */ /* 0x002fe4000c741270 */
[----:B------:R-:W-:Y:S01]  /*1da090*/  @P1 LOP3.LUT R11, R11, 0x8000, RZ, 0xfc, !PT ;  /* 0x000080000b0b1812 */ /* 0x000fe200078efcff */
[----:B------:R-:W2:Y:S01]  /*1da0a0*/  LDL.LU R28, [R1+0x74c0] ;  /* 0x0074c000011c7983 */ /* 0x000ea20000300800 */
[----:B------:R-:W-:-:S03]  /*1da0b0*/  ISETP.LT.AND P1, PT, R29, UR65, !P0 ;  /* 0x000000411d007c0c */ /* 0x000fc6000c721270 */
[----:B------:R-:W2:Y:S01]  /*1da0c0*/  LDL.LU R29, [R1+0x74bc] ;  /* 0x0074bc00011d7983 */ /* 0x000ea20000300800 */
[----:B------:R-:W-:-:S04]  /*1da0d0*/  LOP3.LUT R11, R11, 0xffffbfff, RZ, 0xc0, !PT ;  /* 0xffffbfff0b0b7812 */ /* 0x000fc800078ec0ff */
[----:B------:R-:W-:-:S04]  /*1da0e0*/  @P3 LOP3.LUT R11, R11, 0x4000, RZ, 0xfc, !PT ;  /* 0x000040000b0b3812 */ /* 0x000fc800078efcff */
[----:B------:R-:W-:-:S04]  /*1da0f0*/  LOP3.LUT R11, R11, 0xffffefff, RZ, 0xc0, !PT ;  /* 0xffffefff0b0b7812 */ /* 0x000fc800078ec0ff */
[----:B------:R-:W-:-:S04]  /*1da100*/  LOP3.LUT R11, R11, 0xffffdfff, RZ, 0xc0, !PT ;  /* 0xffffdfff0b0b7812 */ /* 0x000fc800078ec0ff */
[----:B------:R-:W-:-:S04]  /*1da110*/  @P2 LOP3.LUT R11, R11, 0x2000, RZ, 0xfc, !PT ;  /* 0x000020000b0b2812 */ /* 0x000fc800078efcff */
[----:B------:R-:W-:Y:S01]  /*1da120*/  @P1 LOP3.LUT R11, R11, 0x1000, RZ, 0xfc, !PT ;  /* 0x000010000b0b1812 */ /* 0x000fe200078efcff */
[----:B------:R0:W-:Y:S01]  /*1da130*/  STL.64 [R1+0x8180], R22 ;  /* 0x0081801601007387 */ /* 0x0001e20000100a00 */
[----:B------:R-:W1:Y:S01]  /*1da140*/  LDCU UR6, c[0x0][0x3b8] ;  /* 0x00007700ff0677ac */ /* 0x000e620008000800 */
[----:B------:R-:W1:Y:S01]  /*1da150*/  LDCU UR8, c[0x0][0x398] ;  /* 0x00007300ff0877ac */ /* 0x000e620008000800 */
[----:B------:R-:W1:Y:S01]  /*1da160*/  LDCU UR9, c[0x0][0x398] ;  /* 0x00007300ff0977ac */ /* 0x000e620008000800 */
[----:B0-----:R-:W2:Y:S01]  /*1da170*/  LDL.LU R22, [R1+0x2f58] ;  /* 0x002f580001167983 */ /* 0x001ea20000300800 */
[----:B------:R-:W0:Y:S03]  /*1da180*/  LDCU UR76, c[0x0][0x398] ;  /* 0x00007300ff4c77ac */ /* 0x000e260008000800 */
[----:B------:R-:W2:Y:S01]  /*1da190*/  LDL.LU R23, [R1+0x2f5c] ;  /* 0x002f5c0001177983 */ /* 0x000ea20000300800 */
[----:B------:R-:W0:Y:S03]  /*1da1a0*/  LDCU UR64, c[0x0][0x398] ;  /* 0x00007300ff4077ac */ /* 0x000e260008000800 */
[----:B------:R1:W-:Y:S01]  /*1da1b0*/  STL.64 [R1+0x8178], R20 ;  /* 0x0081781401007387 */ /* 0x0003e20000100a00 */
[----:B------:R-:W0:Y:S01]  /*1da1c0*/  LDCU UR75, c[0x0][0x398] ;  /* 0x00007300ff4b77ac */ /* 0x000e220008000800 */
[----:B------:R-:W0:Y:S01]  /*1da1d0*/  LDCU UR59, c[0x0][0x398] ;  /* 0x00007300ff3b77ac */ /* 0x000e220008000800 */
[----:B------:R-:W0:Y:S01]  /*1da1e0*/  LDCU UR7, c[0x0][0x398] ;  /* 0x00007300ff0777ac */ /* 0x000e220008000800 */
[----:B-1----:R-:W2:Y:S01]  /*1da1f0*/  LDL.LU R20, [R1+0x2f68] ;  /* 0x002f680001147983 */ /* 0x002ea20000300800 */
[----:B------:R-:W1:Y:S03]  /*1da200*/  LDCU UR58, c[0x0][0x398] ;  /* 0x00007300ff3a77ac */ /* 0x000e660008000800 */
[----:B------:R-:W2:Y:S01]  /*1da210*/  LDL.LU R21, [R1+0x2f6c] ;  /* 0x002f6c0001157983 */ /* 0x000ea20000300800 */
[----:B------:R-:W0:Y:S03]  /*1da220*/  LDCU UR10, c[0x0][0x398] ;  /* 0x00007300ff0a77ac */ /* 0x000e260008000800 */
[----:B------:R1:W-:Y:S01]  /*1da230*/  STL.64 [R1+0x8170], R18 ;  /* 0x0081701201007387 */ /* 0x0003e20000100a00 */
[----:B------:R-:W0:Y:S01]  /*1da240*/  LDCU UR11, c[0x0][0x398] ;  /* 0x00007300ff0b77ac */ /* 0x000e220008000800 */
[----:B------:R-:W0:Y:S01]  /*1da250*/  LDCU UR33, c[0x0][0x398] ;  /* 0x00007300ff2177ac */ /* 0x000e220008000800 */
[----:B------:R-:W0:Y:S01]  /*1da260*/  LDCU UR34, c[0x0][0x398] ;  /* 0x00007300ff2277ac */ /* 0x000e220008000800 */
[----:B-1----:R-:W3:Y:S01]  /*1da270*/  LDL.LU R18, [R1+0x2f54] ;  /* 0x002f540001127983 */ /* 0x002ee20000300800 */
[----:B------:R-:W1:Y:S03]  /*1da280*/  LDCU UR35, c[0x0][0x398] ;  /* 0x00007300ff2377ac */ /* 0x000e660008000800 */
[----:B------:R-:W3:Y:S01]  /*1da290*/  LDL.LU R19, [R1+0x80] ;  /* 0x0000800001137983 */ /* 0x000ee20000300800 */
[----:B------:R-:W0:Y:S03]  /*1da2a0*/  LDCU UR36, c[0x0][0x398] ;  /* 0x00007300ff2477ac */ /* 0x000e260008000800 */
[----:B------:R1:W-:Y:S01]  /*1da2b0*/  STL [R1+0x78c0], R0 ;  /* 0x0078c00001007387 */ /* 0x0003e20000100800 */
[----:B------:R-:W0:Y:S01]  /*1da2c0*/  LDCU UR63, c[0x0][0x398] ;  /* 0x00007300ff3f77ac */ /* 0x000e220008000800 */
[----:B------:R-:W0:Y:S01]  /*1da2d0*/  LDCU UR25, c[0x0][0x398] ;  /* 0x00007300ff1977ac */ /* 0x000e220008000800 */
[----:B------:R-:W0:Y:S01]  /*1da2e0*/  LDCU UR26, c[0x0][0x398] ;  /* 0x00007300ff1a77ac */ /* 0x000e220008000800 */
[----:B-1----:R-:W3:Y:S01]  /*1da2f0*/  LDL.LU R0, [R1+0x2f50] ;  /* 0x002f500001007983 */ /* 0x002ee20000300800 */
[----:B------:R-:W1:Y:S03]  /*1da300*/  LDCU UR29, c[0x0][0x398] ;  /* 0x00007300ff1d77ac */ /* 0x000e660008000800 */
[----:B------:R-:W-:Y:S01]  /*1da310*/  STL [R1+0x754c], R11 ;  /* 0x00754c0b01007387 */ /* 0x000fe20000100800 */
[----:B------:R-:W0:Y:S03]  /*1da320*/  LDCU UR30, c[0x0][0x398] ;  /* 0x00007300ff1e77ac */ /* 0x000e260008000800 */
[----:B------:R-:W-:Y:S01]  /*1da330*/  STL [R1+0x74f8], R13 ;  /* 0x0074f80d01007387 */ /* 0x000fe20000100800 */
[----:B------:R-:W0:Y:S03]  /*1da340*/  LDCU UR40, c[0x0][0x398] ;  /* 0x00007300ff2877ac */ /* 0x000e260008000800 */
[----:B------:R1:W-:Y:S01]  /*1da350*/  STL [R1+0x74f0], R12 ;  /* 0x0074f00c01007387 */ /* 0x0003e20000100800 */
[----:B------:R-:W0:Y:S01]  /*1da360*/  LDCU UR41, c[0x0][0x398] ;  /* 0x00007300ff2977ac */ /* 0x000e220008000800 */
[----:B------:R-:W0:Y:S02]  /*1da370*/  LDCU UR74, c[0x0][0x398] ;  /* 0x00007300ff4a77ac */ /* 0x000e240008000800 */
[----:B-1----:R-:W4:Y:S01]  /*1da380*/  LDL.LU R12, [R1+0x2f3c] ;  /* 0x002f3c00010c7983 */ /* 0x002f220000300800 */
[----:B------:R-:W1:Y:S03]  /*1da390*/  LDCU UR31, c[0x0][0x398] ;  /* 0x00007300ff1f77ac */ /* 0x000e660008000800 */
[----:B------:R0:W-:Y:S01]  /*1da3a0*/  STL [R1+0x74dc], R10 ;  /* 0x0074dc0a01007387 */ /* 0x0001e20000100800 */
[----:B------:R-:W1:Y:S01]  /*1da3b0*/  LDCU UR22, c[0x0][0x398] ;  /* 0x00007300ff1677ac */ /* 0x000e620008000800 */
[----:B------:R-:W1:Y:S01]  /*1da3c0*/  LDCU UR19, c[0x0][0x398] ;  /* 0x00007300ff1377ac */ /* 0x000e620008000800 */
[----:B------:R-:W1:Y:S01]  /*1da3d0*/  LDCU UR18, c[0x0][0x398] ;  /* 0x00007300ff1277ac */ /* 0x000e620008000800 */
[----:B0-----:R-:W4:Y:S01]  /*1da3e0*/  LDL.LU R10, [R1+0x2f44] ;  /* 0x002f4400010a7983 */ /* 0x001f220000300800 */
        /* <DEDUP_REMOVED lines=38> */
[----:B------:R-:W4:Y:S01]  /*1da650*/  LDL.LU R4, [R1+0x2f20] ;  /* 0x002f200001047983 */ /* 0x000f220000300800 */
[----:B------:R-:W0:Y:S03]  /*1da660*/  LDCU UR45, c[0x0][0x398] ;  /* 0x00007300ff2d77ac */ /* 0x000e260008000800 */
[----:B------:R-:W4:Y:S01]  /*1da670*/  LDL.LU R5, [R1+0x2f24] ;  /* 0x002f240001057983 */ /* 0x000f220000300800 */
        /* <DEDUP_REMOVED lines=18> */
[----:B--2---:R-:W-:-:S05]  /*1da7a0*/  F2FP.SATFINITE.E4M3.F32.PACK_AB_MERGE_C R11, R21, R20, RZ ;  /* 0x00000014150b723e */ /* 0x004fca00048070ff */
[----:B------:R3:W-:Y:S04]  /*1da7b0*/  STL [R1+0x51d4], R11 ;  /* 0x0051d40b01007387 */ /* 0x0007e80000100800 */
[----:B------:R-:W2:Y:S04]  /*1da7c0*/  LDL.LU R20, [R1+0x2f28] ;  /* 0x002f280001147983 */ /* 0x000ea80000300800 */
[----:B------:R-:W2:Y:S01]  /*1da7d0*/  LDL.LU R21, [R1+0x2f2c] ;  /* 0x002f2c0001157983 */ /* 0x000ea20000300800 */
[----:B---3--:R-:W-:Y:S02]  /*1da7e0*/  F2FP.SATFINITE.E4M3.F32.PACK_AB_MERGE_C R11, R18, R0, RZ ;  /* 0x00000000120b723e */ /* 0x008fe400048070ff */
[----:B------:R-:W-:-:S03]  /*1da7f0*/  F2FP.SATFINITE.E4M3.F32.PACK_AB_MERGE_C R18, R23, R22, RZ ;  /* 0x000000161712723e */ /* 0x000fc600048070ff */
[----:B------:R3:W-:Y:S01]  /*1da800*/  STL [R1+0x5198], R11 ;  /* 0x0051980b01007387 */ /* 0x0007e20000100800 */
[----:B------:R-:W-:Y:S01]  /*1da810*/  VIADD R0, R19, UR6 ;  /* 0x0000000613007c36 */ /* 0x000fe20008000000 */
[----:B------:R-:W0:Y:S02]  /*1da820*/  LDCU UR6, c[0x0][0x3b8] ;  /* 0x00007700ff0677ac */ /* 0x000e240008000800 */
[----:B------:R-:W2:Y:S04]  /*1da830*/  LDL.LU R13, [R1+0x2f10] ;  /* 0x002f1000010d7983 */ /* 0x000ea80000300800 */
[----:B---3--:R-:W3:Y:S04]  /*1da840*/  LDL.LU R11, [R1+0x2f14] ;  /* 0x002f1400010b7983 */ /* 0x008ee80000300800 */
[----:B------:R0:W-:Y:S04]  /*1da850*/  STL [R1+0x519c], R18 ;  /* 0x00519c1201007387 */ /* 0x0001e80000100800 */
[----:B0-----:R-:W3:Y:S04]  /*1da860*/  LDL.LU R18, [R1+0x2f18] ;  /* 0x002f180001127983 */ /* 0x001ee80000300800 */
[----:B------:R-:W3:Y:S01]  /*1da870*/  LDL.LU R19, [R1+0x2f1c] ;  /* 0x002f1c0001137983 */ /* 0x000ee20000300800 */
[----:B------:R-:W-:-:S03]  /*1da880*/  IADD3 R22, P1, PT, R0, R27, RZ ;  /* 0x0000001b00167210 */ /* 0x000fc60007f3e0ff */
[----:B------:R0:W-:Y:S02]  /*1da890*/  STL [R1+0x8168], R27 ;  /* 0x0081681b01007387 */ /* 0x0001e40000100800 */
[----:B0-----:R-:W-:-:S05]  /*1da8a0*/  SHF.R.S32.HI R27, RZ, 0x1f, R0 ;  /* 0x0000001fff1b7819 */ /* 0x001fca0000011400 */
[----:B------:R-:W-:-:S05]  /*1da8b0*/  IMAD.X R23, R27, 0x1, R26, P1 ;  /* 0x000000011b177824 */ /* 0x000fca00008e061a */
[----:B------:R0:W-:Y:S04]  /*1da8c0*/  STL.64 [R1+0x2f50], R22 ;  /* 0x002f501601007387 */ /* 0x0001e80000100a00 */
[----:B0-----:R-:W3:Y:S01]  /*1da8d0*/  LDL.LU.64 R22, [R1+0x8180] ;  /* 0x0081800001167983 */ /* 0x001ee20000300a00 */
[----:B----4-:R-:W-:Y:S02]  /*1da8e0*/  F2FP.SATFINITE.E4M3.F32.PACK_AB_MERGE_C R9, R12, R9, RZ ;  /* 0x000000090c09723e */ /* 0x010fe400048070ff */
[----:B------:R-:W-:Y:S02]  /*1da8f0*/  F2FP.SATFINITE.E4M3.F32.PACK_AB_MERGE_C R10, R10, R6, RZ ;  /* 0x000000060a0a723e */ /* 0x000fe400048070ff */
[----:B------:R-:W4:Y:S04]  /*1da900*/  LDL.LU R6, [R1+0x2f08] ;  /* 0x002f080001067983 */ /* 0x000f280000300800 */
[----:B------:R0:W-:Y:S04]  /*1da910*/  STL [R1+0x2f58], R10 ;  /* 0x002f580a01007387 */ /* 0x0001e80000100800 */
[----:B0-----:R-:W4:Y:S01]  /*1da920*/  LDL.LU R10, [R1+0x2f0c] ;  /* 0x002f0c00010a7983 */ /* 0x001f220000300800 */
[----:B------:R-:W-:-:S02]  /*1da930*/  F2FP.SATFINITE.E4M3.F32.PACK_AB_MERGE_C R3, R3, R2, RZ ;  /* 0x000000020303723e */ /* 0x000fc400048070ff */
[----:B------:R-:W-:-:S03]  /*1da940*/  IADD3 R2, P1, PT, R0, R29, RZ ;  /* 0x0000001d00027210 */ /* 0x000fc60007f3e0ff */
[----:B------:R0:W-:Y:S04]  /*1da950*/  STL [R1+0x53b4], R3 ;  /* 0x0053b40301007387 */ /* 0x0001e80000100800 */
[----:B------:R1:W-:Y:S01]  /*1da960*/  STL.64 [R1+0x8160], R28 ;  /* 0x0081601c01007387 */ /* 0x0003e20000100a00 */
[----:B0-----:R-:W-:-:S05]  /*1da970*/  IMAD.X R3, R27, 0x1, R28, P1 ;  /* 0x000000011b037824 */ /* 0x001fca00008e061c */
[----:B------:R0:W-:Y:S04]  /*1da980*/  STL.64 [R1+0x2f40], R2 ;  /* 0x002f400201007387 */ /* 0x0001e80000100a00 */
[----:B-1----:R-:W4:Y:S04]  /*1da990*/  LDL.LU R28, [R1+0x2ef0] ;  /* 0x002ef000011c7983 */ /* 0x002f280000300800 */
[----:B------:R-:W4:Y:S01]  /*1da9a0*/  LDL.LU R29, [R1+0x2ef4] ;  /* 0x002ef400011d7983 */ /* 0x000f220000300800 */
[----:B0-----:R-:W-:-:S05]  /*1da9b0*/  F2FP.SATFINITE.E4M3.F32.PACK_AB_MERGE_C R2, R8, R7, RZ ;  /* 0x000000070802723e */ /* 0x001fca00048070ff */
[----:B------:R0:W-:Y:S04]  /*1da9c0*/  STL [R1+0x2f48], R2 ;  /* 0x002f480201007387 */ /* 0x0001e80000100800 */
[----:B------:R-:W4:Y:S04]  /*1da9d0*/  LDL.LU R7, [R1+0x2ef8] ;  /* 0x002ef80001077983 */ /* 0x000f280000300800 */
[----:B------:R-:W4:Y:S01]  /*1da9e0*/  LDL.LU R8, [R1+0x2efc] ;  /* 0x002efc0001087983 */ /* 0x000f220000300800 */
[----:B0-----:R-:W-:-:S03]  /*1da9f0*/  IADD3 R2, P1, PT, R0, R17, RZ ;  /* 0x0000001100027210 */ /* 0x001fc60007f3e0ff */
[----:B------:R0:W-:Y:S02]  /*1daa00*/  STL [R1+0x2f3c], R9 ;  /* 0x002f3c0901007387 */ /* 0x0001e40000100800 */
[----:B------:R-:W-:Y:S02]  /*1daa10*/  IMAD.X R3, R27, 0x1, R15, P1 ;  /* 0x000000011b037824 */ /* 0x000fe400008e060f */
[----:B0-----:R-:W4:Y:S04]  /*1daa20*/  LDL.LU R9, [R1+0x2ee0] ;  /* 0x002ee00001097983 */ /* 0x001f280000300800 */
[----:B------:R-:W4:Y:S04]  /*1daa30*/  LDL.LU R12, [R1+0x2ee4] ;  /* 0x002ee400010c7983 */ /* 0x000f280000300800 */
[----:B------:R0:W-:Y:S02]  /*1daa40*/  STL.64 [R1+0x2f30], R2 ;  /* 0x002f300201007387 */ /* 0x0001e40000100a00 */
[----:B0-----:R-:W-:-:S02]  /*1daa50*/  F2FP.SATFINITE.E4M3.F32.PACK_AB_MERGE_C R3, R5, R4, RZ ;  /* 0x000000040503723e */ /* 0x001fc400048070ff */
[----:B------:R-:W4:Y:S04]  /*1daa60*/  LDL.LU R2, [R1+0x2ee8] ;  /* 0x002ee80001027983 */ /* 0x000f280000300800 */
[----:B------:R0:W-:Y:S04]  /*1daa70*/  STL [R1+0x2f38], R3 ;  /* 0x002f380301007387 */ /* 0x0001e80000100800 */
[----:B0-----:R-:W4:Y:S01]  /*1daa80*/  LDL.LU R3, [R1+0x2eec] ;  /* 0x002eec0001037983 */ /* 0x001f220000300800 */
[----:B--2---:R-:W-:Y:S02]  /*1daa90*/  F2FP.SATFINITE.E4M3.F32.PACK_AB_MERGE_C R4, R21, R20, RZ ;  /* 0x000000141504723e */ /* 0x004fe400048070ff */
[----:B------:R-:W-:-:S03]  /*1daaa0*/  IADD3 R20, P1, PT, R0, R25, RZ ;  /* 0x0000001900147210 */ /* 0x000fc60007f3e0ff */
[----:B------:R0:W-:Y:S02]  /*1daab0*/  STL [R1+0x2f2c], R4 ;  /* 0x002f2c0401007387 */ /* 0x0001e40000100800 */
[----:B------:R-:W-:Y:S02]  /*1daac0*/  IMAD.X R21, R27, 0x1, R24, P1 ;  /* 0x000000011b157824 */ /* 0x000fe400008e0618 */
[----:B0-----:R-:W2:Y:S04]  /*1daad0*/  LDL.LU R4, [R1+0x2ed0] ;  /* 0x002ed00001047983 */ /* 0x001ea80000300800 */
[----:B------:R-:W2:Y:S04]  /*1daae0*/  LDL.LU R5, [R1+0x2ed4] ;  /* 0x002ed40001057983 */ /* 0x000ea80000300800 */
[----:B------:R0:W-:Y:S04]  /*1daaf0*/  STL.64 [R1+0x2f20], R20 ;  /* 0x002f201401007387 */ /* 0x0001e80000100a00 */
[----:B0-----:R-:W2:Y:S04]  /*1dab00*/  LDL.LU.64 R20, [R1+0x8178] ;  /* 0x0081780001147983 */ /* 0x001ea80000300a00 */
[----:B------:R0:W-:Y:S01]  /*1dab10*/  STL.64 [R1+0x8158], R24 ;  /* 0x0081581801007387 */ /* 0x0001e20000100a00 */
[----:B---3--:R-:W-:-:S03]  /*1dab20*/  F2FP.SATFINITE.E4M3.F32.PACK_AB_MERGE_C R11, R11, R13, RZ ;  /* 0x0000000d0b0b723e */ /* 0x008fc600048070ff */
[----:B0-----:R-:W3:Y:S04]  /*1dab30*/  LDL.LU R24, [R1+0x2f00] ;  /* 0x002f000001187983 */ /* 0x001ee80000300800 */
[----:B------:R-:W3:Y:S01]  /*1dab40*/  LDL.LU R25, [R1+0x2f04] ;  /* 0x002f040001197983 */ /* 0x000ee20000300800 */
[----:B------:R-:W-:-:S03]  /*1dab50*/  F2FP.SATFINITE.E4M3.F32.PACK_AB_MERGE_C R18, R19, R18, RZ ;  /* 0x000000121312723e */ /* 0x000fc600048070ff */
[----:B------:R-:W2:Y:S04]  /*1dab60*/  LDL.LU R13, [R1+0x2ed8] ;  /* 0x002ed800010d7983 */ /* 0x000ea80000300800 */
[----:B------:R0:W-:Y:S04]  /*1dab70*/  STL [R1+0x2f28], R11 ;  /* 0x002f280b01007387 */ /* 0x0001e80000100800 */
[----:B0-----:R-:W2:Y:S04]  /*1dab80*/  LDL.LU R11, [R1+0x2edc] ;  /* 0x002edc00010b7983 */ /* 0x001ea80000300800 */
[----:B------:R0:W-:Y:S02]  /*1dab90*/  STL [R1+0x2f1c], R18 ;  /* 0x002f1c1201007387 */ /* 0x0001e40000100800 */
[----:B0-----:R-:W-:-:S05]  /*1daba0*/  IADD3 R18, P1, PT, R0, R16, RZ ;  /* 0x0000001000127210 */ /* 0x001fca0007f3e0ff */
[----:B------:R-:W-:-:S05]  /*1dabb0*/  IMAD.X R19, R27, 0x1, R14, P1 ;  /* 0x000000011b137824 */ /* 0x000fca00008e060e */
[----:B------:R0:W-:Y:S04]  /*1dabc0*/  STL.64 [R1+0x2f10], R18 ;  /* 0x002f101201007387 */ /* 0x0001e80000100a00 */
[----:B0-----:R-:W2:Y:S01]  /*1dabd0*/  LDL.LU.64 R18, [R1+0x8170] ;  /* 0x0081700001127983 */ /* 0x001ea20000300a00 */
[----:B----4-:R-:W-:Y:S02]  /*1dabe0*/  F2FP.SATFINITE.E4M3.F32.PACK_AB_MERGE_C R6, R10, R6, RZ ;  /* 0x000000060a06723e */ /* 0x010fe400048070ff */
[----:B------:R-:W-:Y:S02]  /*1dabf0*/  F2FP.SATFINITE.E4M3.F32.PACK_AB_MERGE_C R28, R29, R28, RZ ;  /* 0x0000001c1d1c723e */ /* 0x000fe400048070ff */
[----:B------:R-:W-:Y:S02]  /*1dac00*/  F2FP.SATFINITE.E4M3.F32.PACK_AB_MERGE_C R7, R8, R7, RZ ;  /* 0x000000070807723e */ /* 0x000fe400048070ff */
[----:B---3--:R-:W-:-:S02]  /*1dac10*/  F2FP.SATFINITE.E4M3.F32.PACK_AB_MERGE_C R25, R25, R24, RZ ;  /* 0x000000181919723e */ /* 0x008fc400048070ff */
[----:B------:R-:W-:-:S03]  /*1dac20*/  IADD3 R24, P1, PT, R0, R23, RZ ;  /* 0x0000001700187210 */ /* 0x000fc60007f3e0ff */
[----:B------:R0:W-:Y:S04]  /*1dac30*/  STL [R1+0x2f18], R25 ;  /* 0x002f181901007387 */ /* 0x0001e80000100800 */
[----:B------:R-:W-:Y:S01]  /*1dac40*/  STL [R1+0x53d0], R6 ;  /* 0x0053d00601007387 */ /* 0x000fe20000100800 */
[----:B0-----:R-:W-:-:S05]  /*1dac50*/  IMAD.X R25, R27, 0x1, R22, P1 ;  /* 0x000000011b197824 */ /* 0x001fca00008e0616 */
[----:B------:R0:W-:Y:S04]  /*1dac60*/  STL.64 [R1+0x2f00], R24 ;  /* 0x002f001801007387 */ /* 0x0001e80000100a00 */
[----:B0-----:R-:W3:Y:S04]  /*1dac70*/  LDL.LU R24, [R1+0x2ec0] ;  /* 0x002ec00001187983 */ /* 0x001ee80000300800 */
[----:B------:R-:W3:Y:S04]  /*1dac80*/  LDL.LU R25, [R1+0x2ec4] ;  /* 0x002ec40001197983 */ /* 0x000ee80000300800 */
[----:B------:R-:W4:Y:S04]  /*1dac90*/  LDL.LU R6, [R1+0x2ec8] ;  /* 0x002ec80001067983 */ /* 0x000f280000300800 */
[----:B------:R-:W4:Y:S04]  /*1daca0*/  LDL.LU R10, [R1+0x2ecc] ;  /* 0x002ecc00010a7983 */ /* 0x000f280000300800 */
[----:B------:R2:W-:Y:S04]  /*1dacb0*/  STL.64 [R1+0x8150], R22 ;  /* 0x0081501601007387 */ /* 0x0005e80000100a00 */
[----:B------:R-:W-:Y:S01]  /*1dacc0*/  STL [R1+0x2f08], R28 ;  /* 0x002f081c01007387 */ /* 0x000fe20000100800 */
[----:B--2---:R-:W-:-:S03]  /*1dacd0*/  IADD3 R22, P1, PT, R0, R21, RZ ;  /* 0x0000001500167210 */ /* 0x004fc60007f3e0ff */
[----:B------:R0:W-:Y:S02]  /*1dace0*/  STL [R1+0x2efc], R7 ;  /* 0x002efc0701007387 */ /* 0x0001e40000100800 */
[----:B------:R-:W-:Y:S02]  /*1dacf0*/  IMAD.X R23, R27, 0x1, R19, P1 ;  /* 0x000000011b177824 */ /* 0x000fe400008e0613 */
[----:B0-----:R-:W2:Y:S04]  /*1dad00*/  LDL.LU R7, [R1+0x2eb0] ;  /* 0x002eb00001077983 */ /* 0x001ea80000300800 */
[----:B------:R-:W2:Y:S04]  /*1dad10*/  LDL.LU R8, [R1+0x2eb4] ;  /* 0x002eb40001087983 */ /* 0x000ea80000300800 */
[----:B------:R0:W-:Y:S02]  /*1dad20*/  STL.64 [R1+0x2ef0], R22 ;  /* 0x002ef01601007387 */ /* 0x0001e40000100a00 */
[----:B0-----:R-:W-:-:S02]  /*1dad30*/  F2FP.SATFINITE.E4M3.F32.PACK_AB_MERGE_C R22, R12, R9, RZ ;  /* 0x000000090c16723e */ /* 0x001fc400048070ff */
[----:B------:R-:W2:Y:S04]  /*1dad40*/  LDL.LU R9, [R1+0x2eb8] ;  /* 0x002eb80001097983 */ /* 0x000ea80000300800 */
[----:B------:R-:W2:Y:S04]  /*1dad50*/  LDL.LU R12, [R1+0x2ebc] ;  /* 0x002ebc00010c7983 */ /* 0x000ea80000300800 */
[----:B------:R0:W-:Y:S02]  /*1dad60*/  STL [R1+0x2ef8], R22 ;  /* 0x002ef81601007387 */ /* 0x0001e40000100800 */
[----:B0-----:R-:W-:-:S05]  /*1dad70*/  IADD3 R22, P1, PT, R0, R20, RZ ;  /* 0x0000001400167210 */ /* 0x001fca0007f3e0ff */
[----:B------:R-:W-:Y:S02]  /*1dad80*/  IMAD.X R23, R27, 0x1, R18, P1 ;  /* 0x000000011b177824 */ /* 0x000fe400008e0612 */
[----:B------:R-:W2:Y:S01]  /*1dad90*/  LDL.LU R27, [R1+0x8168] ;  /* 0x00816800011b7983 */ /* 0x000ea20000300800 */
[----:B------:R-:W-:Y:S02]  /*1dada0*/  F2FP.SATFINITE.E4M3.F32.PACK_AB_MERGE_C R3, R3, R2, RZ ;  /* 0x000000020303723e */ /* 0x000fe400048070ff */
[----:B------:R-:W-:Y:S01]  /*1dadb0*/  F2FP.SATFINITE.E4M3.F32.PACK_AB_MERGE_C R2, R5, R4, RZ ;  /* 0x000000040502723e */ /* 0x000fe200048070ff */
[----:B------:R0:W-:Y:S01]  /*1dadc0*/  STL.64 [R1+0x2ee0], R22 ;  /* 0x002ee01601007387 */ /* 0x0001e20000100a00 */
[----:B------:R-:W-:-:S03]  /*1dadd0*/  F2FP.SATFINITE.E4M3.F32.PACK_AB_MERGE_C R11, R11, R13, RZ ;  /* 0x0000000d0b0b723e */ /* 0x000fc600048070ff */
[----:B------:R-:W-:Y:S01]  /*1dade0*/  STL [R1+0x2eec], R3 ;  /* 0x002eec0301007387 */ /* 0x000fe20000100800 */
[----:B------:R-:W-:Y:S01]  /*1dadf0*/  VIADD R0, R0, UR6 ;  /* 0x0000000600007c36 */ /* 0x000fe20008000000 */
[----:B------:R-:W1:Y:S02]  /*1dae00*/  LDCU UR6, c[0x0][0x3b8] ;  /* 0x00007700ff0677ac */ /* 0x000e640008000800 */
[----:B0-----:R-:W3:Y:S04]  /*1dae10*/  LDL.LU R22, [R1+0x2ea0] ;  /* 0x002ea00001167983 */ /* 0x001ee80000300800 */
[----:B------:R0:W-:Y:S04]  /*1dae20*/  STL [R1+0x2ee8], R2 ;  /* 0x002ee80201007387 */ /* 0x0001e80000100800 */
[----:B------:R-:W3:Y:S04]  /*1dae30*/  LDL.LU R23, [R1+0x2ea4] ;  /* 0x002ea40001177983 */ /* 0x000ee80000300800 */
[----:B0-----:R-:W3:Y:S04]  /*1dae40*/  LDL.LU R2, [R1+0x2ea8] ;  /* 0x002ea80001027983 */ /* 0x001ee80000300800 */
[----:B------:R-:W3:Y:S04]  /*1dae50*/  LDL.LU R3, [R1+0x2eac] ;  /* 0x002eac0001037983 */ /* 0x000ee80000300800 */
[----:B------:R-:W4:Y:S04]  /*1dae60*/  LDL.LU R4, [R1+0x2e90] ;  /* 0x002e900001047983 */ /* 0x000f280000300800 */
[----:B------:R-:W4:Y:S04]  /*1dae70*/  LDL.LU R5, [R1+0x2e94] ;  /* 0x002e940001057983 */ /* 0x000f280000300800 */
[----:B------:R0:W-:Y:S04]  /*1dae80*/  STL [R1+0x2edc], R11 ;  /* 0x002edc0b01007387 */ /* 0x0001e80000100800 */
[----:B------:R-:W4:Y:S04]  /*1dae90*/  LDL.LU R13, [R1+0x2e98] ;  /* 0x002e9800010d7983 */ /* 0x000f280000300800 */
[----:B0-----:R-:W4:Y:S01]  /*1daea0*/  LDL.LU R11, [R1+0x2e9c] ;  /* 0x002e9c00010b7983 */ /* 0x001f220000300800 */
[----:B--2---:R-:W-:-:S03]  /*1daeb0*/  IADD3 R28, P1, PT, R0, R27, RZ ;  /* 0x0000001b001c7210 */ /* 0x004fc60007f3e0ff */
[----:B------:R0:W-:Y:S02]  /*1daec0*/  STL [R1+0x814c], R27 ;  /* 0x00814c1b01007387 */ /* 0x0001e40000100800 */
[----:B0-----:R-:W-:-:S05]  /*1daed0*/  SHF.R.S32.HI R27, RZ, 0x1f, R0 ;  /* 0x0000001fff1b7819 */ /* 0x001fca0000011400 */
[----:B------:R-:W-:-:S05]  /*1daee0*/  IMAD.X R29, R27, 0x1, R26, P1 ;  /* 0x000000011b1d7824 */ /* 0x000fca00008e061a */
[----:B------:R0:W-:Y:S04]  /*1daef0*/  STL.64 [R1+0x2ed0], R28 ;  /* 0x002ed01c01007387 */ /* 0x0001e80000100a00 */
[----:B0-----:R-:W2:Y:S01]  /*1daf00*/  LDL.LU.64 R28, [R1+0x8160] ;  /* 0x00816000011c7983 */ /* 0x001ea20000300a00 */
[----:B---3--:R-:W-:Y:S02]  /*1daf10*/  F2FP.SATFINITE.E4M3.F32.PACK_AB_MERGE_C R25, R25, R24, RZ ;  /* 0x000000181919723e */ /* 0x008fe400048070ff */
[----:B----4-:R-:W-:Y:S02]  /*1daf20*/  F2FP.SATFINITE.E4M3.F32.PACK_AB_MERGE_C R24, R10, R6, RZ ;  /* 0x000000060a18723e */ /* 0x010fe400048070ff */
[----:B------:R-:W3:Y:S04]  /*1daf30*/  LDL.LU R6, [R1+0x2e88] ;  /* 0x002e880001067983 */ /* 0x000ee80000300800 */
[----:B------:R-:W-:Y:S04]  /*1daf40*/  STL [R1+0x2ed8], R25 ;  /* 0x002ed81901007387 */ /* 0x000fe80000100800 */
[----:B------:R-:W3:Y:S04]  /*1daf50*/  LDL.LU R10, [R1+0x2e8c] ;  /* 0x002e8c00010a7983 */ /* 0x000ee80000300800 */
[----:B------:R2:W-:Y:S01]  /*1daf60*/  STL [R1+0x53e4], R24 ;  /* 0x0053e41801007387 */ /* 0x0005e20000100800 */
[----:B------:R-:W-:-:S02]  /*1daf70*/  F2FP.SATFINITE.E4M3.F32.PACK_AB_MERGE_C R9, R12, R9, RZ ;  /* 0x000000090c09723e */ /* 0x000fc400048070ff */
[----:B--2---:R-:W-:Y:S01]  /*1daf80*/  IADD3 R24, P1, PT, R0, R29, RZ ;  /* 0x0000001d00187210 */ /* 0x004fe20007f3e0ff */
[----:B------:R-:W-:Y:S04]  /*1daf90*/  STL.64 [R1+0x8140], R28 ;  /* 0x0081401c01007387 */ /* 0x000fe80000100a00 */
[----:B------:R-:W-:-:S05]  /*1dafa0*/  IMAD.X R25, R27, 0x1, R28, P1 ;  /* 0x000000011b197824 */ /* 0x000fca00008e061c */
[----:B------:R0:W-:Y:S02]  /*1dafb0*/  STL.64 [R1+0x2ec0], R24 ;  /* 0x002ec01801007387 */ /* 0x0001e40000100a00 */
[----:B0-----:R-:W-:Y:S02]  /*1dafc0*/  F2FP.SATFINITE.E4M3.F32.PACK_AB_MERGE_C R24, R8, R7, RZ ;  /* 0x000000070818723e */ /* 0x001fe400048070ff */
[----:B------:R-:W2:Y:S04]  /*1dafd0*/  LDL.LU R7, [R1+0x2e70] ;  /* 0x002e700001077983 */ /* 0x000ea80000300800 */
[----:B------:R-:W2:Y:S04]  /*1dafe0*/  LDL.LU R8, [R1+0x2e74] ;  /* 0x002e740001087983 */ /* 0x000ea80000300800 */
[----:B------:R0:W-:Y:S04]  /*1daff0*/  STL [R1+0x2ec8], R24 ;  /* 0x002ec81801007387 */ /* 0x0001e80000100800 */
[----:B------:R-:W4:Y:S04]  /*1db000*/  LDL.LU R28, [R1+0x2e78] ;  /* 0x002e7800011c7983 */ /* 0x000f280000300800 */
[----:B------:R-:W4:Y:S01]  /*1db010*/  LDL.LU R29, [R1+0x2e7c] ;  /* 0x002e7c00011d7983 */ /* 0x000f220000300800 */
[----:B0-----:R-:W-:-:S03]  /*1db020*/  IADD3 R24, P1, PT, R0, R17, RZ ;  /* 0x0000001100187210 */ /* 0x001fc60007f3e0ff */
[----:B------:R0:W-:Y:S02]  /*1db030*/  STL [R1+0x2eb8], R9 ;  /* 0x002eb80901007387 */ /* 0x0001e40000100800 */
[----:B------:R-:W-:Y:S02]  /*1db040*/  IMAD.X R25, R27, 0x1, R15, P1 ;  /* 0x000000011b197824 */ /* 0x000fe400008e060f */
[----:B0-----:R-:W2:Y:S04]  /*1db050*/  LDL.LU R9, [R1+0x2e60] ;  /* 0x002e600001097983 */ /* 0x001ea80000300800 */
[----:B------:R-:W2:Y:S04]  /*1db060*/  LDL.LU R12, [R1+0x2e64] ;  /* 0x002e6400010c7983 */ /* 0x000ea80000300800 */
[----:B------:R0:W-:Y:S04]  /*1db070*/  STL [R1+0x8148], R17 ;  /* 0x0081481101007387 */ /* 0x0001e80000100800 */
[----:B0-----:R-:W2:Y:S04]  /*1db080*/  LDL.LU R17, [R1+0x2e84] ;  /* 0x002e840001117983 */ /* 0x001ea80000300800 */
[----:B------:R0:W-:Y:S04]  /*1db090*/  STL.64 [R1+0x2eb0], R24 ;  /* 0x002eb01801007387 */ /* 0x0001e80000100a00 */
[----:B0-----:R-:W2:Y:S01]  /*1db0a0*/  LDL.LU.64 R24, [R1+0x8158] ;  /* 0x0081580001187983 */ /* 0x001ea20000300a00 */
[----:B------:R-:W-:-:S02]  /*1db0b0*/  F2FP.SATFINITE.E4M3.F32.PACK_AB_MERGE_C R23, R23, R22, RZ ;  /* 0x000000161717723e */ /* 0x000fc400048070ff */
[----:B------:R-:W-:-:S03]  /*1db0c0*/  F2FP.SATFINITE.E4M3.F32.PACK_AB_MERGE_C R22, R3, R2, RZ ;  /* 0x000000020316723e */ /* 0x000fc600048070ff */
[----:B------:R-:W-:Y:S01]  /*1db0d0*/  STL [R1+0x82c], R23 ;  /* 0x00082c1701007387 */ /* 0x000fe20000100800 */
[----:B------:R-:W-:-:S03]  /*1db0e0*/  F2FP.SATFINITE.E4M3.F32.PACK_AB_MERGE_C R5, R5, R4, RZ ;  /* 0x000000040505723e */ /* 0x000fc600048070ff */
[----:B------:R0:W-:Y:S01]  /*1db0f0*/  STL [R1+0x83c], R22 ;  /* 0x00083c1601007387 */ /* 0x0001e20000100800 */
[----:B------:R-:W-:Y:S02]  /*1db100*/  F2FP.SATFINITE.E4M3.F32.PACK_AB_MERGE_C R11, R11, R13, RZ ;  /* 0x0000000d0b0b723e */ /* 0x000fe400048070ff */
[----:B--2---:R-:W-:-:S05]  /*1db110*/  IADD3 R2, P1, PT, R0, R25, RZ ;  /* 0x0000001900027210 */ /* 0x004fca0007f3e0ff */
[----:B------:R-:W-:Y:S01]  /*1db120*/  IMAD.X R3, R27, 0x1, R24, P1 ;  /* 0x000000011b037824 */ /* 0x000fe200008e0618 */
[----:B0-----:R-:W-:-:S04]  /*1db130*/  IADD3 R22, P1, PT, R0, R16, RZ ;  /* 0x0000001000167210 */ /* 0x001fc80007f3e0ff */
[----:B------:R0:W-:Y:S01]  /*1db140*/  STL.64 [R1+0x2ea0], R2 ;  /* 0x002ea00201007387 */ /* 0x0001e20000100a00 */
[----:B------:R-:W-:-:S03]  /*1db150*/  IMAD.X R23, R27, 0x1, R14, P1 ;  /* 0x000000011b177824 */ /* 0x000fc600008e060e */
[----:B0-----:R-:W2:Y:S04]  /*1db160*/  LDL.LU R2, [R1+0x2e68] ;  /* 0x002e680001027983 */ /* 0x001ea80000300800 */
[----:B------:R-:W2:Y:S04]  /*1db170*/  LDL.LU R3, [R1+0x2e6c] ;  /* 0x002e6c0001037983 */ /* 0x000ea80000300800 */
[----:B------:R0:W-:Y:S04]  /*1db180*/  STL.64 [R1+0x8138], R24 ;  /* 0x0081381801007387 */ /* 0x0001e80000100a00 */
[----:B0-----:R-:W2:Y:S04]  /*1db190*/  LDL.LU R25, [R1+0x2e80] ;  /* 0x002e800001197983 */ /* 0x001ea80000300800 */
[----:B------:R-:W4:Y:S04]  /*1db1a0*/  LDL.LU R4, [R1+0x2e50] ;  /* 0x002e500001047983 */ /* 0x000f280000300800 */
[----:B------:R0:W-:Y:S04]  /*1db1b0*/  STL [R1+0x7b0], R5 ;  /* 0x0007b00501007387 */ /* 0x0001e80000100800 */
[----:B0-----:R-:W4:Y:S04]  /*1db1c0*/  LDL.LU R5, [R1+0x2e54] ;  /* 0x002e540001057983 */ /* 0x001f280000300800 */
[----:B------:R0:W-:Y:S04]  /*1db1d0*/  STL [R1+0x7d4], R11 ;  /* 0x0007d40b01007387 */ /* 0x0001e80000100800 */
[----:B------:R-:W4:Y:S04]  /*1db1e0*/  LDL.LU R13, [R1+0x2e58] ;  /* 0x002e5800010d7983 */ /* 0x000f280000300800 */
[----:B0-----:R-:W4:Y:S04]  /*1db1f0*/  LDL.LU R11, [R1+0x2e5c] ;  /* 0x002e5c00010b7983 */ /* 0x001f280000300800 */
[----:B------:R0:W-:Y:S04]  /*1db200*/  STL.64 [R1+0x2e90], R22 ;  /* 0x002e901601007387 */ /* 0x0001e80000100a00 */
[----:B0-----:R-:W4:Y:S01]  /*1db210*/  LDL.LU.64 R22, [R1+0x8150] ;  /* 0x0081500001167983 */ /* 0x001f220000300a00 */
[----:B---3--:R-:W-:-:S02]  /*1db220*/  F2FP.SATFINITE.E4M3.F32.PACK_AB_MERGE_C R6, R10, R6, RZ ;  /* 0x000000060a06723e */ /* 0x008fc400048070ff */
[----:B------:R-:W-:Y:S02]  /*1db230*/  F2FP.SATFINITE.E4M3.F32.PACK_AB_MERGE_C R9, R12, R9, RZ ;  /* 0x000000090c09723e */ /* 0x000fe400048070ff */
[----:B--2---:R-:W-:-:S05]  /*1db240*/  F2FP.SATFINITE.E4M3.F32.PACK_AB_MERGE_C R17, R17, R25, RZ ;  /* 0x000000191111723e */ /* 0x004fca00048070ff */
[----:B------:R0:W-:Y:S04]  /*1db250*/  STL [R1+0x75c], R17 ;  /* 0x00075c1101007387 */ /* 0x0001e80000100800 */
[----:B------:R2:W-:Y:S01]  /*1db260*/  STL [R1+0x53fc], R6 ;  /* 0x0053fc0601007387 */ /* 0x0005e20000100800 */
[----:B0-----:R-:W-:-:S03]  /*1db270*/  F2FP.SATFINITE.E4M3.F32.PACK_AB_MERGE_C R17, R8, R7, RZ ;  /* 0x000000070811723e */ /* 0x001fc600048070ff */
[----:B--2---:R-:W2:Y:S04]  /*1db280*/  LDL.LU R6, [R1+0x2e40] ;  /* 0x002e400001067983 */ /* 0x004ea80000300800 */
[----:B------:R-:W2:Y:S01]  /*1db290*/  LDL.LU R10, [R1+0x2e44] ;  /* 0x002e4400010a7983 */ /* 0x000ea20000300800 */
[----:B----4-:R-:W-:-:S03]  /*1db2a0*/  IADD3 R24, P1, PT, R0, R23, RZ ;  /* 0x0000001700187210 */ /* 0x010fc60007f3e0ff */
[----:B------:R0:W-:Y:S02]  /*1db2b0*/  STL.64 [R1+0x8130], R22 ;  /* 0x0081301601007387 */ /* 0x0001e40000100a00 */
[----:B------:R-:W-:-:S05]  /*1db2c0*/  IMAD.X R25, R27, 0x1, R22, P1 ;  /* 0x000000011b197824 */ /* 0x000fca00008e0616 */
[----:B------:R-:W-:Y:S01]  /*1db2d0*/  STL.64 [R1+0x2e80], R24 ;  /* 0x002e801801007387 */ /* 0x000fe20000100a00 */
[----:B0-----:R-:W-:-:S03]  /*1db2e0*/  IADD3 R22, P1, PT, R0, R21, RZ ;  /* 0x0000001500167210 */ /* 0x001fc60007f3e0ff */
[----:B------:R-:W3:Y:S04]  /*1db2f0*/  LDL.LU R7, [R1+0x2e48] ;  /* 0x002e480001077983 */ /* 0x000ee80000300800 */
[----:B------:R-:W3:Y:S04]  /*1db300*/  LDL.LU R8, [R1+0x2e4c] ;  /* 0x002e4c0001087983 */ /* 0x000ee80000300800 */
[----:B------:R0:W-:Y:S01]  /*1db310*/  STL [R1+0x714], R17 ;  /* 0x0007141101007387 */ /* 0x0001e20000100800 */
[----:B------:R-:W-:Y:S01]  /*1db320*/  IMAD.X R23, R27, 0x1, R19, P1 ;  /* 0x000000011b177824 */ /* 0x000fe200008e0613 */
[----:B0-----:R-:W-:-:S05]  /*1db330*/  F2FP.SATFINITE.E4M3.F32.PACK_AB_MERGE_C R17, R29, R28, RZ ;  /* 0x0000001c1d11723e */ /* 0x001fca00048070ff */
[----:B------:R-:W-:Y:S04]  /*1db340*/  STL [R1+0x53f0], R17 ;  /* 0x0053f01101007387 */ /* 0x000fe80000100800 */
[----:B------:R-:W4:Y:S04]  /*1db350*/  LDL.LU R24, [R1+0x2e30] ;  /* 0x002e300001187983 */ /* 0x000f280000300800 */
[----:B------:R-:W4:Y:S04]  /*1db360*/  LDL.LU R25, [R1+0x2e34] ;  /* 0x002e340001197983 */ /* 0x000f280000300800 */
[----:B------:R0:W-:Y:S04]  /*1db370*/  STL.64 [R1+0x2e70], R22 ;  /* 0x002e701601007387 */ /* 0x0001e80000100a00 */
[----:B------:R1:W-:Y:S01]  /*1db380*/  STL [R1+0x6b4], R9 ;  /* 0x0006b40901007387 */ /* 0x0003e20000100800 */
[----:B0-----:R-:W-:-:S03]  /*1db390*/  IADD3 R22, P1, PT, R0, R20, RZ ;  /* 0x0000001400167210 */ /* 0x001fc60007f3e0ff */
[----:B-1----:R-:W2:Y:S02]  /*1db3a0*/  LDL.LU R9, [R1+0x2e38] ;  /* 0x002e380001097983 */ /* 0x002ea40000300800 */
[----:B------:R-:W-:Y:S02]  /*1db3b0*/  IMAD.X R23, R27, 0x1, R18, P1 ;  /* 0x000000011b177824 */ /* 0x000fe400008e0612 */
[----:B------:R-:W2:Y:S04]  /*1db3c0*/  LDL.LU R12, [R1+0x2e3c] ;  /* 0x002e3c00010c7983 */ /* 0x000ea80000300800 */
[----:B------:R-:W2:Y:S01]  /*1db3d0*/  LDL.LU R27, [R1+0x814c] ;  /* 0x00814c00011b7983 */ /* 0x000ea20000300800 */
[----:B------:R-:W-:Y:S01]  /*1db3e0*/  F2FP.SATFINITE.E4M3.F32.PACK_AB_MERGE_C R2, R3, R2, RZ ;  /* 0x000000020302723e */ /* 0x000fe200048070ff */
[----:B------:R-:W-:Y:S01]  /*1db3f0*/  VIADD R0, R0, UR6 ;  /* 0x0000000600007c36 */ /* 0x000fe20008000000 */
[----:B------:R-:W-:Y:S01]  /*1db400*/  F2FP.SATFINITE.E4M3.F32.PACK_AB_MERGE_C R4, R5, R4, RZ ;  /* 0x000000040504723e */ /* 0x000fe200048070ff */
[----:B------:R0:W-:Y:S01]  /*1db410*/  STL.64 [R1+0x2e60], R22 ;  /* 0x002e601601007387 */ /* 0x0001e20000100a00 */
[----:B------:R-:W-:Y:S01]  /*1db420*/  F2FP.SATFINITE.E4M3.F32.PACK_AB_MERGE_C R11, R11, R13, RZ ;  /* 0x0000000d0b0b723e */ /* 0x000fe200048070ff */
[----:B------:R-:W1:Y:S01]  /*1db430*/  LDCU UR6, c[0x0][0x3b8] ;  /* 0x00007700ff0677ac */ /* 0x000e620008000800 */
[----:B------:R-:W-:Y:S01]  /*1db440*/  SHF.R.S32.HI R17, RZ, 0x1f, R0 ;  /* 0x0000001fff117819 */ /* 0x000fe20000011400 */
[----:B0-----:R-:W3:Y:S04]  /*1db450*/  LDL.LU R22, [R1+0x2e20] ;  /* 0x002e200001167983 */ /* 0x001ee80000300800 */
[----:B------:R-:W3:Y:S04]  /*1db460*/  LDL.LU R23, [R1+0x2e24] ;  /* 0x002e240001177983 */ /* 0x000ee80000300800 */
[----:B------:R0:W-:Y:S04]  /*1db470*/  STL [R1+0x6c0], R2 ;  /* 0x0006c00201007387 */ /* 0x0001e80000100800 */
[----:B0-----:R-:W3:Y:S04]  /*1db480*/  LDL.LU R2, [R1+0x2e28] ;  /* 0x002e280001027983 */ /* 0x001ee80000300800 */
[----:B------:R-:W3:Y:S04]  /*1db490*/  LDL.LU R3, [R1+0x2e2c] ;  /* 0x002e2c0001037983 */ /* 0x000ee80000300800 */
[----:B------:R0:W-:Y:S04]  /*1db4a0*/  STL [R1+0x69c], R4 ;  /* 0x00069c0401007387 */ /* 0x0001e80000100800 */
[----:B0-----:R-:W3:Y:S04]  /*1db4b0*/  LDL.LU R4, [R1+0x2e10] ;  /* 0x002e100001047983 */ /* 0x001ee80000300800 */
[----:B------:R-:W3:Y:S04]  /*1db4c0*/  LDL.LU R5, [R1+0x2e14] ;  /* 0x002e140001057983 */ /* 0x000ee80000300800 */
[----:B------:R0:W-:Y:S04]  /*1db4d0*/  STL [R1+0x6a4], R11 ;  /* 0x0006a40b01007387 */ /* 0x0001e80000100800 */
[----:B------:R-:W4:Y:S04]  /*1db4e0*/  LDL.LU R13, [R1+0x2e18] ;  /* 0x002e1800010d7983 */ /* 0x000f280000300800 */
[----:B0-----:R-:W4:Y:S01]  /*1db4f0*/  LDL.LU R11, [R1+0x2e1c] ;  /* 0x002e1c00010b7983 */ /* 0x001f220000300800 */
[----:B--2---:R-:W-:-:S05]  /*1db500*/  IADD3 R28, P1, PT, R0, R27, RZ ;  /* 0x0000001b001c7210 */ /* 0x004fca0007f3e0ff */
[----:B------:R-:W-:Y:S02]  /*1db510*/  IMAD.X R29, R17, 0x1, R26, P1 ;  /* 0x00000001111d7824 */ /* 0x000fe400008e061a */
[----:B------:R-:W2:Y:S04]  /*1db520*/  LDL.LU R17, [R1+0x8148] ;  /* 0x0081480001117983 */ /* 0x000ea80000300800 */
[----:B------:R0:W-:Y:S04]  /*1db530*/  STL.64 [R1+0x2e50], R28 ;  /* 0x002e501c01007387 */ /* 0x0001e80000100a00 */
[----:B0-----:R-:W2:Y:S04]  /*1db540*/  LDL.LU.64 R28, [R1+0x8140] ;  /* 0x00814000011c7983 */ /* 0x001ea80000300a00 */
[----:B------:R0:W-:Y:S02]  /*1db550*/  STL.64 [R1+0x8120], R26 ;  /* 0x0081201a01007387 */ /* 0x0001e40000100a00 */
[----:B0-----:R-:W-:-:S02]  /*1db560*/  F2FP.SATFINITE.E4M3.F32.PACK_AB_MERGE_C R26, R10, R6, RZ ;  /* 0x000000060a1a723e */ /* 0x001fc400048070ff */
[----:B------:R-:W2:Y:S04]  /*1db570*/  LDL.LU R6, [R1+0x2e00] ;  /* 0x002e000001067983 */ /* 0x000ea80000300800 */
[----:B------:R-:W2:Y:S04]  /*1db580*/  LDL.LU R10, [R1+0x2e04] ;  /* 0x002e0400010a7983 */ /* 0x000ea80000300800 */
[----:B------:R3:W-:Y:S02]  /*1db590*/  STL [R1+0x660], R26 ;  /* 0x0006601a01007387 */ /* 0x0007e40000100800 */
[----:B---3--:R-:W-:-:S02]  /*1db5a0*/  F2FP.SATFINITE.E4M3.F32.PACK_AB_MERGE_C R26, R8, R7, RZ ;  /* 0x00000007081a723e */ /* 0x008fc400048070ff */
[----:B------:R-:W3:Y:S04]  /*1db5b0*/  LDL.LU R7, [R1+0x2e08] ;  /* 0x002e080001077983 */ /* 0x000ee80000300800 */
[----:B------:R-:W3:Y:S04]  /*1db5c0*/  LDL.LU R8, [R1+0x2e0c] ;  /* 0x002e0c0001087983 */ /* 0x000ee80000300800 */
[----:B------:R2:W-:Y:S01]  /*1db5d0*/  STL [R1+0x664], R26 ;  /* 0x0006641a01007387 */ /* 0x0005e20000100800 */
[----:B----4-:R-:W-:Y:S02]  /*1db5e0*/  F2FP.SATFINITE.E4M3.F32.PACK_AB_MERGE_C R24, R25, R24, RZ ;  /* 0x000000181918723e */ /* 0x010fe400048070ff */
[----:B------:R-:W-:-:S02]  /*1db5f0*/  F2FP.SATFINITE.E4M3.F32.PACK_AB_MERGE_C R9, R12, R9, RZ ;  /* 0x000000090c09723e */ /* 0x000fc400048070ff */
[----:B--2---:R-:W-:Y:S01]  /*1db600*/  IADD3 R26, P1, PT, R0, R29, RZ ;  /* 0x0000001d001a7210 */ /* 0x004fe20007f3e0ff */
[----:B------:R0:W-:Y:S02]  /*1db610*/  STL [R1+0x8128], R29 ;  /* 0x0081281d01007387 */ /* 0x0001e40000100800 */
[----:B0-----:R-:W-:-:S05]  /*1db620*/  SHF.R.S32.HI R29, RZ, 0x1f, R0 ;  /* 0x0000001fff1d7819 */ /* 0x001fca0000011400 */
[----:B------:R-:W-:-:S05]  /*1db630*/  IMAD.X R27, R29, 0x1, R28, P1 ;  /* 0x000000011d1b7824 */ /* 0x000fca00008e061c */
[----:B------:R0:W-:Y:S04]  /*1db640*/  STL.64 [R1+0x2e40], R26 ;  /* 0x002e401a01007387 */ /* 0x0001e80000100a00 */
[----:B0-----:R-:W2:Y:S04]  /*1db650*/  LDL.LU R26, [R1+0x2df0] ;  /* 0x002df000011a7983 */ /* 0x001ea80000300800 */
[----:B------:R0:W-:Y:S04]  /*1db660*/  STL [R1+0x648], R24 ;  /* 0x0006481801007387 */ /* 0x0001e80000100800 */
[----:B------:R-:W2:Y:S01]  /*1db670*/  LDL.LU R27, [R1+0x2df4] ;  /* 0x002df400011b7983 */ /* 0x000ea20000300800 */
[----:B0-----:R-:W-:-:S03]  /*1db680*/  IADD3 R24, P1, PT, R0, R17, RZ ;  /* 0x0000001100187210 */ /* 0x001fc60007f3e0ff */
[----:B------:R0:W-:Y:S02]  /*1db690*/  STL [R1+0x64c], R9 ;  /* 0x00064c0901007387 */ /* 0x0001e40000100800 */
[----:B------:R-:W-:Y:S02]  /*1db6a0*/  IMAD.X R25, R29, 0x1, R15, P1 ;  /* 0x000000011d197824 */ /* 0x000fe400008e060f */
[----:B0-----:R-:W4:Y:S04]  /*1db6b0*/  LDL.LU R9, [R1+0x2df8] ;  /* 0x002df80001097983 */ /* 0x001f280000300800 */
[----:B------:R-:W4:Y:S04]  /*1db6c0*/  LDL.LU R12, [R1+0x2dfc] ;  /* 0x002dfc00010c7983 */ /* 0x000f280000300800 */
[----:B------:R0:W-:Y:S04]  /*1db6d0*/  STL.64 [R1+0x2e30], R24 ;  /* 0x002e301801007387 */ /* 0x0001e80000100a00 */
[----:B0-----:R-:W2:Y:S01]  /*1db6e0*/  LDL.LU.64 R24, [R1+0x8138] ;  /* 0x0081380001187983 */ /* 0x001ea20000300a00 */
[----:B------:R-:W-:-:S02]  /*1db6f0*/  F2FP.SATFINITE.E4M3.F32.PACK_AB_MERGE_C R23, R23, R22, RZ ;  /* 0x000000161717723e */ /* 0x000fc400048070ff */
[----:B------:R-:W-:Y:S02]  /*1db700*/  F2FP.SATFINITE.E4M3.F32.PACK_AB_MERGE_C R22, R3, R2, RZ ;  /* 0x000000020316723e */ /* 0x000fe400048070ff */
[----:B------:R-:W3:Y:S04]  /*1db710*/  LDL.LU R2, [R1+0x2de0] ;  /* 0x002de00001027983 */ /* 0x000ee80000300800 */
[----:B------:R-:W-:Y:S04]  /*1db720*/  STL [R1+0x638], R23 ;  /* 0x0006381701007387 */ /* 0x000fe80000100800 */
[----:B------:R-:W3:Y:S04]  /*1db730*/  LDL.LU R3, [R1+0x2de4] ;  /* 0x002de40001037983 */ /* 0x000ee80000300800 */
[----:B------:R2:W-:Y:S02]  /*1db740*/  STL [R1+0x63c], R22 ;  /* 0x00063c1601007387 */ /* 0x0005e40000100800 */
[----:B--2---:R-:W-:-:S02]  /*1db750*/  IADD3 R22, P1, PT, R0, R25, RZ ;  /* 0x0000001900167210 */ /* 0x004fc40007f3e0ff */
[----:B------:R-:W-:Y:S03]  /*1db760*/  STL [R1+0x8108], R25 ;  /* 0x0081081901007387 */ /* 0x000fe60000100800 */
[----:B------:R-:W-:-:S05]  /*1db770*/  IMAD.X R23, R29, 0x1, R24, P1 ;  /* 0x000000011d177824 */ /* 0x000fca00008e0618 */
[----:B------:R0:W-:Y:S04]  /*1db780*/  STL.64 [R1+0x2e20], R22 ;  /* 0x002e201601007387 */ /* 0x0001e80000100a00 */
[----:B0-----:R-:W2:Y:S04]  /*1db790*/  LDL.LU.64 R22, [R1+0x8130] ;  /* 0x0081300001167983 */ /* 0x001ea80000300a00 */
[----:B------:R0:W-:Y:S01]  /*1db7a0*/  STL [R1+0x810c], R24 ;  /* 0x00810c1801007387 */ /* 0x0001e20000100800 */
[----:B------:R-:W-:Y:S02]  /*1db7b0*/  F2FP.SATFINITE.E4M3.F32.PACK_AB_MERGE_C R11, R11, R13, RZ ;  /* 0x0000000d0b0b723e */ /* 0x000fe400048070ff */
[----:B0-----:R-:W-:-:S02]  /*1db7c0*/  F2FP.SATFINITE.E4M3.F32.PACK_AB_MERGE_C R24, R5, R4, RZ ;  /* 0x000000040518723e */ /* 0x001fc400048070ff */
[----:B------:R-:W-:-:S03]  /*1db7d0*/  IADD3 R4, P1, PT, R0, R16, RZ ;  /* 0x0000001000047210 */ /* 0x000fc60007f3e0ff */
[----:B------:R-:W-:Y:S02]  /*1db7e0*/  STL [R1+0x62c], R24 ;  /* 0x00062c1801007387 */ /* 0x000fe40000100800 */
[----:B------:R-:W-:Y:S02]  /*1db7f0*/  IMAD.X R5, R29, 0x1, R14, P1 ;  /* 0x000000011d057824 */ /* 0x000fe400008e060e */
[----:B------:R-:W-:Y:S04]  /*1db800*/  STL.64 [R1+0x8118], R16 ;  /* 0x0081181001007387 */ /* 0x000fe80000100a00 */
[----:B------:R0:W-:Y:S04]  /*1db810*/  STL [R1+0x628], R11 ;  /* 0x0006280b01007387 */ /* 0x0001e80000100800 */
[----:B------:R-:W2:Y:S04]  /*1db820*/  LDL.LU R13, [R1+0x2de8] ;  /* 0x002de800010d7983 */ /* 0x000ea80000300800 */
[----:B0-----:R-:W2:Y:S04]  /*1db830*/  LDL.LU R11, [R1+0x2dec] ;  /* 0x002dec00010b7983 */ /* 0x001ea80000300800 */
[----:B------:R0:W-:Y:S01]  /*1db840*/  STL.64 [R1+0x2e10], R4 ;  /* 0x002e100401007387 */ /* 0x0001e20000100a00 */
[----:B---3--:R-:W-:-:S03]  /*1db850*/  F2FP.SATFINITE.E4M3.F32.PACK_AB_MERGE_C R8, R8, R7, RZ ;  /* 0x000000070808723e */ /* 0x008fc600048070ff */
[----:B------:R-:W3:Y:S01]  /*1db860*/  LDL.LU R16, [R1+0x1d40] ;  /* 0x001d400001107983 */ /* 0x000ee20000300800 */
[----:B0-----:R-:W-:-:S03]  /*1db870*/  F2FP.SATFINITE.E4M3.F32.PACK_AB_MERGE_C R5, R10, R6, RZ ;  /* 0x000000060a05723e */ /* 0x001fc600048070ff */
[----:B------:R-:W3:Y:S04]  /*1db880*/  LDL.LU R4, [R1+0x1d44] ;  /* 0x001d440001047983 */ /* 0x000ee80000300800 */
[----:B------:R0:W-:Y:S04]  /*1db890*/  STL [R1+0x624], R5 ;  /* 0x0006240501007387 */ /* 0x0001e80000100800 */
[----:B0-----:R-:W3:Y:S04]  /*1db8a0*/  LDL.LU R5, [R1+0x1d48] ;  /* 0x001d480001057983 */ /* 0x001ee80000300800 */
[----:B------:R-:W3:Y:S04]  /*1db8b0*/  LDL.LU R10, [R1+0x1d4c] ;  /* 0x001d4c00010a7983 */ /* 0x000ee80000300800 */
[----:B------:R-:W-:Y:S04]  /*1db8c0*/  STL [R1+0x5410], R8 ;  /* 0x0054100801007387 */ /* 0x000fe80000100800 */
[----:B------:R-:W3:Y:S01]  /*1db8d0*/  LDL.LU R17, [R1+0x2dd0] ;  /* 0x002dd00001117983 */ /* 0x000ee20000300800 */
[----:B------:R-:W-:-:S02]  /*1db8e0*/  F2FP.SATFINITE.E4M3.F32.PACK_AB_MERGE_C R24, R27, R26, RZ ;  /* 0x0000001a1b18723e */ /* 0x000fc400048070ff */
[----:B----4-:R-:W-:Y:S02]  /*1db8f0*/  F2FP.SATFINITE.E4M3.F32.PACK_AB_MERGE_C R9, R12, R9, RZ ;  /* 0x000000090c09723e */ /* 0x010fe400048070ff */
[----:B------:R-:W-:Y:S02]  /*1db900*/  F2FP.SATFINITE.E4M3.F32.PACK_AB_MERGE_C R2, R3, R2, RZ ;  /* 0x000000020302723e */ /* 0x000fe400048070ff */
[----:B--2---:R-:W-:-:S05]  /*1db910*/  IADD3 R6, P1, PT, R0, R23, RZ ;  /* 0x0000001700067210 */ /* 0x004fca0007f3e0ff */
[----:B------:R-:W-:-:S05]  /*1db920*/  IMAD.X R7, R29, 0x1, R22, P1 ;  /* 0x000000011d077824 */ /* 0x000fca00008e0616 */
[----:B------:R0:W-:Y:S04]  /*1db930*/  STL.64 [R1+0x2e00], R6 ;  /* 0x002e000601007387 */ /* 0x0001e80000100a00 */
[----:B0-----:R-:W2:Y:S04]  /*1db940*/  LDL.LU R6, [R1+0x2dd4] ;  /* 0x002dd40001067983 */ /* 0x001ea80000300800 */
[----:B------:R-:W4:Y:S04]  /*1db950*/  LDL.LU R7, [R1+0x2dd8] ;  /* 0x002dd80001077983 */ /* 0x000f280000300800 */
[----:B------:R-:W4:Y:S04]  /*1db960*/  LDL.LU R8, [R1+0x2ddc] ;  /* 0x002ddc0001087983 */ /* 0x000f280000300800 */
[----:B------:R0:W-:Y:S04]  /*1db970*/  STL.64 [R1+0x8110], R22 ;  /* 0x0081101601007387 */ /* 0x0001e80000100a00 */
[----:B------:R-:W-:Y:S01]  /*1db980*/  STL [R1+0x614], R24 ;  /* 0x0006141801007387 */ /* 0x000fe20000100800 */
[----:B0-----:R-:W-:-:S03]  /*1db990*/  IADD3 R22, P1, PT, R0, R21, RZ ;  /* 0x0000001500167210 */ /* 0x001fc60007f3e0ff */
[----:B------:R-:W-:Y:S02]  /*1db9a0*/  STL [R1+0x5408], R9 ;  /* 0x0054080901007387 */ /* 0x000fe40000100800 */
[----:B------:R-:W-:Y:S01]  /*1db9b0*/  IMAD.X R23, R29, 0x1, R19, P1 ;  /* 0x000000011d177824 */ /* 0x000fe200008e0613 */
[----:B------:R-:W-:-:S04]  /*1db9c0*/  IADD3 R26, P1, PT, R0, R20, RZ ;  /* 0x00000014001a7210 */ /* 0x000fc80007f3e0ff */
[----:B------:R0:W-:Y:S01]  /*1db9d0*/  STL.64 [R1+0x2df8], R22 ;  /* 0x002df81601007387 */ /* 0x0001e20000100a00 */
[----:B------:R-:W-:-:S03]  /*1db9e0*/  IMAD.X R27, R29, 0x1, R18, P1 ;  /* 0x000000011d1b7824 */ /* 0x000fc600008e0612 */
[----:B0-----:R-:W4:Y:S04]  /*1db9f0*/  LDL.LU R22, [R1+0x2dc0] ;  /* 0x002dc00001167983 */ /* 0x001f280000300800 */
[----:B------:R-:W4:Y:S04]  /*1dba00*/  LDL.LU R23, [R1+0x2dc4] ;  /* 0x002dc40001177983 */ /* 0x000f280000300800 */
[----:B------:R-:W4:Y:S04]  /*1dba10*/  LDL.LU R9, [R1+0x2dc8] ;  /* 0x002dc80001097983 */ /* 0x000f280000300800 */
[----:B------:R-:W4:Y:S04]  /*1dba20*/  LDL.LU R12, [R1+0x2dcc] ;  /* 0x002dcc00010c7983 */ /* 0x000f280000300800 */
[----:B------:R-:W4:Y:S04]  /*1dba30*/  LDL.LU R24, [R1+0x2db0] ;  /* 0x002db00001187983 */ /* 0x000f280000300800 */
[----:B------:R-:W4:Y:S04]  /*1dba40*/  LDL.LU R25, [R1+0x2db4] ;  /* 0x002db40001197983 */ /* 0x000f280000300800 */
[----:B------:R0:W-:Y:S04]  /*1dba50*/  STL [R1+0x5fc], R2 ;  /* 0x0005fc0201007387 */ /* 0x0001e80000100800 */
[----:B0-----:R-:W4:Y:S04]  /*1dba60*/  LDL.LU R2, [R1+0x2db8] ;  /* 0x002db80001027983 */ /* 0x001f280000300800 */
[----:B------:R-:W4:Y:S04]  /*1dba70*/  LDL.LU R3, [R1+0x2dbc] ;  /* 0x002dbc0001037983 */ /* 0x000f280000300800 */
[----:B------:R-:W-:Y:S04]  /*1dba80*/  STL.64 [R1+0x8100], R20 ;  /* 0x0081001401007387 */ /* 0x000fe80000100a00 */
[----:B------:R-:W4:Y:S04]  /*1dba90*/  LDL.LU R29, [R1+0x8128] ;  /* 0x00812800011d7983 */ /* 0x000f280000300800 */
[----:B------:R0:W-:Y:S04]  /*1dbaa0*/  STL.64 [R1+0x2df0], R26 ;  /* 0x002df01a01007387 */ /* 0x0001e80000100a00 */
[----:B0-----:R-:W4:Y:S01]  /*1dbab0*/  LDL.LU.64 R26, [R1+0x8120] ;  /* 0x00812000011a7983 */ /* 0x001f220000300a00 */
[----:B------:R-:W-:-:S02]  /*1dbac0*/  F2FP.SATFINITE.E4M3.F32.PACK_AB_MERGE_C R20, R11, R13, RZ ;  /* 0x0000000d0b14723e */ /* 0x000fc400048070ff */
[----:B---3--:R-:W-:Y:S01]  /*1dbad0*/  F2FP.SATFINITE.E4M3.F32.PACK_AB_MERGE_C R4, R4, R16, RZ ;  /* 0x000000100404723e */ /* 0x008fe200048070ff */
[----:B------:R-:W3:Y:S01]  /*1dbae0*/  LDL.LU R13, [R1+0x2da0] ;  /* 0x002da000010d7983 */ /* 0x000ee20000300800 */
[----:B------:R-:W-:Y:S01]  /*1dbaf0*/  F2FP.SATFINITE.E4M3.F32.PACK_AB_MERGE_C R10, R10, R5, RZ ;  /* 0x000000050a0a723e */ /* 0x000fe200048070ff */
[----:B-1----:R-:W-:Y:S01]  /*1dbb00*/  VIADD R0, R0, UR6 ;  /* 0x0000000600007c36 */ /* 0x002fe20008000000 */
[----:B------:R-:W0:Y:S01]  /*1dbb10*/  LDCU UR6, c[0x0][0x3b8] ;  /* 0x00007700ff0677ac */ /* 0x000e220008000800 */
[----:B------:R-:W3:Y:S04]  /*1dbb20*/  LDL.LU R11, [R1+0x2da4] ;  /* 0x002da400010b7983 */ /* 0x000ee80000300800 */
[----:B------:R-:W-:Y:S04]  /*1dbb30*/  STL [R1+0x604], R20 ;  /* 0x0006041401007387 */ /* 0x000fe80000100800 */
[----:B------:R1:W-:Y:S04]  /*1dbb40*/  STL [R1+0x230], R4 ;  /* 0x0002300401007387 */ /* 0x0003e80000100800 */
[----:B-1----:R-:W3:Y:S04]  /*1dbb50*/  LDL.LU R4, [R1+0x2da8] ;  /* 0x002da80001047983 */ /* 0x002ee80000300800 */
[----:B------:R-:W3:Y:S04]  /*1dbb60*/  LDL.LU R5, [R1+0x2dac] ;  /* 0x002dac0001057983 */ /* 0x000ee80000300800 */
[----:B------:R1:W-:Y:S02]  /*1dbb70*/  STL [R1+0x234], R10 ;  /* 0x0002340a01007387 */ /* 0x0003e40000100800 */
[----:B-1----:R-:W-:-:S02]  /*1dbb80*/  SHF.R.S32.HI R10, RZ, 0x1f, R0 ;  /* 0x0000001fff0a7819 */ /* 0x002fc40000011400 */
[----:B--2---:R-:W-:Y:S02]  /*1dbb90*/  F2FP.SATFINITE.E4M3.F32.PACK_AB_MERGE_C R16, R6, R17, RZ ;  /* 0x000000110610723e */ /* 0x004fe400048070ff */
[----:B----4-:R-:W-:Y:S02]  /*1dbba0*/  F2FP.SATFINITE.E4M3.F32.PACK_AB_MERGE_C R6, R8, R7, RZ ;  /* 0x000000070806723e */ /* 0x010fe400048070ff */
[----:B------:R-:W-:-:S05]  /*1dbbb0*/  IADD3 R20, P1, PT, R0, R27, RZ ;  /* 0x0000001b00147210 */ /* 0x000fca0007f3e0ff */
[----:B------:R-:W-:-:S05]  /*1dbbc0*/  IMAD.X R21, R10, 0x1, R26, P1 ;  /* 0x000000010a157824 */ /* 0x000fca00008e061a */
[----:B------:R1:W-:Y:S04]  /*1dbbd0*/  STL.64 [R1+0x2de0], R20 ;  /* 0x002de01401007387 */ /* 0x0003e80000100a00 */
[----:B-1----:R-:W2:Y:S04]  /*1dbbe0*/  LDL.LU R20, [R1+0x2d98] ;  /* 0x002d980001147983 */ /* 0x002ea80000300800 */
[----:B------:R1:W-:Y:S04]  /*1dbbf0*/  STL [R1+0x5304], R16 ;  /* 0x0053041001007387 */ /* 0x0003e80000100800 */
[----:B------:R-:W2:Y:S01]  /*1dbc00*/  LDL.LU R21, [R1+0x2d9c] ;  /* 0x002d9c0001157983 */ /* 0x000ea20000300800 */
[----:B-1----:R-:W-:-:S03]  /*1dbc10*/  IADD3 R16, P1, PT, R0, R29, RZ ;  /* 0x0000001d00107210 */ /* 0x002fc60007f3e0ff */
[----:B------:R1:W-:Y:S02]  /*1dbc20*/  STL [R1+0x5318], R6 ;  /* 0x0053180601007387 */ /* 0x0003e40000100800 */
[----:B------:R-:W-:Y:S02]  /*1dbc30*/  IMAD.X R17, R10, 0x1, R28, P1 ;  /* 0x000000010a117824 */ /* 0x000fe400008e061c */
[----:B-1----:R-:W4:Y:S04]  /*1dbc40*/  LDL.LU R6, [R1+0x2d84] ;  /* 0x002d840001067983 */ /* 0x002f280000300800 */
[----:B------:R-:W2:Y:S04]  /*1dbc50*/  LDL.LU R7, [R1+0x2d88] ;  /* 0x002d880001077983 */ /* 0x000ea80000300800 */
[----:B------:R-:W2:Y:S04]  /*1dbc60*/  LDL.LU R8, [R1+0x2d8c] ;  /* 0x002d8c0001087983 */ /* 0x000ea80000300800 */
[----:B------:R1:W-:Y:S04]  /*1dbc70*/  STL.64 [R1+0x2dd0], R16 ;  /* 0x002dd01001007387 */ /* 0x0003e80000100a00 */
[----:B-1----:R-:W2:Y:S01]  /*1dbc80*/  LDL.LU.64 R16, [R1+0x8118] ;  /* 0x0081180001107983 */ /* 0x002ea20000300a00 */
[----:B------:R-:W-:-:S02]  /*1dbc90*/  F2FP.SATFINITE.E4M3.F32.PACK_AB_MERGE_C R23, R23, R22, RZ ;  /* 0x000000161717723e */ /* 0x000fc400048070ff */
[----:B------:R-:W-:Y:S02]  /*1dbca0*/  F2FP.SATFINITE.E4M3.F32.PACK_AB_MERGE_C R22, R12, R9, RZ ;  /* 0x000000090c16723e */ /* 0x000fe400048070ff */
[----:B------:R-:W3:Y:S04]  /*1dbcb0*/  LDL.LU R9, [R1+0x2d70] ;  /* 0x002d700001097983 */ /* 0x000ee80000300800 */
[----:B------:R-:W-:Y:S04]  /*1dbcc0*/  STL [R1+0x52d4], R23 ;  /* 0x0052d41701007387 */ /* 0x000fe80000100800 */
[----:B------:R-:W3:Y:S04]  /*1dbcd0*/  LDL.LU R12, [R1+0x2d74] ;  /* 0x002d7400010c7983 */ /* 0x000ee80000300800 */
[----:B------:R2:W-:Y:S01]  /*1dbce0*/  STL [R1+0x52e0], R22 ;  /* 0x0052e01601007387 */ /* 0x0005e20000100800 */
[----:B------:R-:W-:-:S02]  /*1dbcf0*/  F2FP.SATFINITE.E4M3.F32.PACK_AB_MERGE_C R25, R25, R24, RZ ;  /* 0x000000181919723e */ /* 0x000fc400048070ff */
[----:B--2---:R-:W-:-:S05]  /*1dbd00*/  IADD3 R22, P1, PT, R0, R17, RZ ;  /* 0x0000001100167210 */ /* 0x004fca0007f3e0ff */
[----:B------:R-:W-:-:S05]  /*1dbd10*/  IMAD.X R23, R10, 0x1, R15, P1 ;  /* 0x000000010a177824 */ /* 0x000fca00008e060f */
[----:B------:R1:W-:Y:S04]  /*1dbd20*/  STL.64 [R1+0x2dc0], R22 ;  /* 0x002dc01601007387 */ /* 0x0003e80000100a00 */
[----:B-1----:R-:W2:Y:S04]  /*1dbd30*/  LDL.LU.64 R22, [R1+0x8110] ;  /* 0x0081100001167983 */ /* 0x002ea80000300a00 */
[----:B------:R-:W2:Y:S04]  /*1dbd40*/  LDL.LU R24, [R1+0x810c] ;  /* 0x00810c0001187983 */ /* 0x000ea80000300800 */
[----:B------:R1:W-:Y:S04]  /*1dbd50*/  STL [R1+0x528c], R25 ;  /* 0x00528c1901007387 */ /* 0x0003e80000100800 */
[----:B-1----:R-:W2:Y:S01]  /*1dbd60*/  LDL.LU R25, [R1+0x8108] ;  /* 0x0081080001197983 */ /* 0x002ea20000300800 */
[----:B------:R-:W-:-:S05]  /*1dbd70*/  F2FP.SATFINITE.E4M3.F32.PACK_AB_MERGE_C R3, R3, R2, RZ ;  /* 0x000000020303723e */ /* 0x000fca00048070ff */
[----:B------:R1:W-:Y:S01]  /*1dbd80*/  STL [R1+0x5298], R3 ;  /* 0x0052980301007387 */ /* 0x0003e20000100800 */
[----:B---3--:R-:W-:Y:S02]  /*1dbd90*/  F2FP.SATFINITE.E4M3.F32.PACK_AB_MERGE_C R11, R11, R13, RZ ;  /* 0x0000000d0b0b723e */ /* 0x008fe400048070ff */
[----:B------:R-:W-:Y:S02]  /*1dbda0*/  F2FP.SATFINITE.E4M3.F32.PACK_AB_MERGE_C R5, R5, R4, RZ ;  /* 0x000000040505723e */ /* 0x000fe400048070ff */
[----:B--2---:R-:W-:Y:S01]  /*1dbdb0*/  IADD3 R2, P1, PT, R0, R25, RZ ;  /* 0x0000001900027210 */ /* 0x004fe20007f3e0ff */
[----:B------:R2:W-:Y:S04]  /*1dbdc0*/  STL.64 [R1+0x80f8], R24 ;  /* 0x0080f81801007387 */ /* 0x0005e80000100a00 */
[----:B-1----:R-:W-:-:S02]  /*1dbdd0*/  IMAD.X R3, R10, 0x1, R24, P1 ;  /* 0x000000010a037824 */ /* 0x002fc400008e0618 */
[----:B--2---:R-:W2:Y:S04]  /*1dbde0*/  LDL.LU R24, [R1+0x2d94] ;  /* 0x002d940001187983 */ /* 0x004ea80000300800 */
[----:B------:R-:W4:Y:S04]  /*1dbdf0*/  LDL.LU R25, [R1+0x2d80] ;  /* 0x002d800001197983 */ /* 0x000f280000300800 */
[----:B------:R1:W-:Y:S01]  /*1dbe00*/  STL.64 [R1+0x2db0], R2 ;  /* 0x002db00201007387 */ /* 0x0003e20000100a00 */
[----:B------:R-:W-:-:S03]  /*1dbe10*/  IADD3 R4, P1, PT, R0, R16, RZ ;  /* 0x0000001000047210 */ /* 0x000fc60007f3e0ff */
[----:B-1----:R-:W3:Y:S04]  /*1dbe20*/  LDL.LU R2, [R1+0x2d78] ;  /* 0x002d780001027983 */ /* 0x002ee80000300800 */
[----:B------:R-:W3:Y:S04]  /*1dbe30*/  LDL.LU R3, [R1+0x2d7c] ;  /* 0x002d7c0001037983 */ /* 0x000ee80000300800 */
[----:B------:R1:W-:Y:S04]  /*1dbe40*/  STL [R1+0x5248], R11 ;  /* 0x0052480b01007387 */ /* 0x0003e80000100800 */
[----:B------:R-:W2:Y:S04]  /*1dbe50*/  LDL.LU R13, [R1+0x2d60] ;  /* 0x002d6000010d7983 */ /* 0x000ea80000300800 */
[----:B-1----:R-:W2:Y:S04]  /*1dbe60*/  LDL.LU R11, [R1+0x2d64] ;  /* 0x002d6400010b7983 */ /* 0x002ea80000300800 */
[----:B------:R-:W-:Y:S04]  /*1dbe70*/  STL [R1+0x5250], R5 ;  /* 0x0052500501007387 */ /* 0x000fe80000100800 */
[----:B------:R1:W-:Y:S04]  /*1dbe80*/  STL [R1+0x80e8], R16 ;  /* 0x0080e81001007387 */ /* 0x0003e80000100800 */
[----:B-1----:R-:W2:Y:S01]  /*1dbe90*/  LDL.LU R16, [R1+0x2d90] ;  /* 0x002d900001107983 */ /* 0x002ea20000300800 */
[----:B------:R-:W-:-:S05]  /*1dbea0*/  IMAD.X R5, R10, 0x1, R14, P1 ;  /* 0x000000010a057824 */ /* 0x000fca00008e060e */
[----:B------:R1:W-:Y:S04]  /*1dbeb0*/  STL.64 [R1+0x2da0], R4 ;  /* 0x002da00401007387 */ /* 0x0003e80000100a00 */
[----:B-1----:R-:W3:Y:S04]  /*1dbec0*/  LDL.LU R4, [R1+0x2d68] ;  /* 0x002d680001047983 */ /* 0x002ee80000300800 */
[----:B------:R-:W3:Y:S04]  /*1dbed0*/  LDL.LU R5, [R1+0x2d6c] ;  /* 0x002d6c0001057983 */ /* 0x000ee80000300800 */
[----:B------:R1:W-:Y:S02]  /*1dbee0*/  STL [R1+0x80ec], R14 ;  /* 0x0080ec0e01007387 */ /* 0x0003e40000100800 */
[----:B-1----:R-:W-:-:S02]  /*1dbef0*/  F2FP.SATFINITE.E4M3.F32.PACK_AB_MERGE_C R14, R21, R20, RZ ;  /* 0x00000014150e723e */ /* 0x002fc400048070ff */
[----:B------:R-:W-:-:S05]  /*1dbf00*/  IADD3 R20, P1, PT, R0, R23, RZ ;  /* 0x0000001700147210 */ /* 0x000fca0007f3e0ff */
[----:B------:R-:W-:Y:S01]  /*1dbf10*/  IMAD.X R21, R10, 0x1, R22, P1 ;  /* 0x000000010a157824 */ /* 0x000fe200008e0616 */
[----:B--2---:R-:W-:-:S05]  /*1dbf20*/  F2FP.SATFINITE.E4M3.F32.PACK_AB_MERGE_C R16, R24, R16, RZ ;  /* 0x000000101810723e */ /* 0x004fca00048070ff */
[----:B------:R-:W-:Y:S04]  /*1dbf30*/  STL [R1+0x51fc], R16 ;  /* 0x0051fc1001007387 */ /* 0x000fe80000100800 */
[----:B------:R-:W-:Y:S04]  /*1dbf40*/  STL [R1+0x5214], R14 ;  /* 0x0052140e01007387 */ /* 0x000fe80000100800 */
[----:B------:R1:W-:Y:S04]  /*1dbf50*/  STL.64 [R1+0x2d90], R20 ;  /* 0x002d901401007387 */ /* 0x0003e80000100a00 */
[----:B-1----:R-:W2:Y:S01]  /*1dbf60*/  LDL.LU.64 R20, [R1+0x8100] ;  /* 0x0081000001147983 */ /* 0x002ea20000300a00 */
[----:B----4-:R-:W-:-:S03]  /*1dbf70*/  F2FP.SATFINITE.E4M3.F32.PACK_AB_MERGE_C R14, R6, R25, RZ ;  /* 0x00000019060e723e */ /* 0x010fc600048070ff */
[----:B------:R-:W-:Y:S01]  /*1dbf80*/  STL.64 [R1+0x80f0], R22 ;  /* 0x0080f01601007387 */ /* 0x000fe20000100a00 */
[----:B------:R-:W-:-:S03]  /*1dbf90*/  F2FP.SATFINITE.E4M3.F32.PACK_AB_MERGE_C R8, R8, R7, RZ ;  /* 0x000000070808723e */ /* 0x000fc600048070ff */
[----:B------:R-:W4:Y:S01]  /*1dbfa0*/  LDL.LU R6, [R1+0x2d50] ;  /* 0x002d500001067983 */ /* 0x000f220000300800 */
[----:B------:R-:W-:-:S03]  /*1dbfb0*/  F2FP.SATFINITE.E4M3.F32.PACK_AB_MERGE_C R12, R12, R9, RZ ;  /* 0x000000090c0c723e */ /* 0x000fc600048070ff */
[----:B------:R-:W-:Y:S04]  /*1dbfc0*/  STL [R1+0x51c0], R14 ;  /* 0x0051c00e01007387 */ /* 0x000fe80000100800 */
[----:B------:R-:W4:Y:S04]  /*1dbfd0*/  LDL.LU R7, [R1+0x2d54] ;  /* 0x002d540001077983 */ /* 0x000f280000300800 */
[----:B------:R1:W-:Y:S04]  /*1dbfe0*/  STL [R1+0x51d0], R8 ;  /* 0x0051d00801007387 */ /* 0x0003e80000100800 */
[----:B-1----:R-:W3:Y:S04]  /*1dbff0*/  LDL.LU R8, [R1+0x2d58] ;  /* 0x002d580001087983 */ /* 0x002ee80000300800 */
[----:B------:R-:W3:Y:S01]  /*1dc000*/  LDL.LU R9, [R1+0x2d5c] ;  /* 0x002d5c0001097983 */ /* 0x000ee20000300800 */
[----:B--2---:R-:W-:-:S05]  /*1dc010*/  IADD3 R22, P1, PT, R0, R21, RZ ;  /* 0x0000001500167210 */ /* 0x004fca0007f3e0ff */
[----:B------:R-:W-:-:S05]  /*1dc020*/  IMAD.X R23, R10, 0x1, R19, P1 ;  /* 0x000000010a177824 */ /* 0x000fca00008e0613 */
[----:B------:R1:W-:Y:S04]  /*1dc030*/  STL.64 [R1+0x2d80], R22 ;  /* 0x002d801601007387 */ /* 0x0003e80000100a00 */
[----:B------:R2:W-:Y:S01]  /*1dc040*/  STL [R1+0x2f0c], R12 ;  /* 0x002f0c0c01007387 */ /* 0x0005e20000100800 */
[----:B-1----:R-:W-:-:S03]  /*1dc050*/  IADD3 R22, P1, PT, R0, R20, RZ ;  /* 0x0000001400167210 */ /* 0x002fc60007f3e0ff */
[----:B------:R-:W-:Y:S02]  /*1dc060*/  STL.64 [R1+0x80e0], R20 ;  /* 0x0080e01401007387 */ /* 0x000fe40000100a00 */
[----:B------:R-:W-:Y:S02]  /*1dc070*/  IMAD.X R23, R10, 0x1, R18, P1 ;  /* 0x000000010a177824 */ /* 0x000fe400008e0612 */
[----:B------:R-:W4:Y:S04]  /*1dc080*/  LDL.LU R24, [R1+0x2d40] ;  /* 0x002d400001187983 */ /* 0x000f280000300800 */
[----:B------:R-:W4:Y:S04]  /*1dc090*/  LDL.LU R25, [R1+0x2d44] ;  /* 0x002d440001197983 */ /* 0x000f280000300800 */
[----:B------:R-:W4:Y:S04]  /*1dc0a0*/  LDL.LU R10, [R1+0x2d48] ;  /* 0x002d4800010a7983 */ /* 0x000f280000300800 */
[----:B------:R1:W-:Y:S04]  /*1dc0b0*/  STL.64 [R1+0x2d70], R22 ;  /* 0x002d701601007387 */ /* 0x0003e80000100a00 */
[----:B--2---:R-:W2:Y:S01]  /*1dc0c0*/  LDL.LU R12, [R1+0x2d4c] ;  /* 0x002d4c00010c7983 */ /* 0x004ea20000300800 */
[----:B---3--:R-:W-:-:S02]  /*1dc0d0*/  F2FP.SATFINITE.E4M3.F32.PACK_AB_MERGE_C R3, R3, R2, RZ ;  /* 0x000000020303723e */ /* 0x008fc400048070ff */
[----:B------:R-:W-:Y:S01]  /*1dc0e0*/  F2FP.SATFINITE.E4M3.F32.PACK_AB_MERGE_C R2, R11, R13, RZ ;  /* 0x0000000d0b02723e */ /* 0x000fe200048070ff */
[----:B-1----:R-:W3:Y:S04]  /*1dc0f0*/  LDL.LU R22, [R1+0x2d30] ;  /* 0x002d300001167983 */ /* 0x002ee80000300800 */
[----:B------:R-:W-:Y:S04]  /*1dc100*/  STL [R1+0x2f5c], R3 ;  /* 0x002f5c0301007387 */ /* 0x000fe80000100800 */
[----:B------:R-:W3:Y:S04]  /*1dc110*/  LDL.LU R23, [R1+0x2d34] ;  /* 0x002d340001177983 */ /* 0x000ee80000300800 */
[----:B------:R1:W-:Y:S01]  /*1dc120*/  STL [R1+0x2e6c], R2 ;  /* 0x002e6c0201007387 */ /* 0x0003e20000100800 */
[----:B0-----:R-:W-:Y:S01]  /*1dc130*/  VIADD R0, R0, UR6 ;  /* 0x0000000600007c36 */ /* 0x001fe20008000000 */
[----:B------:R-:W-:Y:S01]  /*1dc140*/  F2FP.SATFINITE.E4M3.F32.PACK_AB_MERGE_C R8, R9, R8, RZ ;  /* 0x000000080908723e */ /* 0x000fe200048070ff */
[----:B------:R-:W0:Y:S01]  /*1dc150*/  LDCU UR6, c[0x0][0x3b8] ;  /* 0x00007700ff0677ac */ /* 0x000e220008000800 */
[----:B------:R-:W3:Y:S04]  /*1dc160*/  LDL.LU R13, [R1+0x2d38] ;  /* 0x002d3800010d7983 */ /* 0x000ee80000300800 */
[----:B------:R-:W3:Y:S01]  /*1dc170*/  LDL.LU R11, [R1+0x2d3c] ;  /* 0x002d3c00010b7983 */ /* 0x000ee20000300800 */
[----:B-1----:R-:W-:-:S03]  /*1dc180*/  F2FP.SATFINITE.E4M3.F32.PACK_AB_MERGE_C R2, R5, R4, RZ ;  /* 0x000000040502723e */ /* 0x002fc600048070ff */
[----:B------:R-:W3:Y:S04]  /*1dc190*/  LDL.LU R14, [R1+0x2d20] ;  /* 0x002d2000010e7983 */ /* 0x000ee80000300800 */
[----:B------:R-:W3:Y:S01]  /*1dc1a0*/  LDL.LU R16, [R1+0x2d24] ;  /* 0x002d240001107983 */ /* 0x000ee20000300800 */
[----:B------:R-:W-:-:S03]  /*1dc1b0*/  IADD3 R4, P1, PT, R0, R27, RZ ;  /* 0x0000001b00047210 */ /* 0x000fc60007f3e0ff */
[----:B------:R1:W-:Y:S04]  /*1dc1c0*/  STL [R1+0x2e88], R2 ;  /* 0x002e880201007387 */ /* 0x0003e80000100800 */
[----:B-1----:R-:W3:Y:S04]  /*1dc1d0*/  LDL.LU R2, [R1+0x2d28] ;  /* 0x002d280001027983 */ /* 0x002ee80000300800 */
[----:B------:R-:W3:Y:S04]  /*1dc1e0*/  LDL.LU R3, [R1+0x2d2c] ;  /* 0x002d2c0001037983 */ /* 0x000ee80000300800 */
[----:B------:R1:W-:Y:S02]  /*1dc1f0*/  STL [R1+0x80d8], R27 ;  /* 0x0080d81b01007387 */ /* 0x0003e40000100800 */
[----:B-1----:R-:W-:-:S05]  /*1dc200*/  SHF.R.S32.HI R27, RZ, 0x1f, R0 ;  /* 0x0000001fff1b7819 */ /* 0x002fca0000011400 */
[----:B------:R-:W-:-:S05]  /*1dc210*/  IMAD.X R5, R27, 0x1, R26, P1 ;  /* 0x000000011b057824 */ /* 0x000fca00008e061a */
[----:B------:R4:W-:Y:S04]  /*1dc220*/  STL.64 [R1+0x2d60], R4 ;  /* 0x002d600401007387 */ /* 0x0009e80000100a00 */
[----:B------:R-:W3:Y:S04]  /*1dc230*/  LDL.LU R20, [R1+0x2d10] ;  /* 0x002d100001147983 */ /* 0x000ee80000300800 */
[----:B------:R-:W3:Y:S01]  /*1dc240*/  LDL.LU R21, [R1+0x2d14] ;  /* 0x002d140001157983 */ /* 0x000ee20000300800 */
[----:B----4-:R-:W-:Y:S02]  /*1dc250*/  F2FP.SATFINITE.E4M3.F32.PACK_AB_MERGE_C R4, R7, R6, RZ ;  /* 0x000000060704723e */ /* 0x010fe400048070ff */
[----:B------:R-:W-:-:S03]  /*1dc260*/  IADD3 R6, P1, PT, R0, R29, RZ ;  /* 0x0000001d00067210 */ /* 0x000fc60007f3e0ff */
[----:B------:R1:W-:Y:S02]  /*1dc270*/  STL [R1+0x2e1c], R4 ;  /* 0x002e1c0401007387 */ /* 0x0003e40000100800 */
[----:B------:R-:W-:Y:S02]  /*1dc280*/  IMAD.X R7, R27, 0x1, R28, P1 ;  /* 0x000000011b077824 */ /* 0x000fe400008e061c */
[----:B-1----:R-:W4:Y:S04]  /*1dc290*/  LDL.LU R4, [R1+0x2d18] ;  /* 0x002d180001047983 */ /* 0x002f280000300800 */
[----:B------:R-:W4:Y:S04]  /*1dc2a0*/  LDL.LU R5, [R1+0x2d1c] ;  /* 0x002d1c0001057983 */ /* 0x000f280000300800 */
[----:B------:R-:W-:Y:S04]  /*1dc2b0*/  STL [R1+0x2e58], R8 ;  /* 0x002e580801007387 */ /* 0x000fe80000100800 */
[----:B------:R1:W-:Y:S04]  /*1dc2c0*/  STL.64 [R1+0x2d50], R6 ;  /* 0x002d500601007387 */ /* 0x0003e80000100a00 */
[----:B-1----:R-:W4:Y:S04]  /*1dc2d0*/  LDL.LU R6, [R1+0x2d00] ;  /* 0x002d000001067983 */ /* 0x002f280000300800 */
[----:B------:R-:W4:Y:S04]  /*1dc2e0*/  LDL.LU R7, [R1+0x2d04] ;  /* 0x002d040001077983 */ /* 0x000f280000300800 */
[----:B------:R-:W4:Y:S04]  /*1dc2f0*/  LDL.LU R8, [R1+0x2d08] ;  /* 0x002d080001087983 */ /* 0x000f280000300800 */
[----:B------:R-:W4:Y:S01]  /*1dc300*/  LDL.LU R9, [R1+0x2d0c] ;  /* 0x002d0c0001097983 */ /* 0x000f220000300800 */
[----:B------:R-:W-:-:S02]  /*1dc310*/  F2FP.SATFINITE.E4M3.F32.PACK_AB_MERGE_C R25, R25, R24, RZ ;  /* 0x000000181919723e */ /* 0x000fc400048070ff */
[----:B--2---:R-:W-:Y:S02]  /*1dc320*/  F2FP.SATFINITE.E4M3.F32.PACK_AB_MERGE_C R24, R12, R10, RZ ;  /* 0x0000000a0c18723e */ /* 0x004fe400048070ff */
[----:B------:R-:W2:Y:S04]  /*1dc330*/  LDL.LU R10, [R1+0x2cf0] ;  /* 0x002cf000010a7983 */ /* 0x000ea80000300800 */
[----:B------:R-:W-:Y:S04]  /*1dc340*/  STL [R1+0x2dd8], R25 ;  /* 0x002dd81901007387 */ /* 0x000fe80000100800 */
[----:B------:R-:W2:Y:S04]  /*1dc350*/  LDL.LU R12, [R1+0x2cf4] ;  /* 0x002cf400010c7983 */ /* 0x000ea80000300800 */
[----:B------:R1:W-:Y:S02]  /*1dc360*/  STL [R1+0x2ddc], R24 ;  /* 0x002ddc1801007387 */ /* 0x0003e40000100800 */
[----:B-1----:R-:W-:-:S05]  /*1dc370*/  IADD3 R24, P1, PT, R0, R17, RZ ;  /* 0x0000001100187210 */ /* 0x002fca0007f3e0ff */
[----:B------:R-:W-:-:S05]  /*1dc380*/  IMAD.X R25, R27, 0x1, R15, P1 ;  /* 0x000000011b197824 */ /* 0x000fca00008e060f */
[----:B------:R1:W-:Y:S04]  /*1dc390*/  STL.64 [R1+0x2d40], R24 ;  /* 0x002d401801007387 */ /* 0x0003e80000100a00 */
[----:B-1----:R-:W2:Y:S01]  /*1dc3a0*/  LDL.LU.64 R24, [R1+0x80f8] ;  /* 0x0080f80001187983 */ /* 0x002ea20000300a00 */
[----:B---3--:R-:W-:Y:S02]  /*1dc3b0*/  F2FP.SATFINITE.E4M3.F32.PACK_AB_MERGE_C R23, R23, R22, RZ ;  /* 0x000000161717723e */ /* 0x008fe400048070ff */
[----:B------:R-:W-:-:S03]  /*1dc3c0*/  F2FP.SATFINITE.E4M3.F32.PACK_AB_MERGE_C R11, R11, R13, RZ ;  /* 0x0000000d0b0b723e */ /* 0x000fc600048070ff */
[----:B------:R1:W-:Y:S01]  /*1dc3d0*/  STL [R1+0x2d48], R23 ;  /* 0x002d481701007387 */ /* 0x0003e20000100800 */
[----:B------:R-:W-:-:S03]  /*1dc3e0*/  F2FP.SATFINITE.E4M3.F32.PACK_AB_MERGE_C R16, R16, R14, RZ ;  /* 0x0000000e1010723e */ /* 0x000fc600048070ff */
[----:B------:R-:W-:Y:S01]  /*1dc3f0*/  STL [R1+0x2d5c], R11 ;  /* 0x002d5c0b01007387 */ /* 0x000fe20000100800 */
[----:B--2---:R-:W-:-:S05]  /*1dc400*/  IADD3 R22, P1, PT, R0, R25, RZ ;  /* 0x0000001900167210 */ /* 0x004fca0007f3e0ff */
[----:B-1----:R-:W-:-:S05]  /*1dc410*/  IMAD.X R23, R27, 0x1, R24, P1 ;  /* 0x000000011b177824 */ /* 0x002fca00008e0618 */
[----:B------:R1:W-:Y:S04]  /*1dc420*/  STL.64 [R1+0x2d30], R22 ;  /* 0x002d301601007387 */ /* 0x0003e80000100a00 */
[----:B-1----:R-:W2:Y:S04]  /*1dc430*/  LDL.LU.64 R22, [R1+0x80f0] ;  /* 0x0080f00001167983 */ /* 0x002ea80000300a00 */
[----:B------:R-:W3:Y:S04]  /*1dc440*/  LDL.LU R13, [R1+0x2cf8] ;  /* 0x002cf800010d7983 */ /* 0x000ee80000300800 */
[----:B------:R-:W3:Y:S04]  /*1dc450*/  LDL.LU R11, [R1+0x2cfc] ;  /* 0x002cfc00010b7983 */ /* 0x000ee80000300800 */
[----:B------:R-:W2:Y:S04]  /*1dc460*/  LDL.LU R14, [R1+0x80ec] ;  /* 0x0080ec00010e7983 */ /* 0x000ea80000300800 */
[----:B------:R1:W-:Y:S04]  /*1dc470*/  STL [R1+0x2d38], R16 ;  /* 0x002d381001007387 */ /* 0x0003e80000100800 */
[----:B-1----:R-:W2:Y:S01]  /*1dc480*/  LDL.LU R16, [R1+0x80e8] ;  /* 0x0080e80001107983 */ /* 0x002ea20000300800 */
[----:B------:R-:W-:-:S05]  /*1dc490*/  F2FP.SATFINITE.E4M3.F32.PACK_AB_MERGE_C R3, R3, R2, RZ ;  /* 0x000000020303723e */ /* 0x000fca00048070ff */
[----:B------:R1:W-:Y:S01]  /*1dc4a0*/  STL [R1+0x2d2c], R3 ;  /* 0x002d2c0301007387 */ /* 0x0003e20000100800 */
[----:B------:R-:W-:Y:S02]  /*1dc4b0*/  F2FP.SATFINITE.E4M3.F32.PACK_AB_MERGE_C R21, R21, R20, RZ ;  /* 0x000000141515723e */ /* 0x000fe400048070ff */
[----:B----4-:R-:W-:Y:S02]  /*1dc4c0*/  F2FP.SATFINITE.E4M3.F32.PACK_AB_MERGE_C R20, R5, R4, RZ ;  /* 0x000000040514723e */ /* 0x010fe400048070ff */
[C---:B--2---:R-:W-:Y:S01]  /*1dc4d0*/  IADD3 R2, P1, PT, R0.reuse, R16, RZ ;  /* 0x0000001000027210 */ /* 0x044fe20007f3e0ff */
[----:B------:R2:W-:Y:S04]  /*1dc4e0*/  STL [R1+0x80c8], R16 ;  /* 0x0080c81001007387 */ /* 0x0005e80000100800 */
[----:B-1----:R-:W-:Y:S01]  /*1dc4f0*/  IMAD.X R3, R27, 0x1, R14, P1 ;  /* 0x000000011b037824 */ /* 0x002fe200008e060e */
[----:B--2---:R-:W2:Y:S04]  /*1dc500*/  LDL.LU R16, [R1+0x2ce4] ;  /* 0x002ce40001107983 */ /* 0x004ea80000300800 */
[----:B------:R1:W-:Y:S04]  /*1dc510*/  STL.64 [R1+0x2d20], R2 ;  /* 0x002d200201007387 */ /* 0x0003e80000100a00 */
[----:B-1----:R-:W4:Y:S04]  /*1dc520*/  LDL.LU R2, [R1+0x2ce8] ;  /* 0x002ce80001027983 */ /* 0x002f280000300800 */
[----:B------:R-:W4:Y:S04]  /*1dc530*/  LDL.LU R3, [R1+0x2cec] ;  /* 0x002cec0001037983 */ /* 0x000f280000300800 */
[----:B------:R1:W-:Y:S04]  /*1dc540*/  STL [R1+0x80cc], R14 ;  /* 0x0080cc0e01007387 */ /* 0x0003e80000100800 */
[----:B-1----:R-:W2:Y:S04]  /*1dc550*/  LDL.LU R14, [R1+0x2ce0] ;  /* 0x002ce000010e7983 */ /* 0x002ea80000300800 */
[----:B------:R-:W2:Y:S04]  /*1dc560*/  LDL.LU R4, [R1+0x2cd0] ;  /* 0x002cd00001047983 */ /* 0x000ea80000300800 */
[----:B------:R-:W-:Y:S04]  /*1dc570*/  STL [R1+0x2d28], R21 ;  /* 0x002d281501007387 */ /* 0x000fe80000100800 */
[----:B------:R-:W2:Y:S04]  /*1dc580*/  LDL.LU R5, [R1+0x2cd4] ;  /* 0x002cd40001057983 */ /* 0x000ea80000300800 */
[----:B------:R1:W-:Y:S02]  /*1dc590*/  STL [R1+0x2d1c], R20 ;  /* 0x002d1c1401007387 */ /* 0x0003e40000100800 */
[----:B-1----:R-:W-:-:S05]  /*1dc5a0*/  IADD3 R20, P1, PT, R0, R23, RZ ;  /* 0x0000001700147210 */ /* 0x002fca0007f3e0ff */
[----:B------:R-:W-:-:S05]  /*1dc5b0*/  IMAD.X R21, R27, 0x1, R22, P1 ;  /* 0x000000011b157824 */ /* 0x000fca00008e0616 */
[----:B------:R1:W-:Y:S04]  /*1dc5c0*/  STL.64 [R1+0x2d10], R20 ;  /* 0x002d101401007387 */ /* 0x0003e80000100a00 */
[----:B-1----:R-:W2:Y:S04]  /*1dc5d0*/  LDL.LU.64 R20, [R1+0x80e0] ;  /* 0x0080e00001147983 */ /* 0x002ea80000300a00 */
[----:B------:R1:W-:Y:S01]  /*1dc5e0*/  STL.64 [R1+0x80d0], R22 ;  /* 0x0080d01601007387 */ /* 0x0003e20000100a00 */
[----:B------:R-:W-:Y:S02]  /*1dc5f0*/  F2FP.SATFINITE.E4M3.F32.PACK_AB_MERGE_C R8, R9, R8, RZ ;  /* 0x000000080908723e */ /* 0x000fe400048070ff */
[----:B-1----:R-:W-:-:S05]  /*1dc600*/  F2FP.SATFINITE.E4M3.F32.PACK_AB_MERGE_C R22, R7, R6, RZ ;  /* 0x000000060716723e */ /* 0x002fca00048070ff */
[----:B------:R-:W-:Y:S04]  /*1dc610*/  STL [R1+0x2d18], R22 ;  /* 0x002d181601007387 */ /* 0x000fe80000100800 */
[----:B------:R1:W-:Y:S04]  /*1dc620*/  STL [R1+0x2d0c], R8 ;  /* 0x002d0c0801007387 */ /* 0x0003e80000100800 */
[----:B-1----:R-:W3:Y:S04]  /*1dc630*/  LDL.LU R8, [R1+0x2cd8] ;  /* 0x002cd80001087983 */ /* 0x002ee80000300800 */
[----:B------:R-:W3:Y:S01]  /*1dc640*/  LDL.LU R9, [R1+0x2cdc] ;  /* 0x002cdc0001097983 */ /* 0x000ee20000300800 */
[----:B--2---:R-:W-:-:S05]  /*1dc650*/  IADD3 R6, P1, PT, R0, R21, RZ ;  /* 0x0000001500067210 */ /* 0x004fca0007f3e0ff */
[----:B------:R-:W-:-:S05]  /*1dc660*/  IMAD.X R7, R27, 0x1, R19, P1 ;  /* 0x000000011b077824 */ /* 0x000fca00008e0613 */
[----:B------:R1:W-:Y:S02]  /*1dc670*/  STL.64 [R1+0x2d00], R6 ;  /* 0x002d000601007387 */ /* 0x0003e40000100a00 */
[----:B-1----:R-:W-:Y:S02]  /*1dc680*/  F2FP.SATFINITE.E4M3.F32.PACK_AB_MERGE_C R6, R12, R10, RZ ;  /* 0x0000000a0c06723e */ /* 0x002fe400048070ff */
[----:B------:R-:W2:Y:S04]  /*1dc690*/  LDL.LU R10, [R1+0x2cc0] ;  /* 0x002cc000010a7983 */ /* 0x000ea80000300800 */
[----:B------:R-:W2:Y:S04]  /*1dc6a0*/  LDL.LU R12, [R1+0x2cc4] ;  /* 0x002cc400010c7983 */ /* 0x000ea80000300800 */
[----:B------:R1:W-:Y:S04]  /*1dc6b0*/  STL [R1+0x2d08], R6 ;  /* 0x002d080601007387 */ /* 0x0003e80000100800 */
[----:B------:R-:W-:Y:S01]  /*1dc6c0*/  STL.64 [R1+0x80c0], R20 ;  /* 0x0080c01401007387 */ /* 0x000fe20000100a00 */
[----:B-1----:R-:W-:-:S05]  /*1dc6d0*/  IADD3 R6, P1, PT, R0, R20, RZ ;  /* 0x0000001400067210 */ /* 0x002fca0007f3e0ff */
[----:B------:R-:W-:Y:S02]  /*1dc6e0*/  IMAD.X R7, R27, 0x1, R18, P1 ;  /* 0x000000011b077824 */ /* 0x000fe400008e0612 */
[----:B------:R-:W2:Y:S04]  /*1dc6f0*/  LDL.LU R27, [R1+0x80d8] ;  /* 0x0080d800011b7983 */ /* 0x000ea80000300800 */
[----:B------:R3:W-:Y:S01]  /*1dc700*/  STL.64 [R1+0x2cf0], R6 ;  /* 0x002cf00601007387 */ /* 0x0007e20000100a00 */
[----:B------:R-:W-:-:S03]  /*1dc710*/  F2FP.SATFINITE.E4M3.F32.PACK_AB_MERGE_C R14, R16, R14, RZ ;  /* 0x0000000e100e723e */ /* 0x000fc600048070ff */
[----:B------:R-:W2:Y:S01]  /*1dc720*/  LDL.LU R22, [R1+0x2cc8] ;  /* 0x002cc80001167983 */ /* 0x000ea20000300800 */
[----:B0-----:R-:W-:Y:S01]  /*1dc730*/  VIADD R0, R0, UR6 ;  /* 0x0000000600007c36 */ /* 0x001fe20008000000 */
[----:B---3--:R-:W-:Y:S02]  /*1dc740*/  F2FP.SATFINITE.E4M3.F32.PACK_AB_MERGE_C R6, R11, R13, RZ ;  /* 0x0000000d0b06723e */ /* 0x008fe400048070ff */
[----:B------:R-:W3:Y:S01]  /*1dc750*/  LDL.LU R23, [R1+0x2ccc] ;  /* 0x002ccc0001177983 */ /* 0x000ee20000300800 */
[----:B----4-:R-:W-:Y:S01]  /*1dc760*/  F2FP.SATFINITE.E4M3.F32.PACK_AB_MERGE_C R16, R3, R2, RZ ;  /* 0x000000020310723e */ /* 0x010fe200048070ff */
[----:B------:R-:W0:Y:S02]  /*1dc770*/  LDCU UR6, c[0x0][0x3b8] ;  /* 0x00007700ff0677ac */ /* 0x000e240008000800 */
[----:B------:R1:W-:Y:S04]  /*1dc780*/  STL [R1+0x2cfc], R6 ;  /* 0x002cfc0601007387 */ /* 0x0003e80000100800 */
[----:B-1----:R-:W4:Y:S04]  /*1dc790*/  LDL.LU R6, [R1+0x2cb0] ;  /* 0x002cb00001067983 */ /* 0x002f280000300800 */
[----:B------:R-:W4:Y:S04]  /*1dc7a0*/  LDL.LU R7, [R1+0x2cb4] ;  /* 0x002cb40001077983 */ /* 0x000f280000300800 */
[----:B------:R-:W3:Y:S04]  /*1dc7b0*/  LDL.LU R13, [R1+0x2cb8] ;  /* 0x002cb800010d7983 */ /* 0x000ee80000300800 */
[----:B------:R-:W3:Y:S04]  /*1dc7c0*/  LDL.LU R11, [R1+0x2cbc] ;  /* 0x002cbc00010b7983 */ /* 0x000ee80000300800 */
[----:B------:R1:W-:Y:S02]  /*1dc7d0*/  STL [R1+0x2cf8], R14 ;  /* 0x002cf80e01007387 */ /* 0x0003e40000100800 */
[----:B-1----:R-:W-:-:S02]  /*1dc7e0*/  SHF.R.S32.HI R14, RZ, 0x1f, R0 ;  /* 0x0000001fff0e7819 */ /* 0x002fc40000011400 */
[----:B------:R1:W-:Y:S01]  /*1dc7f0*/  STL [R1+0x2ce8], R16 ;  /* 0x002ce81001007387 */ /* 0x0003e20000100800 */
[----:B--2---:R-:W-:-:S03]  /*1dc800*/  IADD3 R2, P1, PT, R0, R27, RZ ;  /* 0x0000001b00027210 */ /* 0x004fc60007f3e0ff */
[----:B------:R-:W-:Y:S02]  /*1dc810*/  STL.64 [R1+0x80b0], R26 ;  /* 0x0080b01a01007387 */ /* 0x000fe40000100a00 */
[----:B------:R-:W-:-:S05]  /*1dc820*/  IMAD.X R3, R14, 0x1, R26, P1 ;  /* 0x000000010e037824 */ /* 0x000fca00008e061a */
[----:B------:R2:W-:Y:S04]  /*1dc830*/  STL.64 [R1+0x2ce0], R2 ;  /* 0x002ce00201007387 */ /* 0x0005e80000100a00 */
[----:B------:R-:W4:Y:S04]  /*1dc840*/  LDL.LU R14, [R1+0x2ca0] ;  /* 0x002ca000010e7983 */ /* 0x000f280000300800 */
[----:B-1----:R-:W4:Y:S01]  /*1dc850*/  LDL.LU R16, [R1+0x2ca4] ;  /* 0x002ca40001107983 */ /* 0x002f220000300800 */
[----:B--2---:R-:W-:-:S05]  /*1dc860*/  F2FP.SATFINITE.E4M3.F32.PACK_AB_MERGE_C R2, R5, R4, RZ ;  /* 0x000000040502723e */ /* 0x004fca00048070ff */
[----:B------:R1:W-:Y:S04]  /*1dc870*/  STL [R1+0x854], R2 ;  /* 0x0008540201007387 */ /* 0x0003e80000100800 */
[----:B------:R-:W2:Y:S04]  /*1dc880*/  LDL.LU R20, [R1+0x2ca8] ;  /* 0x002ca80001147983 */ /* 0x000ea80000300800 */
[----:B------:R-:W2:Y:S01]  /*1dc890*/  LDL.LU R21, [R1+0x2cac] ;  /* 0x002cac0001157983 */ /* 0x000ea20000300800 */
[----:B------:R-:W-:-:S03]  /*1dc8a0*/  F2FP.SATFINITE.E4M3.F32.PACK_AB_MERGE_C R26, R9, R8, RZ ;  /* 0x00000008091a723e */ /* 0x000fc600048070ff */
[----:B-1----:R-:W2:Y:S01]  /*1dc8b0*/  LDL.LU R2, [R1+0x2c90] ;  /* 0x002c900001027983 */ /* 0x002ea20000300800 */
[----:B------:R-:W-:-:S03]  /*1dc8c0*/  IADD3 R8, P1, PT, R0, R29, RZ ;  /* 0x0000001d00087210 */ /* 0x000fc60007f3e0ff */
[----:B------:R-:W2:Y:S04]  /*1dc8d0*/  LDL.LU R3, [R1+0x2c94] ;  /* 0x002c940001037983 */ /* 0x000ea80000300800 */
[----:B------:R-:W2:Y:S04]  /*1dc8e0*/  LDL.LU R4, [R1+0x2c98] ;  /* 0x002c980001047983 */ /* 0x000ea80000300800 */
[----:B------:R-:W2:Y:S04]  /*1dc8f0*/  LDL.LU R5, [R1+0x2c9c] ;  /* 0x002c9c0001057983 */ /* 0x000ea80000300800 */
[----:B------:R1:W-:Y:S01]  /*1dc900*/  STL [R1+0x80b8], R29 ;  /* 0x0080b81d01007387 */ /* 0x0003e20000100800 */
[----:B------:R-:W-:-:S03]  /*1dc910*/  F2FP.SATFINITE.E4M3.F32.PACK_AB_MERGE_C R10, R12, R10, RZ ;  /* 0x0000000a0c0a723e */ /* 0x000fc600048070ff */
[----:B------:R3:W-:Y:S01]  /*1dc920*/  STL [R1+0x868], R26 ;  /* 0x0008681a01007387 */ /* 0x0007e20000100800 */
[----:B-1----:R-:W-:-:S05]  /*1dc930*/  SHF.R.S32.HI R29, RZ, 0x1f, R0 ;  /* 0x0000001fff1d7819 */ /* 0x002fca0000011400 */
[----:B------:R-:W-:Y:S01]  /*1dc940*/  IMAD.X R9, R29, 0x1, R28, P1 ;  /* 0x000000011d097824 */ /* 0x000fe200008e061c */
[----:B---3--:R-:W-:Y:S02]  /*1dc950*/  F2FP.SATFINITE.E4M3.F32.PACK_AB_MERGE_C R26, R23, R22, RZ ;  /* 0x00000016171a723e */ /* 0x008fe400048070ff */
[C---:B------:R-:W-:Y:S02]  /*1dc960*/  IADD3 R22, P1, PT, R0.reuse, R17, RZ ;  /* 0x0000001100167210 */ /* 0x040fe40007f3e0ff */
[----:B------:R1:W-:Y:S01]  /*1dc970*/  STL.64 [R1+0x2cd0], R8 ;  /* 0x002cd00801007387 */ /* 0x0003e20000100a00 */
[----:B----4-:R-:W-:Y:S02]  /*1dc980*/  F2FP.SATFINITE.E4M3.F32.PACK_AB_MERGE_C R7, R7, R6, RZ ;  /* 0x000000060707723e */ /* 0x010fe400048070ff */
[----:B------:R-:W-:Y:S01]  /*1dc990*/  IMAD.X R23, R29, 0x1, R15, P1 ;  /* 0x000000011d177824 */ /* 0x000fe200008e060f */
[----:B------:R-:W-:Y:S01]  /*1dc9a0*/  F2FP.SATFINITE.E4M3.F32.PACK_AB_MERGE_C R6, R11, R13, RZ ;  /* 0x0000000d0b06723e */ /* 0x000fe200048070ff */
[----:B-1----:R-:W3:Y:S04]  /*1dc9b0*/  LDL.LU R8, [R1+0x2c80] ;  /* 0x002c800001087983 */ /* 0x002ee80000300800 */
[----:B------:R-:W3:Y:S04]  /*1dc9c0*/  LDL.LU R9, [R1+0x2c84] ;  /* 0x002c840001097983 */ /* 0x000ee80000300800 */
[----:B------:R1:W-:Y:S04]  /*1dc9d0*/  STL [R1+0x7f4], R10 ;  /* 0x0007f40a01007387 */ /* 0x0003e80000100800 */
[----:B-1----:R-:W4:Y:S04]  /*1dc9e0*/  LDL.LU R10, [R1+0x2c88] ;  /* 0x002c8800010a7983 */ /* 0x002f280000300800 */
[----:B------:R-:W4:Y:S04]  /*1dc9f0*/  LDL.LU R12, [R1+0x2c8c] ;  /* 0x002c8c00010c7983 */ /* 0x000f280000300800 */
[----:B------:R1:W-:Y:S04]  /*1dca00*/  STL [R1+0x814], R26 ;  /* 0x0008141a01007387 */ /* 0x0003e80000100800 */
[----:B-1----:R-:W3:Y:S04]  /*1dca10*/  LDL.LU R26, [R1+0x2c70] ;  /* 0x002c7000011a7983 */ /* 0x002ee80000300800 */
[----:B------:R1:W-:Y:S04]  /*1dca20*/  STL.64 [R1+0x2cc0], R22 ;  /* 0x002cc01601007387 */ /* 0x0003e80000100a00 */
[----:B------:R-:W-:Y:S04]  /*1dca30*/  STL [R1+0x77c], R7 ;  /* 0x00077c0701007387 */ /* 0x000fe80000100800 */
[----:B------:R-:W3:Y:S01]  /*1dca40*/  LDL.LU R27, [R1+0x2c74] ;  /* 0x002c7400011b7983 */ /* 0x000ee20000300800 */
[----:B-1----:R-:W-:-:S03]  /*1dca50*/  IADD3 R22, P1, PT, R0, R25, RZ ;  /* 0x0000001900167210 */ /* 0x002fc60007f3e0ff */
[----:B------:R1:W-:Y:S02]  /*1dca60*/  STL [R1+0x790], R6 ;  /* 0x0007900601007387 */ /* 0x0003e40000100800 */
[----:B------:R-:W-:Y:S02]  /*1dca70*/  IMAD.X R23, R29, 0x1, R24, P1 ;  /* 0x000000011d177824 */ /* 0x000fe400008e0618 */
[----:B-1----:R-:W3:Y:S04]  /*1dca80*/  LDL.LU R6, [R1+0x2c60] ;  /* 0x002c600001067983 */ /* 0x002ee80000300800 */
[----:B------:R-:W3:Y:S04]  /*1dca90*/  LDL.LU R7, [R1+0x2c64] ;  /* 0x002c640001077983 */ /* 0x000ee80000300800 */
[----:B------:R-:W3:Y:S04]  /*1dcaa0*/  LDL.LU R13, [R1+0x2c68] ;  /* 0x002c6800010d7983 */ /* 0x000ee80000300800 */
[----:B------:R-:W3:Y:S04]  /*1dcab0*/  LDL.LU R11, [R1+0x2c6c] ;  /* 0x002c6c00010b7983 */ /* 0x000ee80000300800 */
[----:B------:R1:W-:Y:S04]  /*1dcac0*/  STL [R1+0x80a4], R25 ;  /* 0x0080a41901007387 */ /* 0x0003e80000100800 */
[----:B-1----:R-:W3:Y:S04]  /*1dcad0*/  LDL.LU R25, [R1+0x2c7c] ;  /* 0x002c7c0001197983 */ /* 0x002ee80000300800 */
[----:B------:R1:W-:Y:S04]  /*1dcae0*/  STL.64 [R1+0x2cb0], R22 ;  /* 0x002cb01601007387 */ /* 0x0003e80000100a00 */
[----:B-1----:R-:W3:Y:S01]  /*1dcaf0*/  LDL.LU.64 R22, [R1+0x80d0] ;  /* 0x0080d00001167983 */ /* 0x002ee20000300a00 */
[----:B------:R-:W-:-:S03]  /*1dcb00*/  F2FP.SATFINITE.E4M3.F32.PACK_AB_MERGE_C R16, R16, R14, RZ ;  /* 0x0000000e1010723e */ /* 0x000fc600048070ff */
[----:B------:R-:W3:Y:S04]  /*1dcb10*/  LDL.LU R14, [R1+0x80cc] ;  /* 0x0080cc00010e7983 */ /* 0x000ee80000300800 */
[----:B------:R1:W-:Y:S04]  /*1dcb20*/  STL [R1+0x720], R16 ;  /* 0x0007201001007387 */ /* 0x0003e80000100800 */
[----:B-1----:R-:W3:Y:S01]  /*1dcb30*/  LDL.LU R16, [R1+0x80c8] ;  /* 0x0080c80001107983 */ /* 0x002ee20000300800 */
[----:B--2---:R-:W-:-:S05]  /*1dcb40*/  F2FP.SATFINITE.E4M3.F32.PACK_AB_MERGE_C R21, R21, R20, RZ ;  /* 0x000000141515723e */ /* 0x004fca00048070ff */
[----:B------:R1:W-:Y:S01]  /*1dcb50*/  STL [R1+0x738], R21 ;  /* 0x0007381501007387 */ /* 0x0003e20000100800 */
[----:B------:R-:W-:-:S03]  /*1dcb60*/  F2FP.SATFINITE.E4M3.F32.PACK_AB_MERGE_C R3, R3, R2, RZ ;  /* 0x000000020303723e */ /* 0x000fc600048070ff */
[----:B------:R-:W2:Y:S01]  /*1dcb70*/  LDL.LU R2, [R1+0x2c50] ;  /* 0x002c500001027983 */ /* 0x000ea20000300800 */
[----:B------:R-:W-:Y:S02]  /*1dcb80*/  F2FP.SATFINITE.E4M3.F32.PACK_AB_MERGE_C R4, R5, R4, RZ ;  /* 0x000000040504723e */ /* 0x000fe400048070ff */
[----:B---3--:R-:W-:-:S05]  /*1dcb90*/  IADD3 R20, P1, PT, R0, R16, RZ ;  /* 0x0000001000147210 */ /* 0x008fca0007f3e0ff */
[----:B-1----:R-:W-:-:S05]  /*1dcba0*/  IMAD.X R21, R29, 0x1, R14, P1 ;  /* 0x000000011d157824 */ /* 0x002fca00008e060e */
[----:B------:R1:W-:Y:S04]  /*1dcbb0*/  STL.64 [R1+0x2ca0], R20 ;  /* 0x002ca01401007387 */ /* 0x0003e80000100a00 */
[----:B------:R3:W-:Y:S01]  /*1dcbc0*/  STL [R1+0x6e0], R3 ;  /* 0x0006e00301007387 */ /* 0x0007e20000100800 */
[----:B-1----:R-:W-:-:S03]  /*1dcbd0*/  IADD3 R20, P1, PT, R0, R23, RZ ;  /* 0x0000001700147210 */ /* 0x002fc60007f3e0ff */
[----:B---3--:R-:W2:Y:S02]  /*1dcbe0*/  LDL.LU R3, [R1+0x2c54] ;  /* 0x002c540001037983 */ /* 0x008ea40000300800 */
[----:B------:R-:W-:Y:S02]  /*1dcbf0*/  IMAD.X R21, R29, 0x1, R22, P1 ;  /* 0x000000011d157824 */ /* 0x000fe400008e0616 */
[----:B------:R1:W-:Y:S04]  /*1dcc00*/  STL [R1+0x6ec], R4 ;  /* 0x0006ec0401007387 */ /* 0x0003e80000100800 */
[----:B-1----:R-:W3:Y:S04]  /*1dcc10*/  LDL.LU R4, [R1+0x2c58] ;  /* 0x002c580001047983 */ /* 0x002ee80000300800 */
[----:B------:R-:W3:Y:S04]  /*1dcc20*/  LDL.LU R5, [R1+0x2c5c] ;  /* 0x002c5c0001057983 */ /* 0x000ee80000300800 */
[----:B------:R1:W-:Y:S04]  /*1dcc30*/  STL.64 [R1+0x2c90], R20 ;  /* 0x002c901401007387 */ /* 0x0003e80000100a00 */
[----:B-1----:R-:W2:Y:S04]  /*1dcc40*/  LDL.LU.64 R20, [R1+0x80c0] ;  /* 0x0080c00001147983 */ /* 0x002ea80000300a00 */
[----:B------:R1:W-:Y:S01]  /*1dcc50*/  STL.64 [R1+0x80a8], R22 ;  /* 0x0080a81601007387 */ /* 0x0003e20000100a00 */
[----:B----4-:R-:W-:-:S02]  /*1dcc60*/  F2FP.SATFINITE.E4M3.F32.PACK_AB_MERGE_C R10, R12, R10, RZ ;  /* 0x0000000a0c0a723e */ /* 0x010fc400048070ff */
[----:B-1----:R-:W-:Y:S01]  /*1dcc70*/  F2FP.SATFINITE.E4M3.F32.PACK_AB_MERGE_C R22, R9, R8, RZ ;  /* 0x000000080916723e */ /* 0x002fe200048070ff */
[----:B------:R-:W4:Y:S04]  /*1dcc80*/  LDL.LU R23, [R1+0x2c78] ;  /* 0x002c780001177983 */ /* 0x000f280000300800 */
[----:B------:R1:W-:Y:S04]  /*1dcc90*/  STL [R1+0x6a0], R22 ;  /* 0x0006a01601007387 */ /* 0x0003e80000100800 */
[----:B------:R-:W-:Y:S01]  /*1dcca0*/  STL [R1+0x6a8], R10 ;  /* 0x0006a80a01007387 */ /* 0x000fe20000100800 */
[----:B-1----:R-:W-:-:S02]  /*1dccb0*/  F2FP.SATFINITE.E4M3.F32.PACK_AB_MERGE_C R22, R27, R26, RZ ;  /* 0x0000001a1b16723e */ /* 0x002fc400048070ff */
[----:B--2---:R-:W-:-:S05]  /*1dccc0*/  IADD3 R8, P1, PT, R0, R21, RZ ;  /* 0x0000001500087210 */ /* 0x004fca0007f3e0ff */
[----:B------:R-:W-:Y:S01]  /*1dccd0*/  IMAD.X R9, R29, 0x1, R19, P1 ;  /* 0x000000011d097824 */ /* 0x000fe200008e0613 */
[----:B------:R-:W-:-:S04]  /*1dcce0*/  IADD3 R26, P1, PT, R0, R20, RZ ;  /* 0x00000014001a7210 */ /* 0x000fc80007f3e0ff */
[----:B------:R1:W-:Y:S01]  /*1dccf0*/  STL.64 [R1+0x2c80], R8 ;  /* 0x002c800801007387 */ /* 0x0003e20000100a00 */
[----:B------:R-:W-:-:S03]  /*1dcd00*/  IMAD.X R27, R29, 0x1, R18, P1 ;  /* 0x000000011d1b7824 */ /* 0x000fc600008e0612 */
[----:B-1----:R-:W2:Y:S04]  /*1dcd10*/  LDL.LU R8, [R1+0x2c40] ;  /* 0x002c400001087983 */ /* 0x002ea80000300800 */
[----:B------:R-:W2:Y:S04]  /*1dcd20*/  LDL.LU R9, [R1+0x2c44] ;  /* 0x002c440001097983 */ /* 0x000ea80000300800 */
[----:B------:R-:W2:Y:S04]  /*1dcd30*/  LDL.LU R10, [R1+0x2c48] ;  /* 0x002c4800010a7983 */ /* 0x000ea80000300800 */
[----:B------:R-:W2:Y:S04]  /*1dcd40*/  LDL.LU R12, [R1+0x2c4c] ;  /* 0x002c4c00010c7983 */ /* 0x000ea80000300800 */
[----:B------:R-:W-:Y:S04]  /*1dcd50*/  STL [R1+0x80a0], R20 ;  /* 0x0080a01401007387 */ /* 0x000fe80000100800 */
[----:B------:R-:W-:Y:S04]  /*1dcd60*/  STL [R1+0x640], R22 ;  /* 0x0006401601007387 */ /* 0x000fe80000100800 */
[----:B------:R-:W2:Y:S04]  /*1dcd70*/  LDL.LU R29, [R1+0x80b8] ;  /* 0x0080b800011d7983 */ /* 0x000ea80000300800 */
[----:B------:R1:W-:Y:S04]  /*1dcd80*/  STL.64 [R1+0x2c70], R26 ;  /* 0x002c701a01007387 */ /* 0x0003e80000100a00 */
[----:B-1----:R-:W2:Y:S01]  /*1dcd90*/  LDL.LU.64 R26, [R1+0x80b0] ;  /* 0x0080b000011a7983 */ /* 0x002ea20000300a00 */
[----:B----4-:R-:W-:Y:S01]  /*1dcda0*/  F2FP.SATFINITE.E4M3.F32.PACK_AB_MERGE_C R20, R25, R23, RZ ;  /* 0x000000171914723e */ /* 0x010fe200048070ff */
[----:B0-----:R-:W-:Y:S01]  /*1dcdb0*/  VIADD R0, R0, UR6 ;  /* 0x0000000600007c36 */ /* 0x001fe20008000000 */
[----:B------:R-:W-:Y:S01]  /*1dcdc0*/  F2FP.SATFINITE.E4M3.F32.PACK_AB_MERGE_C R6, R7, R6, RZ ;  /* 0x000000060706723e */ /* 0x000fe200048070ff */
[----:B------:R-:W0:Y:S01]  /*1dcdd0*/  LDCU UR6, c[0x0][0x3b8] ;  /* 0x00007700ff0677ac */ /* 0x000e220008000800 */
[----:B------:R-:W-:Y:S01]  /*1dcde0*/  F2FP.SATFINITE.E4M3.F32.PACK_AB_MERGE_C R7, R11, R13, RZ ;  /* 0x0000000d0b07723e */ /* 0x000fe200048070ff */
[----:B------:R1:W-:Y:S04]  /*1dcdf0*/  STL [R1+0x644], R20 ;  /* 0x0006441401007387 */ /* 0x0003e80000100800 */
[----:B------:R4:W-:Y:S04]  /*1dce00*/  STL [R1+0x630], R6 ;  /* 0x0006300601007387 */ /* 0x0009e80000100800 */
[----:B------:R-:W2:Y:S01]  /*1dce10*/  LDL.LU R25, [R1+0x2c30] ;  /* 0x002c300001197983 */ /* 0x000ea20000300800 */
[----:B-1----:R-:W-:-:S03]  /*1dce20*/  SHF.R.S32.HI R20, RZ, 0x1f, R0 ;  /* 0x0000001fff147819 */ /* 0x002fc60000011400 */
[----:B----4-:R-:W4:Y:S01]  /*1dce30*/  LDL.LU R6, [R1+0x2c20] ;  /* 0x002c200001067983 */ /* 0x010f220000300800 */
[----:B------:R-:W-:-:S03]  /*1dce40*/  F2FP.SATFINITE.E4M3.F32.PACK_AB_MERGE_C R3, R3, R2, RZ ;  /* 0x000000020303723e */ /* 0x000fc600048070ff */
[----:B------:R1:W-:Y:S01]  /*1dce50*/  STL [R1+0x634], R7 ;  /* 0x0006340701007387 */ /* 0x0003e20000100800 */
[----:B---3--:R-:W-:-:S03]  /*1dce60*/  F2FP.SATFINITE.E4M3.F32.PACK_AB_MERGE_C R4, R5, R4, RZ ;  /* 0x000000040504723e */ /* 0x008fc600048070ff */
[----:B-1----:R-:W4:Y:S04]  /*1dce70*/  LDL.LU R7, [R1+0x2c24] ;  /* 0x002c240001077983 */ /* 0x002f280000300800 */
[----:B------:R-:W3:Y:S04]  /*1dce80*/  LDL.LU R13, [R1+0x2c28] ;  /* 0x002c2800010d7983 */ /* 0x000ee80000300800 */
[----:B------:R-:W3:Y:S01]  /*1dce90*/  LDL.LU R11, [R1+0x2c2c] ;  /* 0x002c2c00010b7983 */ /* 0x000ee20000300800 */
[----:B--2---:R-:W-:Y:S02]  /*1dcea0*/  F2FP.SATFINITE.E4M3.F32.PACK_AB_MERGE_C R9, R9, R8, RZ ;  /* 0x000000080909723e */ /* 0x004fe400048070ff */
[----:B------:R-:W-:-:S02]  /*1dceb0*/  F2FP.SATFINITE.E4M3.F32.PACK_AB_MERGE_C R8, R12, R10, RZ ;  /* 0x0000000a0c08723e */ /* 0x000fc400048070ff */
[----:B------:R-:W-:Y:S01]  /*1dcec0*/  IADD3 R22, P1, PT, R0, R27, RZ ;  /* 0x0000001b00167210 */ /* 0x000fe20007f3e0ff */
[----:B------:R-:W-:Y:S04]  /*1dced0*/  STL.64 [R1+0x8098], R26 ;  /* 0x0080981a01007387 */ /* 0x000fe80000100a00 */
[----:B------:R-:W-:-:S05]  /*1dcee0*/  IMAD.X R23, R20, 0x1, R26, P1 ;  /* 0x0000000114177824 */ /* 0x000fca00008e061a */
[----:B------:R1:W-:Y:S04]  /*1dcef0*/  STL.64 [R1+0x2c60], R22 ;  /* 0x002c601601007387 */ /* 0x0003e80000100a00 */
[----:B------:R-:W2:Y:S04]  /*1dcf00*/  LDL.LU R2, [R1+0x2c10] ;  /* 0x002c100001027983 */ /* 0x000ea80000300800 */
[----:B------:R0:W-:Y:S01]  /*1dcf10*/  STL [R1+0x620], R3 ;  /* 0x0006200301007387 */ /* 0x0001e20000100800 */
[----:B-1----:R-:W-:-:S03]  /*1dcf20*/  IADD3 R22, P1, PT, R0, R29, RZ ;  /* 0x0000001d00167210 */ /* 0x002fc60007f3e0ff */
[----:B0-----:R-:W2:Y:S02]  /*1dcf30*/  LDL.LU R3, [R1+0x2c14] ;  /* 0x002c140001037983 */ /* 0x001ea40000300800 */
[----:B------:R-:W-:Y:S02]  /*1dcf40*/  IMAD.X R23, R20, 0x1, R28, P1 ;  /* 0x0000000114177824 */ /* 0x000fe400008e061c */
[----:B------:R0:W-:Y:S04]  /*1dcf50*/  STL [R1+0x61c], R4 ;  /* 0x00061c0401007387 */ /* 0x0001e80000100800 */
[----:B0-----:R-:W2:Y:S04]  /*1dcf60*/  LDL.LU R4, [R1+0x2c18] ;  /* 0x002c180001047983 */ /* 0x001ea80000300800 */
[----:B------:R-:W2:Y:S04]  /*1dcf70*/  LDL.LU R5, [R1+0x2c1c] ;  /* 0x002c1c0001057983 */ /* 0x000ea80000300800 */
[----:B------:R0:W-:Y:S04]  /*1dcf80*/  STL.64 [R1+0x8090], R28 ;  /* 0x0080901c01007387 */ /* 0x0001e80000100a00 */
[----:B0-----:R-:W2:Y:S04]  /*1dcf90*/  LDL.LU R28, [R1+0x2c38] ;  /* 0x002c3800011c7983 */ /* 0x001ea80000300800 */
[----:B------:R-:W2:Y:S04]  /*1dcfa0*/  LDL.LU R29, [R1+0x2c3c] ;  /* 0x002c3c00011d7983 */ /* 0x000ea80000300800 */
[----:B------:R0:W-:Y:S04]  /*1dcfb0*/  STL.64 [R1+0x2c50], R22 ;  /* 0x002c501601007387 */ /* 0x0001e80000100a00 */
[----:B------:R-:W2:Y:S04]  /*1dcfc0*/  LDL.LU R26, [R1+0x2c00] ;  /* 0x002c0000011a7983 */ /* 0x000ea80000300800 */
[----:B------:R-:W-:Y:S04]  /*1dcfd0*/  STL [R1+0x610], R9 ;  /* 0x0006100901007387 */ /* 0x000fe80000100800 */
[----:B------:R-:W2:Y:S04]  /*1dcfe0*/  LDL.LU R27, [R1+0x2c04] ;  /* 0x002c0400011b7983 */ /* 0x000ea80000300800 */
[----:B------:R1:W-:Y:S01]  /*1dcff0*/  STL [R1+0x60c], R8 ;  /* 0x00060c0801007387 */ /* 0x0003e20000100800 */
[----:B0-----:R-:W-:-:S03]  /*1dd000*/  IADD3 R22, P1, PT, R0, R17, RZ ;  /* 0x0000001100167210 */ /* 0x001fc60007f3e0ff */
[----:B-1----:R-:W2:Y:S04]  /*1dd010*/  LDL.LU R8, [R1+0x2c08] ;  /* 0x002c080001087983 */ /* 0x002ea80000300800 */
[----:B------:R-:W2:Y:S04]  /*1dd020*/  LDL.LU R9, [R1+0x2c0c] ;  /* 0x002c0c0001097983 */ /* 0x000ea80000300800 */
[----:B------:R-:W2:Y:S04]  /*1dd030*/  LDL.LU R10, [R1+0x2bf0] ;  /* 0x002bf000010a7983 */ /* 0x000ea80000300800 */
[----:B------:R-:W2:Y:S04]  /*1dd040*/  LDL.LU R12, [R1+0x2bf4] ;  /* 0x002bf400010c7983 */ /* 0x000ea80000300800 */
[----:B------:R0:W-:Y:S04]  /*1dd050*/  STL [R1+0x8088], R17 ;  /* 0x0080881101007387 */ /* 0x0001e80000100800 */
[----:B0-----:R-:W2:Y:S01]  /*1dd060*/  LDL.LU R17, [R1+0x2c34] ;  /* 0x002c340001117983 */ /* 0x001ea20000300800 */
[----:B------:R-:W-:-:S05]  /*1dd070*/  IMAD.X R23, R20, 0x1, R15, P1 ;  /* 0x0000000114177824 */ /* 0x000fca00008e060f */
[----:B------:R0:W-:Y:S04]  /*1dd080*/  STL.64 [R1+0x2c40], R22 ;  /* 0x002c401601007387 */ /* 0x0001e80000100a00 */
[----:B0-----:R-:W3:Y:S01]  /*1dd090*/  LDL.LU.64 R22, [R1+0x80a8] ;  /* 0x0080a80001167983 */ /* 0x001ee20000300a00 */
[----:B--2---:R-:W-:-:S03]  /*1dd0a0*/  F2FP.SATFINITE.E4M3.F32.PACK_AB_MERGE_C R17, R17, R25, RZ ;  /* 0x000000191111723e */ /* 0x004fc600048070ff */
[----:B------:R-:W2:Y:S04]  /*1dd0b0*/  LDL.LU R25, [R1+0x80a4] ;  /* 0x0080a40001197983 */ /* 0x000ea80000300800 */
[----:B------:R0:W-:Y:S01]  /*1dd0c0*/  STL [R1+0x5f8], R17 ;  /* 0x0005f81101007387 */ /* 0x0001e20000100800 */
[----:B----4-:R-:W-:Y:S02]  /*1dd0d0*/  F2FP.SATFINITE.E4M3.F32.PACK_AB_MERGE_C R7, R7, R6, RZ ;  /* 0x000000060707723e */ /* 0x010fe400048070ff */
[----:B0-----:R-:W-:Y:S02]  /*1dd0e0*/  F2FP.SATFINITE.E4M3.F32.PACK_AB_MERGE_C R17, R29, R28, RZ ;  /* 0x0000001c1d11723e */ /* 0x001fe400048070ff */
[----:B---3--:R-:W-:-:S03]  /*1dd0f0*/  F2FP.SATFINITE.E4M3.F32.PACK_AB_MERGE_C R6, R11, R13, RZ ;  /* 0x0000000d0b06723e */ /* 0x008fc600048070ff */
[----:B------:R-:W-:Y:S01]  /*1dd100*/  STL [R1+0x5f4], R17 ;  /* 0x0005f41101007387 */ /* 0x000fe20000100800 */
[----:B------:R-:W-:Y:S02]  /*1dd110*/  F2FP.SATFINITE.E4M3.F32.PACK_AB_MERGE_C R3, R3, R2, RZ ;  /* 0x000000020303723e */ /* 0x000fe400048070ff */
[----:B------:R-:W-:Y:S02]  /*1dd120*/  F2FP.SATFINITE.E4M3.F32.PACK_AB_MERGE_C R4, R5, R4, RZ ;  /* 0x000000040504723e */ /* 0x000fe400048070ff */
[----:B--2---:R-:W-:Y:S01]  /*1dd130*/  IADD3 R28, P1, PT, R0, R25, RZ ;  /* 0x00000019001c7210 */ /* 0x004fe20007f3e0ff */
[----:B------:R0:W-:Y:S04]  /*1dd140*/  STL.64 [R1+0x8080], R24 ;  /* 0x0080801801007387 */ /* 0x0001e80000100a00 */
[----:B------:R-:W-:-:S05]  /*1dd150*/  IMAD.X R29, R20, 0x1, R24, P1 ;  /* 0x00000001141d7824 */ /* 0x000fca00008e0618 */
[----:B------:R1:W-:Y:S01]  /*1dd160*/  STL.64 [R1+0x2c30], R28 ;  /* 0x002c301c01007387 */ /* 0x0003e20000100a00 */
[----:B0-----:R-:W-:-:S05]  /*1dd170*/  IADD3 R24, P1, PT, R0, R16, RZ ;  /* 0x0000001000187210 */ /* 0x001fca0007f3e0ff */
[----:B------:R-:W-:Y:S01]  /*1dd180*/  IMAD.X R25, R20, 0x1, R14, P1 ;  /* 0x0000000114197824 */ /* 0x000fe200008e060e */
[----:B-1----:R-:W2:Y:S04]  /*1dd190*/  LDL.LU R28, [R1+0x2bf8] ;  /* 0x002bf800011c7983 */ /* 0x002ea80000300800 */
[----:B------:R-:W-:Y:S04]  /*1dd1a0*/  STL [R1+0x5e0], R7 ;  /* 0x0005e00701007387 */ /* 0x000fe80000100800 */
[----:B------:R-:W2:Y:S04]  /*1dd1b0*/  LDL.LU R29, [R1+0x2bfc] ;  /* 0x002bfc00011d7983 */ /* 0x000ea80000300800 */
[----:B------:R0:W-:Y:S04]  /*1dd1c0*/  STL [R1+0x5e4], R6 ;  /* 0x0005e40601007387 */ /* 0x0001e80000100800 */
[----:B0-----:R-:W3:Y:S04]  /*1dd1d0*/  LDL.LU R6, [R1+0x1b00] ;  /* 0x001b000001067983 */ /* 0x001ee80000300800 */
[----:B------:R-:W3:Y:S04]  /*1dd1e0*/  LDL.LU R7, [R1+0x1b04] ;  /* 0x001b040001077983 */ /* 0x000ee80000300800 */
[----:B------:R-:W4:Y:S04]  /*1dd1f0*/  LDL.LU R13, [R1+0x1b08] ;  /* 0x001b0800010d7983 */ /* 0x000f280000300800 */
[----:B------:R-:W4:Y:S04]  /*1dd200*/  LDL.LU R11, [R1+0x1b0c] ;  /* 0x001b0c00010b7983 */ /* 0x000f280000300800 */
[----:B------:R-:W2:Y:S04]  /*1dd210*/  LDL.LU R2, [R1+0x2be0] ;  /* 0x002be00001027983 */ /* 0x000ea80000300800 */
[----:B------:R0:W-:Y:S04]  /*1dd220*/  STL.64 [R1+0x2c20], R24 ;  /* 0x002c201801007387 */ /* 0x0001e80000100a00 */
[----:B------:R1:W-:Y:S01]  /*1dd230*/  STL [R1+0x5c4], R3 ;  /* 0x0005c40301007387 */ /* 0x0003e20000100800 */
[----:B0-----:R-:W-:-:S03]  /*1dd240*/  IADD3 R24, P1, PT, R0, R23, RZ ;  /* 0x0000001700187210 */ /* 0x001fc60007f3e0ff */
[----:B-1----:R-:W2:Y:S04]  /*1dd250*/  LDL.LU R3, [R1+0x2be4] ;  /* 0x002be40001037983 */ /* 0x002ea80000300800 */
[----:B------:R0:W-:Y:S01]  /*1dd260*/  STL [R1+0x5cc], R4 ;  /* 0x0005cc0401007387 */ /* 0x0001e20000100800 */
[----:B------:R-:W-:-:S03]  /*1dd270*/  IMAD.X R25, R20, 0x1, R22, P1 ;  /* 0x0000000114197824 */ /* 0x000fc600008e0616 */
[----:B0-----:R-:W2:Y:S04]  /*1dd280*/  LDL.LU R4, [R1+0x2be8] ;  /* 0x002be80001047983 */ /* 0x001ea80000300800 */
[----:B------:R-:W2:Y:S04]  /*1dd290*/  LDL.LU R5, [R1+0x2bec] ;  /* 0x002bec0001057983 */ /* 0x000ea80000300800 */
[----:B------:R-:W2:Y:S01]  /*1dd2a0*/  LDL.LU R20, [R1+0x80a0] ;  /* 0x0080a00001147983 */ /* 0x000ea20000300800 */
[----:B------:R-:W-:Y:S02]  /*1dd2b0*/  F2FP.SATFINITE.E4M3.F32.PACK_AB_MERGE_C R17, R9, R8, RZ ;  /* 0x000000080911723e */ /* 0x000fe400048070ff */
[----:B------:R-:W-:Y:S01]  /*1dd2c0*/  IADD3 R8, P1, PT, R0, R21, RZ ;  /* 0x0000001500087210 */ /* 0x000fe20007f3e0ff */
[----:B------:R0:W-:Y:S04]  /*1dd2d0*/  STL.64 [R1+0x8078], R22 ;  /* 0x0080781601007387 */ /* 0x0001e80000100a00 */
[----:B------:R-:W-:Y:S01]  /*1dd2e0*/  STL.64 [R1+0x2c10], R24 ;  /* 0x002c101801007387 */ /* 0x000fe20000100a00 */
[----:B0-----:R-:W-:-:S02]  /*1dd2f0*/  SHF.R.S32.HI R23, RZ, 0x1f, R0 ;  /* 0x0000001fff177819 */ /* 0x001fc40000011400 */
[----:B------:R-:W-:-:S03]  /*1dd300*/  F2FP.SATFINITE.E4M3.F32.PACK_AB_MERGE_C R22, R27, R26, RZ ;  /* 0x0000001a1b16723e */ /* 0x000fc600048070ff */
[----:B------:R-:W-:Y:S02]  /*1dd310*/  IMAD.X R9, R23, 0x1, R19, P1 ;  /* 0x0000000117097824 */ /* 0x000fe400008e0613 */
[----:B------:R-:W-:Y:S04]  /*1dd320*/  STL [R1+0x5ac], R22 ;  /* 0x0005ac1601007387 */ /* 0x000fe80000100800 */
[----:B------:R0:W-:Y:S04]  /*1dd330*/  STL [R1+0x5b8], R17 ;  /* 0x0005b81101007387 */ /* 0x0001e80000100800 */
[----:B------:R1:W-:Y:S04]  /*1dd340*/  STL.64 [R1+0x2c08], R8 ;  /* 0x002c080801007387 */ /* 0x0003e80000100a00 */
[----:B0-----:R-:W4:Y:S04]  /*1dd350*/  LDL.LU R17, [R1+0x2bd0] ;  /* 0x002bd00001117983 */ /* 0x001f280000300800 */
[----:B------:R-:W4:Y:S01]  /*1dd360*/  LDL.LU R22, [R1+0x2bd4] ;  /* 0x002bd40001167983 */ /* 0x000f220000300800 */
[----:B-1----:R-:W-:-:S05]  /*1dd370*/  F2FP.SATFINITE.E4M3.F32.PACK_AB_MERGE_C R8, R12, R10, RZ ;  /* 0x0000000a0c08723e */ /* 0x002fca00048070ff */
[----:B------:R0:W-:Y:S04]  /*1dd380*/  STL [R1+0x58c], R8 ;  /* 0x00058c0801007387 */ /* 0x0001e80000100800 */
[----:B------:R-:W4:Y:S04]  /*1dd390*/  LDL.LU R24, [R1+0x2bd8] ;  /* 0x002bd80001187983 */ /* 0x000f280000300800 */
[----:B------:R-:W4:Y:S04]  /*1dd3a0*/  LDL.LU R25, [R1+0x2bdc] ;  /* 0x002bdc0001197983 */ /* 0x000f280000300800 */
[----:B0-----:R-:W4:Y:S04]  /*1dd3b0*/  LDL.LU R8, [R1+0x2bc0] ;  /* 0x002bc00001087983 */ /* 0x001f280000300800 */
[----:B------:R-:W4:Y:S04]  /*1dd3c0*/  LDL.LU R9, [R1+0x2bc4] ;  /* 0x002bc40001097983 */ /* 0x000f280000300800 */
[----:B------:R-:W4:Y:S04]  /*1dd3d0*/  LDL.LU R10, [R1+0x2bc8] ;  /* 0x002bc800010a7983 */ /* 0x000f280000300800 */
[----:B------:R-:W4:Y:S01]  /*1dd3e0*/  LDL.LU R12, [R1+0x2bcc] ;  /* 0x002bcc00010c7983 */ /* 0x000f220000300800 */
[----:B--2---:R-:W-:-:S05]  /*1dd3f0*/  IADD3 R26, P1, PT, R0, R20, RZ ;  /* 0x00000014001a7210 */ /* 0x004fca0007f3e0ff */
[----:B------:R-:W-:-:S05]  /*1dd400*/  IMAD.X R27, R23, 0x1, R18, P1 ;  /* 0x00000001171b7824 */ /* 0x000fca00008e0612 */
[----:B------:R0:W-:Y:S04]  /*1dd410*/  STL.64 [R1+0x2c00], R26 ;  /* 0x002c001a01007387 */ /* 0x0001e80000100a00 */
[----:B0-----:R-:W2:Y:S01]  /*1dd420*/  LDL.LU.64 R26, [R1+0x8098] ;  /* 0x00809800011a7983 */ /* 0x001ea20000300a00 */
[----:B------:R-:W-:Y:S02]  /*1dd430*/  F2FP.SATFINITE.E4M3.F32.PACK_AB_MERGE_C R23, R29, R28, RZ ;  /* 0x0000001c1d17723e */ /* 0x000fe400048070ff */
[----:B---3--:R-:W-:Y:S01]  /*1dd440*/  F2FP.SATFINITE.E4M3.F32.PACK_AB_MERGE_C R6, R7, R6, RZ ;  /* 0x000000060706723e */ /* 0x008fe200048070ff */
[----:B------:R-:W-:Y:S01]  /*1dd450*/  VIADD R0, R0, UR6 ;  /* 0x0000000600007c36 */ /* 0x000fe20008000000 */
[----:B----4-:R-:W-:Y:S01]  /*1dd460*/  F2FP.SATFINITE.E4M3.F32.PACK_AB_MERGE_C R7, R11, R13, RZ ;  /* 0x0000000d0b07723e */ /* 0x010fe200048070ff */
[----:B------:R0:W-:Y:S01]  /*1dd470*/  STL [R1+0x598], R23 ;  /* 0x0005981701007387 */ /* 0x0001e20000100800 */
[----:B------:R-:W-:Y:S01]  /*1dd480*/  F2FP.SATFINITE.E4M3.F32.PACK_AB_MERGE_C R3, R3, R2, RZ ;  /* 0x000000020303723e */ /* 0x000fe200048070ff */
[----:B------:R-:W1:Y:S02]  /*1dd490*/  LDCU UR6, c[0x0][0x3b8] ;  /* 0x00007700ff0677ac */ /* 0x000e640008000800 */
[----:B------:R3:W-:Y:S04]  /*1dd4a0*/  STL [R1+0x228], R6 ;  /* 0x0002280601007387 */ /* 0x0007e80000100800 */
[----:B0-----:R-:W4:Y:S04]  /*1dd4b0*/  LDL.LU R23, [R1+0x2bb0] ;  /* 0x002bb00001177983 */ /* 0x001f280000300800 */
[----:B---3--:R-:W4:Y:S04]  /*1dd4c0*/  LDL.LU R6, [R1+0x2bb4] ;  /* 0x002bb40001067983 */ /* 0x008f280000300800 */
[----:B------:R0:W-:Y:S02]  /*1dd4d0*/  STL [R1+0x22c], R7 ;  /* 0x00022c0701007387 */ /* 0x0001e40000100800 */
[----:B0-----:R-:W-:-:S02]  /*1dd4e0*/  SHF.R.S32.HI R7, RZ, 0x1f, R0 ;  /* 0x0000001fff077819 */ /* 0x001fc40000011400 */
[----:B--2---:R-:W-:-:S05]  /*1dd4f0*/  IADD3 R28, P1, PT, R0, R27, RZ ;  /* 0x0000001b001c7210 */ /* 0x004fca0007f3e0ff */
[----:B------:R-:W-:-:S05]  /*1dd500*/  IMAD.X R29, R7, 0x1, R26, P1 ;  /* 0x00000001071d7824 */ /* 0x000fca00008e061a */
[----:B------:R0:W-:Y:S04]  /*1dd510*/  STL.64 [R1+0x2bf0], R28 ;  /* 0x002bf01c01007387 */ /* 0x0001e80000100a00 */
[----:B0-----:R-:W2:Y:S01]  /*1dd520*/  LDL.LU.64 R28, [R1+0x8090] ;  /* 0x00809000011c7983 */ /* 0x001ea20000300a00 */
[----:B------:R-:W-:-:S03]  /*1dd530*/  F2FP.SATFINITE.E4M3.F32.PACK_AB_MERGE_C R4, R5, R4, RZ ;  /* 0x000000040504723e */ /* 0x000fc600048070ff */
[----:B------:R-:W3:Y:S04]  /*1dd540*/  LDL.LU R13, [R1+0x2bb8] ;  /* 0x002bb800010d7983 */ /* 0x000ee80000300800 */
[----:B------:R-:W3:Y:S04]  /*1dd550*/  LDL.LU R11, [R1+0x2bbc] ;  /* 0x002bbc00010b7983 */ /* 0x000ee80000300800 */
[----:B------:R0:W-:Y:S01]  /*1dd560*/  STL [R1+0x52ec], R3 ;  /* 0x0052ec0301007387 */ /* 0x0001e20000100800 */
[----:B------:R-:W-:Y:S02]  /*1dd570*/  F2FP.SATFINITE.E4M3.F32.PACK_AB_MERGE_C R22, R22, R17, RZ ;  /* 0x000000111616723e */ /* 0x000fe400048070ff */
[----:B--2---:R-:W-:Y:S01]  /*1dd580*/  IADD3 R2, P1, PT, R0, R29, RZ ;  /* 0x0000001d00027210 */ /* 0x004fe20007f3e0ff */
[----:B------:R2:W-:Y:S04]  /*1dd590*/  STL [R1+0x8068], R29 ;  /* 0x0080681d01007387 */ /* 0x0005e80000100800 */
[----:B0-----:R-:W-:Y:S01]  /*1dd5a0*/  IMAD.X R3, R7, 0x1, R28, P1 ;  /* 0x0000000107037824 */ /* 0x001fe200008e061c */
[----:B------:R-:W-:Y:S04]  /*1dd5b0*/  STL [R1+0x52f0], R4 ;  /* 0x0052f00401007387 */ /* 0x000fe80000100800 */
[----:B--2---:R-:W2:Y:S04]  /*1dd5c0*/  LDL.LU R29, [R1+0x2b94] ;  /* 0x002b9400011d7983 */ /* 0x004ea80000300800 */
[----:B------:R0:W-:Y:S04]  /*1dd5d0*/  STL.64 [R1+0x2be0], R2 ;  /* 0x002be00201007387 */ /* 0x0001e80000100a00 */
[----:B0-----:R-:W2:Y:S04]  /*1dd5e0*/  LDL.LU R2, [R1+0x2b98] ;  /* 0x002b980001027983 */ /* 0x001ea80000300800 */
[----:B------:R-:W2:Y:S04]  /*1dd5f0*/  LDL.LU R3, [R1+0x2b9c] ;  /* 0x002b9c0001037983 */ /* 0x000ea80000300800 */
[----:B------:R-:W2:Y:S04]  /*1dd600*/  LDL.LU R4, [R1+0x2b80] ;  /* 0x002b800001047983 */ /* 0x000ea80000300800 */
[----:B------:R-:W2:Y:S04]  /*1dd610*/  LDL.LU R5, [R1+0x2b84] ;  /* 0x002b840001057983 */ /* 0x000ea80000300800 */
[----:B------:R0:W-:Y:S04]  /*1dd620*/  STL [R1+0x806c], R28 ;  /* 0x00806c1c01007387 */ /* 0x0001e80000100800 */
[----:B0-----:R-:W2:Y:S04]  /*1dd630*/  LDL.LU R28, [R1+0x2b90] ;  /* 0x002b9000011c7983 */ /* 0x001ea80000300800 */
[----:B------:R-:W2:Y:S04]  /*1dd640*/  LDL.LU R17, [R1+0x8088] ;  /* 0x0080880001117983 */ /* 0x000ea80000300800 */
[----:B------:R0:W-:Y:S02]  /*1dd650*/  STL [R1+0x529c], R22 ;  /* 0x00529c1601007387 */ /* 0x0001e40000100800 */
[----:B0-----:R-:W-:-:S05]  /*1dd660*/  F2FP.SATFINITE.E4M3.F32.PACK_AB_MERGE_C R22, R25, R24, RZ ;  /* 0x000000181916723e */ /* 0x001fca00048070ff */
[----:B------:R-:W-:Y:S01]  /*1dd670*/  STL [R1+0x52b0], R22 ;  /* 0x0052b01601007387 */ /* 0x000fe20000100800 */
[----:B--2---:R-:W-:-:S05]  /*1dd680*/  IADD3 R24, P1, PT, R0, R17, RZ ;  /* 0x0000001100187210 */ /* 0x004fca0007f3e0ff */
[----:B------:R-:W-:-:S05]  /*1dd690*/  IMAD.X R25, R7, 0x1, R15, P1 ;  /* 0x0000000107197824 */ /* 0x000fca00008e060f */
[----:B------:R0:W-:Y:S04]  /*1dd6a0*/  STL.64 [R1+0x2bd0], R24 ;  /* 0x002bd01801007387 */ /* 0x0001e80000100a00 */
[----:B0-----:R-:W2:Y:S01]  /*1dd6b0*/  LDL.LU.64 R24, [R1+0x8080] ;  /* 0x0080800001187983 */ /* 0x001ea20000300a00 */
[----:B------:R-:W-:Y:S02]  /*1dd6c0*/  F2FP.SATFINITE.E4M3.F32.PACK_AB_MERGE_C R22, R9, R8, RZ ;  /* 0x000000080916723e */ /* 0x000fe400048070ff */
[----:B------:R-:W-:-:S03]  /*1dd6d0*/  F2FP.SATFINITE.E4M3.F32.PACK_AB_MERGE_C R10, R12, R10, RZ ;  /* 0x0000000a0c0a723e */ /* 0x000fc600048070ff */
[----:B------:R3:W-:Y:S04]  /*1dd6e0*/  STL [R1+0x5260], R22 ;  /* 0x0052601601007387 */ /* 0x0007e80000100800 */
[----:B------:R-:W-:Y:S01]  /*1dd6f0*/  STL [R1+0x5268], R10 ;  /* 0x0052680a01007387 */ /* 0x000fe20000100800 */
[----:B----4-:R-:W-:Y:S02]  /*1dd700*/  F2FP.SATFINITE.E4M3.F32.PACK_AB_MERGE_C R6, R6, R23, RZ ;  /* 0x000000170606723e */ /* 0x010fe400048070ff */
[----:B---3--:R-:W-:Y:S02]  /*1dd710*/  F2FP.SATFINITE.E4M3.F32.PACK_AB_MERGE_C R22, R11, R13, RZ ;  /* 0x0000000d0b16723e */ /* 0x008fe400048070ff */
[----:B--2---:R-:W-:-:S05]  /*1dd720*/  IADD3 R8, P1, PT, R0, R25, RZ ;  /* 0x0000001900087210 */ /* 0x004fca0007f3e0ff */
[----:B------:R-:W-:-:S05]  /*1dd730*/  IMAD.X R9, R7, 0x1, R24, P1 ;  /* 0x0000000107097824 */ /* 0x000fca00008e0618 */
[----:B------:R0:W-:Y:S04]  /*1dd740*/  STL.64 [R1+0x2bc0], R8 ;  /* 0x002bc00801007387 */ /* 0x0001e80000100a00 */
[----:B0-----:R-:W2:Y:S04]  /*1dd750*/  LDL.LU R8, [R1+0x2b88] ;  /* 0x002b880001087983 */ /* 0x001ea80000300800 */
[----:B------:R-:W2:Y:S04]  /*1dd760*/  LDL.LU R9, [R1+0x2b8c] ;  /* 0x002b8c0001097983 */ /* 0x000ea80000300800 */
[----:B------:R-:W3:Y:S04]  /*1dd770*/  LDL.LU R10, [R1+0x2b70] ;  /* 0x002b7000010a7983 */ /* 0x000ee80000300800 */
[----:B------:R-:W3:Y:S04]  /*1dd780*/  LDL.LU R12, [R1+0x2b74] ;  /* 0x002b7400010c7983 */ /* 0x000ee80000300800 */
[----:B------:R0:W-:Y:S04]  /*1dd790*/  STL.64 [R1+0x8058], R24 ;  /* 0x0080581801007387 */ /* 0x0001e80000100a00 */
[----:B0-----:R-:W4:Y:S04]  /*1dd7a0*/  LDL.LU R24, [R1+0x2ba8] ;  /* 0x002ba80001187983 */ /* 0x001f280000300800 */
[----:B------:R-:W4:Y:S04]  /*1dd7b0*/  LDL.LU R25, [R1+0x2bac] ;  /* 0x002bac0001197983 */ /* 0x000f280000300800 */
[----:B------:R0:W-:Y:S04]  /*1dd7c0*/  STL [R1+0x766c], R6 ;  /* 0x00766c0601007387 */ /* 0x0001e80000100800 */
[----:B0-----:R-:W2:Y:S04]  /*1dd7d0*/  LDL.LU R6, [R1+0x2ba4] ;  /* 0x002ba40001067983 */ /* 0x001ea80000300800 */
[----:B------:R-:W2:Y:S04]  /*1dd7e0*/  LDL.LU R13, [R1+0x2b78] ;  /* 0x002b7800010d7983 */ /* 0x000ea80000300800 */
[----:B------:R-:W2:Y:S04]  /*1dd7f0*/  LDL.LU R11, [R1+0x2b7c] ;  /* 0x002b7c00010b7983 */ /* 0x000ea80000300800 */
[----:B------:R0:W-:Y:S02]  /*1dd800*/  STL [R1+0x5220], R22 ;  /* 0x0052201601007387 */ /* 0x0001e40000100800 */
[----:B0-----:R-:W-:-:S02]  /*1dd810*/  IADD3 R22, P1, PT, R0, R16, RZ ;  /* 0x0000001000167210 */ /* 0x001fc40007f3e0ff */
[----:B------:R0:W-:Y:S03]  /*1dd820*/  STL.64 [R1+0x8060], R16 ;  /* 0x0080601001007387 */ /* 0x0001e60000100a00 */
[----:B------:R-:W-:Y:S01]  /*1dd830*/  IMAD.X R23, R7, 0x1, R14, P1 ;  /* 0x0000000107177824 */ /* 0x000fe200008e060e */
[----:B0-----:R-:W2:Y:S04]  /*1dd840*/  LDL.LU R17, [R1+0x2ba0] ;  /* 0x002ba00001117983 */ /* 0x001ea80000300800 */
[----:B------:R0:W-:Y:S04]  /*1dd850*/  STL.64 [R1+0x2bb0], R22 ;  /* 0x002bb01601007387 */ /* 0x0001e80000100a00 */
[----:B0-----:R-:W3:Y:S04]  /*1dd860*/  LDL.LU.64 R22, [R1+0x8078] ;  /* 0x0080780001167983 */ /* 0x001ee80000300a00 */
[----:B------:R3:W-:Y:S01]  /*1dd870*/  STL.64 [R1+0x8070], R14 ;  /* 0x0080700e01007387 */ /* 0x0007e20000100a00 */
[----:B--2---:R-:W-:-:S02]  /*1dd880*/  F2FP.SATFINITE.E4M3.F32.PACK_AB_MERGE_C R16, R6, R17, RZ ;  /* 0x000000110610723e */ /* 0x004fc400048070ff */
[----:B----4-:R-:W-:-:S03]  /*1dd890*/  F2FP.SATFINITE.E4M3.F32.PACK_AB_MERGE_C R6, R25, R24, RZ ;  /* 0x000000181906723e */ /* 0x010fc600048070ff */
[----:B------:R-:W-:Y:S04]  /*1dd8a0*/  STL [R1+0x51c8], R16 ;  /* 0x0051c81001007387 */ /* 0x000fe80000100800 */
[----:B------:R0:W-:Y:S01]  /*1dd8b0*/  STL [R1+0x5300], R6 ;  /* 0x0053000601007387 */ /* 0x0001e20000100800 */
[----:B---3--:R-:W-:Y:S02]  /*1dd8c0*/  IADD3 R14, P1, PT, R0, R23, RZ ;  /* 0x00000017000e7210 */ /* 0x008fe40007f3e0ff */
[----:B0-----:R-:W-:-:S03]  /*1dd8d0*/  F2FP.SATFINITE.E4M3.F32.PACK_AB_MERGE_C R6, R3, R2, RZ ;  /* 0x000000020306723e */ /* 0x001fc600048070ff */
[----:B------:R-:W-:Y:S01]  /*1dd8e0*/  IMAD.X R15, R7, 0x1, R22, P1 ;  /* 0x00000001070f7824 */ /* 0x000fe200008e0616 */
[----:B------:R-:W-:-:S04]  /*1dd8f0*/  IADD3 R2, P1, PT, R0, R21, RZ ;  /* 0x0000001500027210 */ /* 0x000fc80007f3e0ff */
[----:B------:R0:W-:Y:S01]  /*1dd900*/  STL.64 [R1+0x2ba0], R14 ;  /* 0x002ba00e01007387 */ /* 0x0001e20000100a00 */
[----:B------:R-:W-:Y:S01]  /*1dd910*/  IMAD.X R3, R7, 0x1, R19, P1 ;  /* 0x0000000107037824 */ /* 0x000fe200008e0613 */
[----:B0-----:R-:W-:-:S05]  /*1dd920*/  F2FP.SATFINITE.E4M3.F32.PACK_AB_MERGE_C R14, R29, R28, RZ ;  /* 0x0000001c1d0e723e */ /* 0x001fca00048070ff */
[----:B------:R-:W-:Y:S04]  /*1dd930*/  STL [R1+0x5194], R14 ;  /* 0x0051940e01007387 */ /* 0x000fe80000100800 */
[----:B------:R-:W-:Y:S04]  /*1dd940*/  STL [R1+0x51a0], R6 ;  /* 0x0051a00601007387 */ /* 0x000fe80000100800 */
[----:B------:R0:W-:Y:S04]  /*1dd950*/  STL.64 [R1+0x2b90], R2 ;  /* 0x002b900201007387 */ /* 0x0001e80000100a00 */
[----:B------:R-:W2:Y:S04]  /*1dd960*/  LDL.LU R28, [R1+0x2b60] ;  /* 0x002b6000011c7983 */ /* 0x000ea80000300800 */
[----:B------:R-:W2:Y:S01]  /*1dd970*/  LDL.LU R29, [R1+0x2b64] ;  /* 0x002b6400011d7983 */ /* 0x000ea20000300800 */
[----:B0-----:R-:W-:-:S02]  /*1dd980*/  F2FP.SATFINITE.E4M3.F32.PACK_AB_MERGE_C R2, R5, R4, RZ ;  /* 0x000000040502723e */ /* 0x001fc400048070ff */
[----:B------:R-:W-:-:S03]  /*1dd990*/  IADD3 R4, P1, PT, R0, R20, RZ ;  /* 0x0000001400047210 */ /* 0x000fc60007f3e0ff */
[----:B------:R0:W-:Y:S02]  /*1dd9a0*/  STL [R1+0x2e98], R2 ;  /* 0x002e980201007387 */ /* 0x0001e40000100800 */
[----:B------:R-:W-:Y:S02]  /*1dd9b0*/  IMAD.X R5, R7, 0x1, R18, P1 ;  /* 0x0000000107057824 */ /* 0x000fe400008e0612 */
[----:B------:R-:W3:Y:S04]  /*1dd9c0*/  LDL.LU R16, [R1+0x2b68] ;  /* 0x002b680001107983 */ /* 0x000ee80000300800 */
[----:B------:R-:W3:Y:S04]  /*1dd9d0*/  LDL.LU R17, [R1+0x2b6c] ;  /* 0x002b6c0001117983 */ /* 0x000ee80000300800 */
[----:B------:R-:W4:Y:S04]  /*1dd9e0*/  LDL.LU R24, [R1+0x2b50] ;  /* 0x002b500001187983 */ /* 0x000f280000300800 */
[----:B------:R-:W4:Y:S04]  /*1dd9f0*/  LDL.LU R25, [R1+0x2b54] ;  /* 0x002b540001197983 */ /* 0x000f280000300800 */
[----:B0-----:R-:W4:Y:S04]  /*1dda00*/  LDL.LU R2, [R1+0x2b58] ;  /* 0x002b580001027983 */ /* 0x001f280000300800 */
[----:B------:R-:W4:Y:S04]  /*1dda10*/  LDL.LU R3, [R1+0x2b5c] ;  /* 0x002b5c0001037983 */ /* 0x000f280000300800 */
[----:B------:R0:W-:Y:S04]  /*1dda20*/  STL.64 [R1+0x8050], R20 ;  /* 0x0080501401007387 */ /* 0x0001e80000100a00 */
[----:B------:R0:W-:Y:S01]  /*1dda30*/  STL.64 [R1+0x2b80], R4 ;  /* 0x002b800401007387 */ /* 0x0001e20000100a00 */
[----:B------:R-:W-:Y:S01]  /*1dda40*/  F2FP.SATFINITE.E4M3.F32.PACK_AB_MERGE_C R7, R11, R13, RZ ;  /* 0x0000000d0b07723e */ /* 0x000fe200048070ff */
[----:B-1----:R-:W-:Y:S01]  /*1dda50*/  VIADD R0, R0, UR6 ;  /* 0x0000000600007c36 */ /* 0x002fe20008000000 */
[----:B------:R-:W1:Y:S01]  /*1dda60*/  LDCU UR6, c[0x0][0x3b8] ;  /* 0x00007700ff0677ac */ /* 0x000e620008000800 */
[----:B0-----:R-:W4:Y:S01]  /*1dda70*/  LDL.LU R20, [R1+0x2b40] ;  /* 0x002b400001147983 */ /* 0x001f220000300800 */
[----:B------:R-:W-:-:S02]  /*1dda80*/  F2FP.SATFINITE.E4M3.F32.PACK_AB_MERGE_C R5, R9, R8, RZ ;  /* 0x000000080905723e */ /* 0x000fc400048070ff */
[----:B------:R-:W-:-:S03]  /*1dda90*/  F2FP.SATFINITE.E4M3.F32.PACK_AB_MERGE_C R4, R12, R10, RZ ;  /* 0x0000000a0c04723e */ /* 0x000fc600048070ff */
[----:B------:R-:W-:Y:S04]  /*1ddaa0*/  STL [R1+0x2eac], R5 ;  /* 0x002eac0501007387 */ /* 0x000fe80000100800 */
[----:B------:R-:W4:Y:S04]  /*1ddab0*/  LDL.LU R21, [R1+0x2b44] ;  /* 0x002b440001157983 */ /* 0x000f280000300800 */
[----:B------:R0:W-:Y:S04]  /*1ddac0*/  STL [R1+0x2e2c], R4 ;  /* 0x002e2c0401007387 */ /* 0x0001e80000100800 */
[----:B------:R-:W4:Y:S04]  /*1ddad0*/  LDL.LU R6, [R1+0x2b48] ;  /* 0x002b480001067983 */ /* 0x000f280000300800 */
[----:B0-----:R-:W4:Y:S04]  /*1ddae0*/  LDL.LU R4, [R1+0x2b4c] ;  /* 0x002b4c0001047983 */ /* 0x001f280000300800 */
[----:B------:R-:W4:Y:S04]  /*1ddaf0*/  LDL.LU R5, [R1+0x2b30] ;  /* 0x002b300001057983 */ /* 0x000f280000300800 */
[----:B------:R-:W4:Y:S01]  /*1ddb00*/  LDL.LU R8, [R1+0x2b34] ;  /* 0x002b340001087983 */ /* 0x000f220000300800 */
[----:B------:R-:W-:-:S03]  /*1ddb10*/  IADD3 R14, P1, PT, R0, R27, RZ ;  /* 0x0000001b000e7210 */ /* 0x000fc60007f3e0ff */
[----:B------:R-:W-:Y:S04]  /*1ddb20*/  STL [R1+0x2e3c], R7 ;  /* 0x002e3c0701007387 */ /* 0x000fe80000100800 */
[----:B------:R-:W4:Y:S04]  /*1ddb30*/  LDL.LU R13, [R1+0x2b38] ;  /* 0x002b3800010d7983 */ /* 0x000f280000300800 */
[----:B------:R-:W4:Y:S04]  /*1ddb40*/  LDL.LU R11, [R1+0x2b3c] ;  /* 0x002b3c00010b7983 */ /* 0x000f280000300800 */
[----:B------:R0:W-:Y:S02]  /*1ddb50*/  STL [R1+0x8048], R27 ;  /* 0x0080481b01007387 */ /* 0x0001e40000100800 */
[----:B0-----:R-:W-:-:S05]  /*1ddb60*/  SHF.R.S32.HI R27, RZ, 0x1f, R0 ;  /* 0x0000001fff1b7819 */ /* 0x001fca0000011400 */
[----:B------:R-:W-:-:S05]  /*1ddb70*/  IMAD.X R15, R27, 0x1, R26, P1 ;  /* 0x000000011b0f7824 */ /* 0x000fca00008e061a */
[----:B------:R0:W-:Y:S04]  /*1ddb80*/  STL.64 [R1+0x2b70], R14 ;  /* 0x002b700e01007387 */ /* 0x0001e80000100a00 */
[----:B0-----:R-:W4:Y:S04]  /*1ddb90*/  LDL.LU.64 R14, [R1+0x8070] ;  /* 0x00807000010e7983 */ /* 0x001f280000300a00 */
[----:B------:R-:W4:Y:S04]  /*1ddba0*/  LDL.LU R7, [R1+0x2b20] ;  /* 0x002b200001077983 */ /* 0x000f280000300800 */
[----:B------:R-:W4:Y:S04]  /*1ddbb0*/  LDL.LU R9, [R1+0x2b24] ;  /* 0x002b240001097983 */ /* 0x000f280000300800 */
[----:B------:R-:W4:Y:S04]  /*1ddbc0*/  LDL.LU R10, [R1+0x2b28] ;  /* 0x002b2800010a7983 */ /* 0x000f280000300800 */
[----:B------:R-:W4:Y:S01]  /*1ddbd0*/  LDL.LU R12, [R1+0x2b2c] ;  /* 0x002b2c00010c7983 */ /* 0x000f220000300800 */
[----:B--2---:R-:W-:-:S03]  /*1ddbe0*/  F2FP.SATFINITE.E4M3.F32.PACK_AB_MERGE_C R29, R29, R28, RZ ;  /* 0x0000001c1d1d723e */ /* 0x004fc600048070ff */
[----:B------:R-:W2:Y:S04]  /*1ddbf0*/  LDL.LU R28, [R1+0x806c] ;  /* 0x00806c00011c7983 */ /* 0x000ea80000300800 */
[----:B------:R0:W-:Y:S04]  /*1ddc00*/  STL [R1+0x2dac], R29 ;  /* 0x002dac1d01007387 */ /* 0x0001e80000100800 */
[----:B0-----:R-:W2:Y:S01]  /*1ddc10*/  LDL.LU R29, [R1+0x8068] ;  /* 0x00806800011d7983 */ /* 0x001ea20000300800 */
[----:B---3--:R-:W-:-:S05]  /*1ddc20*/  F2FP.SATFINITE.E4M3.F32.PACK_AB_MERGE_C R17, R17, R16, RZ ;  /* 0x000000101111723e */ /* 0x008fca00048070ff */
[----:B------:R0:W-:Y:S01]  /*1ddc30*/  STL [R1+0x530c], R17 ;  /* 0x00530c1101007387 */ /* 0x0001e20000100800 */
[----:B--2---:R-:W-:-:S05]  /*1ddc40*/  IADD3 R16, P1, PT, R0, R29, RZ ;  /* 0x0000001d00107210 */ /* 0x004fca0007f3e0ff */
[----:B0-----:R-:W-:-:S05]  /*1ddc50*/  IMAD.X R17, R27, 0x1, R28, P1 ;  /* 0x000000011b117824 */ /* 0x001fca00008e061c */
[----:B------:R0:W-:Y:S04]  /*1ddc60*/  STL.64 [R1+0x2b60], R16 ;  /* 0x002b601001007387 */ /* 0x0001e80000100a00 */
[----:B0-----:R-:W2:Y:S01]  /*1ddc70*/  LDL.LU.64 R16, [R1+0x8060] ;  /* 0x0080600001107983 */ /* 0x001ea20000300a00 */
[----:B----4-:R-:W-:Y:S02]  /*1ddc80*/  F2FP.SATFINITE.E4M3.F32.PACK_AB_MERGE_C R25, R25, R24, RZ ;  /* 0x000000181919723e */ /* 0x010fe400048070ff */
[----:B------:R-:W-:Y:S02]  /*1ddc90*/  F2FP.SATFINITE.E4M3.F32.PACK_AB_MERGE_C R24, R3, R2, RZ ;  /* 0x000000020318723e */ /* 0x000fe400048070ff */
[----:B------:R-:W3:Y:S04]  /*1ddca0*/  LDL.LU R2, [R1+0x2b00] ;  /* 0x002b000001027983 */ /* 0x000ee80000300800 */
[----:B------:R-:W-:Y:S04]  /*1ddcb0*/  STL [R1+0x2d58], R25 ;  /* 0x002d581901007387 */ /* 0x000fe80000100800 */
[----:B------:R-:W3:Y:S04]  /*1ddcc0*/  LDL.LU R3, [R1+0x2b04] ;  /* 0x002b040001037983 */ /* 0x000ee80000300800 */
[----:B------:R2:W-:Y:S02]  /*1ddcd0*/  STL [R1+0x2d6c], R24 ;  /* 0x002d6c1801007387 */ /* 0x0005e40000100800 */
[----:B--2---:R-:W-:-:S02]  /*1ddce0*/  IADD3 R24, P1, PT, R0, R17, RZ ;  /* 0x0000001100187210 */ /* 0x004fc40007f3e0ff */
[----:B------:R0:W-:Y:S03]  /*1ddcf0*/  STL [R1+0x8038], R17 ;  /* 0x0080381101007387 */ /* 0x0001e60000100800 */
[----:B------:R-:W-:Y:S01]  /*1ddd00*/  IMAD.X R25, R27, 0x1, R15, P1 ;  /* 0x000000011b197824 */ /* 0x000fe200008e060f */
[----:B0-----:R-:W2:Y:S04]  /*1ddd10*/  LDL.LU R17, [R1+0x2b1c] ;  /* 0x002b1c0001117983 */ /* 0x001ea80000300800 */
[----:B------:R0:W-:Y:S04]  /*1ddd20*/  STL.64 [R1+0x2b50], R24 ;  /* 0x002b501801007387 */ /* 0x0001e80000100a00 */
[----:B0-----:R-:W4:Y:S01]  /*1ddd30*/  LDL.LU.64 R24, [R1+0x8058] ;  /* 0x0080580001187983 */ /* 0x001f220000300a00 */
[----:B------:R-:W-:-:S02]  /*1ddd40*/  F2FP.SATFINITE.E4M3.F32.PACK_AB_MERGE_C R21, R21, R20, RZ ;  /* 0x000000141515723e */ /* 0x000fc400048070ff */
[----:B------:R-:W-:Y:S01]  /*1ddd50*/  F2FP.SATFINITE.E4M3.F32.PACK_AB_MERGE_C R4, R4, R6, RZ ;  /* 0x000000060404723e */ /* 0x000fe200048070ff */
[----:B------:R0:W-:Y:S01]  /*1ddd60*/  STL [R1+0x803c], R15 ;  /* 0x00803c0f01007387 */ /* 0x0001e20000100800 */
[----:B------:R-:W-:-:S03]  /*1ddd70*/  F2FP.SATFINITE.E4M3.F32.PACK_AB_MERGE_C R6, R8, R5, RZ ;  /* 0x000000050806723e */ /* 0x000fc600048070ff */
[----:B0-----:R-:W2:Y:S04]  /*1ddd80*/  LDL.LU R15, [R1+0x2b18] ;  /* 0x002b1800010f7983 */ /* 0x001ea80000300800 */
[----:B------:R-:W-:Y:S04]  /*1ddd90*/  STL [R1+0x2c88], R21 ;  /* 0x002c881501007387 */ /* 0x000fe80000100800 */
[----:B------:R0:W-:Y:S02]  /*1ddda0*/  STL [R1+0x2ca8], R4 ;  /* 0x002ca80401007387 */ /* 0x0001e40000100800 */
[----:B0-----:R-:W-:-:S02]  /*1dddb0*/  F2FP.SATFINITE.E4M3.F32.PACK_AB_MERGE_C R4, R11, R13, RZ ;  /* 0x0000000d0b04723e */ /* 0x001fc400048070ff */
[C---:B----4-:R-:W-:Y:S01]  /*1dddc0*/  IADD3 R20, P1, PT, R0.reuse, R25, RZ ;  /* 0x0000001900147210 */ /* 0x050fe20007f3e0ff */
[----:B------:R0:W-:Y:S04]  /*1dddd0*/  STL.64 [R1+0x8030], R24 ;  /* 0x0080301801007387 */ /* 0x0001e80000100a00 */
[----:B------:R-:W-:Y:S02]  /*1ddde0*/  IMAD.X R21, R27, 0x1, R24, P1 ;  /* 0x000000011b157824 */ /* 0x000fe400008e0618 */
[----:B0-----:R-:W4:Y:S04]  /*1dddf0*/  LDL.LU R24, [R1+0x2b10] ;  /* 0x002b100001187983 */ /* 0x001f280000300800 */
[----:B------:R-:W4:Y:S04]  /*1dde00*/  LDL.LU R25, [R1+0x2b14] ;  /* 0x002b140001197983 */ /* 0x000f280000300800 */
[----:B------:R0:W-:Y:S04]  /*1dde10*/  STL.64 [R1+0x2b40], R20 ;  /* 0x002b401401007387 */ /* 0x0001e80000100a00 */
[----:B------:R-:W3:Y:S04]  /*1dde20*/  LDL.LU R5, [R1+0x2b08] ;  /* 0x002b080001057983 */ /* 0x000ee80000300800 */
[----:B------:R1:W-:Y:S01]  /*1dde30*/  STL [R1+0x2c1c], R6 ;  /* 0x002c1c0601007387 */ /* 0x0003e20000100800 */
[----:B0-----:R-:W-:-:S03]  /*1dde40*/  IADD3 R20, P1, PT, R0, R16, RZ ;  /* 0x0000001000147210 */ /* 0x001fc60007f3e0ff */
[----:B------:R-:W3:Y:S02]  /*1dde50*/  LDL.LU R8, [R1+0x2b0c] ;  /* 0x002b0c0001087983 */ /* 0x000ee40000300800 */
[----:B------:R-:W-:Y:S02]  /*1dde60*/  IMAD.X R21, R27, 0x1, R14, P1 ;  /* 0x000000011b157824 */ /* 0x000fe400008e060e */
[----:B------:R0:W-:Y:S04]  /*1dde70*/  STL [R1+0x2c38], R4 ;  /* 0x002c380401007387 */ /* 0x0001e80000100800 */
[----:B------:R-:W3:Y:S04]  /*1dde80*/  LDL.LU R13, [R1+0x2af0] ;  /* 0x002af000010d7983 */ /* 0x000ee80000300800 */
[----:B------:R-:W3:Y:S04]  /*1dde90*/  LDL.LU R11, [R1+0x2af4] ;  /* 0x002af400010b7983 */ /* 0x000ee80000300800 */
[----:B-1----:R-:W3:Y:S01]  /*1ddea0*/  LDL.LU R6, [R1+0x2af8] ;  /* 0x002af80001067983 */ /* 0x002ee20000300800 */
[----:B0-----:R-:W-:-:S03]  /*1ddeb0*/  F2FP.SATFINITE.E4M3.F32.PACK_AB_MERGE_C R4, R9, R7, RZ ;  /* 0x000000070904723e */ /* 0x001fc600048070ff */
[----:B------:R0:W-:Y:S01]  /*1ddec0*/  STL.64 [R1+0x2b30], R20 ;  /* 0x002b301401007387 */ /* 0x0001e20000100a00 */
[----:B------:R-:W-:-:S03]  /*1dded0*/  F2FP.SATFINITE.E4M3.F32.PACK_AB_MERGE_C R7, R12, R10, RZ ;  /* 0x0000000a0c07723e */ /* 0x000fc600048070ff */
[----:B------:R1:W-:Y:S01]  /*1ddee0*/  STL [R1+0x2ba8], R4 ;  /* 0x002ba80401007387 */ /* 0x0003e20000100800 */
[----:B0-----:R-:W-:-:S03]  /*1ddef0*/  IADD3 R20, P1, PT, R0, R23, RZ ;  /* 0x0000001700147210 */ /* 0x001fc60007f3e0ff */
[----:B-1----:R-:W3:Y:S02]  /*1ddf00*/  LDL.LU R4, [R1+0x2afc] ;  /* 0x002afc0001047983 */ /* 0x002ee40000300800 */
[----:B------:R-:W-:Y:S02]  /*1ddf10*/  IMAD.X R21, R27, 0x1, R22, P1 ;  /* 0x000000011b157824 */ /* 0x000fe400008e0616 */
[----:B------:R-:W-:Y:S04]  /*1ddf20*/  STL [R1+0x532c], R7 ;  /* 0x00532c0701007387 */ /* 0x000fe80000100800 */
[----:B------:R0:W-:Y:S04]  /*1ddf30*/  STL.64 [R1+0x2b20], R20 ;  /* 0x002b201401007387 */ /* 0x0001e80000100a00 */
[----:B0-----:R-:W3:Y:S04]  /*1ddf40*/  LDL.LU.64 R20, [R1+0x8050] ;  /* 0x0080500001147983 */ /* 0x001ee80000300a00 */
[----:B------:R-:W3:Y:S01]  /*1ddf50*/  LDL.LU R7, [R1+0x2ae0] ;  /* 0x002ae00001077983 */ /* 0x000ee20000300800 */
[----:B--2---:R-:W-:-:S03]  /*1ddf60*/  F2FP.SATFINITE.E4M3.F32.PACK_AB_MERGE_C R15, R17, R15, RZ ;  /* 0x0000000f110f723e */ /* 0x004fc600048070ff */
[----:B------:R-:W2:Y:S04]  /*1ddf70*/  LDL.LU R12, [R1+0x2ae4] ;  /* 0x002ae400010c7983 */ /* 0x000ea80000300800 */
[----:B------:R-:W2:Y:S04]  /*1ddf80*/  LDL.LU R9, [R1+0x2ae8] ;  /* 0x002ae80001097983 */ /* 0x000ea80000300800 */
[----:B------:R-:W2:Y:S04]  /*1ddf90*/  LDL.LU R10, [R1+0x2aec] ;  /* 0x002aec00010a7983 */ /* 0x000ea80000300800 */
[----:B------:R-:W-:Y:S01]  /*1ddfa0*/  STL.64 [R1+0x8028], R22 ;  /* 0x0080281601007387 */ /* 0x000fe20000100a00 */
[----:B----4-:R-:W-:-:S05]  /*1ddfb0*/  F2FP.SATFINITE.E4M3.F32.PACK_AB_MERGE_C R24, R25, R24, RZ ;  /* 0x000000181918723e */ /* 0x010fca00048070ff */
[----:B------:R-:W-:Y:S04]  /*1ddfc0*/  STL [R1+0x2b38], R24 ;  /* 0x002b381801007387 */ /* 0x000fe80000100800 */
[----:B------:R3:W-:Y:S02]  /*1ddfd0*/  STL [R1+0x2b3c], R15 ;  /* 0x002b3c0f01007387 */ /* 0x0007e40000100800 */
[----:B---3--:R-:W-:Y:S02]  /*1ddfe0*/  F2FP.SATFINITE.E4M3.F32.PACK_AB_MERGE_C R15, R3, R2, RZ ;  /* 0x00000002030f723e */ /* 0x008fe400048070ff */
[C---:B------:R-:W-:Y:S01]  /*1ddff0*/  IADD3 R22, P1, PT, R0.reuse, R21, RZ ;  /* 0x0000001500167210 */ /* 0x040fe20007f3e0ff */
[----:B------:R-:W-:Y:S04]  /*1de000*/  STL.64 [R1+0x8040], R20 ;  /* 0x0080401401007387 */ /* 0x000fe80000100a00 */
[----:B------:R-:W-:Y:S01]  /*1de010*/  IMAD.X R23, R27, 0x1, R19, P1 ;  /* 0x000000011b177824 */ /* 0x000fe200008e0613 */
[----:B------:R-:W-:-:S04]  /*1de020*/  IADD3 R2, P1, PT, R0, R20, RZ ;  /* 0x0000001400027210 */ /* 0x000fc80007f3e0ff */
[----:B------:R-:W-:Y:S01]  /*1de030*/  STL.64 [R1+0x2b10], R22 ;  /* 0x002b101601007387 */ /* 0x000fe20000100a00 */
[----:B------:R-:W-:-:S03]  /*1de040*/  IMAD.X R3, R27, 0x1, R18, P1 ;  /* 0x000000011b037824 */ /* 0x000fc600008e0612 */
[----:B------:R0:W-:Y:S04]  /*1de050*/  STL [R1+0x2b18], R15 ;  /* 0x002b180f01007387 */ /* 0x0001e80000100800 */
[----:B------:R-:W3:Y:S04]  /*1de060*/  LDL.LU R27, [R1+0x8048] ;  /* 0x00804800011b7983 */ /* 0x000ee80000300800 */
[----:B0-----:R-:W4:Y:S04]  /*1de070*/  LDL.LU R15, [R1+0x2ad0] ;  /* 0x002ad000010f7983 */ /* 0x001f280000300800 */
[----:B------:R-:W4:Y:S01]  /*1de080*/  LDL.LU R17, [R1+0x2ad4] ;  /* 0x002ad40001117983 */ /* 0x000f220000300800 */
[----:B------:R-:W-:Y:S01]  /*1de090*/  VIADD R0, R0, UR6 ;  /* 0x0000000600007c36 */ /* 0x000fe20008000000 */
[----:B------:R-:W-:Y:S01]  /*1de0a0*/  F2FP.SATFINITE.E4M3.F32.PACK_AB_MERGE_C R5, R8, R5, RZ ;  /* 0x000000050805723e */ /* 0x000fe200048070ff */
[----:B------:R-:W0:Y:S01]  /*1de0b0*/  LDCU UR6, c[0x0][0x3b8] ;  /* 0x00007700ff0677ac */ /* 0x000e220008000800 */
[----:B------:R-:W4:Y:S01]  /*1de0c0*/  LDL.LU R24, [R1+0x2ad8] ;  /* 0x002ad80001187983 */ /* 0x000f220000300800 */
[----:B------:R-:W-:-:S03]  /*1de0d0*/  F2FP.SATFINITE.E4M3.F32.PACK_AB_MERGE_C R8, R11, R13, RZ ;  /* 0x0000000d0b08723e */ /* 0x000fc600048070ff */
[----:B------:R1:W-:Y:S01]  /*1de0e0*/  STL.64 [R1+0x2b00], R2 ;  /* 0x002b000201007387 */ /* 0x0003e20000100a00 */
[----:B------:R-:W-:-:S03]  /*1de0f0*/  F2FP.SATFINITE.E4M3.F32.PACK_AB_MERGE_C R4, R4, R6, RZ ;  /* 0x000000060404723e */ /* 0x000fc600048070ff */
[----:B------:R-:W4:Y:S01]  /*1de100*/  LDL.LU R25, [R1+0x2adc] ;  /* 0x002adc0001197983 */ /* 0x000f220000300800 */
[----:B------:R-:W-:-:S03]  /*1de110*/  SHF.R.S32.HI R6, RZ, 0x1f, R0 ;  /* 0x0000001fff067819 */ /* 0x000fc60000011400 */
[----:B------:R-:W4:Y:S04]  /*1de120*/  LDL.LU R22, [R1+0x2ac0] ;  /* 0x002ac00001167983 */ /* 0x000f280000300800 */
[----:B------:R-:W4:Y:S04]  /*1de130*/  LDL.LU R23, [R1+0x2ac4] ;  /* 0x002ac40001177983 */ /* 0x000f280000300800 */
[----:B-1----:R-:W4:Y:S01]  /*1de140*/  LDL.LU R2, [R1+0x2ac8] ;  /* 0x002ac80001027983 */ /* 0x002f220000300800 */
[----:B--2---:R-:W-:-:S03]  /*1de150*/  F2FP.SATFINITE.E4M3.F32.PACK_AB_MERGE_C R12, R12, R7, RZ ;  /* 0x000000070c0c723e */ /* 0x004fc600048070ff */
[----:B------:R-:W2:Y:S04]  /*1de160*/  LDL.LU R3, [R1+0x2acc] ;  /* 0x002acc0001037983 */ /* 0x000ea80000300800 */
[----:B------:R1:W-:Y:S01]  /*1de170*/  STL [R1+0x2b08], R5 ;  /* 0x002b080501007387 */ /* 0x0003e20000100800 */
[----:B------:R-:W-:-:S03]  /*1de180*/  F2FP.SATFINITE.E4M3.F32.PACK_AB_MERGE_C R7, R10, R9, RZ ;  /* 0x000000090a07723e */ /* 0x000fc600048070ff */
[----:B-1----:R-:W2:Y:S04]  /*1de190*/  LDL.LU R5, [R1+0x2ab0] ;  /* 0x002ab00001057983 */ /* 0x002ea80000300800 */
[----:B------:R1:W-:Y:S04]  /*1de1a0*/  STL [R1+0x858], R8 ;  /* 0x0008580801007387 */ /* 0x0003e80000100800 */
[----:B-1----:R-:W2:Y:S04]  /*1de1b0*/  LDL.LU R8, [R1+0x2ab4] ;  /* 0x002ab40001087983 */ /* 0x002ea80000300800 */
[----:B------:R-:W2:Y:S04]  /*1de1c0*/  LDL.LU R13, [R1+0x2ab8] ;  /* 0x002ab800010d7983 */ /* 0x000ea80000300800 */
[----:B------:R-:W2:Y:S04]  /*1de1d0*/  LDL.LU R11, [R1+0x2abc] ;  /* 0x002abc00010b7983 */ /* 0x000ea80000300800 */
[----:B------:R-:W-:Y:S04]  /*1de1e0*/  STL [R1+0x85c], R4 ;  /* 0x00085c0401007387 */ /* 0x000fe80000100800 */
[----:B------:R1:W-:Y:S01]  /*1de1f0*/  STL [R1+0x774c], R12 ;  /* 0x00774c0c01007387 */ /* 0x0003e20000100800 */
[----:B---3--:R-:W-:-:S05]  /*1de200*/  IADD3 R20, P1, PT, R0, R27, RZ ;  /* 0x0000001b00147210 */ /* 0x008fca0007f3e0ff */
[----:B------:R-:W-:-:S05]  /*1de210*/  IMAD.X R21, R6, 0x1, R26, P1 ;  /* 0x0000000106157824 */ /* 0x000fca00008e061a */
[----:B------:R3:W-:Y:S04]  /*1de220*/  STL.64 [R1+0x2af0], R20 ;  /* 0x002af01401007387 */ /* 0x0007e80000100a00 */
[----:B-1----:R-:W2:Y:S04]  /*1de230*/  LDL.LU R12, [R1+0x2a94] ;  /* 0x002a9400010c7983 */ /* 0x002ea80000300800 */
[----:B------:R-:W2:Y:S01]  /*1de240*/  LDL.LU R4, [R1+0x2a98] ;  /* 0x002a980001047983 */ /* 0x000ea20000300800 */
[----:B---3--:R-:W-:-:S03]  /*1de250*/  IADD3 R20, P1, PT, R0, R29, RZ ;  /* 0x0000001d00147210 */ /* 0x008fc60007f3e0ff */
[----:B------:R1:W-:Y:S02]  /*1de260*/  STL [R1+0x533c], R7 ;  /* 0x00533c0701007387 */ /* 0x0003e40000100800 */
[----:B------:R-:W-:Y:S01]  /*1de270*/  IMAD.X R21, R6, 0x1, R28, P1 ;  /* 0x0000000106157824 */ /* 0x000fe200008e061c */
[----:B----4-:R-:W-:Y:S01]  /*1de280*/  F2FP.SATFINITE.E4M3.F32.PACK_AB_MERGE_C R17, R17, R15, RZ ;  /* 0x0000000f1111723e */ /* 0x010fe200048070ff */
[----:B-1----:R-:W3:Y:S04]  /*1de290*/  LDL.LU R7, [R1+0x2a9c] ;  /* 0x002a9c0001077983 */ /* 0x002ee80000300800 */
[----:B------:R1:W-:Y:S04]  /*1de2a0*/  STL [R1+0x8018], R29 ;  /* 0x0080181d01007387 */ /* 0x0003e80000100800 */
[----:B-1----:R-:W4:Y:S04]  /*1de2b0*/  LDL.LU R29, [R1+0x2a90] ;  /* 0x002a9000011d7983 */ /* 0x002f280000300800 */
[----:B------:R1:W-:Y:S04]  /*1de2c0*/  STL.64 [R1+0x2ae0], R20 ;  /* 0x002ae01401007387 */ /* 0x0003e80000100a00 */
[----:B-1----:R-:W2:Y:S04]  /*1de2d0*/  LDL.LU.64 R20, [R1+0x8040] ;  /* 0x0080400001147983 */ /* 0x002ea80000300a00 */
[----:B------:R-:W2:Y:S04]  /*1de2e0*/  LDL.LU R9, [R1+0x2a80] ;  /* 0x002a800001097983 */ /* 0x000ea80000300800 */
[----:B------:R-:W2:Y:S04]  /*1de2f0*/  LDL.LU R10, [R1+0x2a84] ;  /* 0x002a8400010a7983 */ /* 0x000ea80000300800 */
[----:B------:R1:W-:Y:S04]  /*1de300*/  STL [R1+0x801c], R28 ;  /* 0x00801c1c01007387 */ /* 0x0003e80000100800 */
[----:B-1----:R-:W2:Y:S04]  /*1de310*/  LDL.LU R28, [R1+0x2aac] ;  /* 0x002aac00011c7983 */ /* 0x002ea80000300800 */
[----:B------:R-:W2:Y:S04]  /*1de320*/  LDL.LU R15, [R1+0x803c] ;  /* 0x00803c00010f7983 */ /* 0x000ea80000300800 */
[----:B------:R1:W-:Y:S04]  /*1de330*/  STL [R1+0x780], R17 ;  /* 0x0007801101007387 */ /* 0x0003e80000100800 */
[----:B-1----:R-:W2:Y:S01]  /*1de340*/  LDL.LU R17, [R1+0x8038] ;  /* 0x0080380001117983 */ /* 0x002ea20000300800 */
[----:B------:R-:W-:-:S05]  /*1de350*/  F2FP.SATFINITE.E4M3.F32.PACK_AB_MERGE_C R25, R25, R24, RZ ;  /* 0x000000181919723e */ /* 0x000fca00048070ff */
[----:B------:R1:W-:Y:S01]  /*1de360*/  STL [R1+0x788], R25 ;  /* 0x0007881901007387 */ /* 0x0003e20000100800 */
[----:B--2---:R-:W-:-:S05]  /*1de370*/  IADD3 R24, P1, PT, R0, R17, RZ ;  /* 0x0000001100187210 */ /* 0x004fca0007f3e0ff */
[----:B-1----:R-:W-:-:S05]  /*1de380*/  IMAD.X R25, R6, 0x1, R15, P1 ;  /* 0x0000000106197824 */ /* 0x002fca00008e060f */
[----:B------:R1:W-:Y:S04]  /*1de390*/  STL.64 [R1+0x2ad0], R24 ;  /* 0x002ad01801007387 */ /* 0x0003e80000100a00 */
[----:B-1----:R-:W2:Y:S01]  /*1de3a0*/  LDL.LU.64 R24, [R1+0x8030] ;  /* 0x0080300001187983 */ /* 0x002ea20000300a00 */
[----:B------:R-:W-:Y:S02]  /*1de3b0*/  F2FP.SATFINITE.E4M3.F32.PACK_AB_MERGE_C R23, R23, R22, RZ ;  /* 0x000000161717723e */ /* 0x000fe400048070ff */
[----:B------:R-:W-:-:S03]  /*1de3c0*/  F2FP.SATFINITE.E4M3.F32.PACK_AB_MERGE_C R22, R3, R2, RZ ;  /* 0x000000020316723e */ /* 0x000fc600048070ff */
[----:B------:R-:W-:Y:S04]  /*1de3d0*/  STL [R1+0x730], R23 ;  /* 0x0007301701007387 */ /* 0x000fe80000100800 */
[----:B------:R1:W-:Y:S01]  /*1de3e0*/  STL [R1+0x73c], R22 ;  /* 0x00073c1601007387 */ /* 0x0003e20000100800 */
[----:B--2---:R-:W-:-:S03]  /*1de3f0*/  IADD3 R2, P1, PT, R0, R25, RZ ;  /* 0x0000001900027210 */ /* 0x004fc60007f3e0ff */
[----:B------:R2:W-:Y:S02]  /*1de400*/  STL.64 [R1+0x8010], R24 ;  /* 0x0080101801007387 */ /* 0x0005e40000100a00 */
[----:B------:R-:W-:Y:S01]  /*1de410*/  IMAD.X R3, R6, 0x1, R24, P1 ;  /* 0x0000000106037824 */ /* 0x000fe200008e0618 */
[----:B-1----:R-:W-:Y:S01]  /*1de420*/  IADD3 R22, P1, PT, R0, R16, RZ ;  /* 0x0000001000167210 */ /* 0x002fe20007f3e0ff */
[----:B--2---:R-:W2:Y:S04]  /*1de430*/  LDL.LU R24, [R1+0x2aa4] ;  /* 0x002aa40001187983 */ /* 0x004ea80000300800 */
[----:B------:R-:W2:Y:S04]  /*1de440*/  LDL.LU R25, [R1+0x2aa8] ;  /* 0x002aa80001197983 */ /* 0x000ea80000300800 */
[----:B------:R1:W-:Y:S01]  /*1de450*/  STL.64 [R1+0x2ac8], R2 ;  /* 0x002ac80201007387 */ /* 0x0003e20000100a00 */
[----:B------:R-:W-:Y:S01]  /*1de460*/  IMAD.X R23, R6, 0x1, R14, P1 ;  /* 0x0000000106177824 */ /* 0x000fe200008e060e */
[----:B-1----:R-:W-:-:S02]  /*1de470*/  F2FP.SATFINITE.E4M3.F32.PACK_AB_MERGE_C R3, R8, R5, RZ ;  /* 0x000000050803723e */ /* 0x002fc400048070ff */
[----:B------:R-:W2:Y:S01]  /*1de480*/  LDL.LU R2, [R1+0x2a88] ;  /* 0x002a880001027983 */ /* 0x000ea20000300800 */
[----:B------:R-:W-:-:S03]  /*1de490*/  F2FP.SATFINITE.E4M3.F32.PACK_AB_MERGE_C R5, R11, R13, RZ ;  /* 0x0000000d0b05723e */ /* 0x000fc600048070ff */
[----:B------:R1:W-:Y:S04]  /*1de4a0*/  STL [R1+0x6dc], R3 ;  /* 0x0006dc0301007387 */ /* 0x0003e80000100800 */
[----:B-1----:R-:W2:Y:S04]  /*1de4b0*/  LDL.LU R3, [R1+0x2a8c] ;  /* 0x002a8c0001037983 */ /* 0x002ea80000300800 */
[----:B------:R1:W-:Y:S04]  /*1de4c0*/  STL [R1+0x6e8], R5 ;  /* 0x0006e80501007387 */ /* 0x0003e80000100800 */
[----:B-1----:R-:W2:Y:S04]  /*1de4d0*/  LDL.LU R5, [R1+0x2a70] ;  /* 0x002a700001057983 */ /* 0x002ea80000300800 */
[----:B------:R-:W2:Y:S04]  /*1de4e0*/  LDL.LU R8, [R1+0x2a74] ;  /* 0x002a740001087983 */ /* 0x000ea80000300800 */
[----:B------:R-:W2:Y:S04]  /*1de4f0*/  LDL.LU R13, [R1+0x2a78] ;  /* 0x002a7800010d7983 */ /* 0x000ea80000300800 */
[----:B------:R-:W2:Y:S04]  /*1de500*/  LDL.LU R11, [R1+0x2a7c] ;  /* 0x002a7c00010b7983 */ /* 0x000ea80000300800 */
[----:B------:R1:W-:Y:S04]  /*1de510*/  STL.64 [R1+0x8020], R16 ;  /* 0x0080201001007387 */ /* 0x0003e80000100a00 */
[----:B-1----:R-:W2:Y:S04]  /*1de520*/  LDL.LU R17, [R1+0x2aa0] ;  /* 0x002aa00001117983 */ /* 0x002ea80000300800 */
[----:B------:R1:W-:Y:S04]  /*1de530*/  STL.64 [R1+0x2ac0], R22 ;  /* 0x002ac01601007387 */ /* 0x0003e80000100a00 */
[----:B-1----:R-:W2:Y:S01]  /*1de540*/  LDL.LU.64 R22, [R1+0x8028] ;  /* 0x0080280001167983 */ /* 0x002ea20000300a00 */
[----:B----4-:R-:W-:-:S02]  /*1de550*/  F2FP.SATFINITE.E4M3.F32.PACK_AB_MERGE_C R12, R12, R29, RZ ;  /* 0x0000001d0c0c723e */ /* 0x010fc400048070ff */
[----:B---3--:R-:W-:Y:S02]  /*1de560*/  F2FP.SATFINITE.E4M3.F32.PACK_AB_MERGE_C R4, R7, R4, RZ ;  /* 0x000000040704723e */ /* 0x008fe400048070ff */
[----:B--2---:R-:W-:Y:S02]  /*1de570*/  F2FP.SATFINITE.E4M3.F32.PACK_AB_MERGE_C R17, R24, R17, RZ ;  /* 0x000000111811723e */ /* 0x004fe400048070ff */
[----:B------:R-:W-:-:S03]  /*1de580*/  F2FP.SATFINITE.E4M3.F32.PACK_AB_MERGE_C R24, R28, R25, RZ ;  /* 0x000000191c18723e */ /* 0x000fc600048070ff */
[----:B------:R1:W-:Y:S01]  /*1de590*/  STL [R1+0x690], R17 ;  /* 0x0006901101007387 */ /* 0x0003e20000100800 */
[----:B------:R-:W-:-:S03]  /*1de5a0*/  IADD3 R16, P1, PT, R0, R23, RZ ;  /* 0x0000001700107210 */ /* 0x000fc60007f3e0ff */
[----:B------:R-:W-:Y:S02]  /*1de5b0*/  STL [R1+0x5350], R24 ;  /* 0x0053501801007387 */ /* 0x000fe40000100800 */
[----:B-1----:R-:W-:Y:S02]  /*1de5c0*/  IMAD.X R17, R6, 0x1, R22, P1 ;  /* 0x0000000106117824 */ /* 0x002fe400008e0616 */
[----:B------:R-:W-:Y:S04]  /*1de5d0*/  STL.64 [R1+0x8008], R22 ;  /* 0x0080081601007387 */ /* 0x000fe80000100a00 */
[----:B------:R1:W-:Y:S04]  /*1de5e0*/  STL.64 [R1+0x2ab8], R16 ;  /* 0x002ab81001007387 */ /* 0x0003e80000100a00 */
[----:B------:R-:W-:Y:S04]  /*1de5f0*/  STL [R1+0x618], R12 ;  /* 0x0006180c01007387 */ /* 0x000fe80000100800 */
[----:B------:R2:W-:Y:S04]  /*1de600*/  STL [R1+0x5348], R4 ;  /* 0x0053480401007387 */ /* 0x0005e80000100800 */
[----:B------:R-:W3:Y:S04]  /*1de610*/  LDL.LU R28, [R1+0x2a60] ;  /* 0x002a6000011c7983 */ /* 0x000ee80000300800 */
[----:B------:R-:W3:Y:S01]  /*1de620*/  LDL.LU R29, [R1+0x2a64] ;  /* 0x002a6400011d7983 */ /* 0x000ee20000300800 */
[----:B-1----:R-:W-:-:S02]  /*1de630*/  IADD3 R16, P1, PT, R0, R21, RZ ;  /* 0x0000001500107210 */ /* 0x002fc40007f3e0ff */
[----:B--2---:R-:W-:-:S03]  /*1de640*/  F2FP.SATFINITE.E4M3.F32.PACK_AB_MERGE_C R4, R10, R9, RZ ;  /* 0x000000090a04723e */ /* 0x004fc600048070ff */
[----:B------:R-:W-:-:S05]  /*1de650*/  IMAD.X R17, R6, 0x1, R19, P1 ;  /* 0x0000000106117824 */ /* 0x000fca00008e0613 */
[----:B------:R1:W-:Y:S04]  /*1de660*/  STL.64 [R1+0x2ab0], R16 ;  /* 0x002ab01001007387 */ /* 0x0003e80000100a00 */
[----:B------:R2:W-:Y:S04]  /*1de670*/  STL [R1+0x600], R4 ;  /* 0x0006000401007387 */ /* 0x0005e80000100800 */
[----:B------:R-:W4:Y:S01]  /*1de680*/  LDL.LU R24, [R1+0x2a68] ;  /* 0x002a680001187983 */ /* 0x000f220000300800 */
[----:B-1----:R-:W-:-:S03]  /*1de690*/  IADD3 R16, P1, PT, R0, R20, RZ ;  /* 0x0000001400107210 */ /* 0x002fc60007f3e0ff */
[----:B------:R-:W4:Y:S04]  /*1de6a0*/  LDL.LU R25, [R1+0x2a6c] ;  /* 0x002a6c0001197983 */ /* 0x000f280000300800 */
[----:B--2---:R-:W2:Y:S01]  /*1de6b0*/  LDL.LU R4, [R1+0x2a50] ;  /* 0x002a500001047983 */ /* 0x004ea20000300800 */
[----:B------:R-:W-:-:S03]  /*1de6c0*/  IMAD.X R17, R6, 0x1, R18, P1 ;  /* 0x0000000106117824 */ /* 0x000fc600008e0612 */
[----:B------:R-:W2:Y:S01]  /*1de6d0*/  LDL.LU R7, [R1+0x2a54] ;  /* 0x002a540001077983 */ /* 0x000ea20000300800 */
[----:B------:R-:W-:-:S03]  /*1de6e0*/  F2FP.SATFINITE.E4M3.F32.PACK_AB_MERGE_C R2, R3, R2, RZ ;  /* 0x000000020302723e */ /* 0x000fc600048070ff */
[----:B------:R-:W2:Y:S04]  /*1de6f0*/  LDL.LU R9, [R1+0x2a58] ;  /* 0x002a580001097983 */ /* 0x000ea80000300800 */
[----:B------:R-:W2:Y:S04]  /*1de700*/  LDL.LU R10, [R1+0x2a5c] ;  /* 0x002a5c00010a7983 */ /* 0x000ea80000300800 */
[----:B------:R1:W-:Y:S01]  /*1de710*/  STL.64 [R1+0x8000], R20 ;  /* 0x0080001401007387 */ /* 0x0003e20000100a00 */
[----:B------:R-:W-:-:S03]  /*1de720*/  F2FP.SATFINITE.E4M3.F32.PACK_AB_MERGE_C R3, R8, R5, RZ ;  /* 0x000000050803723e */ /* 0x000fc600048070ff */
[----:B------:R-:W2:Y:S04]  /*1de730*/  LDL.LU R22, [R1+0x2a40] ;  /* 0x002a400001167983 */ /* 0x000ea80000300800 */
[----:B------:R-:W2:Y:S04]  /*1de740*/  LDL.LU R23, [R1+0x2a44] ;  /* 0x002a440001177983 */ /* 0x000ea80000300800 */
[----:B------:R-:W2:Y:S04]  /*1de750*/  LDL.LU R12, [R1+0x2a48] ;  /* 0x002a4800010c7983 */ /* 0x000ea80000300800 */
[----:B------:R-:W-:Y:S04]  /*1de760*/  STL.64 [R1+0x2aa8], R16 ;  /* 0x002aa81001007387 */ /* 0x000fe80000100a00 */
[----:B------:R-:W2:Y:S04]  /*1de770*/  LDL.LU R6, [R1+0x2a4c] ;  /* 0x002a4c0001067983 */ /* 0x000ea80000300800 */
[----:B------:R0:W-:Y:S04]  /*1de780*/  STL [R1+0x608], R2 ;  /* 0x0006080201007387 */ /* 0x0001e80000100800 */
[----:B------:R-:W-:Y:S04]  /*1de790*/  STL [R1+0x5ec], R3 ;  /* 0x0005ec0301007387 */ /* 0x000fe80000100800 */
[----:B-1----:R-:W2:Y:S01]  /*1de7a0*/  LDL.LU R20, [R1+0x2a30] ;  /* 0x002a300001147983 */ /* 0x002ea20000300800 */
[----:B0-----:R-:W-:-:S03]  /*1de7b0*/  F2FP.SATFINITE.E4M3.F32.PACK_AB_MERGE_C R2, R11, R13, RZ ;  /* 0x0000000d0b02723e */ /* 0x001fc600048070ff */
[----:B------:R-:W2:Y:S01]  /*1de7c0*/  LDL.LU R21, [R1+0x2a34] ;  /* 0x002a340001157983 */ /* 0x000ea20000300800 */
[----:B------:R-:W-:Y:S01]  /*1de7d0*/  VIADD R0, R0, UR6 ;  /* 0x0000000600007c36 */ /* 0x000fe20008000000 */
[----:B------:R-:W0:Y:S02]  /*1de7e0*/  LDCU UR6, c[0x0][0x3b8] ;  /* 0x00007700ff0677ac */ /* 0x000e240008000800 */
[----:B------:R1:W-:Y:S02]  /*1de7f0*/  STL [R1+0x5f0], R2 ;  /* 0x0005f00201007387 */ /* 0x0003e40000100800 */
[----:B------:R-:W-:Y:S02]  /*1de800*/  IADD3 R16, P1, PT, R0, R27, RZ ;  /* 0x0000001b00107210 */ /* 0x000fe40007f3e0ff */
[----:B-1----:R-:W2:Y:S04]  /*1de810*/  LDL.LU R2, [R1+0x2a38] ;  /* 0x002a380001027983 */ /* 0x002ea80000300800 */
[----:B------:R-:W2:Y:S04]  /*1de820*/  LDL.LU R3, [R1+0x2a3c] ;  /* 0x002a3c0001037983 */ /* 0x000ea80000300800 */
[----:B------:R-:W2:Y:S04]  /*1de830*/  LDL.LU R5, [R1+0x2a20] ;  /* 0x002a200001057983 */ /* 0x000ea80000300800 */
[----:B------:R-:W2:Y:S04]  /*1de840*/  LDL.LU R8, [R1+0x2a24] ;  /* 0x002a240001087983 */ /* 0x000ea80000300800 */
[----:B------:R-:W2:Y:S04]  /*1de850*/  LDL.LU R13, [R1+0x2a28] ;  /* 0x002a2800010d7983 */ /* 0x000ea80000300800 */
[----:B------:R-:W2:Y:S04]  /*1de860*/  LDL.LU R11, [R1+0x2a2c] ;  /* 0x002a2c00010b7983 */ /* 0x000ea80000300800 */
[----:B------:R1:W-:Y:S02]  /*1de870*/  STL [R1+0x7ff8], R27 ;  /* 0x007ff81b01007387 */ /* 0x0003e40000100800 */
[----:B-1----:R-:W-:-:S05]  /*1de880*/  SHF.R.S32.HI R27, RZ, 0x1f, R0 ;  /* 0x0000001fff1b7819 */ /* 0x002fca0000011400 */
[----:B------:R-:W-:-:S05]  /*1de890*/  IMAD.X R17, R27, 0x1, R26, P1 ;  /* 0x000000011b117824 */ /* 0x000fca00008e061a */
[----:B------:R1:W-:Y:S04]  /*1de8a0*/  STL.64 [R1+0x2aa0], R16 ;  /* 0x002aa01001007387 */ /* 0x0003e80000100a00 */
[----:B-1----:R-:W2:Y:S01]  /*1de8b0*/  LDL.LU.64 R16, [R1+0x8020] ;  /* 0x0080200001107983 */ /* 0x002ea20000300a00 */
[----:B---3--:R-:W-:-:S03]  /*1de8c0*/  F2FP.SATFINITE.E4M3.F32.PACK_AB_MERGE_C R29, R29, R28, RZ ;  /* 0x0000001c1d1d723e */ /* 0x008fc600048070ff */
[----:B------:R-:W3:Y:S04]  /*1de8d0*/  LDL.LU R28, [R1+0x801c] ;  /* 0x00801c00011c7983 */ /* 0x000ee80000300800 */
[----:B------:R1:W-:Y:S04]  /*1de8e0*/  STL [R1+0x5d4], R29 ;  /* 0x0005d41d01007387 */ /* 0x0003e80000100800 */
[----:B-1----:R-:W3:Y:S01]  /*1de8f0*/  LDL.LU R29, [R1+0x8018] ;  /* 0x00801800011d7983 */ /* 0x002ee20000300800 */
[----:B----4-:R-:W-:-:S05]  /*1de900*/  F2FP.SATFINITE.E4M3.F32.PACK_AB_MERGE_C R25, R25, R24, RZ ;  /* 0x000000181919723e */ /* 0x010fca00048070ff */
[----:B------:R1:W-:Y:S01]  /*1de910*/  STL [R1+0x5d8], R25 ;  /* 0x0005d81901007387 */ /* 0x0003e20000100800 */
[----:B--2---:R-:W-:-:S03]  /*1de920*/  F2FP.SATFINITE.E4M3.F32.PACK_AB_MERGE_C R7, R7, R4, RZ ;  /* 0x000000040707723e */ /* 0x004fc600048070ff */
        /* <DEDUP_REMOVED lines=13> */
[----:B-1----:R-:W4:Y:S01]  /*1dea00*/  LDL.LU.64 R24, [R1+0x8010] ;  /* 0x0080100001187983 */ /* 0x002f220000300a00 */
[----:B------:R-:W-:-:S02]  /*1dea10*/  F2FP.SATFINITE.E4M3.F32.PACK_AB_MERGE_C R23, R23, R22, RZ ;  /* 0x000000161717723e */ /* 0x000fc400048070ff */
[----:B------:R-:W-:-:S03]  /*1dea20*/  F2FP.SATFINITE.E4M3.F32.PACK_AB_MERGE_C R6, R6, R12, RZ ;  /* 0x0000000c0606723e */ /* 0x000fc600048070ff */
[----:B------:R1:W-:Y:S01]  /*1dea30*/  STL [R1+0x5a4], R23 ;  /* 0x0005a41701007387 */ /* 0x0003e20000100800 */
[----:B------:R-:W-:Y:S02]  /*1dea40*/  F2FP.SATFINITE.E4M3.F32.PACK_AB_MERGE_C R21, R21, R20, RZ ;  /* 0x000000141515723e */ /* 0x000fe400048070ff */
[----:B----4-:R-:W-:Y:S01]  /*1dea50*/  IADD3 R22, P1, PT, R0, R25, RZ ;  /* 0x0000001900167210 */ /* 0x010fe20007f3e0ff */
[----:B------:R-:W-:Y:S04]  /*1dea60*/  STL [R1+0x7fe8], R25 ;  /* 0x007fe81901007387 */ /* 0x000fe80000100800 */
[----:B-1----:R-:W-:Y:S01]  /*1dea70*/  IMAD.X R23, R27, 0x1, R24, P1 ;  /* 0x000000011b177824 */ /* 0x002fe200008e0618 */
[----:B------:R-:W-:Y:S04]  /*1dea80*/  STL [R1+0x5a8], R6 ;  /* 0x0005a80601007387 */ /* 0x000fe80000100800 */
[----:B------:R1:W-:Y:S04]  /*1dea90*/  STL.64 [R1+0x2a88], R22 ;  /* 0x002a881601007387 */ /* 0x0003e80000100a00 */
[----:B-1----:R-:W4:Y:S01]  /*1deaa0*/  LDL.LU.64 R22, [R1+0x8008] ;  /* 0x0080080001167983 */ /* 0x002f220000300a00 */
[----:B------:R-:W-:-:S03]  /*1deab0*/  F2FP.SATFINITE.E4M3.F32.PACK_AB_MERGE_C R20, R3, R2, RZ ;  /* 0x000000020314723e */ /* 0x000fc600048070ff */
[----:B------:R-:W2:Y:S04]  /*1deac0*/  LDL.LU R25, [R1+0x2a0c] ;  /* 0x002a0c0001197983 */ /* 0x000ea80000300800 */
[----:B------:R-:W2:Y:S04]  /*1dead0*/  LDL.LU R12, [R1+0x1900] ;  /* 0x00190000010c7983 */ /* 0x000ea80000300800 */
[----:B------:R-:W2:Y:S04]  /*1deae0*/  LDL.LU R6, [R1+0x1904] ;  /* 0x0019040001067983 */ /* 0x000ea80000300800 */
[----:B------:R1:W-:Y:S04]  /*1deaf0*/  STL [R1+0x7fec], R24 ;  /* 0x007fec1801007387 */ /* 0x0003e80000100800 */
[----:B-1----:R-:W2:Y:S04]  /*1deb00*/  LDL.LU R24, [R1+0x2a08] ;  /* 0x002a080001187983 */ /* 0x002ea80000300800 */
[----:B------:R-:W2:Y:S04]  /*1deb10*/  LDL.LU R2, [R1+0x1908] ;  /* 0x0019080001027983 */ /* 0x000ea80000300800 */
[----:B------:R-:W-:Y:S04]  /*1deb20*/  STL [R1+0x580], R21 ;  /* 0x0005801501007387 */ /* 0x000fe80000100800 */
[----:B------:R-:W2:Y:S04]  /*1deb30*/  LDL.LU R3, [R1+0x190c] ;  /* 0x00190c0001037983 */ /* 0x000ea80000300800 */
[----:B------:R1:W-:Y:S02]  /*1deb40*/  STL [R1+0x57c], R20 ;  /* 0x00057c1401007387 */ /* 0x0003e40000100800 */
[----:B-1----:R-:W-:-:S05]  /*1deb50*/  IADD3 R20, P1, PT, R0, R16, RZ ;  /* 0x0000001000147210 */ /* 0x002fca0007f3e0ff */
[----:B------:R-:W-:Y:S01]  /*1deb60*/  IMAD.X R21, R27, 0x1, R14, P1 ;  /* 0x000000011b157824 */ /* 0x000fe200008e060e */
[----:B------:R-:W-:-:S04]  /*1deb70*/  F2FP.SATFINITE.E4M3.F32.PACK_AB_MERGE_C R8, R8, R5, RZ ;  /* 0x000000050808723e */ /* 0x000fc800048070ff */
[----:B------:R4:W-:Y:S01]  /*1deb80*/  STL.64 [R1+0x2a80], R20 ;  /* 0x002a801401007387 */ /* 0x0009e20000100a00 */
[----:B------:R-:W-:-:S03]  /*1deb90*/  F2FP.SATFINITE.E4M3.F32.PACK_AB_MERGE_C R5, R11, R13, RZ ;  /* 0x0000000d0b05723e */ /* 0x000fc600048070ff */
[----:B------:R-:W-:Y:S04]  /*1deba0*/  STL [R1+0x570], R8 ;  /* 0x0005700801007387 */ /* 0x000fe80000100800 */
[----:B------:R-:W-:Y:S01]  /*1debb0*/  STL [R1+0x536c], R5 ;  /* 0x00536c0501007387 */ /* 0x000fe20000100800 */
[----:B----4-:R-:W-:-:S05]  /*1debc0*/  IADD3 R20, P1, PT, R0, R23, RZ ;  /* 0x0000001700147210 */ /* 0x010fca0007f3e0ff */
[----:B------:R-:W-:-:S05]  /*1debd0*/  IMAD.X R21, R27, 0x1, R22, P1 ;  /* 0x000000011b157824 */ /* 0x000fca00008e0616 */
[----:B------:R1:W-:Y:S04]  /*1debe0*/  STL.64 [R1+0x2a78], R20 ;  /* 0x002a781401007387 */ /* 0x0003e80000100a00 */
[----:B-1----:R-:W4:Y:S04]  /*1debf0*/  LDL.LU.64 R20, [R1+0x8000] ;  /* 0x0080000001147983 */ /* 0x002f280000300a00 */
[----:B------:R-:W4:Y:S04]  /*1dec00*/  LDL.LU R5, [R1+0x29f0] ;  /* 0x0029f00001057983 */ /* 0x000f280000300800 */
[----:B------:R-:W4:Y:S04]  /*1dec10*/  LDL.LU R8, [R1+0x29f4] ;  /* 0x0029f40001087983 */ /* 0x000f280000300800 */
[----:B------:R-:W4:Y:S04]  /*1dec20*/  LDL.LU R13, [R1+0x29f8] ;  /* 0x0029f800010d7983 */ /* 0x000f280000300800 */
[----:B------:R-:W4:Y:S04]  /*1dec30*/  LDL.LU R11, [R1+0x29fc] ;  /* 0x0029fc00010b7983 */ /* 0x000f280000300800 */
[----:B------:R1:W-:Y:S04]  /*1dec40*/  STL.64 [R1+0x7fe0], R22 ;  /* 0x007fe01601007387 */ /* 0x0003e80000100a00 */
[----:B-1----:R-:W4:Y:S04]  /*1dec50*/  LDL.LU R22, [R1+0x2a10] ;  /* 0x002a100001167983 */ /* 0x002f280000300800 */
[----:B------:R-:W4:Y:S01]  /*1dec60*/  LDL.LU R23, [R1+0x2a14] ;  /* 0x002a140001177983 */ /* 0x000f220000300800 */
[----:B--2---:R-:W-:-:S02]  /*1dec70*/  F2FP.SATFINITE.E4M3.F32.PACK_AB_MERGE_C R4, R7, R4, RZ ;  /* 0x000000040704723e */ /* 0x004fc400048070ff */
[----:B---3--:R-:W-:Y:S02]  /*1dec80*/  F2FP.SATFINITE.E4M3.F32.PACK_AB_MERGE_C R9, R10, R9, RZ ;  /* 0x000000090a09723e */ /* 0x008fe400048070ff */
[----:B------:R-:W-:Y:S02]  /*1dec90*/  F2FP.SATFINITE.E4M3.F32.PACK_AB_MERGE_C R6, R6, R12, RZ ;  /* 0x0000000c0606723e */ /* 0x000fe400048070ff */
[----:B----4-:R-:W-:Y:S02]  /*1deca0*/  F2FP.SATFINITE.E4M3.F32.PACK_AB_MERGE_C R23, R23, R22, RZ ;  /* 0x000000161717723e */ /* 0x010fe400048070ff */
[----:B------:R-:W-:-:S03]  /*1decb0*/  IADD3 R22, P1, PT, R0, R21, RZ ;  /* 0x0000001500167210 */ /* 0x000fc60007f3e0ff */
[----:B------:R1:W-:Y:S04]  /*1decc0*/  STL [R1+0x55c], R23 ;  /* 0x00055c1701007387 */ /* 0x0003e80000100800 */
[----:B------:R2:W-:Y:S01]  /*1decd0*/  STL [R1+0x5360], R4 ;  /* 0x0053600401007387 */ /* 0x0005e20000100800 */
[----:B-1----:R-:W-:-:S03]  /*1dece0*/  IMAD.X R23, R27, 0x1, R19, P1 ;  /* 0x000000011b177824 */ /* 0x002fc600008e0613 */
[----:B--2---:R-:W2:Y:S04]  /*1decf0*/  LDL.LU R4, [R1+0x27e0] ;  /* 0x0027e00001047983 */ /* 0x004ea80000300800 */
[----:B------:R-:W2:Y:S04]  /*1ded00*/  LDL.LU R7, [R1+0x27e4] ;  /* 0x0027e40001077983 */ /* 0x000ea80000300800 */
[----:B------:R1:W-:Y:S04]  /*1ded10*/  STL.64 [R1+0x2a70], R22 ;  /* 0x002a701601007387 */ /* 0x0003e80000100a00 */
[----:B------:R3:W-:Y:S01]  /*1ded20*/  STL [R1+0x544], R9 ;  /* 0x0005440901007387 */ /* 0x0007e20000100800 */
[----:B-1----:R-:W-:-:S03]  /*1ded30*/  IADD3 R22, P1, PT, R0, R20, RZ ;  /* 0x0000001400167210 */ /* 0x002fc60007f3e0ff */
[----:B---3--:R-:W3:Y:S02]  /*1ded40*/  LDL.LU R9, [R1+0x27e8] ;  /* 0x0027e80001097983 */ /* 0x008ee40000300800 */
[----:B------:R-:W-:Y:S02]  /*1ded50*/  IMAD.X R23, R27, 0x1, R18, P1 ;  /* 0x000000011b177824 */ /* 0x000fe400008e0612 */
[----:B------:R-:W3:Y:S04]  /*1ded60*/  LDL.LU R10, [R1+0x27ec] ;  /* 0x0027ec00010a7983 */ /* 0x000ee80000300800 */
[----:B------:R1:W-:Y:S04]  /*1ded70*/  STL.64 [R1+0x7ff0], R20 ;  /* 0x007ff01401007387 */ /* 0x0003e80000100a00 */
[----:B------:R-:W4:Y:S04]  /*1ded80*/  LDL.LU R27, [R1+0x7ff8] ;  /* 0x007ff800011b7983 */ /* 0x000f280000300800 */
[----:B------:R0:W-:Y:S01]  /*1ded90*/  STL.64 [R1+0x2a68], R22 ;  /* 0x002a681601007387 */ /* 0x0001e20000100a00 */
[----:B-1----:R-:W-:-:S05]  /*1deda0*/  F2FP.SATFINITE.E4M3.F32.PACK_AB_MERGE_C R20, R25, R24, RZ ;  /* 0x000000181914723e */ /* 0x002fca00048070ff */
[----:B------:R1:W-:Y:S04]  /*1dedb0*/  STL [R1+0x54c], R20 ;  /* 0x00054c1401007387 */ /* 0x0003e80000100800 */
[----:B------:R-:W2:Y:S04]  /*1dedc0*/  LDL.LU R24, [R1+0x27d0] ;  /* 0x0027d00001187983 */ /* 0x000ea80000300800 */
[----:B------:R1:W-:Y:S04]  /*1dedd0*/  STL [R1+0x21c], R6 ;  /* 0x00021c0601007387 */ /* 0x0003e80000100800 */
[----:B------:R-:W2:Y:S01]  /*1dede0*/  LDL.LU R25, [R1+0x27d4] ;  /* 0x0027d40001197983 */ /* 0x000ea20000300800 */
[----:B------:R-:W-:Y:S01]  /*1dedf0*/  F2FP.SATFINITE.E4M3.F32.PACK_AB_MERGE_C R2, R3, R2, RZ ;  /* 0x000000020302723e */ /* 0x000fe200048070ff */
[----:B0-----:R-:W-:Y:S01]  /*1dee00*/  VIADD R0, R0, UR6 ;  /* 0x0000000600007c36 */ /* 0x001fe20008000000 */
[----:B------:R-:W0:Y:S01]  /*1dee10*/  LDCU UR6, c[0x0][0x3b8] ;  /* 0x00007700ff0677ac */ /* 0x000e220008000800 */
[----:B------:R-:W2:Y:S04]  /*1dee20*/  LDL.LU R22, [R1+0x27d8] ;  /* 0x0027d80001167983 */ /* 0x000ea80000300800 */
[----:B------:R-:W2:Y:S01]  /*1dee30*/  LDL.LU R23, [R1+0x27dc] ;  /* 0x0027dc0001177983 */ /* 0x000ea20000300800 */
[----:B-1----:R-:W-:-:S03]  /*1dee40*/  SHF.R.S32.HI R20, RZ, 0x1f, R0 ;  /* 0x0000001fff147819 */ /* 0x002fc60000011400 */
[----:B------:R-:W2:Y:S04]  /*1dee50*/  LDL.LU R12, [R1+0x27c8] ;  /* 0x0027c800010c7983 */ /* 0x000ea80000300800 */
[----:B------:R-:W2:Y:S04]  /*1dee60*/  LDL.LU R6, [R1+0x27cc] ;  /* 0x0027cc0001067983 */ /* 0x000ea80000300800 */
[----:B------:R4:W-:Y:S02]  /*1dee70*/  STL [R1+0x220], R2 ;  /* 0x0002200201007387 */ /* 0x0009e40000100800 */
[----:B----4-:R-:W-:-:S02]  /*1dee80*/  IADD3 R2, P1, PT, R0, R27, RZ ;  /* 0x0000001b00027210 */ /* 0x010fc40007f3e0ff */
[----:B------:R1:W-:Y:S03]  /*1dee90*/  STL.64 [R1+0x7fd0], R26 ;  /* 0x007fd01a01007387 */ /* 0x0003e60000100a00 */
[----:B------:R-:W-:Y:S02]  /*1deea0*/  IMAD.X R3, R20, 0x1, R26, P1 ;  /* 0x0000000114037824 */ /* 0x000fe400008e061a */
[----:B-1----:R-:W4:Y:S04]  /*1deeb0*/  LDL.LU R26, [R1+0x27c0] ;  /* 0x0027c000011a7983 */ /* 0x002f280000300800 */
[----:B------:R-:W4:Y:S04]  /*1deec0*/  LDL.LU R27, [R1+0x27c4] ;  /* 0x0027c400011b7983 */ /* 0x000f280000300800 */
[----:B------:R1:W-:Y:S02]  /*1deed0*/  STL.64 [R1+0x2a60], R2 ;  /* 0x002a600201007387 */ /* 0x0003e40000100a00 */
[----:B-1----:R-:W-:-:S02]  /*1deee0*/  F2FP.SATFINITE.E4M3.F32.PACK_AB_MERGE_C R3, R8, R5, RZ ;  /* 0x000000050803723e */ /* 0x002fc400048070ff */
[----:B------:R-:W-:Y:S01]  /*1deef0*/  F2FP.SATFINITE.E4M3.F32.PACK_AB_MERGE_C R2, R11, R13, RZ ;  /* 0x0000000d0b02723e */ /* 0x000fe200048070ff */
[----:B------:R-:W4:Y:S04]  /*1def00*/  LDL.LU R5, [R1+0x27b0] ;  /* 0x0027b00001057983 */ /* 0x000f280000300800 */
[----:B------:R-:W-:Y:S04]  /*1def10*/  STL [R1+0x5288], R3 ;  /* 0x0052880301007387 */ /* 0x000fe80000100800 */
[----:B------:R-:W4:Y:S04]  /*1def20*/  LDL.LU R8, [R1+0x27b4] ;  /* 0x0027b40001087983 */ /* 0x000f280000300800 */
[----:B------:R1:W-:Y:S04]  /*1def30*/  STL [R1+0x5294], R2 ;  /* 0x0052940201007387 */ /* 0x0003e80000100800 */
[----:B------:R-:W4:Y:S04]  /*1def40*/  LDL.LU R13, [R1+0x27b8] ;  /* 0x0027b800010d7983 */ /* 0x000f280000300800 */
[----:B------:R-:W4:Y:S01]  /*1def50*/  LDL.LU R11, [R1+0x27bc] ;  /* 0x0027bc00010b7983 */ /* 0x000f220000300800 */
[----:B-1----:R-:W-:-:S03]  /*1def60*/  IADD3 R2, P1, PT, R0, R29, RZ ;  /* 0x0000001d00027210 */ /* 0x002fc60007f3e0ff */
[----:B------:R1:W-:Y:S02]  /*1def70*/  STL [R1+0x7fd8], R29 ;  /* 0x007fd81d01007387 */ /* 0x0003e40000100800 */
[----:B-1----:R-:W-:-:S05]  /*1def80*/  SHF.R.S32.HI R29, RZ, 0x1f, R0 ;  /* 0x0000001fff1d7819 */ /* 0x002fca0000011400 */
[----:B------:R-:W-:Y:S01]  /*1def90*/  IMAD.X R3, R29, 0x1, R28, P1 ;  /* 0x000000011d037824 */ /* 0x000fe200008e061c */
[----:B------:R-:W-:-:S04]  /*1defa0*/  IADD3 R20, P1, PT, R0, R17, RZ ;  /* 0x0000001100147210 */ /* 0x000fc80007f3e0ff */
[----:B------:R1:W-:Y:S01]  /*1defb0*/  STL.64 [R1+0x2a58], R2 ;  /* 0x002a580201007387 */ /* 0x0003e20000100a00 */
[----:B------:R-:W-:Y:S01]  /*1defc0*/  IMAD.X R21, R29, 0x1, R15, P1 ;  /* 0x000000011d157824 */ /* 0x000fe200008e060f */
[----:B--2---:R-:W-:Y:S02]  /*1defd0*/  F2FP.SATFINITE.E4M3.F32.PACK_AB_MERGE_C R25, R25, R24, RZ ;  /* 0x000000181919723e */ /* 0x004fe400048070ff */
[----:B-1----:R-:W-:Y:S01]  /*1defe0*/  F2FP.SATFINITE.E4M3.F32.PACK_AB_MERGE_C R3, R7, R4, RZ ;  /* 0x000000040703723e */ /* 0x002fe200048070ff */
[----:B------:R-:W2:Y:S01]  /*1deff0*/  LDL.LU R2, [R1+0x27a0] ;  /* 0x0027a00001027983 */ /* 0x000ea20000300800 */
[----:B---3--:R-:W-:-:S03]  /*1df000*/  F2FP.SATFINITE.E4M3.F32.PACK_AB_MERGE_C R4, R10, R9, RZ ;  /* 0x000000090a04723e */ /* 0x008fc600048070ff */
[----:B------:R1:W-:Y:S04]  /*1df010*/  STL [R1+0x5244], R3 ;  /* 0x0052440301007387 */ /* 0x0003e80000100800 */
[----:B-1----:R-:W2:Y:S04]  /*1df020*/  LDL.LU R3, [R1+0x27a4] ;  /* 0x0027a40001037983 */ /* 0x002ea80000300800 */
[----:B------:R1:W-:Y:S04]  /*1df030*/  STL [R1+0x524c], R4 ;  /* 0x00524c0401007387 */ /* 0x0003e80000100800 */
[----:B-1----:R-:W3:Y:S04]  /*1df040*/  LDL.LU R4, [R1+0x27a8] ;  /* 0x0027a80001047983 */ /* 0x002ee80000300800 */
[----:B------:R-:W3:Y:S04]  /*1df050*/  LDL.LU R7, [R1+0x27ac] ;  /* 0x0027ac0001077983 */ /* 0x000ee80000300800 */
[----:B------:R1:W-:Y:S04]  /*1df060*/  STL.64 [R1+0x2a50], R20 ;  /* 0x002a501401007387 */ /* 0x0003e80000100a00 */
[----:B-1----:R-:W2:Y:S04]  /*1df070*/  LDL.LU.64 R20, [R1+0x7ff0] ;  /* 0x007ff00001147983 */ /* 0x002ea80000300a00 */
[----:B------:R-:W2:Y:S04]  /*1df080*/  LDL.LU R9, [R1+0x2790] ;  /* 0x0027900001097983 */ /* 0x000ea80000300800 */
[----:B------:R-:W2:Y:S04]  /*1df090*/  LDL.LU R10, [R1+0x2794] ;  /* 0x00279400010a7983 */ /* 0x000ea80000300800 */
        /* <DEDUP_REMOVED lines=9> */
[----:B----4-:R-:W-:-:S03]  /*1df130*/  F2FP.SATFINITE.E4M3.F32.PACK_AB_MERGE_C R26, R27, R26, RZ ;  /* 0x0000001a1b1a723e */ /* 0x010fc600048070ff */
[----:B------:R1:W-:Y:S01]  /*1df140*/  STL.64 [R1+0x7fc8], R24 ;  /* 0x007fc81801007387 */ /* 0x0003e20000100a00 */
[----:B------:R-:W-:-:S03]  /*1df150*/  F2FP.SATFINITE.E4M3.F32.PACK_AB_MERGE_C R6, R6, R12, RZ ;  /* 0x0000000c0606723e */ /* 0x000fc600048070ff */
[----:B------:R-:W-:Y:S01]  /*1df160*/  STL [R1+0x51ac], R26 ;  /* 0x0051ac1a01007387 */ /* 0x000fe20000100800 */
[----:B-1----:R-:W-:-:S03]  /*1df170*/  IADD3 R24, P1, PT, R0, R16, RZ ;  /* 0x0000001000187210 */ /* 0x002fc60007f3e0ff */
[----:B------:R1:W-:Y:S02]  /*1df180*/  STL [R1+0x7fb8], R16 ;  /* 0x007fb81001007387 */ /* 0x0003e40000100800 */
[----:B------:R-:W-:Y:S02]  /*1df190*/  IMAD.X R25, R29, 0x1, R14, P1 ;  /* 0x000000011d197824 */ /* 0x000fe400008e060e */
[----:B------:R-:W-:Y:S01]  /*1df1a0*/  STL [R1+0x51b4], R6 ;  /* 0x0051b40601007387 */ /* 0x000fe20000100800 */
[----:B------:R-:W-:-:S03]  /*1df1b0*/  F2FP.SATFINITE.E4M3.F32.PACK_AB_MERGE_C R8, R8, R5, RZ ;  /* 0x000000050808723e */ /* 0x000fc600048070ff */
[----:B-1----:R-:W4:Y:S01]  /*1df1c0*/  LDL.LU R16, [R1+0x2780] ;  /* 0x0027800001107983 */ /* 0x002f220000300800 */
[----:B------:R-:W-:-:S03]  /*1df1d0*/  F2FP.SATFINITE.E4M3.F32.PACK_AB_MERGE_C R5, R11, R13, RZ ;  /* 0x0000000d0b05723e */ /* 0x000fc600048070ff */
[----:B------:R1:W-:Y:S04]  /*1df1e0*/  STL.64 [R1+0x2a40], R24 ;  /* 0x002a401801007387 */ /* 0x0003e80000100a00 */
[----:B-1----:R-:W4:Y:S04]  /*1df1f0*/  LDL.LU R24, [R1+0x2784] ;  /* 0x0027840001187983 */ /* 0x002f280000300800 */
[----:B------:R-:W4:Y:S04]  /*1df200*/  LDL.LU R25, [R1+0x2788] ;  /* 0x0027880001197983 */ /* 0x000f280000300800 */
[----:B------:R-:W4:Y:S04]  /*1df210*/  LDL.LU R6, [R1+0x278c] ;  /* 0x00278c0001067983 */ /* 0x000f280000300800 */
[----:B------:R1:W-:Y:S04]  /*1df220*/  STL [R1+0x7fbc], R14 ;  /* 0x007fbc0e01007387 */ /* 0x0003e80000100800 */
[----:B-1----:R-:W4:Y:S04]  /*1df230*/  LDL.LU R14, [R1+0x279c] ;  /* 0x00279c00010e7983 */ /* 0x002f280000300800 */
[----:B------:R-:W-:Y:S01]  /*1df240*/  STL [R1+0x2ecc], R8 ;  /* 0x002ecc0801007387 */ /* 0x000fe20000100800 */
[----:B---3--:R-:W-:-:S02]  /*1df250*/  F2FP.SATFINITE.E4M3.F32.PACK_AB_MERGE_C R4, R7, R4, RZ ;  /* 0x000000040704723e */ /* 0x008fc400048070ff */
[----:B--2---:R-:W-:Y:S01]  /*1df260*/  IADD3 R12, P1, PT, R0, R23, RZ ;  /* 0x00000017000c7210 */ /* 0x004fe20007f3e0ff */
[----:B------:R1:W-:Y:S04]  /*1df270*/  STL [R1+0x7fa8], R23 ;  /* 0x007fa81701007387 */ /* 0x0003e80000100800 */
[----:B------:R-:W-:Y:S01]  /*1df280*/  IMAD.X R13, R29, 0x1, R22, P1 ;  /* 0x000000011d0d7824 */ /* 0x000fe200008e0616 */
[----:B------:R2:W-:Y:S04]  /*1df290*/  STL [R1+0x2f68], R5 ;  /* 0x002f680501007387 */ /* 0x0005e80000100800 */
[----:B-1----:R-:W3:Y:S04]  /*1df2a0*/  LDL.LU R23, [R1+0x2798] ;  /* 0x0027980001177983 */ /* 0x002ee80000300800 */
[----:B--2---:R-:W2:Y:S04]  /*1df2b0*/  LDL.LU R5, [R1+0x2770] ;  /* 0x0027700001057983 */ /* 0x004ea80000300800 */
[----:B------:R-:W2:Y:S04]  /*1df2c0*/  LDL.LU R8, [R1+0x2774] ;  /* 0x0027740001087983 */ /* 0x000ea80000300800 */
[----:B------:R1:W-:Y:S02]  /*1df2d0*/  STL.64 [R1+0x2a38], R12 ;  /* 0x002a380c01007387 */ /* 0x0003e40000100a00 */
[----:B-1----:R-:W-:-:S02]  /*1df2e0*/  F2FP.SATFINITE.E4M3.F32.PACK_AB_MERGE_C R12, R3, R2, RZ ;  /* 0x00000002030c723e */ /* 0x002fc400048070ff */
[----:B------:R-:W2:Y:S01]  /*1df2f0*/  LDL.LU R13, [R1+0x2778] ;  /* 0x00277800010d7983 */ /* 0x000ea20000300800 */
[----:B------:R-:W-:-:S03]  /*1df300*/  IADD3 R2, P1, PT, R0, R21, RZ ;  /* 0x0000001500027210 */ /* 0x000fc60007f3e0ff */
[----:B------:R-:W2:Y:S02]  /*1df310*/  LDL.LU R11, [R1+0x277c] ;  /* 0x00277c00010b7983 */ /* 0x000ea40000300800 */
[----:B------:R-:W-:Y:S02]  /*1df320*/  IMAD.X R3, R29, 0x1, R19, P1 ;  /* 0x000000011d037824 */ /* 0x000fe400008e0613 */
[----:B------:R1:W-:Y:S04]  /*1df330*/  STL [R1+0x2e7c], R12 ;  /* 0x002e7c0c01007387 */ /* 0x0003e80000100800 */
[----:B------:R-:W-:Y:S04]  /*1df340*/  STL [R1+0x2e8c], R4 ;  /* 0x002e8c0401007387 */ /* 0x000fe80000100800 */
[----:B------:R0:W-:Y:S01]  /*1df350*/  STL.64 [R1+0x2a30], R2 ;  /* 0x002a300201007387 */ /* 0x0001e20000100a00 */
[----:B------:R-:W-:-:S03]  /*1df360*/  IADD3 R26, P1, PT, R0, R20, RZ ;  /* 0x00000014001a7210 */ /* 0x000fc60007f3e0ff */
[----:B-1----:R-:W2:Y:S01]  /*1df370*/  LDL.LU R12, [R1+0x2764] ;  /* 0x00276400010c7983 */ /* 0x002ea20000300800 */
[----:B0-----:R-:W-:-:S03]  /*1df380*/  F2FP.SATFINITE.E4M3.F32.PACK_AB_MERGE_C R3, R10, R9, RZ ;  /* 0x000000090a03723e */ /* 0x001fc600048070ff */
[----:B------:R-:W2:Y:S01]  /*1df390*/  LDL.LU R2, [R1+0x2768] ;  /* 0x0027680001027983 */ /* 0x000ea20000300800 */
[----:B------:R-:W-:-:S03]  /*1df3a0*/  IMAD.X R27, R29, 0x1, R18, P1 ;  /* 0x000000011d1b7824 */ /* 0x000fc600008e0612 */
[----:B------:R0:W-:Y:S04]  /*1df3b0*/  STL [R1+0x2e0c], R3 ;  /* 0x002e0c0301007387 */ /* 0x0001e80000100800 */
[----:B0-----:R-:W2:Y:S04]  /*1df3c0*/  LDL.LU R3, [R1+0x276c] ;  /* 0x00276c0001037983 */ /* 0x001ea80000300800 */
[----:B------:R-:W2:Y:S04]  /*1df3d0*/  LDL.LU R4, [R1+0x2750] ;  /* 0x0027500001047983 */ /* 0x000ea80000300800 */
[----:B------:R-:W2:Y:S04]  /*1df3e0*/  LDL.LU R7, [R1+0x2754] ;  /* 0x0027540001077983 */ /* 0x000ea80000300800 */
[----:B------:R-:W2:Y:S04]  /*1df3f0*/  LDL.LU R9, [R1+0x2758] ;  /* 0x0027580001097983 */ /* 0x000ea80000300800 */
[----:B------:R-:W2:Y:S04]  /*1df400*/  LDL.LU R10, [R1+0x275c] ;  /* 0x00275c00010a7983 */ /* 0x000ea80000300800 */
[----:B------:R-:W-:Y:S04]  /*1df410*/  STL.64 [R1+0x7fb0], R20 ;  /* 0x007fb01401007387 */ /* 0x000fe80000100a00 */
[----:B------:R-:W2:Y:S04]  /*1df420*/  LDL.LU R29, [R1+0x7fd8] ;  /* 0x007fd800011d7983 */ /* 0x000ea80000300800 */
[----:B------:R0:W-:Y:S04]  /*1df430*/  STL.64 [R1+0x2a28], R26 ;  /* 0x002a281a01007387 */ /* 0x0001e80000100a00 */
[----:B0-----:R-:W2:Y:S04]  /*1df440*/  LDL.LU.64 R26, [R1+0x7fd0] ;  /* 0x007fd000011a7983 */ /* 0x001ea80000300a00 */
[----:B------:R0:W-:Y:S01]  /*1df450*/  STL.64 [R1+0x7fc0], R18 ;  /* 0x007fc01201007387 */ /* 0x0001e20000100a00 */
[----:B----4-:R-:W-:Y:S01]  /*1df460*/  F2FP.SATFINITE.E4M3.F32.PACK_AB_MERGE_C R6, R6, R25, RZ ;  /* 0x000000190606723e */ /* 0x010fe200048070ff */
[----:B------:R-:W-:Y:S01]  /*1df470*/  VIADD R0, R0, UR6 ;  /* 0x0000000600007c36 */ /* 0x000fe20008000000 */
[----:B------:R-:W1:Y:S01]  /*1df480*/  LDCU UR6, c[0x0][0x3b8] ;  /* 0x00007700ff0677ac */ /* 0x000e620008000800 */
[----:B0-----:R-:W4:Y:S01]  /*1df490*/  LDL.LU R19, [R1+0x2760] ;  /* 0x0027600001137983 */ /* 0x001f220000300800 */
[----:B---3--:R-:W-:-:S02]  /*1df4a0*/  F2FP.SATFINITE.E4M3.F32.PACK_AB_MERGE_C R18, R14, R23, RZ ;  /* 0x000000170e12723e */ /* 0x008fc400048070ff */
[----:B------:R-:W-:-:S03]  /*1df4b0*/  F2FP.SATFINITE.E4M3.F32.PACK_AB_MERGE_C R14, R24, R16, RZ ;  /* 0x00000010180e723e */ /* 0x000fc600048070ff */
[----:B------:R-:W-:Y:S04]  /*1df4c0*/  STL [R1+0x2e18], R18 ;  /* 0x002e181201007387 */ /* 0x000fe80000100800 */
[----:B------:R0:W-:Y:S04]  /*1df4d0*/  STL [R1+0x2d88], R14 ;  /* 0x002d880e01007387 */ /* 0x0001e80000100800 */
[----:B0-----:R-:W3:Y:S04]  /*1df4e0*/  LDL.LU R14, [R1+0x2740] ;  /* 0x00274000010e7983 */ /* 0x001ee80000300800 */
[----:B------:R-:W3:Y:S04]  /*1df4f0*/  LDL.LU R16, [R1+0x2744] ;  /* 0x0027440001107983 */ /* 0x000ee80000300800 */
[----:B------:R0:W-:Y:S04]  /*1df500*/  STL [R1+0x2d8c], R6 ;  /* 0x002d8c0601007387 */ /* 0x0001e80000100800 */
[----:B------:R-:W3:Y:S04]  /*1df510*/  LDL.LU R20, [R1+0x2748] ;  /* 0x0027480001147983 */ /* 0x000ee80000300800 */
[----:B------:R-:W3:Y:S01]  /*1df520*/  LDL.LU R21, [R1+0x274c] ;  /* 0x00274c0001157983 */ /* 0x000ee20000300800 */
[----:B0-----:R-:W-:-:S03]  /*1df530*/  SHF.R.S32.HI R6, RZ, 0x1f, R0 ;  /* 0x0000001fff067819 */ /* 0x001fc60000011400 */
[----:B------:R-:W3:Y:S01]  /*1df540*/  LDL.LU R23, [R1+0x2730] ;  /* 0x0027300001177983 */ /* 0x000ee20000300800 */
[----:B--2---:R-:W-:Y:S02]  /*1df550*/  F2FP.SATFINITE.E4M3.F32.PACK_AB_MERGE_C R8, R8, R5, RZ ;  /* 0x000000050808723e */ /* 0x004fe400048070ff */
[----:B------:R-:W-:Y:S02]  /*1df560*/  F2FP.SATFINITE.E4M3.F32.PACK_AB_MERGE_C R5, R11, R13, RZ ;  /* 0x0000000d0b05723e */ /* 0x000fe400048070ff */
[----:B------:R-:W-:-:S05]  /*1df570*/  IADD3 R24, P1, PT, R0, R27, RZ ;  /* 0x0000001b00187210 */ /* 0x000fca0007f3e0ff */
[----:B------:R-:W-:-:S05]  /*1df580*/  IMAD.X R25, R6, 0x1, R26, P1 ;  /* 0x0000000106197824 */ /* 0x000fca00008e061a */
[----:B------:R0:W-:Y:S04]  /*1df590*/  STL.64 [R1+0x2a20], R24 ;  /* 0x002a201801007387 */ /* 0x0001e80000100a00 */
[----:B------:R-:W-:Y:S04]  /*1df5a0*/  STL [R1+0x2cb8], R8 ;  /* 0x002cb80801007387 */ /* 0x000fe80000100800 */
[----:B------:R-:W2:Y:S01]  /*1df5b0*/  LDL.LU R13, [R1+0x2720] ;  /* 0x00272000010d7983 */ /* 0x000ea20000300800 */
[----:B0-----:R-:W-:-:S03]  /*1df5c0*/  IADD3 R24, P1, PT, R0, R29, RZ ;  /* 0x0000001d00187210 */ /* 0x001fc60007f3e0ff */
[----:B------:R-:W-:Y:S02]  /*1df5d0*/  STL [R1+0x2d3c], R5 ;  /* 0x002d3c0501007387 */ /* 0x000fe40000100800 */
[----:B------:R-:W-:Y:S02]  /*1df5e0*/  IMAD.X R25, R6, 0x1, R28, P1 ;  /* 0x0000000106197824 */ /* 0x000fe400008e061c */
[----:B------:R-:W2:Y:S04]  /*1df5f0*/  LDL.LU R11, [R1+0x2724] ;  /* 0x00272400010b7983 */ /* 0x000ea80000300800 */
[----:B------:R0:W-:Y:S04]  /*1df600*/  STL.64 [R1+0x2a18], R24 ;  /* 0x002a181801007387 */ /* 0x0001e80000100a00 */
[----:B0-----:R-:W2:Y:S01]  /*1df610*/  LDL.LU.64 R24, [R1+0x7fc8] ;  /* 0x007fc80001187983 */ /* 0x001ea20000300a00 */
[----:B------:R-:W-:-:S02]  /*1df620*/  F2FP.SATFINITE.E4M3.F32.PACK_AB_MERGE_C R18, R3, R2, RZ ;  /* 0x000000020312723e */ /* 0x000fc400048070ff */
[----:B------:R-:W-:Y:S01]  /*1df630*/  IADD3 R2, P1, PT, R0, R17, RZ ;  /* 0x0000001100027210 */ /* 0x000fe20007f3e0ff */
[----:B------:R-:W2:Y:S01]  /*1df640*/  LDL.LU R5, [R1+0x2728] ;  /* 0x0027280001057983 */ /* 0x000ea20000300800 */
[----:B----4-:R-:W-:-:S03]  /*1df650*/  F2FP.SATFINITE.E4M3.F32.PACK_AB_MERGE_C R19, R12, R19, RZ ;  /* 0x000000130c13723e */ /* 0x010fc600048070ff */
[----:B------:R-:W-:Y:S01]  /*1df660*/  IMAD.X R3, R6, 0x1, R15, P1 ;  /* 0x0000000106037824 */ /* 0x000fe200008e060f */
[----:B------:R-:W4:Y:S04]  /*1df670*/  LDL.LU R8, [R1+0x272c] ;  /* 0x00272c0001087983 */ /* 0x000f280000300800 */
[----:B------:R-:W4:Y:S04]  /*1df680*/  LDL.LU R12, [R1+0x2714] ;  /* 0x00271400010c7983 */ /* 0x000f280000300800 */
[----:B------:R-:W-:Y:S04]  /*1df690*/  STL [R1+0x2c5c], R19 ;  /* 0x002c5c1301007387 */ /* 0x000fe80000100800 */
[----:B------:R-:W-:Y:S04]  /*1df6a0*/  STL [R1+0x2c68], R18 ;  /* 0x002c681201007387 */ /* 0x000fe80000100800 */
[----:B------:R0:W-:Y:S02]  /*1df6b0*/  STL.64 [R1+0x2a10], R2 ;  /* 0x002a100201007387 */ /* 0x0001e40000100a00 */
[----:B0-----:R-:W-:-:S02]  /*1df6c0*/  F2FP.SATFINITE.E4M3.F32.PACK_AB_MERGE_C R3, R7, R4, RZ ;  /* 0x000000040703723e */ /* 0x001fc400048070ff */
[----:B------:R-:W4:Y:S01]  /*1df6d0*/  LDL.LU R2, [R1+0x2718] ;  /* 0x0027180001027983 */ /* 0x000f220000300800 */
[----:B------:R-:W-:-:S03]  /*1df6e0*/  F2FP.SATFINITE.E4M3.F32.PACK_AB_MERGE_C R4, R10, R9, RZ ;  /* 0x000000090a04723e */ /* 0x000fc600048070ff */
[----:B------:R0:W-:Y:S04]  /*1df6f0*/  STL [R1+0x2bb8], R3 ;  /* 0x002bb80301007387 */ /* 0x0001e80000100800 */
[----:B0-----:R-:W4:Y:S04]  /*1df700*/  LDL.LU R3, [R1+0x271c] ;  /* 0x00271c0001037983 */ /* 0x001f280000300800 */
[----:B------:R0:W-:Y:S04]  /*1df710*/  STL [R1+0x2bf8], R4 ;  /* 0x002bf80401007387 */ /* 0x0001e80000100800 */
[----:B0-----:R-:W4:Y:S04]  /*1df720*/  LDL.LU R4, [R1+0x2700] ;  /* 0x0027000001047983 */ /* 0x001f280000300800 */
[----:B------:R-:W4:Y:S04]  /*1df730*/  LDL.LU R7, [R1+0x2704] ;  /* 0x0027040001077983 */ /* 0x000f280000300800 */
[----:B------:R-:W4:Y:S04]  /*1df740*/  LDL.LU R9, [R1+0x2708] ;  /* 0x0027080001097983 */ /* 0x000f280000300800 */
[----:B------:R-:W4:Y:S01]  /*1df750*/  LDL.LU R10, [R1+0x270c] ;  /* 0x00270c00010a7983 */ /* 0x000f220000300800 */
[----:B---3--:R-:W-:-:S02]  /*1df760*/  F2FP.SATFINITE.E4M3.F32.PACK_AB_MERGE_C R16, R16, R14, RZ ;  /* 0x0000000e1010723e */ /* 0x008fc400048070ff */
[----:B--2---:R-:W-:-:S05]  /*1df770*/  IADD3 R18, P1, PT, R0, R25, RZ ;  /* 0x0000001900127210 */ /* 0x004fca0007f3e0ff */
[----:B------:R-:W-:-:S05]  /*1df780*/  IMAD.X R19, R6, 0x1, R24, P1 ;  /* 0x0000000106137824 */ /* 0x000fca00008e0618 */
[----:B------:R0:W-:Y:S04]  /*1df790*/  STL.64 [R1+0x2a08], R18 ;  /* 0x002a081201007387 */ /* 0x0001e80000100a00 */
[----:B0-----:R-:W2:Y:S04]  /*1df7a0*/  LDL.LU.64 R18, [R1+0x7fc0] ;  /* 0x007fc00001127983 */ /* 0x001ea80000300a00 */
[----:B------:R0:W-:Y:S04]  /*1df7b0*/  STL.64 [R1+0x7f98], R24 ;  /* 0x007f981801007387 */ /* 0x0001e80000100a00 */
[----:B0-----:R-:W3:Y:S04]  /*1df7c0*/  LDL.LU R24, [R1+0x273c] ;  /* 0x00273c0001187983 */ /* 0x001ee80000300800 */
[----:B------:R-:W4:Y:S04]  /*1df7d0*/  LDL.LU R25, [R1+0x2710] ;  /* 0x0027100001197983 */ /* 0x000f280000300800 */
[----:B------:R-:W2:Y:S04]  /*1df7e0*/  LDL.LU R14, [R1+0x7fbc] ;  /* 0x007fbc00010e7983 */ /* 0x000ea80000300800 */
[----:B------:R0:W-:Y:S04]  /*1df7f0*/  STL [R1+0x2b5c], R16 ;  /* 0x002b5c1001007387 */ /* 0x0001e80000100800 */
[----:B0-----:R-:W2:Y:S01]  /*1df800*/  LDL.LU R16, [R1+0x7fb8] ;  /* 0x007fb80001107983 */ /* 0x001ea20000300800 */
[----:B------:R-:W-:-:S05]  /*1df810*/  F2FP.SATFINITE.E4M3.F32.PACK_AB_MERGE_C R21, R21, R20, RZ ;  /* 0x000000141515723e */ /* 0x000fca00048070ff */
[----:B------:R-:W-:Y:S01]  /*1df820*/  STL [R1+0x2b7c], R21 ;  /* 0x002b7c1501007387 */ /* 0x000fe20000100800 */
[----:B--2---:R-:W-:-:S03]  /*1df830*/  IADD3 R20, P1, PT, R0, R16, RZ ;  /* 0x0000001000147210 */ /* 0x004fc60007f3e0ff */
[----:B------:R0:W-:Y:S04]  /*1df840*/  STL.64 [R1+0x7fa0], R16 ;  /* 0x007fa01001007387 */ /* 0x0001e80000100a00 */
[----:B0-----:R-:W2:Y:S01]  /*1df850*/  LDL.LU R16, [R1+0x2734] ;  /* 0x0027340001107983 */ /* 0x001ea20000300800 */
[----:B------:R-:W-:-:S03]  /*1df860*/  IMAD.X R21, R6, 0x1, R14, P1 ;  /* 0x0000000106157824 */ /* 0x000fc600008e060e */
[----:B------:R-:W3:Y:S04]  /*1df870*/  LDL.LU R17, [R1+0x2738] ;  /* 0x0027380001117983 */ /* 0x000ee80000300800 */
[----:B------:R0:W-:Y:S04]  /*1df880*/  STL.64 [R1+0x2a00], R20 ;  /* 0x002a001401007387 */ /* 0x0001e80000100a00 */
[----:B0-----:R-:W4:Y:S01]  /*1df890*/  LDL.LU.64 R20, [R1+0x7fb0] ;  /* 0x007fb00001147983 */ /* 0x001f220000300a00 */
[----:B--2---:R-:W-:-:S03]  /*1df8a0*/  F2FP.SATFINITE.E4M3.F32.PACK_AB_MERGE_C R16, R16, R23, RZ ;  /* 0x000000171010723e */ /* 0x004fc600048070ff */
[----:B------:R-:W2:Y:S04]  /*1df8b0*/  LDL.LU R23, [R1+0x7fa8] ;  /* 0x007fa80001177983 */ /* 0x000ea80000300800 */
[----:B------:R2:W-:Y:S01]  /*1df8c0*/  STL [R1+0x2af8], R16 ;  /* 0x002af81001007387 */ /* 0x0005e20000100800 */
[----:B---3--:R-:W-:-:S05]  /*1df8d0*/  F2FP.SATFINITE.E4M3.F32.PACK_AB_MERGE_C R24, R24, R17, RZ ;  /* 0x000000111818723e */ /* 0x008fca00048070ff */
[----:B------:R-:W-:Y:S01]  /*1df8e0*/  STL [R1+0x2b28], R24 ;  /* 0x002b281801007387 */ /* 0x000fe20000100800 */
[----:B----4-:R-:W-:Y:S02]  /*1df8f0*/  F2FP.SATFINITE.E4M3.F32.PACK_AB_MERGE_C R12, R12, R25, RZ ;  /* 0x000000190c0c723e */ /* 0x010fe400048070ff */
[----:B--2---:R-:W-:Y:S01]  /*1df900*/  IADD3 R16, P1, PT, R0, R23, RZ ;  /* 0x0000001700107210 */ /* 0x004fe20007f3e0ff */
[----:B------:R-:W-:Y:S04]  /*1df910*/  STL.64 [R1+0x7f88], R22 ;  /* 0x007f881601007387 */ /* 0x000fe80000100a00 */
[----:B------:R-:W-:-:S05]  /*1df920*/  IMAD.X R17, R6, 0x1, R22, P1 ;  /* 0x0000000106117824 */ /* 0x000fca00008e0616 */
[----:B------:R0:W-:Y:S02]  /*1df930*/  STL.64 [R1+0x29f8], R16 ;  /* 0x0029f81001007387 */ /* 0x0001e40000100a00 */
[----:B0-----:R-:W-:Y:S02]  /*1df940*/  F2FP.SATFINITE.E4M3.F32.PACK_AB_MERGE_C R16, R11, R13, RZ ;  /* 0x0000000d0b10723e */ /* 0x001fe400048070ff */
[----:B------:R-:W2:Y:S04]  /*1df950*/  LDL.LU R13, [R1+0x26f0] ;  /* 0x0026f000010d7983 */ /* 0x000ea80000300800 */
[----:B------:R-:W2:Y:S04]  /*1df960*/  LDL.LU R11, [R1+0x26f4] ;  /* 0x0026f400010b7983 */ /* 0x000ea80000300800 */
[----:B------:R0:W-:Y:S02]  /*1df970*/  STL [R1+0x2adc], R16 ;  /* 0x002adc1001007387 */ /* 0x0001e40000100800 */
[----:B0-----:R-:W-:-:S02]  /*1df980*/  F2FP.SATFINITE.E4M3.F32.PACK_AB_MERGE_C R16, R8, R5, RZ ;  /* 0x000000050810723e */ /* 0x001fc400048070ff */
[----:B------:R-:W3:Y:S04]  /*1df990*/  LDL.LU R5, [R1+0x26f8] ;  /* 0x0026f80001057983 */ /* 0x000ee80000300800 */
[----:B------:R-:W3:Y:S04]  /*1df9a0*/  LDL.LU R8, [R1+0x26fc] ;  /* 0x0026fc0001087983 */ /* 0x000ee80000300800 */
[----:B------:R0:W-:Y:S02]  /*1df9b0*/  STL [R1+0x2aec], R16 ;  /* 0x002aec1001007387 */ /* 0x0001e40000100800 */
[----:B0-----:R-:W-:-:S05]  /*1df9c0*/  IADD3 R16, P1, PT, R0, R21, RZ ;  /* 0x0000001500107210 */ /* 0x001fca0007f3e0ff */
[----:B------:R-:W-:-:S05]  /*1df9d0*/  IMAD.X R17, R6, 0x1, R19, P1 ;  /* 0x0000000106117824 */ /* 0x000fca00008e0613 */
[----:B------:R0:W-:Y:S01]  /*1df9e0*/  STL.64 [R1+0x29f0], R16 ;  /* 0x0029f01001007387 */ /* 0x0001e20000100a00 */
[----:B------:R-:W-:-:S03]  /*1df9f0*/  F2FP.SATFINITE.E4M3.F32.PACK_AB_MERGE_C R2, R3, R2, RZ ;  /* 0x000000020302723e */ /* 0x000fc600048070ff */
[----:B------:R4:W-:Y:S01]  /*1dfa00*/  STL.64 [R1+0x7f90], R20 ;  /* 0x007f901401007387 */ /* 0x0009e20000100a00 */
[----:B0-----:R-:W-:-:S03]  /*1dfa10*/  IADD3 R16, P1, PT, R0, R20, RZ ;  /* 0x0000001400107210 */ /* 0x001fc60007f3e0ff */
[----:B------:R-:W-:Y:S02]  /*1dfa20*/  STL [R1+0x828], R12 ;  /* 0x0008280c01007387 */ /* 0x000fe40000100800 */
[----:B------:R-:W-:Y:S02]  /*1dfa30*/  IMAD.X R17, R6, 0x1, R18, P1 ;  /* 0x0000000106117824 */ /* 0x000fe400008e0612 */
[----:B------:R-:W3:Y:S01]  /*1dfa40*/  LDL.LU R24, [R1+0x26e8] ;  /* 0x0026e80001187983 */ /* 0x000ee20000300800 */
[----:B------:R-:W-:-:S03]  /*1dfa50*/  F2FP.SATFINITE.E4M3.F32.PACK_AB_MERGE_C R3, R7, R4, RZ ;  /* 0x000000040703723e */ /* 0x000fc600048070ff */
[----:B------:R-:W3:Y:S01]  /*1dfa60*/  LDL.LU R25, [R1+0x26ec] ;  /* 0x0026ec0001197983 */ /* 0x000ee20000300800 */
[----:B-1----:R-:W-:Y:S01]  /*1dfa70*/  VIADD R0, R0, UR6 ;  /* 0x0000000600007c36 */ /* 0x002fe20008000000 */
[----:B------:R-:W0:Y:S02]  /*1dfa80*/  LDCU UR6, c[0x0][0x3b8] ;  /* 0x00007700ff0677ac */ /* 0x000e240008000800 */
[----:B------:R-:W-:Y:S04]  /*1dfa90*/  STL.64 [R1+0x27e8], R16 ;  /* 0x0027e81001007387 */ /* 0x000fe80000100a00 */
[----:B------:R1:W-:Y:S04]  /*1dfaa0*/  STL [R1+0x830], R2 ;  /* 0x0008300201007387 */ /* 0x0003e80000100800 */
[----:B------:R-:W-:Y:S01]  /*1dfab0*/  STL [R1+0x794], R3 ;  /* 0x0007940301007387 */ /* 0x000fe20000100800 */
[----:B------:R-:W-:-:S03]  /*1dfac0*/  SHF.R.S32.HI R7, RZ, 0x1f, R0 ;  /* 0x0000001fff077819 */ /* 0x000fc60000011400 */
[----:B----4-:R-:W4:Y:S01]  /*1dfad0*/  LDL.LU R20, [R1+0x26d0] ;  /* 0x0026d00001147983 */ /* 0x010f220000300800 */
[----:B-1----:R-:W-:-:S03]  /*1dfae0*/  F2FP.SATFINITE.E4M3.F32.PACK_AB_MERGE_C R2, R10, R9, RZ ;  /* 0x000000090a02723e */ /* 0x002fc600048070ff */
[----:B------:R-:W4:Y:S04]  /*1dfaf0*/  LDL.LU R21, [R1+0x26d4] ;  /* 0x0026d40001157983 */ /* 0x000f280000300800 */
[----:B------:R1:W-:Y:S04]  /*1dfb00*/  STL [R1+0x7a8], R2 ;  /* 0x0007a80201007387 */ /* 0x0003e80000100800 */
[----:B------:R-:W4:Y:S04]  /*1dfb10*/  LDL.LU R9, [R1+0x26d8] ;  /* 0x0026d80001097983 */ /* 0x000f280000300800 */
[----:B------:R-:W4:Y:S01]  /*1dfb20*/  LDL.LU R10, [R1+0x26dc] ;  /* 0x0026dc00010a7983 */ /* 0x000f220000300800 */
[----:B-1----:R-:W-:-:S03]  /*1dfb30*/  IADD3 R2, P1, PT, R0, R27, RZ ;  /* 0x0000001b00027210 */ /* 0x002fc60007f3e0ff */
[----:B------:R-:W4:Y:S02]  /*1dfb40*/  LDL.LU R22, [R1+0x26c0] ;  /* 0x0026c00001167983 */ /* 0x000f240000300800 */
[----:B------:R-:W-:Y:S02]  /*1dfb50*/  IMAD.X R3, R7, 0x1, R26, P1 ;  /* 0x0000000107037824 */ /* 0x000fe400008e061a */
[----:B------:R-:W4:Y:S01]  /*1dfb60*/  LDL.LU R23, [R1+0x26c4] ;  /* 0x0026c40001177983 */ /* 0x000f220000300800 */
[----:B------:R-:W-:-:S03]  /*1dfb70*/  IADD3 R16, P1, PT, R0, R29, RZ ;  /* 0x0000001d00107210 */ /* 0x000fc60007f3e0ff */
[----:B------:R-:W4:Y:S04]  /*1dfb80*/  LDL.LU R6, [R1+0x26c8] ;  /* 0x0026c80001067983 */ /* 0x000f280000300800 */
[----:B------:R1:W-:Y:S01]  /*1dfb90*/  STL.64 [R1+0x27e0], R2 ;  /* 0x0027e00201007387 */ /* 0x0003e20000100a00 */
[----:B------:R-:W-:-:S03]  /*1dfba0*/  IMAD.X R17, R7, 0x1, R28, P1 ;  /* 0x0000000107117824 */ /* 0x000fc600008e061c */
[----:B-1----:R-:W4:Y:S04]  /*1dfbb0*/  LDL.LU R2, [R1+0x26cc] ;  /* 0x0026cc0001027983 */ /* 0x002f280000300800 */
[----:B------:R1:W-:Y:S04]  /*1dfbc0*/  STL.64 [R1+0x7f78], R26 ;  /* 0x007f781a01007387 */ /* 0x0003e80000100a00 */
[----:B-1----:R-:W4:Y:S04]  /*1dfbd0*/  LDL.LU R26, [R1+0x26e0] ;  /* 0x0026e000011a7983 */ /* 0x002f280000300800 */
[----:B------:R-:W4:Y:S01]  /*1dfbe0*/  LDL.LU R27, [R1+0x26e4] ;  /* 0x0026e400011b7983 */ /* 0x000f220000300800 */
[----:B--2---:R-:W-:-:S03]  /*1dfbf0*/  F2FP.SATFINITE.E4M3.F32.PACK_AB_MERGE_C R3, R11, R13, RZ ;  /* 0x0000000d0b03723e */ /* 0x004fc600048070ff */
[----:B------:R-:W2:Y:S04]  /*1dfc00*/  LDL.LU R13, [R1+0x26b0] ;  /* 0x0026b000010d7983 */ /* 0x000ea80000300800 */
[----:B------:R-:W2:Y:S04]  /*1dfc10*/  LDL.LU R11, [R1+0x26b4] ;  /* 0x0026b400010b7983 */ /* 0x000ea80000300800 */
[----:B------:R1:W-:Y:S01]  /*1dfc20*/  STL [R1+0x744], R3 ;  /* 0x0007440301007387 */ /* 0x0003e20000100800 */
[----:B---3--:R-:W-:-:S03]  /*1dfc30*/  F2FP.SATFINITE.E4M3.F32.PACK_AB_MERGE_C R12, R8, R5, RZ ;  /* 0x00000005080c723e */ /* 0x008fc600048070ff */
[----:B-1----:R-:W3:Y:S04]  /*1dfc40*/  LDL.LU R3, [R1+0x26b8] ;  /* 0x0026b80001037983 */ /* 0x002ee80000300800 */
[----:B------:R-:W3:Y:S04]  /*1dfc50*/  LDL.LU R4, [R1+0x26bc] ;  /* 0x0026bc0001047983 */ /* 0x000ee80000300800 */
[----:B------:R-:W-:Y:S04]  /*1dfc60*/  STL [R1+0x7b80], R12 ;  /* 0x007b800c01007387 */ /* 0x000fe80000100800 */
[----:B------:R1:W-:Y:S04]  /*1dfc70*/  STL.64 [R1+0x27d8], R16 ;  /* 0x0027d81001007387 */ /* 0x0003e80000100a00 */
[----:B-1----:R-:W2:Y:S04]  /*1dfc80*/  LDL.LU.64 R16, [R1+0x7fa0] ;  /* 0x007fa00001107983 */ /* 0x002ea80000300a00 */
[----:B------:R-:W3:Y:S04]  /*1dfc90*/  LDL.LU R5, [R1+0x26a0] ;  /* 0x0026a00001057983 */ /* 0x000ee80000300800 */
[----:B------:R-:W3:Y:S04]  /*1dfca0*/  LDL.LU R8, [R1+0x26a4] ;  /* 0x0026a40001087983 */ /* 0x000ee80000300800 */
[----:B------:R1:W-:Y:S01]  /*1dfcb0*/  STL.64 [R1+0x7f80], R28 ;  /* 0x007f801c01007387 */ /* 0x0003e20000100a00 */
[----:B------:R-:W-:-:S03]  /*1dfcc0*/  F2FP.SATFINITE.E4M3.F32.PACK_AB_MERGE_C R24, R25, R24, RZ ;  /* 0x000000181918723e */ /* 0x000fc600048070ff */
[----:B-1----:R-:W3:Y:S01]  /*1dfcd0*/  LDL.LU R29, [R1+0x26a8] ;  /* 0x0026a800011d7983 */ /* 0x002ee20000300800 */
[----:B----4-:R-:W-:-:S05]  /*1dfce0*/  F2FP.SATFINITE.E4M3.F32.PACK_AB_MERGE_C R12, R27, R26, RZ ;  /* 0x0000001a1b0c723e */ /* 0x010fca00048070ff */
[----:B------:R1:W-:Y:S04]  /*1dfcf0*/  STL [R1+0x6f8], R12 ;  /* 0x0006f80c01007387 */ /* 0x0003e80000100800 */
[----:B-1----:R-:W4:Y:S04]  /*1dfd00*/  LDL.LU R12, [R1+0x26ac] ;  /* 0x0026ac00010c7983 */ /* 0x002f280000300800 */
[----:B------:R2:W-:Y:S04]  /*1dfd10*/  STL [R1+0x708], R24 ;  /* 0x0007081801007387 */ /* 0x0005e80000100800 */
[----:B------:R-:W3:Y:S04]  /*1dfd20*/  LDL.LU R26, [R1+0x2690] ;  /* 0x00269000011a7983 */ /* 0x000ee80000300800 */
[----:B------:R-:W3:Y:S01]  /*1dfd30*/  LDL.LU R27, [R1+0x2694] ;  /* 0x00269400011b7983 */ /* 0x000ee20000300800 */
[----:B--2---:R-:W-:-:S03]  /*1dfd40*/  IADD3 R24, P1, PT, R0, R17, RZ ;  /* 0x0000001100187210 */ /* 0x004fc60007f3e0ff */
[----:B------:R-:W-:Y:S02]  /*1dfd50*/  STL [R1+0x7f68], R17 ;  /* 0x007f681101007387 */ /* 0x000fe40000100800 */
[----:B------:R-:W-:-:S05]  /*1dfd60*/  IMAD.X R25, R7, 0x1, R15, P1 ;  /* 0x0000000107197824 */ /* 0x000fca00008e060f */
[----:B------:R1:W-:Y:S04]  /*1dfd70*/  STL.64 [R1+0x27d0], R24 ;  /* 0x0027d01801007387 */ /* 0x0003e80000100a00 */
[----:B-1----:R-:W2:Y:S01]  /*1dfd80*/  LDL.LU.64 R24, [R1+0x7f98] ;  /* 0x007f980001187983 */ /* 0x002ea20000300a00 */
[----:B------:R-:W-:-:S03]  /*1dfd90*/  F2FP.SATFINITE.E4M3.F32.PACK_AB_MERGE_C R17, R21, R20, RZ ;  /* 0x000000141511723e */ /* 0x000fc600048070ff */
[----:B------:R1:W-:Y:S02]  /*1dfda0*/  STL [R1+0x7f6c], R15 ;  /* 0x007f6c0f01007387 */ /* 0x0003e40000100800 */
[----:B-1----:R-:W-:Y:S02]  /*1dfdb0*/  F2FP.SATFINITE.E4M3.F32.PACK_AB_MERGE_C R15, R10, R9, RZ ;  /* 0x000000090a0f723e */ /* 0x002fe400048070ff */
[----:B------:R-:W3:Y:S04]  /*1dfdc0*/  LDL.LU R9, [R1+0x2698] ;  /* 0x0026980001097983 */ /* 0x000ee80000300800 */
[----:B------:R-:W-:Y:S04]  /*1dfdd0*/  STL [R1+0x694], R17 ;  /* 0x0006941101007387 */ /* 0x000fe80000100800 */
[----:B------:R-:W3:Y:S04]  /*1dfde0*/  LDL.LU R10, [R1+0x269c] ;  /* 0x00269c00010a7983 */ /* 0x000ee80000300800 */
[----:B------:R1:W-:Y:S01]  /*1dfdf0*/  STL [R1+0x698], R15 ;  /* 0x0006980f01007387 */ /* 0x0003e20000100800 */
[----:B------:R-:W-:-:S02]  /*1dfe00*/  F2FP.SATFINITE.E4M3.F32.PACK_AB_MERGE_C R2, R2, R6, RZ ;  /* 0x000000060202723e */ /* 0x000fc400048070ff */
[----:B-1----:R-:W-:Y:S02]  /*1dfe10*/  F2FP.SATFINITE.E4M3.F32.PACK_AB_MERGE_C R15, R23, R22, RZ ;  /* 0x00000016170f723e */ /* 0x002fe400048070ff */
[----:B--2---:R-:W-:-:S05]  /*1dfe20*/  IADD3 R20, P1, PT, R0, R25, RZ ;  /* 0x0000001900147210 */ /* 0x004fca0007f3e0ff */
[C---:B------:R-:W-:Y:S01]  /*1dfe30*/  IMAD.X R21, R7.reuse, 0x1, R24, P1 ;  /* 0x0000000107157824 */ /* 0x040fe200008e0618 */
[----:B------:R-:W-:Y:S01]  /*1dfe40*/  IADD3 R22, P1, PT, R0, R16, RZ ;  /* 0x0000001000167210 */ /* 0x000fe20007f3e0ff */
[----:B------:R-:W-:Y:S04]  /*1dfe50*/  STL [R1+0x7f58], R25 ;  /* 0x007f581901007387 */ /* 0x000fe80000100800 */
[----:B------:R-:W-:Y:S01]  /*1dfe60*/  IMAD.X R23, R7, 0x1, R14, P1 ;  /* 0x0000000107177824 */ /* 0x000fe200008e060e */
[----:B------:R1:W-:Y:S04]  /*1dfe70*/  STL.64 [R1+0x27c8], R20 ;  /* 0x0027c81401007387 */ /* 0x0003e80000100a00 */
[----:B-1----:R-:W2:Y:S04]  /*1dfe80*/  LDL.LU.64 R20, [R1+0x7f90] ;  /* 0x007f900001147983 */ /* 0x002ea80000300a00 */
[----:B------:R-:W-:Y:S04]  /*1dfe90*/  STL [R1+0x5dc], R15 ;  /* 0x0005dc0f01007387 */ /* 0x000fe80000100800 */
[----:B------:R-:W-:Y:S04]  /*1dfea0*/  STL [R1+0x5e8], R2 ;  /* 0x0005e80201007387 */ /* 0x000fe80000100800 */
[----:B------:R1:W-:Y:S04]  /*1dfeb0*/  STL.64 [R1+0x27c0], R22 ;  /* 0x0027c01601007387 */ /* 0x0003e80000100a00 */
[----:B-1----:R-:W2:Y:S01]  /*1dfec0*/  LDL.LU.64 R22, [R1+0x7f88] ;  /* 0x007f880001167983 */ /* 0x002ea20000300a00 */
[----:B------:R-:W-:-:S03]  /*1dfed0*/  F2FP.SATFINITE.E4M3.F32.PACK_AB_MERGE_C R2, R11, R13, RZ ;  /* 0x0000000d0b02723e */ /* 0x000fc600048070ff */
[----:B------:R-:W2:Y:S04]  /*1dfee0*/  LDL.LU R13, [R1+0x2680] ;  /* 0x00268000010d7983 */ /* 0x000ea80000300800 */
[----:B------:R-:W2:Y:S04]  /*1dfef0*/  LDL.LU R11, [R1+0x2684] ;  /* 0x00268400010b7983 */ /* 0x000ea80000300800 */
[----:B------:R2:W-:Y:S01]  /*1dff00*/  STL [R1+0x5c8], R2 ;  /* 0x0005c80201007387 */ /* 0x0005e20000100800 */
[----:B---3--:R-:W-:Y:S02]  /*1dff10*/  F2FP.SATFINITE.E4M3.F32.PACK_AB_MERGE_C R4, R4, R3, RZ ;  /* 0x000000030404723e */ /* 0x008fe400048070ff */
[----:B------:R-:W-:-:S02]  /*1dff20*/  F2FP.SATFINITE.E4M3.F32.PACK_AB_MERGE_C R5, R8, R5, RZ ;  /* 0x000000050805723e */ /* 0x000fc400048070ff */
[----:B----4-:R-:W-:Y:S02]  /*1dff30*/  F2FP.SATFINITE.E4M3.F32.PACK_AB_MERGE_C R12, R12, R29, RZ ;  /* 0x0000001d0c0c723e */ /* 0x010fe400048070ff */
[C---:B--2---:R-:W-:Y:S01]  /*1dff40*/  IADD3 R2, P1, PT, R0.reuse, R23, RZ ;  /* 0x0000001700027210 */ /* 0x044fe20007f3e0ff */
[----:B------:R-:W-:Y:S04]  /*1dff50*/  STL [R1+0x7f48], R23 ;  /* 0x007f481701007387 */ /* 0x000fe80000100800 */
[----:B------:R-:W-:Y:S01]  /*1dff60*/  IMAD.X R3, R7, 0x1, R22, P1 ;  /* 0x0000000107037824 */ /* 0x000fe200008e0616 */
[----:B------:R-:W-:Y:S04]  /*1dff70*/  STL [R1+0x5d0], R4 ;  /* 0x0005d00401007387 */ /* 0x000fe80000100800 */
[----:B------:R-:W2:Y:S01]  /*1dff80*/  LDL.LU R6, [R1+0x2688] ;  /* 0x0026880001067983 */ /* 0x000ea20000300800 */
[----:B------:R-:W-:-:S03]  /*1dff90*/  IADD3 R28, P1, PT, R0, R21, RZ ;  /* 0x00000015001c7210 */ /* 0x000fc60007f3e0ff */
[----:B------:R1:W-:Y:S02]  /*1dffa0*/  STL.64 [R1+0x27b8], R2 ;  /* 0x0027b80201007387 */ /* 0x0003e40000100a00 */
[----:B------:R-:W-:Y:S02]  /*1dffb0*/  IMAD.X R29, R7, 0x1, R19, P1 ;  /* 0x00000001071d7824 */ /* 0x000fe400008e0613 */
[----:B-1----:R-:W2:Y:S04]  /*1dffc0*/  LDL.LU R2, [R1+0x268c] ;  /* 0x00268c0001027983 */ /* 0x002ea80000300800 */
[----:B------:R-:W3:Y:S04]  /*1dffd0*/  LDL.LU R3, [R1+0x2670] ;  /* 0x0026700001037983 */ /* 0x000ee80000300800 */
[----:B------:R-:W3:Y:S04]  /*1dffe0*/  LDL.LU R4, [R1+0x2674] ;  /* 0x0026740001047983 */ /* 0x000ee80000300800 */
[----:B------:R1:W-:Y:S04]  /*1dfff0*/  STL [R1+0x5b0], R5 ;  /* 0x0005b00501007387 */ /* 0x0003e80000100800 */
[----:B-1----:R-:W4:Y:S04]  /*1e0000*/  LDL.LU R5, [R1+0x2678] ;  /* 0x0026780001057983 */ /* 0x002f280000300800 */
[----:B------:R-:W4:Y:S04]  /*1e0010*/  LDL.LU R8, [R1+0x267c] ;  /* 0x00267c0001087983 */ /* 0x000f280000300800 */
[----:B------:R1:W-:Y:S02]  /*1e0020*/  STL [R1+0x5b4], R12 ;  /* 0x0005b40c01007387 */ /* 0x0003e40000100800 */
[----:B-1----:R-:W-:-:S02]  /*1e0030*/  F2FP.SATFINITE.E4M3.F32.PACK_AB_MERGE_C R12, R27, R26, RZ ;  /* 0x0000001a1b0c723e */ /* 0x002fc400048070ff */
[----:B------:R-:W-:Y:S01]  /*1e0040*/  IADD3 R26, P1, PT, R0, R20, RZ ;  /* 0x00000014001a7210 */ /* 0x000fe20007f3e0ff */
[----:B------:R1:W-:Y:S04]  /*1e0050*/  STL.64 [R1+0x27b0], R28 ;  /* 0x0027b01c01007387 */ /* 0x0003e80000100a00 */
[----:B------:R-:W-:Y:S01]  /*1e0060*/  IMAD.X R27, R7, 0x1, R18, P1 ;  /* 0x00000001071b7824 */ /* 0x000fe200008e0612 */
[----:B-1----:R-:W4:Y:S04]  /*1e0070*/  LDL.LU.64 R28, [R1+0x7f80] ;  /* 0x007f8000011c7983 */ /* 0x002f280000300a00 */
[----:B------:R-:W-:Y:S04]  /*1e0080*/  STL.64 [R1+0x7f50], R20 ;  /* 0x007f501401007387 */ /* 0x000fe80000100a00 */
[----:B------:R-:W-:Y:S04]  /*1e0090*/  STL [R1+0x590], R12 ;  /* 0x0005900c01007387 */ /* 0x000fe80000100800 */
[----:B------:R1:W-:Y:S04]  /*1e00a0*/  STL.64 [R1+0x27a8], R26 ;  /* 0x0027a81a01007387 */ /* 0x0003e80000100a00 */
[----:B-1----:R-:W4:Y:S04]  /*1e00b0*/  LDL.LU.64 R26, [R1+0x7f78] ;  /* 0x007f7800011a7983 */ /* 0x002f280000300a00 */
[----:B------:R1:W-:Y:S04]  /*1e00c0*/  STL.64 [R1+0x7f60], R18 ;  /* 0x007f601201007387 */ /* 0x0003e80000100a00 */
[----:B------:R-:W4:Y:S01]  /*1e00d0*/  LDL.LU R15, [R1+0x2660] ;  /* 0x00266000010f7983 */ /* 0x000f220000300800 */
[----:B------:R-:W-:Y:S01]  /*1e00e0*/  F2FP.SATFINITE.E4M3.F32.PACK_AB_MERGE_C R7, R10, R9, RZ ;  /* 0x000000090a07723e */ /* 0x000fe200048070ff */
[----:B0-----:R-:W-:Y:S01]  /*1e00f0*/  VIADD R0, R0, UR6 ;  /* 0x0000000600007c36 */ /* 0x001fe20008000000 */
[----:B------:R-:W-:Y:S01]  /*1e0100*/  F2FP.SATFINITE.E4M3.F32.PACK_AB_MERGE_C R10, R11, R13, RZ ;  /* 0x0000000d0b0a723e */ /* 0x000fe200048070ff */
[----:B------:R-:W0:Y:S03]  /*1e0110*/  LDCU UR6, c[0x0][0x3b8] ;  /* 0x00007700ff0677ac */ /* 0x000e260008000800 */
[----:B------:R-:W-:-:S02]  /*1e0120*/  SHF.R.S32.HI R12, RZ, 0x1f, R0 ;  /* 0x0000001fff0c7819 */ /* 0x000fc40000011400 */
[----:B--2---:R-:W-:Y:S02]  /*1e0130*/  F2FP.SATFINITE.E4M3.F32.PACK_AB_MERGE_C R2, R2, R6, RZ ;  /* 0x000000060202723e */ /* 0x004fe400048070ff */
[----:B---3--:R-:W-:Y:S01]  /*1e0140*/  F2FP.SATFINITE.E4M3.F32.PACK_AB_MERGE_C R3, R4, R3, RZ ;  /* 0x000000030403723e */ /* 0x008fe200048070ff */
[----:B----4-:R2:W-:Y:S04]  /*1e0150*/  STL.64 [R1+0x7f70], R14 ;  /* 0x007f700e01007387 */ /* 0x0105e80000100a00 */
[----:B------:R3:W-:Y:S04]  /*1e0160*/  STL [R1+0x594], R7 ;  /* 0x0005940701007387 */ /* 0x0007e80000100800 */
[----:B------:R-:W4:Y:S04]  /*1e0170*/  LDL.LU R17, [R1+0x2664] ;  /* 0x0026640001117983 */ /* 0x000f280000300800 */
[----:B-1----:R-:W4:Y:S01]  /*1e0180*/  LDL.LU R18, [R1+0x2668] ;  /* 0x0026680001127983 */ /* 0x002f220000300800 */
[----:B--2---:R-:W-:-:S03]  /*1e0190*/  IADD3 R14, P1, PT, R0, R27, RZ ;  /* 0x0000001b000e7210 */ /* 0x004fc60007f3e0ff */
[----:B------:R-:W2:Y:S04]  /*1e01a0*/  LDL.LU R19, [R1+0x266c] ;  /* 0x00266c0001137983 */ /* 0x000ea80000300800 */
[----:B------:R-:W2:Y:S04]  /*1e01b0*/  LDL.LU R25, [R1+0x2650] ;  /* 0x0026500001197983 */ /* 0x000ea80000300800 */
[----:B------:R-:W2:Y:S04]  /*1e01c0*/  LDL.LU R20, [R1+0x2654] ;  /* 0x0026540001147983 */ /* 0x000ea80000300800 */
[----:B------:R-:W2:Y:S01]  /*1e01d0*/  LDL.LU R21, [R1+0x2658] ;  /* 0x0026580001157983 */ /* 0x000ea20000300800 */
[----:B------:R-:W-:-:S03]  /*1e01e0*/  IMAD.X R15, R12, 0x1, R26, P1 ;  /* 0x000000010c0f7824 */ /* 0x000fc600008e061a */
[----:B---3--:R-:W3:Y:S04]  /*1e01f0*/  LDL.LU R7, [R1+0x265c] ;  /* 0x00265c0001077983 */ /* 0x008ee80000300800 */
[----:B------:R-:W2:Y:S04]  /*1e0200*/  LDL.LU R9, [R1+0x2640] ;  /* 0x0026400001097983 */ /* 0x000ea80000300800 */
[----:B------:R1:W-:Y:S04]  /*1e0210*/  STL [R1+0x574], R10 ;  /* 0x0005740a01007387 */ /* 0x0003e80000100800 */
[----:B-1----:R-:W2:Y:S04]  /*1e0220*/  LDL.LU R10, [R1+0x2644] ;  /* 0x00264400010a7983 */ /* 0x002ea80000300800 */
[----:B------:R-:W2:Y:S04]  /*1e0230*/  LDL.LU R13, [R1+0x2648] ;  /* 0x00264800010d7983 */ /* 0x000ea80000300800 */
[----:B------:R-:W2:Y:S04]  /*1e0240*/  LDL.LU R11, [R1+0x264c] ;  /* 0x00264c00010b7983 */ /* 0x000ea80000300800 */
[----:B------:R1:W-:Y:S04]  /*1e0250*/  STL [R1+0x578], R2 ;  /* 0x0005780201007387 */ /* 0x0003e80000100800 */
[----:B------:R-:W2:Y:S04]  /*1e0260*/  LDL.LU R23, [R1+0x2630] ;  /* 0x0026300001177983 */ /* 0x000ea80000300800 */
[----:B------:R0:W-:Y:S01]  /*1e0270*/  STL.64 [R1+0x27a0], R14 ;  /* 0x0027a00e01007387 */ /* 0x0001e20000100a00 */
[----:B-1----:R-:W-:-:S03]  /*1e0280*/  F2FP.SATFINITE.E4M3.F32.PACK_AB_MERGE_C R2, R8, R5, RZ ;  /* 0x000000050802723e */ /* 0x002fc600048070ff */
[----:B------:R-:W-:Y:S04]  /*1e0290*/  STL [R1+0x568], R3 ;  /* 0x0005680301007387 */ /* 0x000fe80000100800 */
[----:B------:R-:W2:Y:S01]  /*1e02a0*/  LDL.LU R6, [R1+0x2620] ;  /* 0x0026200001067983 */ /* 0x000ea20000300800 */
[----:B0-----:R-:W-:-:S03]  /*1e02b0*/  IADD3 R14, P1, PT, R0, R29, RZ ;  /* 0x0000001d000e7210 */ /* 0x001fc60007f3e0ff */
[----:B------:R0:W-:Y:S02]  /*1e02c0*/  STL [R1+0x564], R2 ;  /* 0x0005640201007387 */ /* 0x0001e40000100800 */
[----:B------:R-:W-:Y:S02]  /*1e02d0*/  IMAD.X R15, R12, 0x1, R28, P1 ;  /* 0x000000010c0f7824 */ /* 0x000fe400008e061c */
[----:B0-----:R-:W2:Y:S04]  /*1e02e0*/  LDL.LU R2, [R1+0x2624] ;  /* 0x0026240001027983 */ /* 0x001ea80000300800 */
[----:B------:R-:W2:Y:S04]  /*1e02f0*/  LDL.LU R3, [R1+0x2628] ;  /* 0x0026280001037983 */ /* 0x000ea80000300800 */
[----:B------:R-:W2:Y:S04]  /*1e0300*/  LDL.LU R4, [R1+0x262c] ;  /* 0x00262c0001047983 */ /* 0x000ea80000300800 */
[----:B------:R0:W-:Y:S04]  /*1e0310*/  STL [R1+0x7f40], R29 ;  /* 0x007f401d01007387 */ /* 0x0001e80000100800 */
[----:B0-----:R-:W2:Y:S04]  /*1e0320*/  LDL.LU R29, [R1+0x263c] ;  /* 0x00263c00011d7983 */ /* 0x001ea80000300800 */
[----:B------:R0:W-:Y:S04]  /*1e0330*/  STL.64 [R1+0x2798], R14 ;  /* 0x0027980e01007387 */ /* 0x0001e80000100a00 */
[----:B0-----:R-:W4:Y:S04]  /*1e0340*/  LDL.LU.64 R14, [R1+0x7f70] ;  /* 0x007f7000010e7983 */ /* 0x001f280000300a00 */
[----:B------:R-:W2:Y:S04]  /*1e0350*/  LDL.LU R5, [R1+0x2610] ;  /* 0x0026100001057983 */ /* 0x000ea80000300800 */
[----:B------:R-:W2:Y:S04]  /*1e0360*/  LDL.LU R8, [R1+0x2614] ;  /* 0x0026140001087983 */ /* 0x000ea80000300800 */
[----:B------:R0:W-:Y:S04]  /*1e0370*/  STL [R1+0x7f44], R28 ;  /* 0x007f441c01007387 */ /* 0x0001e80000100800 */
[----:B0-----:R-:W3:Y:S01]  /*1e0380*/  LDL.LU R28, [R1+0x2638] ;  /* 0x00263800011c7983 */ /* 0x001ee20000300800 */
[----:B----4-:R-:W-:-:S03]  /*1e0390*/  F2FP.SATFINITE.E4M3.F32.PACK_AB_MERGE_C R17, R17, R15, RZ ;  /* 0x0000000f1111723e */ /* 0x010fc600048070ff */
[----:B------:R-:W4:Y:S04]  /*1e03a0*/  LDL.LU R15, [R1+0x7f6c] ;  /* 0x007f6c00010f7983 */ /* 0x000f280000300800 */
[----:B------:R0:W-:Y:S04]  /*1e03b0*/  STL [R1+0x558], R17 ;  /* 0x0005581101007387 */ /* 0x0001e80000100800 */
[----:B0-----:R-:W3:Y:S01]  /*1e03c0*/  LDL.LU R17, [R1+0x7f68] ;  /* 0x007f680001117983 */ /* 0x001ee20000300800 */
[----:B--2---:R-:W-:-:S05]  /*1e03d0*/  F2FP.SATFINITE.E4M3.F32.PACK_AB_MERGE_C R19, R19, R18, RZ ;  /* 0x000000121313723e */ /* 0x004fca00048070ff */
[----:B------:R4:W-:Y:S01]  /*1e03e0*/  STL [R1+0x554], R19 ;  /* 0x0005541301007387 */ /* 0x0009e20000100800 */
[----:B------:R-:W-:Y:S02]  /*1e03f0*/  F2FP.SATFINITE.E4M3.F32.PACK_AB_MERGE_C R20, R20, R25, RZ ;  /* 0x000000191414723e */ /* 0x000fe400048070ff */
[----:B---3--:R-:W-:-:S05]  /*1e0400*/  IADD3 R18, P1, PT, R0, R17, RZ ;  /* 0x0000001100127210 */ /* 0x008fca0007f3e0ff */
[----:B----4-:R-:W-:-:S05]  /*1e0410*/  IMAD.X R19, R12, 0x1, R15, P1 ;  /* 0x000000010c137824 */ /* 0x010fca00008e060f */
[----:B------:R0:W-:Y:S04]  /*1e0420*/  STL.64 [R1+0x2790], R18 ;  /* 0x0027901201007387 */ /* 0x0001e80000100a00 */
[----:B0-----:R-:W2:Y:S04]  /*1e0430*/  LDL.LU.64 R18, [R1+0x7f60] ;  /* 0x007f600001127983 */ /* 0x001ea80000300a00 */
[----:B------:R-:W3:Y:S01]  /*1e0440*/  LDL.LU R25, [R1+0x7f58] ;  /* 0x007f580001197983 */ /* 0x000ee20000300800 */
[----:B------:R-:W-:-:S03]  /*1e0450*/  F2FP.SATFINITE.E4M3.F32.PACK_AB_MERGE_C R7, R7, R21, RZ ;  /* 0x000000150707723e */ /* 0x000fc600048070ff */
[----:B------:R0:W-:Y:S01]  /*1e0460*/  STL [R1+0x540], R20 ;  /* 0x0005401401007387 */ /* 0x0001e20000100800 */
[----:B------:R-:W-:Y:S02]  /*1e0470*/  F2FP.SATFINITE.E4M3.F32.PACK_AB_MERGE_C R9, R10, R9, RZ ;  /* 0x000000090a09723e */ /* 0x000fe400048070ff */
[----:B------:R-:W-:Y:S01]  /*1e0480*/  F2FP.SATFINITE.E4M3.F32.PACK_AB_MERGE_C R10, R11, R13, RZ ;  /* 0x0000000d0b0a723e */ /* 0x000fe200048070ff */
[----:B---3--:R1:W-:Y:S01]  /*1e0490*/  STL [R1+0x7f34], R25 ;  /* 0x007f341901007387 */ /* 0x0083e20000100800 */
[----:B0-----:R-:W-:-:S03]  /*1e04a0*/  IADD3 R20, P1, PT, R0, R25, RZ ;  /* 0x0000001900147210 */ /* 0x001fc60007f3e0ff */
[----:B------:R0:W-:Y:S04]  /*1e04b0*/  STL [R1+0x53c], R7 ;  /* 0x00053c0701007387 */ /* 0x0001e80000100800 */
[----:B-1----:R-:W3:Y:S01]  /*1e04c0*/  LDL.LU R25, [R1+0x2634] ;  /* 0x0026340001197983 */ /* 0x002ee20000300800 */
[----:B------:R-:W-:-:S03]  /*1e04d0*/  IMAD.X R21, R12, 0x1, R24, P1 ;  /* 0x000000010c157824 */ /* 0x000fc600008e0618 */
[----:B0-----:R-:W4:Y:S04]  /*1e04e0*/  LDL.LU R7, [R1+0x261c] ;  /* 0x00261c0001077983 */ /* 0x001f280000300800 */
[----:B------:R0:W-:Y:S04]  /*1e04f0*/  STL.64 [R1+0x2788], R20 ;  /* 0x0027881401007387 */ /* 0x0001e80000100a00 */
[----:B------:R1:W-:Y:S01]  /*1e0500*/  STL [R1+0x52c], R9 ;  /* 0x00052c0901007387 */ /* 0x0003e20000100800 */
[----:B0-----:R-:W-:-:S03]  /*1e0510*/  IADD3 R20, P1, PT, R0, R16, RZ ;  /* 0x0000001000147210 */ /* 0x001fc60007f3e0ff */
[----:B-1----:R-:W2:Y:S02]  /*1e0520*/  LDL.LU R9, [R1+0x1700] ;  /* 0x0017000001097983 */ /* 0x002ea40000300800 */
[----:B------:R-:W-:Y:S02]  /*1e0530*/  IMAD.X R21, R12, 0x1, R14, P1 ;  /* 0x000000010c157824 */ /* 0x000fe400008e060e */
[----:B------:R0:W-:Y:S04]  /*1e0540*/  STL [R1+0x530], R10 ;  /* 0x0005300a01007387 */ /* 0x0001e80000100800 */
[----:B0-----:R-:W2:Y:S04]  /*1e0550*/  LDL.LU R10, [R1+0x1704] ;  /* 0x00170400010a7983 */ /* 0x001ea80000300800 */
[----:B------:R-:W2:Y:S04]  /*1e0560*/  LDL.LU R13, [R1+0x1708] ;  /* 0x00170800010d7983 */ /* 0x000ea80000300800 */
[----:B------:R-:W2:Y:S04]  /*1e0570*/  LDL.LU R11, [R1+0x170c] ;  /* 0x00170c00010b7983 */ /* 0x000ea80000300800 */
[----:B------:R0:W-:Y:S04]  /*1e0580*/  STL [R1+0x7f30], R16 ;  /* 0x007f301001007387 */ /* 0x0001e80000100800 */
[----:B0-----:R-:W4:Y:S04]  /*1e0590*/  LDL.LU R16, [R1+0x2618] ;  /* 0x0026180001107983 */ /* 0x001f280000300800 */
[----:B------:R0:W-:Y:S04]  /*1e05a0*/  STL.64 [R1+0x2780], R20 ;  /* 0x0027801401007387 */ /* 0x0001e80000100a00 */
[----:B0-----:R-:W2:Y:S01]  /*1e05b0*/  LDL.LU.64 R20, [R1+0x7f50] ;  /* 0x007f500001147983 */ /* 0x001ea20000300a00 */
[----:B---3--:R-:W-:-:S03]  /*1e05c0*/  F2FP.SATFINITE.E4M3.F32.PACK_AB_MERGE_C R25, R25, R23, RZ ;  /* 0x000000171919723e */ /* 0x008fc600048070ff */
[----:B------:R-:W3:Y:S04]  /*1e05d0*/  LDL.LU R23, [R1+0x7f48] ;  /* 0x007f480001177983 */ /* 0x000ee80000300800 */
[----:B------:R0:W-:Y:S01]  /*1e05e0*/  STL [R1+0x51c], R25 ;  /* 0x00051c1901007387 */ /* 0x0001e20000100800 */
[----:B------:R-:W-:Y:S02]  /*1e05f0*/  F2FP.SATFINITE.E4M3.F32.PACK_AB_MERGE_C R6, R2, R6, RZ ;  /* 0x000000060206723e */ /* 0x000fe400048070ff */
[----:B0-----:R-:W-:Y:S02]  /*1e0600*/  F2FP.SATFINITE.E4M3.F32.PACK_AB_MERGE_C R25, R29, R28, RZ ;  /* 0x0000001c1d19723e */ /* 0x001fe400048070ff */
[----:B------:R-:W-:-:S03]  /*1e0610*/  F2FP.SATFINITE.E4M3.F32.PACK_AB_MERGE_C R4, R4, R3, RZ ;  /* 0x000000030404723e */ /* 0x000fc600048070ff */
[----:B------:R-:W-:Y:S01]  /*1e0620*/  STL [R1+0x520], R25 ;  /* 0x0005201901007387 */ /* 0x000fe20000100800 */
[----:B---3--:R-:W-:-:S05]  /*1e0630*/  IADD3 R28, P1, PT, R0, R23, RZ ;  /* 0x00000017001c7210 */ /* 0x008fca0007f3e0ff */
[----:B------:R-:W-:Y:S01]  /*1e0640*/  IMAD.X R29, R12, 0x1, R22, P1 ;  /* 0x000000010c1d7824 */ /* 0x000fe200008e0616 */
[----:B--2---:R-:W-:Y:S01]  /*1e0650*/  IADD3 R2, P1, PT, R0, R21, RZ ;  /* 0x0000001500027210 */ /* 0x004fe20007f3e0ff */
[----:B------:R-:W-:Y:S04]  /*1e0660*/  STL.64 [R1+0x7f38], R22 ;  /* 0x007f381601007387 */ /* 0x000fe80000100a00 */
[----:B------:R-:W-:Y:S01]  /*1e0670*/  IMAD.X R3, R12, 0x1, R19, P1 ;  /* 0x000000010c037824 */ /* 0x000fe200008e0613 */
[----:B------:R0:W-:Y:S04]  /*1e0680*/  STL.64 [R1+0x2778], R28 ;  /* 0x0027781c01007387 */ /* 0x0001e80000100a00 */
[----:B------:R-:W-:Y:S04]  /*1e0690*/  STL [R1+0x50c], R6 ;  /* 0x00050c0601007387 */ /* 0x000fe80000100800 */
[----:B------:R-:W-:Y:S04]  /*1e06a0*/  STL [R1+0x510], R4 ;  /* 0x0005100401007387 */ /* 0x000fe80000100800 */
[----:B------:R1:W-:Y:S04]  /*1e06b0*/  STL.64 [R1+0x2770], R2 ;  /* 0x0027700201007387 */ /* 0x0003e80000100a00 */
[----:B0-----:R-:W2:Y:S04]  /*1e06c0*/  LDL.LU R28, [R1+0x2600] ;  /* 0x00260000011c7983 */ /* 0x001ea80000300800 */
[----:B------:R-:W2:Y:S01]  /*1e06d0*/  LDL.LU R29, [R1+0x2604] ;  /* 0x00260400011d7983 */ /* 0x000ea20000300800 */
[----:B-1----:R-:W-:-:S05]  /*1e06e0*/  F2FP.SATFINITE.E4M3.F32.PACK_AB_MERGE_C R2, R8, R5, RZ ;  /* 0x000000050802723e */ /* 0x002fca00048070ff */
[----:B------:R0:W-:Y:S04]  /*1e06f0*/  STL [R1+0x208], R2 ;  /* 0x0002080201007387 */ /* 0x0001e80000100800 */
[----:B------:R-:W3:Y:S04]  /*1e0700*/  LDL.LU R22, [R1+0x2608] ;  /* 0x0026080001167983 */ /* 0x000ee80000300800 */
[----:B------:R-:W3:Y:S01]  /*1e0710*/  LDL.LU R23, [R1+0x260c] ;  /* 0x00260c0001177983 */ /* 0x000ee20000300800 */
[----:B0-----:R-:W-:-:S03]  /*1e0720*/  IADD3 R2, P1, PT, R0, R20, RZ ;  /* 0x0000001400027210 */ /* 0x001fc60007f3e0ff */
[----:B------:R-:W3:Y:S02]  /*1e0730*/  LDL.LU R6, [R1+0x25f0] ;  /* 0x0025f00001067983 */ /* 0x000ee40000300800 */
[----:B------:R-:W-:Y:S02]  /*1e0740*/  IMAD.X R3, R12, 0x1, R18, P1 ;  /* 0x000000010c037824 */ /* 0x000fe400008e0612 */
[----:B------:R-:W3:Y:S01]  /*1e0750*/  LDL.LU R4, [R1+0x25f4] ;  /* 0x0025f40001047983 */ /* 0x000ee20000300800 */
[----:B----4-:R-:W-:-:S03]  /*1e0760*/  F2FP.SATFINITE.E4M3.F32.PACK_AB_MERGE_C R16, R7, R16, RZ ;  /* 0x000000100710723e */ /* 0x010fc600048070ff */
[----:B------:R-:W4:Y:S01]  /*1e0770*/  LDL.LU R5, [R1+0x25f8] ;  /* 0x0025f80001057983 */ /* 0x000f220000300800 */
[----:B------:R-:W-:-:S03]  /*1e0780*/  F2FP.SATFINITE.E4M3.F32.PACK_AB_MERGE_C R7, R10, R9, RZ ;  /* 0x000000090a07723e */ /* 0x000fc600048070ff */
[----:B------:R-:W4:Y:S04]  /*1e0790*/  LDL.LU R8, [R1+0x25fc] ;  /* 0x0025fc0001087983 */ /* 0x000f280000300800 */
[----:B------:R-:W-:Y:S04]  /*1e07a0*/  STL.64 [R1+0x7f28], R20 ;  /* 0x007f281401007387 */ /* 0x000fe80000100a00 */
[----:B------:R-:W4:Y:S01]  /*1e07b0*/  LDL.LU R25, [R1+0x25e0] ;  /* 0x0025e00001197983 */ /* 0x000f220000300800 */
[----:B------:R-:W-:-:S03]  /*1e07c0*/  F2FP.SATFINITE.E4M3.F32.PACK_AB_MERGE_C R9, R11, R13, RZ ;  /* 0x0000000d0b09723e */ /* 0x000fc600048070ff */
[----:B------:R-:W4:Y:S01]  /*1e07d0*/  LDL.LU R12, [R1+0x25e4] ;  /* 0x0025e400010c7983 */ /* 0x000f220000300800 */
[----:B------:R-:W-:Y:S01]  /*1e07e0*/  VIADD R0, R0, UR6 ;  /* 0x0000000600007c36 */ /* 0x000fe20008000000 */
[----:B------:R-:W0:Y:S02]  /*1e07f0*/  LDCU UR6, c[0x0][0x3b8] ;  /* 0x00007700ff0677ac */ /* 0x000e240008000800 */
[----:B------:R1:W-:Y:S02]  /*1e0800*/  STL.64 [R1+0x2768], R2 ;  /* 0x0027680201007387 */ /* 0x0003e40000100a00 */
[----:B------:R-:W-:Y:S02]  /*1e0810*/  IADD3 R10, P1, PT, R0, R27, RZ ;  /* 0x0000001b000a7210 */ /* 0x000fe40007f3e0ff */
[----:B-1----:R-:W4:Y:S04]  /*1e0820*/  LDL.LU R2, [R1+0x25e8] ;  /* 0x0025e80001027983 */ /* 0x002f280000300800 */
[----:B------:R-:W4:Y:S04]  /*1e0830*/  LDL.LU R3, [R1+0x25ec] ;  /* 0x0025ec0001037983 */ /* 0x000f280000300800 */
[----:B------:R1:W-:Y:S04]  /*1e0840*/  STL [R1+0x214], R16 ;  /* 0x0002141001007387 */ /* 0x0003e80000100800 */
[----:B------:R0:W-:Y:S04]  /*1e0850*/  STL [R1+0x200], R7 ;  /* 0x0002000701007387 */ /* 0x0001e80000100800 */
[----:B-1----:R-:W4:Y:S04]  /*1e0860*/  LDL.LU R16, [R1+0x25d0] ;  /* 0x0025d00001107983 */ /* 0x002f280000300800 */
[----:B0-----:R-:W4:Y:S04]  /*1e0870*/  LDL.LU R7, [R1+0x25d4] ;  /* 0x0025d40001077983 */ /* 0x001f280000300800 */
[----:B------:R-:W-:Y:S04]  /*1e0880*/  STL [R1+0x204], R9 ;  /* 0x0002040901007387 */ /* 0x000fe80000100800 */
[----:B------:R0:W-:Y:S04]  /*1e0890*/  STL [R1+0x7f20], R27 ;  /* 0x007f201b01007387 */ /* 0x0001e80000100800 */
[----:B------:R-:W4:Y:S04]  /*1e08a0*/  LDL.LU R20, [R1+0x25d8] ;  /* 0x0025d80001147983 */ /* 0x000f280000300800 */
[----:B------:R-:W4:Y:S01]  /*1e08b0*/  LDL.LU R21, [R1+0x25dc] ;  /* 0x0025dc0001157983 */ /* 0x000f220000300800 */
[----:B0-----:R-:W-:-:S03]  /*1e08c0*/  SHF.R.S32.HI R27, RZ, 0x1f, R0 ;  /* 0x0000001fff1b7819 */ /* 0x001fc60000011400 */
[----:B------:R-:W4:Y:S02]  /*1e08d0*/  LDL.LU R9, [R1+0x25c0] ;  /* 0x0025c00001097983 */ /* 0x000f240000300800 */
[----:B------:R-:W-:-:S05]  /*1e08e0*/  IMAD.X R11, R27, 0x1, R26, P1 ;  /* 0x000000011b0b7824 */ /* 0x000fca00008e061a */
[----:B------:R0:W-:Y:S04]  /*1e08f0*/  STL.64 [R1+0x2760], R10 ;  /* 0x0027600a01007387 */ /* 0x0001e80000100a00 */
[----:B0-----:R-:W4:Y:S04]  /*1e0900*/  LDL.LU R10, [R1+0x25c4] ;  /* 0x0025c400010a7983 */ /* 0x001f280000300800 */
        /* <DEDUP_REMOVED lines=8> */
[----:B------:R-:W-:-:S03]  /*1e0990*/  F2FP.SATFINITE.E4M3.F32.PACK_AB_MERGE_C R4, R4, R6, RZ ;  /* 0x000000060404723e */ /* 0x000fc600048070ff */
[----:B------:R-:W3:Y:S01]  /*1e09a0*/  LDL.LU R6, [R1+0x25b8] ;  /* 0x0025b80001067983 */ /* 0x000ee20000300800 */
[----:B----4-:R-:W-:Y:S02]  /*1e09b0*/  F2FP.SATFINITE.E4M3.F32.PACK_AB_MERGE_C R5, R8, R5, RZ ;  /* 0x000000050805723e */ /* 0x010fe400048070ff */
[----:B------:R-:W-:Y:S02]  /*1e09c0*/  F2FP.SATFINITE.E4M3.F32.PACK_AB_MERGE_C R12, R12, R25, RZ ;  /* 0x000000190c0c723e */ /* 0x000fe400048070ff */
[----:B--2---:R-:W-:-:S05]  /*1e09d0*/  IADD3 R22, P1, PT, R0, R29, RZ ;  /* 0x0000001d00167210 */ /* 0x004fca0007f3e0ff */
[----:B0-----:R-:W-:-:S05]  /*1e09e0*/  IMAD.X R23, R27, 0x1, R28, P1 ;  /* 0x000000011b177824 */ /* 0x001fca00008e061c */
[----:B------:R0:W-:Y:S04]  /*1e09f0*/  STL.64 [R1+0x2758], R22 ;  /* 0x0027581601007387 */ /* 0x0001e80000100a00 */
[----:B------:R1:W-:Y:S01]  /*1e0a00*/  STL [R1+0x5200], R4 ;  /* 0x0052000401007387 */ /* 0x0003e20000100800 */
[----:B0-----:R-:W-:-:S03]  /*1e0a10*/  IADD3 R22, P1, PT, R0, R17, RZ ;  /* 0x0000001100167210 */ /* 0x001fc60007f3e0ff */
[----:B-1----:R-:W3:Y:S02]  /*1e0a20*/  LDL.LU R4, [R1+0x25bc] ;  /* 0x0025bc0001047983 */ /* 0x002ee40000300800 */
[----:B------:R-:W-:Y:S02]  /*1e0a30*/  IMAD.X R23, R27, 0x1, R15, P1 ;  /* 0x000000011b177824 */ /* 0x000fe400008e060f */
[----:B------:R-:W-:Y:S04]  /*1e0a40*/  STL [R1+0x521c], R5 ;  /* 0x00521c0501007387 */ /* 0x000fe80000100800 */
[----:B------:R0:W-:Y:S04]  /*1e0a50*/  STL.64 [R1+0x2750], R22 ;  /* 0x0027501601007387 */ /* 0x0001e80000100a00 */
[----:B0-----:R-:W2:Y:S04]  /*1e0a60*/  LDL.LU.64 R22, [R1+0x7f38] ;  /* 0x007f380001167983 */ /* 0x001ea80000300a00 */
[----:B------:R-:W4:Y:S04]  /*1e0a70*/  LDL.LU R5, [R1+0x25a0] ;  /* 0x0025a00001057983 */ /* 0x000f280000300800 */
[----:B------:R-:W4:Y:S04]  /*1e0a80*/  LDL.LU R8, [R1+0x25a4] ;  /* 0x0025a40001087983 */ /* 0x000f280000300800 */
[----:B------:R-:W2:Y:S04]  /*1e0a90*/  LDL.LU R25, [R1+0x7f34] ;  /* 0x007f340001197983 */ /* 0x000ea80000300800 */
[----:B------:R0:W-:Y:S02]  /*1e0aa0*/  STL [R1+0x51b8], R12 ;  /* 0x0051b80c01007387 */ /* 0x0001e40000100800 */
[----:B0-----:R-:W-:-:S02]  /*1e0ab0*/  F2FP.SATFINITE.E4M3.F32.PACK_AB_MERGE_C R12, R3, R2, RZ ;  /* 0x00000002030c723e */ /* 0x001fc400048070ff */
[----:B------:R-:W-:Y:S02]  /*1e0ac0*/  F2FP.SATFINITE.E4M3.F32.PACK_AB_MERGE_C R7, R7, R16, RZ ;  /* 0x000000100707723e */ /* 0x000fe400048070ff */
[----:B--2---:R-:W-:Y:S01]  /*1e0ad0*/  IADD3 R2, P1, PT, R0, R25, RZ ;  /* 0x0000001900027210 */ /* 0x004fe20007f3e0ff */
[----:B------:R0:W-:Y:S04]  /*1e0ae0*/  STL [R1+0x7f10], R25 ;  /* 0x007f101901007387 */ /* 0x0001e80000100800 */
[----:B------:R-:W-:Y:S01]  /*1e0af0*/  IMAD.X R3, R27, 0x1, R24, P1 ;  /* 0x000000011b037824 */ /* 0x000fe200008e0618 */
[----:B------:R1:W-:Y:S04]  /*1e0b00*/  STL [R1+0x51c4], R12 ;  /* 0x0051c40c01007387 */ /* 0x0003e80000100800 */
[----:B0-----:R-:W2:Y:S04]  /*1e0b10*/  LDL.LU R25, [R1+0x2590] ;  /* 0x0025900001197983 */ /* 0x001ea80000300800 */
[----:B-1----:R-:W2:Y:S04]  /*1e0b20*/  LDL.LU R12, [R1+0x2594] ;  /* 0x00259400010c7983 */ /* 0x002ea80000300800 */
[----:B------:R0:W-:Y:S04]  /*1e0b30*/  STL.64 [R1+0x2748], R2 ;  /* 0x0027480201007387 */ /* 0x0001e80000100a00 */
[----:B0-----:R-:W2:Y:S04]  /*1e0b40*/  LDL.LU R2, [R1+0x2598] ;  /* 0x0025980001027983 */ /* 0x001ea80000300800 */
[----:B------:R-:W2:Y:S04]  /*1e0b50*/  LDL.LU R3, [R1+0x259c] ;  /* 0x00259c0001037983 */ /* 0x000ea80000300800 */
[----:B------:R0:W-:Y:S04]  /*1e0b60*/  STL [R1+0x7f14], R24 ;  /* 0x007f141801007387 */ /* 0x0001e80000100800 */
[----:B0-----:R-:W2:Y:S04]  /*1e0b70*/  LDL.LU R24, [R1+0x25ac] ;  /* 0x0025ac0001187983 */ /* 0x001ea80000300800 */
[----:B------:R-:W2:Y:S01]  /*1e0b80*/  LDL.LU R16, [R1+0x7f30] ;  /* 0x007f300001107983 */ /* 0x000ea20000300800 */
[----:B------:R-:W-:-:S03]  /*1e0b90*/  F2FP.SATFINITE.E4M3.F32.PACK_AB_MERGE_C R21, R21, R20, RZ ;  /* 0x000000141515723e */ /* 0x000fc600048070ff */
[----:B------:R0:W-:Y:S01]  /*1e0ba0*/  STL [R1+0x7670], R7 ;  /* 0x0076700701007387 */ /* 0x0001e20000100800 */
[----:B------:R-:W-:-:S03]  /*1e0bb0*/  F2FP.SATFINITE.E4M3.F32.PACK_AB_MERGE_C R10, R10, R9, RZ ;  /* 0x000000090a0a723e */ /* 0x000fc600048070ff */
[----:B0-----:R-:W3:Y:S04]  /*1e0bc0*/  LDL.LU R7, [R1+0x25a8] ;  /* 0x0025a80001077983 */ /* 0x001ee80000300800 */
[----:B------:R0:W-:Y:S04]  /*1e0bd0*/  STL [R1+0x2f6c], R21 ;  /* 0x002f6c1501007387 */ /* 0x0001e80000100800 */
[----:B------:R-:W3:Y:S01]  /*1e0be0*/  LDL.LU R9, [R1+0x2580] ;  /* 0x0025800001097983 */ /* 0x000ee20000300800 */
[----:B------:R-:W-:Y:S02]  /*1e0bf0*/  F2FP.SATFINITE.E4M3.F32.PACK_AB_MERGE_C R11, R11, R13, RZ ;  /* 0x0000000d0b0b723e */ /* 0x000fe400048070ff */
[----:B--2---:R-:W-:-:S05]  /*1e0c00*/  IADD3 R20, P1, PT, R0, R16, RZ ;  /* 0x0000001000147210 */ /* 0x004fca0007f3e0ff */
[----:B0-----:R-:W-:-:S05]  /*1e0c10*/  IMAD.X R21, R27, 0x1, R14, P1 ;  /* 0x000000011b157824 */ /* 0x001fca00008e060e */
[----:B------:R0:W-:Y:S04]  /*1e0c20*/  STL.64 [R1+0x2740], R20 ;  /* 0x0027401401007387 */ /* 0x0001e80000100a00 */
[----:B------:R1:W-:Y:S01]  /*1e0c30*/  STL [R1+0x2e78], R10 ;  /* 0x002e780a01007387 */ /* 0x0003e20000100800 */
[----:B0-----:R-:W-:-:S03]  /*1e0c40*/  IADD3 R20, P1, PT, R0, R23, RZ ;  /* 0x0000001700147210 */ /* 0x001fc60007f3e0ff */
[----:B-1----:R-:W2:Y:S02]  /*1e0c50*/  LDL.LU R10, [R1+0x2584] ;  /* 0x00258400010a7983 */ /* 0x002ea40000300800 */
[----:B------:R-:W-:Y:S02]  /*1e0c60*/  IMAD.X R21, R27, 0x1, R22, P1 ;  /* 0x000000011b157824 */ /* 0x000fe400008e0616 */
[----:B------:R0:W-:Y:S04]  /*1e0c70*/  STL [R1+0x5284], R11 ;  /* 0x0052840b01007387 */ /* 0x0001e80000100800 */
[----:B------:R-:W2:Y:S04]  /*1e0c80*/  LDL.LU R13, [R1+0x2588] ;  /* 0x00258800010d7983 */ /* 0x000ea80000300800 */
[----:B0-----:R-:W2:Y:S04]  /*1e0c90*/  LDL.LU R11, [R1+0x258c] ;  /* 0x00258c00010b7983 */ /* 0x001ea80000300800 */
[----:B------:R0:W-:Y:S04]  /*1e0ca0*/  STL.64 [R1+0x2738], R20 ;  /* 0x0027381401007387 */ /* 0x0001e80000100a00 */
[----:B0-----:R-:W2:Y:S04]  /*1e0cb0*/  LDL.LU.64 R20, [R1+0x7f28] ;  /* 0x007f280001147983 */ /* 0x001ea80000300a00 */
[----:B------:R0:W-:Y:S04]  /*1e0cc0*/  STL.64 [R1+0x7f00], R22 ;  /* 0x007f001601007387 */ /* 0x0001e80000100a00 */
[----:B0-----:R-:W2:Y:S04]  /*1e0cd0*/  LDL.LU R22, [R1+0x25b0] ;  /* 0x0025b00001167983 */ /* 0x001ea80000300800 */
[----:B------:R-:W2:Y:S01]  /*1e0ce0*/  LDL.LU R23, [R1+0x25b4] ;  /* 0x0025b40001177983 */ /* 0x000ea20000300800 */
[----:B---3--:R-:W-:-:S02]  /*1e0cf0*/  F2FP.SATFINITE.E4M3.F32.PACK_AB_MERGE_C R4, R4, R6, RZ ;  /* 0x000000060404723e */ /* 0x008fc400048070ff */
[----:B----4-:R-:W-:Y:S02]  /*1e0d00*/  F2FP.SATFINITE.E4M3.F32.PACK_AB_MERGE_C R5, R8, R5, RZ ;  /* 0x000000050805723e */ /* 0x010fe400048070ff */
[----:B--2---:R-:W-:Y:S02]  /*1e0d10*/  F2FP.SATFINITE.E4M3.F32.PACK_AB_MERGE_C R23, R23, R22, RZ ;  /* 0x000000161717723e */ /* 0x004fe400048070ff */
[----:B------:R-:W-:-:S03]  /*1e0d20*/  IADD3 R22, P1, PT, R0, R21, RZ ;  /* 0x0000001500167210 */ /* 0x000fc60007f3e0ff */
[----:B------:R0:W-:Y:S04]  /*1e0d30*/  STL [R1+0x2e28], R23 ;  /* 0x002e281701007387 */ /* 0x0001e80000100800 */
[----:B------:R1:W-:Y:S04]  /*1e0d40*/  STL [R1+0x2e4c], R4 ;  /* 0x002e4c0401007387 */ /* 0x0003e80000100800 */
[----:B------:R-:W2:Y:S01]  /*1e0d50*/  LDL.LU R6, [R1+0x2570] ;  /* 0x0025700001067983 */ /* 0x000ea20000300800 */
[----:B0-----:R-:W-:-:S03]  /*1e0d60*/  IMAD.X R23, R27, 0x1, R19, P1 ;  /* 0x000000011b177824 */ /* 0x001fc600008e0613 */
[----:B-1----:R-:W2:Y:S04]  /*1e0d70*/  LDL.LU R4, [R1+0x2574] ;  /* 0x0025740001047983 */ /* 0x002ea80000300800 */
[----:B------:R0:W-:Y:S04]  /*1e0d80*/  STL.64 [R1+0x2730], R22 ;  /* 0x0027301601007387 */ /* 0x0001e80000100a00 */
[----:B------:R1:W-:Y:S01]  /*1e0d90*/  STL [R1+0x2d9c], R5 ;  /* 0x002d9c0501007387 */ /* 0x0003e20000100800 */
[----:B0-----:R-:W-:-:S03]  /*1e0da0*/  IADD3 R22, P1, PT, R0, R20, RZ ;  /* 0x0000001400167210 */ /* 0x001fc60007f3e0ff */
[----:B-1----:R-:W3:Y:S02]  /*1e0db0*/  LDL.LU R5, [R1+0x2578] ;  /* 0x0025780001057983 */ /* 0x002ee40000300800 */
[----:B------:R-:W-:Y:S02]  /*1e0dc0*/  IMAD.X R23, R27, 0x1, R18, P1 ;  /* 0x000000011b177824 */ /* 0x000fe400008e0612 */
[----:B------:R-:W3:Y:S04]  /*1e0dd0*/  LDL.LU R8, [R1+0x257c] ;  /* 0x00257c0001087983 */ /* 0x000ee80000300800 */
[----:B------:R-:W-:Y:S04]  /*1e0de0*/  STL.64 [R1+0x7f08], R20 ;  /* 0x007f081401007387 */ /* 0x000fe80000100a00 */
[----:B------:R-:W4:Y:S04]  /*1e0df0*/  LDL.LU R27, [R1+0x7f20] ;  /* 0x007f2000011b7983 */ /* 0x000f280000300800 */
[----:B------:R0:W-:Y:S04]  /*1e0e00*/  STL.64 [R1+0x7f18], R18 ;  /* 0x007f181201007387 */ /* 0x0001e80000100a00 */
[----:B------:R-:W-:Y:S01]  /*1e0e10*/  STL.64 [R1+0x2728], R22 ;  /* 0x0027281601007387 */ /* 0x000fe20000100a00 */
[----:B0-----:R-:W-:-:S02]  /*1e0e20*/  F2FP.SATFINITE.E4M3.F32.PACK_AB_MERGE_C R18, R24, R7, RZ ;  /* 0x000000071812723e */ /* 0x001fc400048070ff */
[----:B------:R-:W-:-:S03]  /*1e0e30*/  F2FP.SATFINITE.E4M3.F32.PACK_AB_MERGE_C R7, R12, R25, RZ ;  /* 0x000000190c07723e */ /* 0x000fc600048070ff */
[----:B------:R-:W-:Y:S04]  /*1e0e40*/  STL [R1+0x2dcc], R18 ;  /* 0x002dcc1201007387 */ /* 0x000fe80000100800 */
[----:B------:R0:W-:Y:S04]  /*1e0e50*/  STL [R1+0x2cbc], R7 ;  /* 0x002cbc0701007387 */ /* 0x0001e80000100800 */
[----:B------:R-:W3:Y:S04]  /*1e0e60*/  LDL.LU R24, [R1+0x2560] ;  /* 0x0025600001187983 */ /* 0x000ee80000300800 */
[----:B------:R-:W3:Y:S01]  /*1e0e70*/  LDL.LU R25, [R1+0x2564] ;  /* 0x0025640001197983 */ /* 0x000ee20000300800 */
[----:B------:R-:W-:Y:S01]  /*1e0e80*/  F2FP.SATFINITE.E4M3.F32.PACK_AB_MERGE_C R2, R3, R2, RZ ;  /* 0x000000020302723e */ /* 0x000fe200048070ff */
[----:B------:R-:W-:Y:S01]  /*1e0e90*/  VIADD R0, R0, UR6 ;  /* 0x0000000600007c36 */ /* 0x000fe20008000000 */
[----:B------:R-:W1:Y:S03]  /*1e0ea0*/  LDCU UR6, c[0x0][0x3b8] ;  /* 0x00007700ff0677ac */ /* 0x000e660008000800 */
[----:B------:R4:W-:Y:S01]  /*1e0eb0*/  STL [R1+0x2cdc], R2 ;  /* 0x002cdc0201007387 */ /* 0x0009e20000100800 */
[----:B0-----:R-:W-:-:S03]  /*1e0ec0*/  SHF.R.S32.HI R7, RZ, 0x1f, R0 ;  /* 0x0000001fff077819 */ /* 0x001fc60000011400 */
[----:B------:R-:W3:Y:S04]  /*1e0ed0*/  LDL.LU R20, [R1+0x2568] ;  /* 0x0025680001147983 */ /* 0x000ee80000300800 */
[----:B------:R-:W3:Y:S01]  /*1e0ee0*/  LDL.LU R21, [R1+0x256c] ;  /* 0x00256c0001157983 */ /* 0x000ee20000300800 */
[----:B--2---:R-:W-:Y:S02]  /*1e0ef0*/  F2FP.SATFINITE.E4M3.F32.PACK_AB_MERGE_C R6, R4, R6, RZ ;  /* 0x000000060406723e */ /* 0x004fe400048070ff */
[----:B----4-:R-:W-:-:S05]  /*1e0f00*/  IADD3 R2, P1, PT, R0, R27, RZ ;  /* 0x0000001b00027210 */ /* 0x010fca0007f3e0ff */
[----:B------:R-:W-:-:S05]  /*1e0f10*/  IMAD.X R3, R7, 0x1, R26, P1 ;  /* 0x0000000107037824 */ /* 0x000fca00008e061a */
[----:B------:R0:W-:Y:S01]  /*1e0f20*/  STL.64 [R1+0x2720], R2 ;  /* 0x0027200201007387 */ /* 0x0001e20000100a00 */
[----:B------:R-:W-:Y:S02]  /*1e0f30*/  IADD3 R18, P1, PT, R0, R29, RZ ;  /* 0x0000001d00127210 */ /* 0x000fe40007f3e0ff */
[----:B0-----:R-:W-:Y:S02]  /*1e0f40*/  F2FP.SATFINITE.E4M3.F32.PACK_AB_MERGE_C R2, R10, R9, RZ ;  /* 0x000000090a02723e */ /* 0x001fe400048070ff */
[----:B------:R-:W2:Y:S04]  /*1e0f50*/  LDL.LU R9, [R1+0x2550] ;  /* 0x0025500001097983 */ /* 0x000ea80000300800 */
[----:B------:R-:W2:Y:S04]  /*1e0f60*/  LDL.LU R10, [R1+0x2554] ;  /* 0x00255400010a7983 */ /* 0x000ea80000300800 */
[----:B------:R0:W-:Y:S04]  /*1e0f70*/  STL [R1+0x2c3c], R2 ;  /* 0x002c3c0201007387 */ /* 0x0001e80000100800 */
[----:B------:R-:W4:Y:S01]  /*1e0f80*/  LDL.LU R22, [R1+0x2558] ;  /* 0x0025580001167983 */ /* 0x000f220000300800 */
[----:B------:R-:W-:-:S03]  /*1e0f90*/  IMAD.X R19, R7, 0x1, R28, P1 ;  /* 0x0000000107137824 */ /* 0x000fc600008e061c */
[----:B------:R-:W4:Y:S01]  /*1e0fa0*/  LDL.LU R23, [R1+0x255c] ;  /* 0x00255c0001177983 */ /* 0x000f220000300800 */
[----:B0-----:R-:W-:-:S05]  /*1e0fb0*/  F2FP.SATFINITE.E4M3.F32.PACK_AB_MERGE_C R2, R11, R13, RZ ;  /* 0x0000000d0b02723e */ /* 0x001fca00048070ff */
[----:B------:R0:W-:Y:S01]  /*1e0fc0*/  STL [R1+0x5290], R2 ;  /* 0x0052900201007387 */ /* 0x0001e20000100800 */
[----:B---3--:R-:W-:-:S03]  /*1e0fd0*/  F2FP.SATFINITE.E4M3.F32.PACK_AB_MERGE_C R4, R8, R5, RZ ;  /* 0x000000050804723e */ /* 0x008fc600048070ff */
[----:B0-----:R-:W3:Y:S04]  /*1e0fe0*/  LDL.LU R2, [R1+0x2530] ;  /* 0x0025300001027983 */ /* 0x001ee80000300800 */
[----:B------:R-:W3:Y:S04]  /*1e0ff0*/  LDL.LU R3, [R1+0x2534] ;  /* 0x0025340001037983 */ /* 0x000ee80000300800 */
[----:B------:R-:W3:Y:S04]  /*1e1000*/  LDL.LU R13, [R1+0x2538] ;  /* 0x00253800010d7983 */ /* 0x000ee80000300800 */
[----:B------:R-:W3:Y:S04]  /*1e1010*/  LDL.LU R11, [R1+0x253c] ;  /* 0x00253c00010b7983 */ /* 0x000ee80000300800 */
[----:B------:R0:W-:Y:S01]  /*1e1020*/  STL.64 [R1+0x7ef8], R28 ;  /* 0x007ef81c01007387 */ /* 0x0001e20000100a00 */
[----:B------:R-:W-:-:S03]  /*1e1030*/  F2FP.SATFINITE.E4M3.F32.PACK_AB_MERGE_C R25, R25, R24, RZ ;  /* 0x000000181919723e */ /* 0x000fc600048070ff */
[----:B0-----:R-:W3:Y:S04]  /*1e1040*/  LDL.LU R28, [R1+0x254c] ;  /* 0x00254c00011c7983 */ /* 0x001ee80000300800 */
[----:B------:R0:W-:Y:S04]  /*1e1050*/  STL.64 [R1+0x2718], R18 ;  /* 0x0027181201007387 */ /* 0x0001e80000100a00 */
[----:B------:R-:W3:Y:S04]  /*1e1060*/  LDL.LU R29, [R1+0x2520] ;  /* 0x00252000011d7983 */ /* 0x000ee80000300800 */
[----:B------:R1:W-:Y:S01]  /*1e1070*/  STL [R1+0x2bd8], R6 ;  /* 0x002bd80601007387 */ /* 0x0003e20000100800 */
[----:B0-----:R-:W-:-:S03]  /*1e1080*/  IADD3 R18, P1, PT, R0, R17, RZ ;  /* 0x0000001100127210 */ /* 0x001fc60007f3e0ff */
[----:B------:R-:W3:Y:S04]  /*1e1090*/  LDL.LU R12, [R1+0x2524] ;  /* 0x00252400010c7983 */ /* 0x000ee80000300800 */
[----:B------:R0:W-:Y:S01]  /*1e10a0*/  STL [R1+0x2bfc], R4 ;  /* 0x002bfc0401007387 */ /* 0x0001e20000100800 */
[----:B------:R-:W-:-:S03]  /*1e10b0*/  IMAD.X R19, R7, 0x1, R15, P1 ;  /* 0x0000000107137824 */ /* 0x000fc600008e060f */
[----:B-1----:R-:W3:Y:S04]  /*1e10c0*/  LDL.LU R6, [R1+0x2528] ;  /* 0x0025280001067983 */ /* 0x002ee80000300800 */
[----:B0-----:R-:W3:Y:S04]  /*1e10d0*/  LDL.LU R4, [R1+0x252c] ;  /* 0x00252c0001047983 */ /* 0x001ee80000300800 */
[----:B------:R-:W3:Y:S04]  /*1e10e0*/  LDL.LU R5, [R1+0x2510] ;  /* 0x0025100001057983 */ /* 0x000ee80000300800 */
[----:B------:R-:W3:Y:S04]  /*1e10f0*/  LDL.LU R8, [R1+0x2514] ;  /* 0x0025140001087983 */ /* 0x000ee80000300800 */
[----:B------:R0:W-:Y:S04]  /*1e1100*/  STL [R1+0x7ef0], R17 ;  /* 0x007ef01101007387 */ /* 0x0001e80000100800 */
[----:B0-----:R-:W3:Y:S04]  /*1e1110*/  LDL.LU R17, [R1+0x2548] ;  /* 0x0025480001117983 */ /* 0x001ee80000300800 */
[----:B------:R0:W-:Y:S04]  /*1e1120*/  STL.64 [R1+0x2710], R18 ;  /* 0x0027101201007387 */ /* 0x0001e80000100a00 */
[----:B0-----:R-:W3:Y:S04]  /*1e1130*/  LDL.LU.64 R18, [R1+0x7f18] ;  /* 0x007f180001127983 */ /* 0x001ee80000300a00 */
[----:B------:R-:W3:Y:S04]  /*1e1140*/  LDL.LU R24, [R1+0x7f14] ;  /* 0x007f140001187983 */ /* 0x000ee80000300800 */
[----:B------:R0:W-:Y:S04]  /*1e1150*/  STL [R1+0x2b68], R25 ;  /* 0x002b681901007387 */ /* 0x0001e80000100800 */
[----:B0-----:R-:W3:Y:S01]  /*1e1160*/  LDL.LU R25, [R1+0x7f10] ;  /* 0x007f100001197983 */ /* 0x001ee20000300800 */
[----:B------:R-:W-:-:S05]  /*1e1170*/  F2FP.SATFINITE.E4M3.F32.PACK_AB_MERGE_C R21, R21, R20, RZ ;  /* 0x000000141515723e */ /* 0x000fca00048070ff */
[----:B------:R0:W-:Y:S01]  /*1e1180*/  STL [R1+0x2b8c], R21 ;  /* 0x002b8c1501007387 */ /* 0x0001e20000100800 */
[----:B--2---:R-:W-:Y:S02]  /*1e1190*/  F2FP.SATFINITE.E4M3.F32.PACK_AB_MERGE_C R10, R10, R9, RZ ;  /* 0x000000090a0a723e */ /* 0x004fe400048070ff */
[----:B----4-:R-:W-:Y:S02]  /*1e11a0*/  F2FP.SATFINITE.E4M3.F32.PACK_AB_MERGE_C R23, R23, R22, RZ ;  /* 0x000000161717723e */ /* 0x010fe400048070ff */
[----:B---3--:R-:W-:-:S05]  /*1e11b0*/  IADD3 R20, P1, PT, R0, R25, RZ ;  /* 0x0000001900147210 */ /* 0x008fca0007f3e0ff */
[----:B0-----:R-:W-:Y:S01]  /*1e11c0*/  IMAD.X R21, R7, 0x1, R24, P1 ;  /* 0x0000000107157824 */ /* 0x001fe200008e0618 */
[----:B------:R-:W-:-:S04]  /*1e11d0*/  IADD3 R22, P1, PT, R0, R16, RZ ;  /* 0x0000001000167210 */ /* 0x000fc80007f3e0ff */
[----:B------:R0:W-:Y:S04]  /*1e11e0*/  STL.64 [R1+0x2708], R20 ;  /* 0x0027081401007387 */ /* 0x0001e80000100a00 */
[----:B0-----:R-:W2:Y:S04]  /*1e11f0*/  LDL.LU.64 R20, [R1+0x7f08] ;  /* 0x007f080001147983 */ /* 0x001ea80000300a00 */
[----:B------:R0:W-:Y:S04]  /*1e1200*/  STL.64 [R1+0x7ee8], R24 ;  /* 0x007ee81801007387 */ /* 0x0001e80000100a00 */
[----:B0-----:R-:W3:Y:S04]  /*1e1210*/  LDL.LU R24, [R1+0x2540] ;  /* 0x0025400001187983 */ /* 0x001ee80000300800 */
[----:B------:R-:W3:Y:S04]  /*1e1220*/  LDL.LU R25, [R1+0x2544] ;  /* 0x0025440001197983 */ /* 0x000ee80000300800 */
[----:B------:R-:W4:Y:S04]  /*1e1230*/  LDL.LU R9, [R1+0x2518] ;  /* 0x0025180001097983 */ /* 0x000f280000300800 */
[----:B------:R0:W-:Y:S04]  /*1e1240*/  STL [R1+0x2b1c], R10 ;  /* 0x002b1c0a01007387 */ /* 0x0001e80000100800 */
[----:B0-----:R-:W4:Y:S04]  /*1e1250*/  LDL.LU R10, [R1+0x251c] ;  /* 0x00251c00010a7983 */ /* 0x001f280000300800 */
[----:B------:R0:W-:Y:S02]  /*1e1260*/  STL [R1+0x2b2c], R23 ;  /* 0x002b2c1701007387 */ /* 0x0001e40000100800 */
[----:B0-----:R-:W-:-:S05]  /*1e1270*/  IMAD.X R23, R7, 0x1, R14, P1 ;  /* 0x0000000107177824 */ /* 0x001fca00008e060e */
[----:B------:R0:W-:Y:S04]  /*1e1280*/  STL.64 [R1+0x2700], R22 ;  /* 0x0027001601007387 */ /* 0x0001e80000100a00 */
[----:B0-----:R-:W2:Y:S01]  /*1e1290*/  LDL.LU.64 R22, [R1+0x7f00] ;  /* 0x007f000001167983 */ /* 0x001ea20000300a00 */
[----:B------:R-:W-:Y:S02]  /*1e12a0*/  F2FP.SATFINITE.E4M3.F32.PACK_AB_MERGE_C R17, R28, R17, RZ ;  /* 0x000000111c11723e */ /* 0x000fe400048070ff */
[----:B------:R-:W-:Y:S02]  /*1e12b0*/  F2FP.SATFINITE.E4M3.F32.PACK_AB_MERGE_C R12, R12, R29, RZ ;  /* 0x0000001d0c0c723e */ /* 0x000fe400048070ff */
[----:B------:R-:W-:Y:S02]  /*1e12c0*/  F2FP.SATFINITE.E4M3.F32.PACK_AB_MERGE_C R6, R4, R6, RZ ;  /* 0x000000060406723e */ /* 0x000fe400048070ff */
[----:B------:R-:W-:-:S02]  /*1e12d0*/  F2FP.SATFINITE.E4M3.F32.PACK_AB_MERGE_C R4, R8, R5, RZ ;  /* 0x000000050804723e */ /* 0x000fc400048070ff */
[----:B---3--:R-:W-:-:S05]  /*1e12e0*/  F2FP.SATFINITE.E4M3.F32.PACK_AB_MERGE_C R25, R25, R24, RZ ;  /* 0x000000181919723e */ /* 0x008fca00048070ff */
[----:B------:R-:W-:Y:S04]  /*1e12f0*/  STL [R1+0x2ae8], R25 ;  /* 0x002ae81901007387 */ /* 0x000fe80000100800 */
[----:B------:R0:W-:Y:S02]  /*1e1300*/  STL [R1+0x52ac], R17 ;  /* 0x0052ac1101007387 */ /* 0x0001e40000100800 */
[----:B0-----:R-:W-:Y:S02]  /*1e1310*/  F2FP.SATFINITE.E4M3.F32.PACK_AB_MERGE_C R17, R3, R2, RZ ;  /* 0x000000020311723e */ /* 0x001fe400048070ff */
[----:B------:R-:W-:Y:S02]  /*1e1320*/  F2FP.SATFINITE.E4M3.F32.PACK_AB_MERGE_C R3, R11, R13, RZ ;  /* 0x0000000d0b03723e */ /* 0x000fe400048070ff */
[----:B--2---:R-:W-:Y:S01]  /*1e1330*/  IADD3 R24, P1, PT, R0, R23, RZ ;  /* 0x0000001700187210 */ /* 0x004fe20007f3e0ff */
[----:B------:R0:W-:Y:S04]  /*1e1340*/  STL.64 [R1+0x7ee0], R22 ;  /* 0x007ee01601007387 */ /* 0x0001e80000100a00 */
[----:B------:R-:W-:-:S05]  /*1e1350*/  IMAD.X R25, R7, 0x1, R22, P1 ;  /* 0x0000000107197824 */ /* 0x000fca00008e0616 */
[----:B------:R-:W-:Y:S01]  /*1e1360*/  STL.64 [R1+0x26f8], R24 ;  /* 0x0026f81801007387 */ /* 0x000fe20000100a00 */
[----:B0-----:R-:W-:-:S03]  /*1e1370*/  IADD3 R22, P1, PT, R0, R21, RZ ;  /* 0x0000001500167210 */ /* 0x001fc60007f3e0ff */
[----:B------:R-:W2:Y:S04]  /*1e1380*/  LDL.LU R2, [R1+0x2500] ;  /* 0x0025000001027983 */ /* 0x000ea80000300800 */
[----:B------:R-:W-:Y:S01]  /*1e1390*/  STL [R1+0x820], R17 ;  /* 0x0008201101007387 */ /* 0x000fe20000100800 */
[----:B------:R-:W-:-:S03]  /*1e13a0*/  IMAD.X R23, R7, 0x1, R19, P1 ;  /* 0x0000000107177824 */ /* 0x000fc600008e0613 */
[----:B------:R-:W2:Y:S04]  /*1e13b0*/  LDL.LU R13, [R1+0x2504] ;  /* 0x00250400010d7983 */ /* 0x000ea80000300800 */
[----:B------:R0:W-:Y:S04]  /*1e13c0*/  STL [R1+0x838], R3 ;  /* 0x0008380301007387 */ /* 0x0001e80000100800 */
[----:B0-----:R-:W3:Y:S04]  /*1e13d0*/  LDL.LU R3, [R1+0x2508] ;  /* 0x0025080001037983 */ /* 0x001ee80000300800 */
[----:B------:R-:W3:Y:S04]  /*1e13e0*/  LDL.LU R11, [R1+0x250c] ;  /* 0x00250c00010b7983 */ /* 0x000ee80000300800 */
[----:B------:R0:W-:Y:S02]  /*1e13f0*/  STL.64 [R1+0x26f0], R22 ;  /* 0x0026f01601007387 */ /* 0x0001e40000100a00 */
[----:B0-----:R-:W-:-:S02]  /*1e1400*/  IADD3 R22, P1, PT, R0, R20, RZ ;  /* 0x0000001400167210 */ /* 0x001fc40007f3e0ff */
[----:B------:R-:W-:Y:S03]  /*1e1410*/  STL [R1+0x7a0], R12 ;  /* 0x0007a00c01007387 */ /* 0x000fe60000100800 */
[----:B------:R-:W-:Y:S02]  /*1e1420*/  IMAD.X R23, R7, 0x1, R18, P1 ;  /* 0x0000000107177824 */ /* 0x000fe400008e0612 */
[----:B------:R-:W-:Y:S01]  /*1e1430*/  VIADD R0, R0, UR6 ;  /* 0x0000000600007c36 */ /* 0x000fe20008000000 */
[----:B------:R-:W0:Y:S02]  /*1e1440*/  LDCU UR6, c[0x0][0x3b8] ;  /* 0x00007700ff0677ac */ /* 0x000e240008000800 */
[----:B------:R-:W-:Y:S04]  /*1e1450*/  STL.64 [R1+0x26e8], R22 ;  /* 0x0026e81601007387 */ /* 0x000fe80000100a00 */
[----:B------:R-:W3:Y:S01]  /*1e1460*/  LDL.LU R17, [R1+0x24f0] ;  /* 0x0024f00001117983 */ /* 0x000ee20000300800 */
[----:B------:R-:W-:-:S03]  /*1e1470*/  IADD3 R28, P1, PT, R0, R27, RZ ;  /* 0x0000001b001c7210 */ /* 0x000fc60007f3e0ff */
[----:B------:R4:W-:Y:S04]  /*1e1480*/  STL [R1+0x7ac], R6 ;  /* 0x0007ac0601007387 */ /* 0x0009e80000100800 */
[----:B------:R-:W3:Y:S04]  /*1e1490*/  LDL.LU R24, [R1+0x24f8] ;  /* 0x0024f80001187983 */ /* 0x000ee80000300800 */
[----:B------:R1:W-:Y:S01]  /*1e14a0*/  STL [R1+0x748], R4 ;  /* 0x0007480401007387 */ /* 0x0003e20000100800 */
[----:B----4-:R-:W-:Y:S02]  /*1e14b0*/  F2FP.SATFINITE.E4M3.F32.PACK_AB_MERGE_C R6, R10, R9, RZ ;  /* 0x000000090a06723e */ /* 0x010fe400048070ff */
[----:B------:R-:W-:Y:S01]  /*1e14c0*/  SHF.R.S32.HI R10, RZ, 0x1f, R0 ;  /* 0x0000001fff0a7819 */ /* 0x000fe20000011400 */
[----:B------:R-:W4:Y:S04]  /*1e14d0*/  LDL.LU R25, [R1+0x24fc] ;  /* 0x0024fc0001197983 */ /* 0x000f280000300800 */
[----:B------:R-:W4:Y:S01]  /*1e14e0*/  LDL.LU R22, [R1+0x24e0] ;  /* 0x0024e00001167983 */ /* 0x000f220000300800 */
[----:B------:R-:W-:-:S03]  /*1e14f0*/  IMAD.X R29, R10, 0x1, R26, P1 ;  /* 0x000000010a1d7824 */ /* 0x000fc600008e061a */
[----:B------:R-:W4:Y:S04]  /*1e1500*/  LDL.LU R23, [R1+0x24e4] ;  /* 0x0024e40001177983 */ /* 0x000f280000300800 */
[----:B-1----:R-:W4:Y:S04]  /*1e1510*/  LDL.LU R4, [R1+0x24e8] ;  /* 0x0024e80001047983 */ /* 0x002f280000300800 */
[----:B------:R-:W4:Y:S04]  /*1e1520*/  LDL.LU R5, [R1+0x24ec] ;  /* 0x0024ec0001057983 */ /* 0x000f280000300800 */
[----:B------:R-:W4:Y:S04]  /*1e1530*/  LDL.LU R7, [R1+0x24d4] ;  /* 0x0024d40001077983 */ /* 0x000f280000300800 */
[----:B------:R-:W4:Y:S04]  /*1e1540*/  LDL.LU R8, [R1+0x24d8] ;  /* 0x0024d80001087983 */ /* 0x000f280000300800 */
[----:B------:R-:W-:Y:S04]  /*1e1550*/  STL [R1+0x74c], R6 ;  /* 0x00074c0601007387 */ /* 0x000fe80000100800 */
[----:B------:R-:W4:Y:S04]  /*1e1560*/  LDL.LU R9, [R1+0x24dc] ;  /* 0x0024dc0001097983 */ /* 0x000f280000300800 */
[----:B------:R1:W-:Y:S04]  /*1e1570*/  STL.64 [R1+0x26e0], R28 ;  /* 0x0026e01c01007387 */ /* 0x0003e80000100a00 */
[----:B-1----:R-:W4:Y:S04]  /*1e1580*/  LDL.LU.64 R28, [R1+0x7ef8] ;  /* 0x007ef800011c7983 */ /* 0x002f280000300a00 */
[----:B------:R-:W4:Y:S04]  /*1e1590*/  LDL.LU R12, [R1+0x24c8] ;  /* 0x0024c800010c7983 */ /* 0x000f280000300800 */
[----:B------:R-:W4:Y:S04]  /*1e15a0*/  LDL.LU R6, [R1+0x24cc] ;  /* 0x0024cc0001067983 */ /* 0x000f280000300800 */
[----:B------:R1:W-:Y:S04]  /*1e15b0*/  STL.64 [R1+0x7ed8], R26 ;  /* 0x007ed81a01007387 */ /* 0x0003e80000100a00 */
[----:B-1----:R-:W4:Y:S04]  /*1e15c0*/  LDL.LU R26, [R1+0x24c0] ;  /* 0x0024c000011a7983 */ /* 0x002f280000300800 */
[----:B------:R-:W4:Y:S01]  /*1e15d0*/  LDL.LU R27, [R1+0x24c4] ;  /* 0x0024c400011b7983 */ /* 0x000f220000300800 */
[----:B--2---:R-:W-:-:S05]  /*1e15e0*/  F2FP.SATFINITE.E4M3.F32.PACK_AB_MERGE_C R13, R13, R2, RZ ;  /* 0x000000020d0d723e */ /* 0x004fca00048070ff */
[----:B------:R1:W-:Y:S04]  /*1e15f0*/  STL [R1+0x7750], R13 ;  /* 0x0077500d01007387 */ /* 0x0003e80000100800 */
[----:B-1----:R-:W2:Y:S01]  /*1e1600*/  LDL.LU R13, [R1+0x24d0] ;  /* 0x0024d000010d7983 */ /* 0x002ea20000300800 */
[----:B---3--:R-:W-:-:S05]  /*1e1610*/  F2FP.SATFINITE.E4M3.F32.PACK_AB_MERGE_C R11, R11, R3, RZ ;  /* 0x000000030b0b723e */ /* 0x008fca00048070ff */
[----:B------:R1:W-:Y:S01]  /*1e1620*/  STL [R1+0x52c0], R11 ;  /* 0x0052c00b01007387 */ /* 0x0003e20000100800 */
[----:B----4-:R-:W-:-:S05]  /*1e1630*/  IADD3 R2, P1, PT, R0, R29, RZ ;  /* 0x0000001d00027210 */ /* 0x010fca0007f3e0ff */
[----:B------:R-:W-:Y:S02]  /*1e1640*/  IMAD.X R3, R10, 0x1, R28, P1 ;  /* 0x000000010a037824 */ /* 0x000fe400008e061c */
[----:B------:R-:W3:Y:S04]  /*1e1650*/  LDL.LU R10, [R1+0x24b0] ;  /* 0x0024b000010a7983 */ /* 0x000ee80000300800 */
[----:B-1----:R-:W3:Y:S04]  /*1e1660*/  LDL.LU R11, [R1+0x24b4] ;  /* 0x0024b400010b7983 */ /* 0x002ee80000300800 */
[----:B------:R1:W-:Y:S04]  /*1e1670*/  STL.64 [R1+0x26d8], R2 ;  /* 0x0026d80201007387 */ /* 0x0003e80000100a00 */
[----:B-1----:R-:W4:Y:S04]  /*1e1680*/  LDL.LU R2, [R1+0x24b8] ;  /* 0x0024b80001027983 */ /* 0x002f280000300800 */
[----:B------:R-:W4:Y:S04]  /*1e1690*/  LDL.LU R3, [R1+0x24bc] ;  /* 0x0024bc0001037983 */ /* 0x000f280000300800 */
[----:B------:R1:W-:Y:S04]  /*1e16a0*/  STL.64 [R1+0x7ed0], R28 ;  /* 0x007ed01c01007387 */ /* 0x0003e80000100a00 */
[----:B-1----:R-:W2:Y:S02]  /*1e16b0*/  LDL.LU R29, [R1+0x24f4] ;  /* 0x0024f400011d7983 */ /* 0x002ea40000300800 */
[----:B--2---:R-:W-:-:S02]  /*1e16c0*/  F2FP.SATFINITE.E4M3.F32.PACK_AB_MERGE_C R29, R29, R17, RZ ;  /* 0x000000111d1d723e */ /* 0x004fc400048070ff */
[----:B------:R-:W2:Y:S01]  /*1e16d0*/  LDL.LU R17, [R1+0x7ef0] ;  /* 0x007ef00001117983 */ /* 0x000ea20000300800 */
[----:B------:R-:W-:-:S03]  /*1e16e0*/  SHF.R.S32.HI R28, RZ, 0x1f, R0 ;  /* 0x0000001fff1c7819 */ /* 0x000fc60000011400 */
[----:B------:R1:W-:Y:S02]  /*1e16f0*/  STL [R1+0x688], R29 ;  /* 0x0006881d01007387 */ /* 0x0003e40000100800 */
[----:B-1----:R-:W-:-:S05]  /*1e1700*/  F2FP.SATFINITE.E4M3.F32.PACK_AB_MERGE_C R29, R25, R24, RZ ;  /* 0x00000018191d723e */ /* 0x002fca00048070ff */
[----:B------:R-:W-:Y:S01]  /*1e1710*/  STL [R1+0x68c], R29 ;  /* 0x00068c1d01007387 */ /* 0x000fe20000100800 */
[----:B--2---:R-:W-:-:S05]  /*1e1720*/  IADD3 R24, P1, PT, R0, R17, RZ ;  /* 0x0000001100187210 */ /* 0x004fca0007f3e0ff */
[----:B------:R-:W-:-:S05]  /*1e1730*/  IMAD.X R25, R28, 0x1, R15, P1 ;  /* 0x000000011c197824 */ /* 0x000fca00008e060f */
[----:B------:R1:W-:Y:S04]  /*1e1740*/  STL.64 [R1+0x26d0], R24 ;  /* 0x0026d01801007387 */ /* 0x0003e80000100a00 */
[----:B-1----:R-:W2:Y:S01]  /*1e1750*/  LDL.LU.64 R24, [R1+0x7ee8] ;  /* 0x007ee80001187983 */ /* 0x002ea20000300a00 */
[----:B------:R-:W-:Y:S02]  /*1e1760*/  F2FP.SATFINITE.E4M3.F32.PACK_AB_MERGE_C R23, R23, R22, RZ ;  /* 0x000000161717723e */ /* 0x000fe400048070ff */
[----:B------:R-:W-:Y:S02]  /*1e1770*/  F2FP.SATFINITE.E4M3.F32.PACK_AB_MERGE_C R22, R5, R4, RZ ;  /* 0x000000040516723e */ /* 0x000fe400048070ff */
[----:B------:R-:W3:Y:S04]  /*1e1780*/  LDL.LU R4, [R1+0x24a0] ;  /* 0x0024a00001047983 */ /* 0x000ee80000300800 */
[----:B------:R-:W-:Y:S04]  /*1e1790*/  STL [R1+0x5a0], R23 ;  /* 0x0005a01701007387 */ /* 0x000fe80000100800 */
[----:B------:R-:W3:Y:S04]  /*1e17a0*/  LDL.LU R5, [R1+0x24a4] ;  /* 0x0024a40001057983 */ /* 0x000ee80000300800 */
[----:B------:R2:W-:Y:S02]  /*1e17b0*/  STL [R1+0x59c], R22 ;  /* 0x00059c1601007387 */ /* 0x0005e40000100800 */
[----:B--2---:R-:W-:-:S05]  /*1e17c0*/  IADD3 R22, P1, PT, R0, R25, RZ ;  /* 0x0000001900167210 */ /* 0x004fca0007f3e0ff */
[----:B------:R-:W-:-:S05]  /*1e17d0*/  IMAD.X R23, R28, 0x1, R24, P1 ;  /* 0x000000011c177824 */ /* 0x000fca00008e0618 */
[----:B------:R1:W-:Y:S04]  /*1e17e0*/  STL.64 [R1+0x26c8], R22 ;  /* 0x0026c81601007387 */ /* 0x0003e80000100a00 */
[----:B-1----:R-:W2:Y:S01]  /*1e17f0*/  LDL.LU.64 R22, [R1+0x7ee0] ;  /* 0x007ee00001167983 */ /* 0x002ea20000300a00 */
[----:B------:R-:W-:Y:S02]  /*1e1800*/  F2FP.SATFINITE.E4M3.F32.PACK_AB_MERGE_C R13, R7, R13, RZ ;  /* 0x0000000d070d723e */ /* 0x000fe400048070ff */
[----:B------:R-:W-:Y:S02]  /*1e1810*/  F2FP.SATFINITE.E4M3.F32.PACK_AB_MERGE_C R7, R9, R8, RZ ;  /* 0x000000080907723e */ /* 0x000fe400048070ff */
[----:B------:R-:W-:Y:S01]  /*1e1820*/  IADD3 R8, P1, PT, R0, R16, RZ ;  /* 0x0000001000087210 */ /* 0x000fe20007f3e0ff */
[----:B------:R1:W-:Y:S01]  /*1e1830*/  STL.64 [R1+0x7ec8], R24 ;  /* 0x007ec81801007387 */ /* 0x0003e20000100a00 */
[----:B------:R-:W-:-:S03]  /*1e1840*/  F2FP.SATFINITE.E4M3.F32.PACK_AB_MERGE_C R6, R6, R12, RZ ;  /* 0x0000000c0606723e */ /* 0x000fc600048070ff */
[----:B------:R-:W-:Y:S01]  /*1e1850*/  IMAD.X R9, R28, 0x1, R14, P1 ;  /* 0x000000011c097824 */ /* 0x000fe200008e060e */
[----:B------:R-:W-:Y:S04]  /*1e1860*/  STL [R1+0x584], R13 ;  /* 0x0005840d01007387 */ /* 0x000fe80000100800 */
[----:B------:R0:W-:Y:S01]  /*1e1870*/  STL [R1+0x588], R7 ;  /* 0x0005880701007387 */ /* 0x0001e20000100800 */
[----:B-1----:R-:W-:-:S03]  /*1e1880*/  F2FP.SATFINITE.E4M3.F32.PACK_AB_MERGE_C R24, R27, R26, RZ ;  /* 0x0000001a1b18723e */ /* 0x002fc600048070ff */
[----:B------:R-:W2:Y:S04]  /*1e1890*/  LDL.LU R29, [R1+0x24a8] ;  /* 0x0024a800011d7983 */ /* 0x000ea80000300800 */
[----:B0-----:R-:W2:Y:S04]  /*1e18a0*/  LDL.LU R7, [R1+0x24ac] ;  /* 0x0024ac0001077983 */ /* 0x001ea80000300800 */
[----:B------:R0:W-:Y:S01]  /*1e18b0*/  STL.64 [R1+0x26c0], R8 ;  /* 0x0026c00801007387 */ /* 0x0001e20000100a00 */
[----:B----4-:R-:W-:-:S03]  /*1e18c0*/  F2FP.SATFINITE.E4M3.F32.PACK_AB_MERGE_C R2, R3, R2, RZ ;  /* 0x000000020302723e */ /* 0x010fc600048070ff */
[----:B0-----:R-:W4:Y:S04]  /*1e18d0*/  LDL.LU R8, [R1+0x2490] ;  /* 0x0024900001087983 */ /* 0x001f280000300800 */
[----:B------:R-:W4:Y:S04]  /*1e18e0*/  LDL.LU R9, [R1+0x2494] ;  /* 0x0024940001097983 */ /* 0x000f280000300800 */
[----:B------:R-:W-:Y:S04]  /*1e18f0*/  STL [R1+0x56c], R24 ;  /* 0x00056c1801007387 */ /* 0x000fe80000100800 */
[----:B------:R-:W-:Y:S01]  /*1e1900*/  STL [R1+0x52c8], R6 ;  /* 0x0052c80601007387 */ /* 0x000fe20000100800 */
[----:B---3--:R-:W-:-:S02]  /*1e1910*/  F2FP.SATFINITE.E4M3.F32.PACK_AB_MERGE_C R4, R5, R4, RZ ;  /* 0x000000040504723e */ /* 0x008fc400048070ff */
[----:B--2---:R-:W-:-:S05]  /*1e1920*/  IADD3 R12, P1, PT, R0, R23, RZ ;  /* 0x00000017000c7210 */ /* 0x004fca0007f3e0ff */
[----:B------:R-:W-:-:S05]  /*1e1930*/  IMAD.X R13, R28, 0x1, R22, P1 ;  /* 0x000000011c0d7824 */ /* 0x000fca00008e0616 */
[----:B------:R0:W-:Y:S04]  /*1e1940*/  STL.64 [R1+0x26b8], R12 ;  /* 0x0026b80c01007387 */ /* 0x0001e80000100a00 */
[----:B0-----:R-:W2:Y:S01]  /*1e1950*/  LDL.LU R12, [R1+0x2498] ;  /* 0x00249800010c7983 */ /* 0x001ea20000300800 */
[----:B------:R-:W-:-:S03]  /*1e1960*/  F2FP.SATFINITE.E4M3.F32.PACK_AB_MERGE_C R13, R11, R10, RZ ;  /* 0x0000000a0b0d723e */ /* 0x000fc600048070ff */
[----:B------:R-:W2:Y:S04]  /*1e1970*/  LDL.LU R6, [R1+0x249c] ;  /* 0x00249c0001067983 */ /* 0x000ea80000300800 */
[----:B------:R-:W-:Y:S04]  /*1e1980*/  STL.64 [R1+0x7ec0], R22 ;  /* 0x007ec01601007387 */ /* 0x000fe80000100a00 */
[----:B------:R-:W3:Y:S04]  /*1e1990*/  LDL.LU R10, [R1+0x2480] ;  /* 0x00248000010a7983 */ /* 0x000ee80000300800 */
[----:B------:R-:W3:Y:S04]  /*1e19a0*/  LDL.LU R11, [R1+0x2484] ;  /* 0x00248400010b7983 */ /* 0x000ee80000300800 */
[----:B------:R-:W-:Y:S04]  /*1e19b0*/  STL [R1+0x560], R13 ;  /* 0x0005600d01007387 */ /* 0x000fe80000100800 */
[----:B------:R-:W3:Y:S04]  /*1e19c0*/  LDL.LU R24, [R1+0x2488] ;  /* 0x0024880001187983 */ /* 0x000ee80000300800 */
[----:B------:R-:W3:Y:S04]  /*1e19d0*/  LDL.LU R25, [R1+0x248c] ;  /* 0x00248c0001197983 */ /* 0x000ee80000300800 */
[----:B------:R0:W-:Y:S04]  /*1e19e0*/  STL [R1+0x52c4], R2 ;  /* 0x0052c40201007387 */ /* 0x0001e80000100800 */
[----:B------:R1:W-:Y:S01]  /*1e19f0*/  STL [R1+0x7eb0], R21 ;  /* 0x007eb01501007387 */ /* 0x0003e20000100800 */
[----:B0-----:R-:W-:-:S03]  /*1e1a00*/  IADD3 R2, P1, PT, R0, R21, RZ ;  /* 0x0000001500027210 */ /* 0x001fc60007f3e0ff */
[----:B-1----:R-:W3:Y:S02]  /*1e1a10*/  LDL.LU R21, [R1+0x2470] ;  /* 0x0024700001157983 */ /* 0x002ee40000300800 */
[----:B------:R-:W-:Y:S01]  /*1e1a20*/  IMAD.X R3, R28, 0x1, R19, P1 ;  /* 0x000000011c037824 */ /* 0x000fe200008e0613 */
[----:B------:R-:W-:Y:S01]  /*1e1a30*/  IADD3 R26, P1, PT, R0, R20, RZ ;  /* 0x00000014001a7210 */ /* 0x000fe20007f3e0ff */
[----:B------:R-:W3:Y:S04]  /*1e1a40*/  LDL.LU R13, [R1+0x2474] ;  /* 0x00247400010d7983 */ /* 0x000ee80000300800 */
[----:B------:R-:W3:Y:S01]  /*1e1a50*/  LDL.LU R22, [R1+0x2478] ;  /* 0x0024780001167983 */ /* 0x000ee20000300800 */
[----:B------:R-:W-:-:S03]  /*1e1a60*/  IMAD.X R27, R28, 0x1, R18, P1 ;  /* 0x000000011c1b7824 */ /* 0x000fc600008e0612 */
[----:B------:R0:W-:Y:S04]  /*1e1a70*/  STL.64 [R1+0x26b0], R2 ;  /* 0x0026b00201007387 */ /* 0x0001e80000100a00 */
[----:B------:R-:W3:Y:S04]  /*1e1a80*/  LDL.LU R23, [R1+0x247c] ;  /* 0x00247c0001177983 */ /* 0x000ee80000300800 */
[----:B0-----:R-:W3:Y:S04]  /*1e1a90*/  LDL.LU R2, [R1+0x2460] ;  /* 0x0024600001027983 */ /* 0x001ee80000300800 */
[----:B------:R-:W3:Y:S04]  /*1e1aa0*/  LDL.LU R3, [R1+0x2464] ;  /* 0x0024640001037983 */ /* 0x000ee80000300800 */
[----:B------:R0:W-:Y:S04]  /*1e1ab0*/  STL [R1+0x548], R4 ;  /* 0x0005480401007387 */ /* 0x0001e80000100800 */
[----:B0-----:R-:W3:Y:S04]  /*1e1ac0*/  LDL.LU R4, [R1+0x2468] ;  /* 0x0024680001047983 */ /* 0x001ee80000300800 */
[----:B------:R-:W3:Y:S04]  /*1e1ad0*/  LDL.LU R5, [R1+0x246c] ;  /* 0x00246c0001057983 */ /* 0x000ee80000300800 */
[----:B------:R0:W-:Y:S04]  /*1e1ae0*/  STL.64 [R1+0x26a8], R26 ;  /* 0x0026a81a01007387 */ /* 0x0001e80000100a00 */
[----:B0-----:R-:W3:Y:S04]  /*1e1af0*/  LDL.LU.64 R26, [R1+0x7ed8] ;  /* 0x007ed800011a7983 */ /* 0x001ee80000300a00 */
[----:B------:R0:W-:Y:S01]  /*1e1b00*/  STL.64 [R1+0x7eb8], R18 ;  /* 0x007eb81201007387 */ /* 0x0001e20000100a00 */
[----:B------:R-:W-:Y:S01]  /*1e1b10*/  VIADD R0, R0, UR6 ;  /* 0x0000000600007c36 */ /* 0x000fe20008000000 */
[----:B------:R-:W1:Y:S01]  /*1e1b20*/  LDCU UR6, c[0x0][0x3b8] ;  /* 0x00007700ff0677ac */ /* 0x000e620008000800 */
[----:B0-----:R-:W-:-:S02]  /*1e1b30*/  F2FP.SATFINITE.E4M3.F32.PACK_AB_MERGE_C R18, R7, R29, RZ ;  /* 0x0000001d0712723e */ /* 0x001fc400048070ff */
[----:B----4-:R-:W-:-:S03]  /*1e1b40*/  F2FP.SATFINITE.E4M3.F32.PACK_AB_MERGE_C R7, R9, R8, RZ ;  /* 0x000000080907723e */ /* 0x010fc600048070ff */
[----:B------:R0:W-:Y:S04]  /*1e1b50*/  STL [R1+0x550], R18 ;  /* 0x0005501201007387 */ /* 0x0001e80000100800 */
[----:B0-----:R-:W4:Y:S04]  /*1e1b60*/  LDL.LU R18, [R1+0x2450] ;  /* 0x0024500001127983 */ /* 0x001f280000300800 */
[----:B------:R2:W-:Y:S04]  /*1e1b70*/  STL [R1+0x534], R7 ;  /* 0x0005340701007387 */ /* 0x0005e80000100800 */
[----:B------:R-:W4:Y:S04]  /*1e1b80*/  LDL.LU R19, [R1+0x2454] ;  /* 0x0024540001137983 */ /* 0x000f280000300800 */
[----:B------:R-:W4:Y:S04]  /*1e1b90*/  LDL.LU R8, [R1+0x2458] ;  /* 0x0024580001087983 */ /* 0x000f280000300800 */
[----:B------:R-:W4:Y:S01]  /*1e1ba0*/  LDL.LU R9, [R1+0x245c] ;  /* 0x00245c0001097983 */ /* 0x000f220000300800 */
[----:B--2---:R-:W-:-:S02]  /*1e1bb0*/  F2FP.SATFINITE.E4M3.F32.PACK_AB_MERGE_C R7, R6, R12, RZ ;  /* 0x0000000c0607723e */ /* 0x004fc400048070ff */
[----:B------:R-:W-:-:S03]  /*1e1bc0*/  SHF.R.S32.HI R6, RZ, 0x1f, R0 ;  /* 0x0000001fff067819 */ /* 0x000fc60000011400 */
[----:B------:R-:W-:Y:S01]  /*1e1bd0*/  STL [R1+0x538], R7 ;  /* 0x0005380701007387 */ /* 0x000fe20000100800 */
[----:B---3--:R-:W-:-:S05]  /*1e1be0*/  IADD3 R28, P1, PT, R0, R27, RZ ;  /* 0x0000001b001c7210 */ /* 0x008fca0007f3e0ff */
[----:B------:R-:W-:-:S05]  /*1e1bf0*/  IMAD.X R29, R6, 0x1, R26, P1 ;  /* 0x00000001061d7824 */ /* 0x000fca00008e061a */
[----:B------:R0:W-:Y:S04]  /*1e1c00*/  STL.64 [R1+0x26a0], R28 ;  /* 0x0026a01c01007387 */ /* 0x0001e80000100a00 */
[----:B0-----:R-:W2:Y:S01]  /*1e1c10*/  LDL.LU.64 R28, [R1+0x7ed0] ;  /* 0x007ed000011c7983 */ /* 0x001ea20000300a00 */
[----:B------:R-:W-:Y:S02]  /*1e1c20*/  F2FP.SATFINITE.E4M3.F32.PACK_AB_MERGE_C R10, R11, R10, RZ ;  /* 0x0000000a0b0a723e */ /* 0x000fe400048070ff */
[----:B------:R-:W-:Y:S01]  /*1e1c30*/  F2FP.SATFINITE.E4M3.F32.PACK_AB_MERGE_C R25, R25, R24, RZ ;  /* 0x000000181919723e */ /* 0x000fe200048070ff */
[----:B------:R-:W3:Y:S04]  /*1e1c40*/  LDL.LU R7, [R1+0x2440] ;  /* 0x0024400001077983 */ /* 0x000ee80000300800 */
[----:B------:R-:W3:Y:S04]  /*1e1c50*/  LDL.LU R12, [R1+0x2444] ;  /* 0x00244400010c7983 */ /* 0x000ee80000300800 */
[----:B------:R0:W-:Y:S04]  /*1e1c60*/  STL [R1+0x524], R10 ;  /* 0x0005240a01007387 */ /* 0x0001e80000100800 */
[----:B0-----:R-:W3:Y:S04]  /*1e1c70*/  LDL.LU R10, [R1+0x2448] ;  /* 0x00244800010a7983 */ /* 0x001ee80000300800 */
[----:B------:R-:W3:Y:S04]  /*1e1c80*/  LDL.LU R11, [R1+0x244c] ;  /* 0x00244c00010b7983 */ /* 0x000ee80000300800 */
[----:B------:R0:W-:Y:S01]  /*1e1c90*/  STL [R1+0x528], R25 ;  /* 0x0005281901007387 */ /* 0x0001e20000100800 */
[----:B--2---:R-:W-:-:S05]  /*1e1ca0*/  IADD3 R24, P1, PT, R0, R29, RZ ;  /* 0x0000001d00187210 */ /* 0x004fca0007f3e0ff */
[----:B0-----:R-:W-:-:S05]  /*1e1cb0*/  IMAD.X R25, R6, 0x1, R28, P1 ;  /* 0x0000000106197824 */ /* 0x001fca00008e061c */
[----:B------:R0:W-:Y:S04]  /*1e1cc0*/  STL.64 [R1+0x2698], R24 ;  /* 0x0026981801007387 */ /* 0x0001e80000100a00 */
[----:B0-----:R-:W2:Y:S01]  /*1e1cd0*/  LDL.LU.64 R24, [R1+0x7ec8] ;  /* 0x007ec80001187983 */ /* 0x001ea20000300a00 */
[----:B------:R-:W-:Y:S02]  /*1e1ce0*/  F2FP.SATFINITE.E4M3.F32.PACK_AB_MERGE_C R21, R13, R21, RZ ;  /* 0x000000150d15723e */ /* 0x000fe400048070ff */
[----:B------:R-:W-:Y:S01]  /*1e1cf0*/  F2FP.SATFINITE.E4M3.F32.PACK_AB_MERGE_C R23, R23, R22, RZ ;  /* 0x000000161717723e */ /* 0x000fe200048070ff */
[----:B------:R-:W3:Y:S01]  /*1e1d00*/  LDL.LU R13, [R1+0x243c] ;  /* 0x00243c00010d7983 */ /* 0x000ee20000300800 */
[----:B------:R-:W-:-:S03]  /*1e1d10*/  IADD3 R22, P1, PT, R0, R17, RZ ;  /* 0x0000001100167210 */ /* 0x000fc60007f3e0ff */
[----:B------:R0:W-:Y:S01]  /*1e1d20*/  STL [R1+0x514], R21 ;  /* 0x0005141501007387 */ /* 0x0001e20000100800 */
[----:B------:R-:W-:-:S03]  /*1e1d30*/  F2FP.SATFINITE.E4M3.F32.PACK_AB_MERGE_C R3, R3, R2, RZ ;  /* 0x000000020303723e */ /* 0x000fc600048070ff */
[----:B0-----:R-:W3:Y:S04]  /*1e1d40*/  LDL.LU R21, [R1+0x2430] ;  /* 0x0024300001157983 */ /* 0x001ee80000300800 */
[----:B------:R0:W-:Y:S04]  /*1e1d50*/  STL [R1+0x518], R23 ;  /* 0x0005181701007387 */ /* 0x0001e80000100800 */
[----:B------:R-:W3:Y:S01]  /*1e1d60*/  LDL.LU R2, [R1+0x2428] ;  /* 0x0024280001027983 */ /* 0x000ee20000300800 */
[----:B0-----:R-:W-:Y:S01]  /*1e1d70*/  IMAD.X R23, R6, 0x1, R15, P1 ;  /* 0x0000000106177824 */ /* 0x001fe200008e060f */
[----:B------:R-:W-:-:S04]  /*1e1d80*/  F2FP.SATFINITE.E4M3.F32.PACK_AB_MERGE_C R4, R5, R4, RZ ;  /* 0x000000040504723e */ /* 0x000fc800048070ff */
[----:B------:R-:W-:Y:S04]  /*1e1d90*/  STL.64 [R1+0x2690], R22 ;  /* 0x0026901601007387 */ /* 0x000fe80000100a00 */
[----:B------:R0:W-:Y:S04]  /*1e1da0*/  STL [R1+0x4fc], R3 ;  /* 0x0004fc0301007387 */ /* 0x0001e80000100800 */
[----:B0-----:R-:W3:Y:S04]  /*1e1db0*/  LDL.LU R3, [R1+0x242c] ;  /* 0x00242c0001037983 */ /* 0x001ee80000300800 */
[----:B------:R0:W-:Y:S04]  /*1e1dc0*/  STL [R1+0x500], R4 ;  /* 0x0005000401007387 */ /* 0x0001e80000100800 */
[----:B0-----:R-:W3:Y:S04]  /*1e1dd0*/  LDL.LU R4, [R1+0x1500] ;  /* 0x0015000001047983 */ /* 0x001ee80000300800 */
[----:B------:R-:W3:Y:S01]  /*1e1de0*/  LDL.LU R5, [R1+0x1504] ;  /* 0x0015040001057983 */ /* 0x000ee20000300800 */
[----:B--2---:R-:W-:-:S05]  /*1e1df0*/  IADD3 R22, P1, PT, R0, R25, RZ ;  /* 0x0000001900167210 */ /* 0x004fca0007f3e0ff */
[----:B------:R-:W-:-:S05]  /*1e1e00*/  IMAD.X R23, R6, 0x1, R24, P1 ;  /* 0x0000000106177824 */ /* 0x000fca00008e0618 */
[----:B------:R0:W-:Y:S04]  /*1e1e10*/  STL.64 [R1+0x2688], R22 ;  /* 0x0026881601007387 */ /* 0x0001e80000100a00 */
[----:B0-----:R-:W2:Y:S04]  /*1e1e20*/  LDL.LU.64 R22, [R1+0x7ec0] ;  /* 0x007ec00001167983 */ /* 0x001ea80000300a00 */
[----:B------:R0:W-:Y:S04]  /*1e1e30*/  STL.64 [R1+0x7ea0], R24 ;  /* 0x007ea01801007387 */ /* 0x0001e80000100a00 */
[----:B0-----:R-:W2:Y:S01]  /*1e1e40*/  LDL.LU R24, [R1+0x2434] ;  /* 0x0024340001187983 */ /* 0x001ea20000300800 */
[----:B----4-:R-:W-:-:S02]  /*1e1e50*/  F2FP.SATFINITE.E4M3.F32.PACK_AB_MERGE_C R19, R19, R18, RZ ;  /* 0x000000121313723e */ /* 0x010fc400048070ff */
[----:B------:R-:W-:Y:S01]  /*1e1e60*/  F2FP.SATFINITE.E4M3.F32.PACK_AB_MERGE_C R18, R9, R8, RZ ;  /* 0x000000080912723e */ /* 0x000fe200048070ff */
[----:B------:R-:W4:Y:S04]  /*1e1e70*/  LDL.LU R25, [R1+0x2438] ;  /* 0x0024380001197983 */ /* 0x000f280000300800 */
[----:B------:R-:W4:Y:S04]  /*1e1e80*/  LDL.LU R8, [R1+0x1508] ;  /* 0x0015080001087983 */ /* 0x000f280000300800 */
[----:B------:R-:W-:Y:S04]  /*1e1e90*/  STL [R1+0x4f0], R19 ;  /* 0x0004f01301007387 */ /* 0x000fe80000100800 */
[----:B------:R-:W4:Y:S04]  /*1e1ea0*/  LDL.LU R9, [R1+0x150c] ;  /* 0x00150c0001097983 */ /* 0x000f280000300800 */
[----:B------:R0:W-:Y:S01]  /*1e1eb0*/  STL [R1+0x4ec], R18 ;  /* 0x0004ec1201007387 */ /* 0x0001e20000100800 */
[----:B---3--:R-:W-:-:S03]  /*1e1ec0*/  F2FP.SATFINITE.E4M3.F32.PACK_AB_MERGE_C R12, R12, R7, RZ ;  /* 0x000000070c0c723e */ /* 0x008fc600048070ff */
[----:B------:R3:W-:Y:S01]  /*1e1ed0*/  STL.64 [R1+0x7ea8], R16 ;  /* 0x007ea81001007387 */ /* 0x0007e20000100a00 */
[----:B0-----:R-:W-:-:S05]  /*1e1ee0*/  IADD3 R18, P1, PT, R0, R16, RZ ;  /* 0x0000001000127210 */ /* 0x001fca0007f3e0ff */
[----:B------:R-:W-:Y:S01]  /*1e1ef0*/  IMAD.X R19, R6, 0x1, R14, P1 ;  /* 0x0000000106137824 */ /* 0x000fe200008e060e */
[----:B---3--:R-:W3:Y:S04]  /*1e1f00*/  LDL.LU R16, [R1+0x2420] ;  /* 0x0024200001107983 */ /* 0x008ee80000300800 */
[----:B------:R-:W3:Y:S04]  /*1e1f10*/  LDL.LU R17, [R1+0x2424] ;  /* 0x0024240001117983 */ /* 0x000ee80000300800 */
[----:B------:R-:W3:Y:S01]  /*1e1f20*/  LDL.LU R7, [R1+0x2410] ;  /* 0x0024100001077983 */ /* 0x000ee20000300800 */
[----:B------:R-:W-:-:S03]  /*1e1f30*/  F2FP.SATFINITE.E4M3.F32.PACK_AB_MERGE_C R10, R11, R10, RZ ;  /* 0x0000000a0b0a723e */ /* 0x000fc600048070ff */
        /* <DEDUP_REMOVED lines=8> */
[----:B------:R0:W-:Y:S01]  /*1e1fc0*/  STL.64 [R1+0x2678], R18 ;  /* 0x0026781201007387 */ /* 0x0001e20000100a00 */
[----:B------:R-:W-:-:S03]  /*1e1fd0*/  F2FP.SATFINITE.E4M3.F32.PACK_AB_MERGE_C R24, R24, R21, RZ ;  /* 0x000000151818723e */ /* 0x000fc600048070ff */
[----:B0-----:R-:W2:Y:S04]  /*1e1fe0*/  LDL.LU.64 R18, [R1+0x7eb8] ;  /* 0x007eb80001127983 */ /* 0x001ea80000300a00 */
[----:B------:R-:W2:Y:S04]  /*1e1ff0*/  LDL.LU R21, [R1+0x7eb0] ;  /* 0x007eb00001157983 */ /* 0x000ea80000300800 */
[----:B------:R2:W-:Y:S01]  /*1e2000*/  STL [R1+0x1fc], R24 ;  /* 0x0001fc1801007387 */ /* 0x0005e20000100800 */
[----:B----4-:R-:W-:-:S05]  /*1e2010*/  F2FP.SATFINITE.E4M3.F32.PACK_AB_MERGE_C R13, R13, R25, RZ ;  /* 0x000000190d0d723e */ /* 0x010fca00048070ff */
[----:B------:R-:W-:Y:S01]  /*1e2020*/  STL [R1+0x52dc], R13 ;  /* 0x0052dc0d01007387 */ /* 0x000fe20000100800 */
[----:B------:R-:W-:Y:S02]  /*1e2030*/  F2FP.SATFINITE.E4M3.F32.PACK_AB_MERGE_C R3, R3, R2, RZ ;  /* 0x000000020303723e */ /* 0x000fe400048070ff */
[----:B------:R-:W-:Y:S02]  /*1e2040*/  F2FP.SATFINITE.E4M3.F32.PACK_AB_MERGE_C R2, R5, R4, RZ ;  /* 0x000000040502723e */ /* 0x000fe400048070ff */
[----:B---3--:R-:W-:Y:S02]  /*1e2050*/  F2FP.SATFINITE.E4M3.F32.PACK_AB_MERGE_C R17, R17, R16, RZ ;  /* 0x000000101111723e */ /* 0x008fe400048070ff */
[----:B------:R-:W-:Y:S02]  /*1e2060*/  F2FP.SATFINITE.E4M3.F32.PACK_AB_MERGE_C R12, R12, R7, RZ ;  /* 0x000000070c0c723e */ /* 0x000fe400048070ff */
[----:B------:R-:W-:Y:S02]  /*1e2070*/  F2FP.SATFINITE.E4M3.F32.PACK_AB_MERGE_C R10, R11, R10, RZ ;  /* 0x0000000a0b0a723e */ /* 0x000fe400048070ff */
[----:B--2---:R-:W-:-:S05]  /*1e2080*/  IADD3 R24, P1, PT, R0, R21, RZ ;  /* 0x0000001500187210 */ /* 0x004fca0007f3e0ff */
[----:B------:R-:W-:Y:S01]  /*1e2090*/  IMAD.X R25, R6, 0x1, R19, P1 ;  /* 0x0000000106197824 */ /* 0x000fe200008e0613 */
[----:B------:R-:W-:-:S04]  /*1e20a0*/  IADD3 R16, P1, PT, R0, R20, RZ ;  /* 0x0000001400107210 */ /* 0x000fc80007f3e0ff */
[----:B------:R0:W-:Y:S04]  /*1e20b0*/  STL.64 [R1+0x2670], R24 ;  /* 0x0026701801007387 */ /* 0x0001e80000100a00 */
[----:B0-----:R-:W2:Y:S04]  /*1e20c0*/  LDL.LU R24, [R1+0x2404] ;  /* 0x0024040001187983 */ /* 0x001ea80000300800 */
[----:B------:R-:W3:Y:S04]  /*1e20d0*/  LDL.LU R25, [R1+0x2408] ;  /* 0x0024080001197983 */ /* 0x000ee80000300800 */
[----:B------:R-:W3:Y:S04]  /*1e20e0*/  LDL.LU R13, [R1+0x240c] ;  /* 0x00240c00010d7983 */ /* 0x000ee80000300800 */
[----:B------:R0:W-:Y:S04]  /*1e20f0*/  STL [R1+0x1f8], R17 ;  /* 0x0001f81101007387 */ /* 0x0001e80000100800 */
[----:B------:R4:W-:Y:S01]  /*1e2100*/  STL.64 [R1+0x7e98], R20 ;  /* 0x007e981401007387 */ /* 0x0009e20000100a00 */
[----:B0-----:R-:W-:Y:S01]  /*1e2110*/  IMAD.X R17, R6, 0x1, R18, P1 ;  /* 0x0000000106117824 */ /* 0x001fe200008e0612 */
[----:B------:R-:W-:-:S04]  /*1e2120*/  F2FP.SATFINITE.E4M3.F32.PACK_AB_MERGE_C R6, R9, R8, RZ ;  /* 0x000000080906723e */ /* 0x000fc800048070ff */
[----:B------:R0:W-:Y:S04]  /*1e2130*/  STL.64 [R1+0x2668], R16 ;  /* 0x0026681001007387 */ /* 0x0001e80000100a00 */
[----:B----4-:R-:W4:Y:S01]  /*1e2140*/  LDL.LU R20, [R1+0x23f0] ;  /* 0x0023f00001147983 */ /* 0x010f220000300800 */
[----:B-1----:R-:W-:Y:S01]  /*1e2150*/  VIADD R0, R0, UR6 ;  /* 0x0000000600007c36 */ /* 0x002fe20008000000 */
[----:B------:R-:W1:Y:S02]  /*1e2160*/  LDCU UR6, c[0x0][0x3b8] ;  /* 0x00007700ff0677ac */ /* 0x000e640008000800 */
[----:B------:R-:W-:Y:S04]  /*1e2170*/  STL [R1+0x2da8], R3 ;  /* 0x002da80301007387 */ /* 0x000fe80000100800 */
[----:B------:R-:W4:Y:S04]  /*1e2180*/  LDL.LU R21, [R1+0x23f4] ;  /* 0x0023f40001157983 */ /* 0x000f280000300800 */
[----:B------:R1:W-:Y:S01]  /*1e2190*/  STL [R1+0x1f4], R2 ;  /* 0x0001f40201007387 */ /* 0x0003e20000100800 */
[----:B0-----:R-:W-:-:S03]  /*1e21a0*/  IADD3 R16, P1, PT, R0, R27, RZ ;  /* 0x0000001b00107210 */ /* 0x001fc60007f3e0ff */
[----:B-1----:R-:W2:Y:S04]  /*1e21b0*/  LDL.LU R2, [R1+0x23f8] ;  /* 0x0023f80001027983 */ /* 0x002ea80000300800 */
[----:B------:R-:W2:Y:S04]  /*1e21c0*/  LDL.LU R3, [R1+0x23fc] ;  /* 0x0023fc0001037983 */ /* 0x000ea80000300800 */
[----:B------:R-:W2:Y:S04]  /*1e21d0*/  LDL.LU R4, [R1+0x23e0] ;  /* 0x0023e00001047983 */ /* 0x000ea80000300800 */
[----:B------:R-:W2:Y:S04]  /*1e21e0*/  LDL.LU R5, [R1+0x23e4] ;  /* 0x0023e40001057983 */ /* 0x000ea80000300800 */
[----:B------:R0:W-:Y:S04]  /*1e21f0*/  STL [R1+0x2d98], R6 ;  /* 0x002d980601007387 */ /* 0x0001e80000100800 */
[----:B------:R-:W2:Y:S04]  /*1e2200*/  LDL.LU R8, [R1+0x23e8] ;  /* 0x0023e80001087983 */ /* 0x000ea80000300800 */
[----:B------:R-:W2:Y:S01]  /*1e2210*/  LDL.LU R9, [R1+0x23ec] ;  /* 0x0023ec0001097983 */ /* 0x000ea20000300800 */
[----:B0-----:R-:W-:-:S03]  /*1e2220*/  SHF.R.S32.HI R6, RZ, 0x1f, R0 ;  /* 0x0000001fff067819 */ /* 0x001fc60000011400 */
[----:B------:R-:W2:Y:S02]  /*1e2230*/  LDL.LU R7, [R1+0x23d0] ;  /* 0x0023d00001077983 */ /* 0x000ea40000300800 */
[----:B------:R-:W-:-:S05]  /*1e2240*/  IMAD.X R17, R6, 0x1, R26, P1 ;  /* 0x0000000106117824 */ /* 0x000fca00008e061a */
        /* <DEDUP_REMOVED lines=8> */
[----:B------:R0:W-:Y:S04]  /*1e22d0*/  STL.64 [R1+0x2658], R16 ;  /* 0x0026581001007387 */ /* 0x0001e80000100a00 */
[----:B0-----:R-:W2:Y:S04]  /*1e22e0*/  LDL.LU.64 R16, [R1+0x7ea8] ;  /* 0x007ea80001107983 */ /* 0x001ea80000300a00 */
[----:B------:R0:W-:Y:S04]  /*1e22f0*/  STL.64 [R1+0x7e90], R28 ;  /* 0x007e901c01007387 */ /* 0x0001e80000100a00 */
[----:B0-----:R-:W2:Y:S04]  /*1e2300*/  LDL.LU R29, [R1+0x2400] ;  /* 0x00240000011d7983 */ /* 0x001ea80000300800 */
[----:B------:R-:W4:Y:S01]  /*1e2310*/  LDL.LU R28, [R1+0x23cc] ;  /* 0x0023cc00011c7983 */ /* 0x000f220000300800 */
[----:B---3--:R-:W-:-:S02]  /*1e2320*/  F2FP.SATFINITE.E4M3.F32.PACK_AB_MERGE_C R13, R13, R25, RZ ;  /* 0x000000190d0d723e */ /* 0x008fc400048070ff */
[----:B--2---:R-:W-:-:S05]  /*1e2330*/  F2FP.SATFINITE.E4M3.F32.PACK_AB_MERGE_C R24, R24, R29, RZ ;  /* 0x0000001d1818723e */ /* 0x004fca00048070ff */
[----:B------:R0:W-:Y:S04]  /*1e2340*/  STL [R1+0x5378], R24 ;  /* 0x0053781801007387 */ /* 0x0001e80000100800 */
[----:B------:R-:W2:Y:S01]  /*1e2350*/  LDL.LU R29, [R1+0x23b0] ;  /* 0x0023b000011d7983 */ /* 0x000ea20000300800 */
[----:B0-----:R-:W-:-:S03]  /*1e2360*/  IADD3 R24, P1, PT, R0, R17, RZ ;  /* 0x0000001100187210 */ /* 0x001fc60007f3e0ff */
[----:B------:R0:W-:Y:S02]  /*1e2370*/  STL [R1+0x5374], R13 ;  /* 0x0053740d01007387 */ /* 0x0001e40000100800 */
[----:B------:R-:W-:Y:S02]  /*1e2380*/  IMAD.X R25, R6, 0x1, R15, P1 ;  /* 0x0000000106197824 */ /* 0x000fe400008e060f */
[----:B0-----:R-:W2:Y:S04]  /*1e2390*/  LDL.LU R13, [R1+0x23b4] ;  /* 0x0023b400010d7983 */ /* 0x001ea80000300800 */
[----:B------:R0:W-:Y:S04]  /*1e23a0*/  STL [R1+0x7e88], R17 ;  /* 0x007e881101007387 */ /* 0x0001e80000100800 */
[----:B0-----:R-:W3:Y:S04]  /*1e23b0*/  LDL.LU R17, [R1+0x23c8] ;  /* 0x0023c80001117983 */ /* 0x001ee80000300800 */
[----:B------:R0:W-:Y:S04]  /*1e23c0*/  STL.64 [R1+0x2650], R24 ;  /* 0x0026501801007387 */ /* 0x0001e80000100a00 */
[----:B0-----:R-:W2:Y:S01]  /*1e23d0*/  LDL.LU.64 R24, [R1+0x7ea0] ;  /* 0x007ea00001187983 */ /* 0x001ea20000300a00 */
[----:B----4-:R-:W-:-:S02]  /*1e23e0*/  F2FP.SATFINITE.E4M3.F32.PACK_AB_MERGE_C R21, R21, R20, RZ ;  /* 0x000000141515723e */ /* 0x010fc400048070ff */
[----:B------:R-:W-:Y:S01]  /*1e23f0*/  F2FP.SATFINITE.E4M3.F32.PACK_AB_MERGE_C R20, R3, R2, RZ ;  /* 0x000000020314723e */ /* 0x000fe200048070ff */
[----:B------:R0:W-:Y:S01]  /*1e2400*/  STL [R1+0x7e8c], R15 ;  /* 0x007e8c0f01007387 */ /* 0x0001e20000100800 */
[----:B------:R-:W-:Y:S02]  /*1e2410*/  F2FP.SATFINITE.E4M3.F32.PACK_AB_MERGE_C R5, R5, R4, RZ ;  /* 0x000000040505723e */ /* 0x000fe400048070ff */
[----:B------:R-:W-:Y:S01]  /*1e2420*/  F2FP.SATFINITE.E4M3.F32.PACK_AB_MERGE_C R8, R9, R8, RZ ;  /* 0x000000080908723e */ /* 0x000fe200048070ff */
[----:B0-----:R-:W4:Y:S04]  /*1e2430*/  LDL.LU R15, [R1+0x23c4] ;  /* 0x0023c400010f7983 */ /* 0x001f280000300800 */
[----:B------:R-:W-:Y:S04]  /*1e2440*/  STL [R1+0x538c], R21 ;  /* 0x00538c1501007387 */ /* 0x000fe80000100800 */
[----:B------:R0:W-:Y:S01]  /*1e2450*/  STL [R1+0x5388], R20 ;  /* 0x0053881401007387 */ /* 0x0001e20000100800 */
[----:B------:R-:W-:-:S02]  /*1e2460*/  F2FP.SATFINITE.E4M3.F32.PACK_AB_MERGE_C R12, R12, R7, RZ ;  /* 0x000000070c0c723e */ /* 0x000fc400048070ff */
        /* <DEDUP_REMOVED lines=9> */
[----:B0-----:R-:W4:Y:S04]  /*1e2500*/  LDL.LU R25, [R1+0x23c0] ;  /* 0x0023c00001197983 */ /* 0x001f280000300800 */
[----:B------:R-:W2:Y:S04]  /*1e2510*/  LDL.LU R4, [R1+0x23a0] ;  /* 0x0023a00001047983 */ /* 0x000ea80000300800 */
[----:B------:R0:W-:Y:S04]  /*1e2520*/  STL [R1+0x53a4], R5 ;  /* 0x0053a40501007387 */ /* 0x0001e80000100800 */
[----:B0-----:R-:W2:Y:S04]  /*1e2530*/  LDL.LU R5, [R1+0x23a4] ;  /* 0x0023a40001057983 */ /* 0x001ea80000300800 */
[----:B------:R0:W-:Y:S04]  /*1e2540*/  STL [R1+0x53a0], R8 ;  /* 0x0053a00801007387 */ /* 0x0001e80000100800 */
[----:B0-----:R-:W2:Y:S04]  /*1e2550*/  LDL.LU R8, [R1+0x23a8] ;  /* 0x0023a80001087983 */ /* 0x001ea80000300800 */
[----:B------:R-:W2:Y:S04]  /*1e2560*/  LDL.LU R9, [R1+0x23ac] ;  /* 0x0023ac0001097983 */ /* 0x000ea80000300800 */
[----:B------:R-:W2:Y:S04]  /*1e2570*/  LDL.LU R7, [R1+0x2390] ;  /* 0x0023900001077983 */ /* 0x000ea80000300800 */
        /* <DEDUP_REMOVED lines=10> */
[----:B------:R0:W-:Y:S01]  /*1e2620*/  STL.64 [R1+0x7e78], R22 ;  /* 0x007e781601007387 */ /* 0x0001e20000100a00 */
[----:B------:R-:W-:-:S02]  /*1e2630*/  F2FP.SATFINITE.E4M3.F32.PACK_AB_MERGE_C R13, R13, R29, RZ ;  /* 0x0000001d0d0d723e */ /* 0x000fc400048070ff */
[----:B----4-:R-:W-:Y:S02]  /*1e2640*/  F2FP.SATFINITE.E4M3.F32.PACK_AB_MERGE_C R24, R15, R25, RZ ;  /* 0x000000190f18723e */ /* 0x010fe400048070ff */
[----:B---3--:R-:W-:-:S03]  /*1e2650*/  F2FP.SATFINITE.E4M3.F32.PACK_AB_MERGE_C R15, R28, R17, RZ ;  /* 0x000000111c0f723e */ /* 0x008fc600048070ff */
[----:B------:R-:W-:Y:S04]  /*1e2660*/  STL [R1+0x53cc], R24 ;  /* 0x0053cc1801007387 */ /* 0x000fe80000100800 */
[----:B------:R1:W-:Y:S01]  /*1e2670*/  STL [R1+0x53c8], R15 ;  /* 0x0053c80f01007387 */ /* 0x0003e20000100800 */
[----:B--2---:R-:W-:Y:S02]  /*1e2680*/  F2FP.SATFINITE.E4M3.F32.PACK_AB_MERGE_C R2, R3, R2, RZ ;  /* 0x000000020302723e */ /* 0x004fe400048070ff */
[----:B------:R-:W-:Y:S02]  /*1e2690*/  F2FP.SATFINITE.E4M3.F32.PACK_AB_MERGE_C R4, R5, R4, RZ ;  /* 0x000000040504723e */ /* 0x000fe400048070ff */
[----:B0-----:R-:W-:-:S05]  /*1e26a0*/  IADD3 R22, P1, PT, R0, R21, RZ ;  /* 0x0000001500167210 */ /* 0x001fca0007f3e0ff */
[----:B------:R-:W-:-:S05]  /*1e26b0*/  IMAD.X R23, R6, 0x1, R19, P1 ;  /* 0x0000000106177824 */ /* 0x000fca00008e0613 */
[----:B------:R0:W-:Y:S04]  /*1e26c0*/  STL.64 [R1+0x2630], R22 ;  /* 0x0026301601007387 */ /* 0x0001e80000100a00 */
[----:B------:R-:W-:Y:S04]  /*1e26d0*/  STL [R1+0x53e0], R13 ;  /* 0x0053e00d01007387 */ /* 0x000fe80000100800 */
[----:B-1----:R-:W2:Y:S01]  /*1e26e0*/  LDL.LU R15, [R1+0x2380] ;  /* 0x00238000010f7983 */ /* 0x002ea20000300800 */
[----:B0-----:R-:W-:-:S03]  /*1e26f0*/  IADD3 R22, P1, PT, R0, R20, RZ ;  /* 0x0000001400167210 */ /* 0x001fc60007f3e0ff */
[----:B------:R-:W2:Y:S02]  /*1e2700*/  LDL.LU R17, [R1+0x2384] ;  /* 0x0023840001117983 */ /* 0x000ea40000300800 */
[----:B------:R-:W-:Y:S02]  /*1e2710*/  IMAD.X R23, R6, 0x1, R18, P1 ;  /* 0x0000000106177824 */ /* 0x000fe400008e0612 */
[----:B------:R-:W3:Y:S04]  /*1e2720*/  LDL.LU R24, [R1+0x2388] ;  /* 0x0023880001187983 */ /* 0x000ee80000300800 */
[----:B------:R0:W-:Y:S04]  /*1e2730*/  STL.64 [R1+0x2628], R22 ;  /* 0x0026281601007387 */ /* 0x0001e80000100a00 */
[----:B------:R-:W3:Y:S01]  /*1e2740*/  LDL.LU R25, [R1+0x238c] ;  /* 0x00238c0001197983 */ /* 0x000ee20000300800 */
[----:B------:R-:W-:Y:S01]  /*1e2750*/  F2FP.SATFINITE.E4M3.F32.PACK_AB_MERGE_C R6, R9, R8, RZ ;  /* 0x000000080906723e */ /* 0x000fe200048070ff */
[----:B------:R-:W-:Y:S01]  /*1e2760*/  VIADD R0, R0, UR6 ;  /* 0x0000000600007c36 */ /* 0x000fe20008000000 */
[----:B------:R-:W-:Y:S01]  /*1e2770*/  F2FP.SATFINITE.E4M3.F32.PACK_AB_MERGE_C R12, R12, R7, RZ ;  /* 0x000000070c0c723e */ /* 0x000fe200048070ff */
[----:B------:R-:W1:Y:S01]  /*1e2780*/  LDCU UR6, c[0x0][0x3b8] ;  /* 0x00007700ff0677ac */ /* 0x000e620008000800 */
[----:B0-----:R-:W4:Y:S04]  /*1e2790*/  LDL.LU R22, [R1+0x2370] ;  /* 0x0023700001167983 */ /* 0x001f280000300800 */
[----:B------:R-:W4:Y:S04]  /*1e27a0*/  LDL.LU R23, [R1+0x2374] ;  /* 0x0023740001177983 */ /* 0x000f280000300800 */
[----:B------:R0:W-:Y:S01]  /*1e27b0*/  STL [R1+0x53dc], R2 ;  /* 0x0053dc0201007387 */ /* 0x0001e20000100800 */
[----:B------:R-:W-:-:S03]  /*1e27c0*/  IADD3 R28, P1, PT, R0, R27, RZ ;  /* 0x0000001b001c7210 */ /* 0x000fc60007f3e0ff */
[----:B0-----:R-:W3:Y:S04]  /*1e27d0*/  LDL.LU R2, [R1+0x2378] ;  /* 0x0023780001027983 */ /* 0x001ee80000300800 */
[----:B------:R-:W3:Y:S04]  /*1e27e0*/  LDL.LU R3, [R1+0x237c] ;  /* 0x00237c0001037983 */ /* 0x000ee80000300800 */
[----:B------:R0:W-:Y:S04]  /*1e27f0*/  STL [R1+0x53f8], R4 ;  /* 0x0053f80401007387 */ /* 0x0001e80000100800 */
[----:B0-----:R-:W3:Y:S04]  /*1e2800*/  LDL.LU R4, [R1+0x2360] ;  /* 0x0023600001047983 */ /* 0x001ee80000300800 */
[----:B------:R-:W3:Y:S04]  /*1e2810*/  LDL.LU R5, [R1+0x2364] ;  /* 0x0023640001057983 */ /* 0x000ee80000300800 */
[----:B------:R0:W-:Y:S04]  /*1e2820*/  STL [R1+0x53f4], R6 ;  /* 0x0053f40601007387 */ /* 0x0001e80000100800 */
[----:B------:R-:W3:Y:S04]  /*1e2830*/  LDL.LU R8, [R1+0x2368] ;  /* 0x0023680001087983 */ /* 0x000ee80000300800 */
[----:B------:R-:W3:Y:S01]  /*1e2840*/  LDL.LU R9, [R1+0x236c] ;  /* 0x00236c0001097983 */ /* 0x000ee20000300800 */
[----:B0-----:R-:W-:-:S05]  /*1e2850*/  SHF.R.S32.HI R6, RZ, 0x1f, R0 ;  /* 0x0000001fff067819 */ /* 0x001fca0000011400 */
[----:B------:R-:W-:-:S05]  /*1e2860*/  IMAD.X R29, R6, 0x1, R26, P1 ;  /* 0x00000001061d7824 */ /* 0x000fca00008e061a */
[----:B------:R0:W-:Y:S04]  /*1e2870*/  STL.64 [R1+0x2620], R28 ;  /* 0x0026201c01007387 */ /* 0x0001e80000100a00 */
[----:B0-----:R-:W3:Y:S01]  /*1e2880*/  LDL.LU.64 R28, [R1+0x7e90] ;  /* 0x007e9000011c7983 */ /* 0x001ee20000300a00 */
[----:B------:R-:W-:-:S03]  /*1e2890*/  F2FP.SATFINITE.E4M3.F32.PACK_AB_MERGE_C R7, R11, R10, RZ ;  /* 0x0000000a0b07723e */ /* 0x000fc600048070ff */
[----:B------:R-:W4:Y:S04]  /*1e28a0*/  LDL.LU R10, [R1+0x2358] ;  /* 0x00235800010a7983 */ /* 0x000f280000300800 */
[----:B------:R3:W-:Y:S04]  /*1e28b0*/  STL [R1+0x5414], R12 ;  /* 0x0054140c01007387 */ /* 0x0007e80000100800 */
[----:B------:R-:W4:Y:S04]  /*1e28c0*/  LDL.LU R11, [R1+0x235c] ;  /* 0x00235c00010b7983 */ /* 0x000f280000300800 */
[----:B------:R-:W-:Y:S01]  /*1e28d0*/  STL [R1+0x540c], R7 ;  /* 0x00540c0701007387 */ /* 0x000fe20000100800 */
[----:B--2---:R-:W-:-:S02]  /*1e28e0*/  F2FP.SATFINITE.E4M3.F32.PACK_AB_MERGE_C R17, R17, R15, RZ ;  /* 0x0000000f1111723e */ /* 0x004fc400048070ff */
[----:B---3--:R-:W-:Y:S01]  /*1e28f0*/  IADD3 R12, P1, PT, R0, R29, RZ ;  /* 0x0000001d000c7210 */ /* 0x008fe20007f3e0ff */
[----:B------:R0:W-:Y:S04]  /*1e2900*/  STL [R1+0x7e70], R29 ;  /* 0x007e701d01007387 */ /* 0x0001e80000100800 */
[----:B------:R-:W-:Y:S01]  /*1e2910*/  IMAD.X R13, R6, 0x1, R28, P1 ;  /* 0x00000001060d7824 */ /* 0x000fe200008e061c */
[----:B0-----:R-:W2:Y:S04]  /*1e2920*/  LDL.LU R29, [R1+0x2340] ;  /* 0x00234000011d7983 */ /* 0x001ea80000300800 */
[----:B------:R0:W-:Y:S04]  /*1e2930*/  STL.64 [R1+0x2618], R12 ;  /* 0x0026180c01007387 */ /* 0x0001e80000100a00 */
[----:B0-----:R-:W2:Y:S04]  /*1e2940*/  LDL.LU R13, [R1+0x2344] ;  /* 0x00234400010d7983 */ /* 0x001ea80000300800 */
[----:B------:R-:W3:Y:S04]  /*1e2950*/  LDL.LU R7, [R1+0x2348] ;  /* 0x0023480001077983 */ /* 0x000ee80000300800 */
[----:B------:R-:W3:Y:S04]  /*1e2960*/  LDL.LU R12, [R1+0x234c] ;  /* 0x00234c00010c7983 */ /* 0x000ee80000300800 */
[----:B------:R0:W-:Y:S04]  /*1e2970*/  STL [R1+0x7e74], R28 ;  /* 0x007e741c01007387 */ /* 0x0001e80000100800 */
[----:B0-----:R-:W2:Y:S04]  /*1e2980*/  LDL.LU R28, [R1+0x2354] ;  /* 0x00235400011c7983 */ /* 0x001ea80000300800 */
[----:B------:R-:W2:Y:S04]  /*1e2990*/  LDL.LU R15, [R1+0x7e8c] ;  /* 0x007e8c00010f7983 */ /* 0x000ea80000300800 */
[----:B------:R0:W-:Y:S04]  /*1e29a0*/  STL [R1+0x5428], R17 ;  /* 0x0054281101007387 */ /* 0x0001e80000100800 */
[----:B0-----:R-:W2:Y:S01]  /*1e29b0*/  LDL.LU R17, [R1+0x7e88] ;  /* 0x007e880001117983 */ /* 0x001ea20000300800 */
[----:B------:R-:W-:-:S05]  /*1e29c0*/  F2FP.SATFINITE.E4M3.F32.PACK_AB_MERGE_C R25, R25, R24, RZ ;  /* 0x000000181919723e */ /* 0x000fca00048070ff */
[----:B------:R0:W-:Y:S01]  /*1e29d0*/  STL [R1+0x5424], R25 ;  /* 0x0054241901007387 */ /* 0x0001e20000100800 */
[----:B--2---:R-:W-:-:S03]  /*1e29e0*/  IADD3 R24, P1, PT, R0, R17, RZ ;  /* 0x0000001100187210 */ /* 0x004fc60007f3e0ff */
[----:B------:R2:W-:Y:S02]  /*1e29f0*/  STL [R1+0x7e60], R17 ;  /* 0x007e601101007387 */ /* 0x0005e40000100800 */
[----:B0-----:R-:W-:Y:S02]  /*1e2a00*/  IMAD.X R25, R6, 0x1, R15, P1 ;  /* 0x0000000106197824 */ /* 0x001fe400008e060f */
[----:B--2---:R-:W2:Y:S04]  /*1e2a10*/  LDL.LU R17, [R1+0x2350] ;  /* 0x0023500001117983 */ /* 0x004ea80000300800 */
[----:B------:R0:W-:Y:S04]  /*1e2a20*/  STL.64 [R1+0x2610], R24 ;  /* 0x0026101801007387 */ /* 0x0001e80000100a00 */
[----:B0-----:R-:W2:Y:S01]  /*1e2a30*/  LDL.LU.64 R24, [R1+0x7e80] ;  /* 0x007e800001187983 */ /* 0x001ea20000300a00 */
[----:B----4-:R-:W-:-:S02]  /*1e2a40*/  F2FP.SATFINITE.E4M3.F32.PACK_AB_MERGE_C R23, R23, R22, RZ ;  /* 0x000000161717723e */ /* 0x010fc400048070ff */
[----:B------:R-:W-:Y:S02]  /*1e2a50*/  F2FP.SATFINITE.E4M3.F32.PACK_AB_MERGE_C R22, R3, R2, RZ ;  /* 0x000000020316723e */ /* 0x000fe400048070ff */
[----:B------:R-:W4:Y:S04]  /*1e2a60*/  LDL.LU R2, [R1+0x2330] ;  /* 0x0023300001027983 */ /* 0x000f280000300800 */
[----:B------:R-:W-:Y:S04]  /*1e2a70*/  STL [R1+0x5438], R23 ;  /* 0x0054381701007387 */ /* 0x000fe80000100800 */
[----:B------:R-:W4:Y:S04]  /*1e2a80*/  LDL.LU R3, [R1+0x2334] ;  /* 0x0023340001037983 */ /* 0x000f280000300800 */
[----:B------:R2:W-:Y:S02]  /*1e2a90*/  STL [R1+0x5434], R22 ;  /* 0x0054341601007387 */ /* 0x0005e40000100800 */
[----:B--2---:R-:W-:-:S05]  /*1e2aa0*/  IADD3 R22, P1, PT, R0, R25, RZ ;  /* 0x0000001900167210 */ /* 0x004fca0007f3e0ff */
[----:B------:R-:W-:-:S05]  /*1e2ab0*/  IMAD.X R23, R6, 0x1, R24, P1 ;  /* 0x0000000106177824 */ /* 0x000fca00008e0618 */
[----:B------:R0:W-:Y:S04]  /*1e2ac0*/  STL.64 [R1+0x2608], R22 ;  /* 0x0026081601007387 */ /* 0x0001e80000100a00 */
[----:B0-----:R-:W2:Y:S01]  /*1e2ad0*/  LDL.LU.64 R22, [R1+0x7e78] ;  /* 0x007e780001167983 */ /* 0x001ea20000300a00 */
[----:B------:R-:W-:Y:S02]  /*1e2ae0*/  F2FP.SATFINITE.E4M3.F32.PACK_AB_MERGE_C R5, R5, R4, RZ ;  /* 0x000000040505723e */ /* 0x000fe400048070ff */
[----:B------:R-:W-:Y:S01]  /*1e2af0*/  F2FP.SATFINITE.E4M3.F32.PACK_AB_MERGE_C R8, R9, R8, RZ ;  /* 0x000000080908723e */ /* 0x000fe200048070ff */
[----:B------:R0:W-:Y:S04]  /*1e2b00*/  STL.64 [R1+0x7e58], R24 ;  /* 0x007e581801007387 */ /* 0x0001e80000100a00 */
[----:B------:R-:W3:Y:S04]  /*1e2b10*/  LDL.LU R4, [R1+0x2338] ;  /* 0x0023380001047983 */ /* 0x000ee80000300800 */
[----:B------:R1:W-:Y:S01]  /*1e2b20*/  STL [R1+0x5448], R5 ;  /* 0x0054480501007387 */ /* 0x0003e20000100800 */
[----:B0-----:R-:W-:-:S03]  /*1e2b30*/  IADD3 R24, P1, PT, R0, R16, RZ ;  /* 0x0000001000187210 */ /* 0x001fc60007f3e0ff */
[----:B-1----:R-:W3:Y:S02]  /*1e2b40*/  LDL.LU R5, [R1+0x233c] ;  /* 0x00233c0001057983 */ /* 0x002ee40000300800 */
[----:B------:R-:W-:Y:S02]  /*1e2b50*/  IMAD.X R25, R6, 0x1, R14, P1 ;  /* 0x0000000106197824 */ /* 0x000fe400008e060e */
[----:B------:R0:W-:Y:S04]  /*1e2b60*/  STL [R1+0x5444], R8 ;  /* 0x0054440801007387 */ /* 0x0001e80000100800 */
[----:B0-----:R-:W4:Y:S04]  /*1e2b70*/  LDL.LU R8, [R1+0x2320] ;  /* 0x0023200001087983 */ /* 0x001f280000300800 */
[----:B------:R-:W4:Y:S04]  /*1e2b80*/  LDL.LU R9, [R1+0x2324] ;  /* 0x0023240001097983 */ /* 0x000f280000300800 */
[----:B------:R0:W-:Y:S04]  /*1e2b90*/  STL.64 [R1+0x7e68], R14 ;  /* 0x007e680e01007387 */ /* 0x0001e80000100a00 */
[----:B------:R-:W-:Y:S01]  /*1e2ba0*/  STL.64 [R1+0x2600], R24 ;  /* 0x0026001801007387 */ /* 0x000fe20000100a00 */
[----:B0-----:R-:W-:-:S02]  /*1e2bb0*/  F2FP.SATFINITE.E4M3.F32.PACK_AB_MERGE_C R15, R28, R17, RZ ;  /* 0x000000111c0f723e */ /* 0x001fc400048070ff */
[----:B------:R-:W-:Y:S02]  /*1e2bc0*/  F2FP.SATFINITE.E4M3.F32.PACK_AB_MERGE_C R14, R11, R10, RZ ;  /* 0x0000000a0b0e723e */ /* 0x000fe400048070ff */
[----:B------:R-:W4:Y:S04]  /*1e2bd0*/  LDL.LU R10, [R1+0x2328] ;  /* 0x00232800010a7983 */ /* 0x000f280000300800 */
[----:B------:R-:W-:Y:S04]  /*1e2be0*/  STL [R1+0x5458], R15 ;  /* 0x0054580f01007387 */ /* 0x000fe80000100800 */
[----:B------:R-:W4:Y:S04]  /*1e2bf0*/  LDL.LU R11, [R1+0x232c] ;  /* 0x00232c00010b7983 */ /* 0x000f280000300800 */
[----:B------:R2:W-:Y:S01]  /*1e2c00*/  STL [R1+0x5454], R14 ;  /* 0x0054540e01007387 */ /* 0x0005e20000100800 */
[----:B------:R-:W-:-:S02]  /*1e2c10*/  F2FP.SATFINITE.E4M3.F32.PACK_AB_MERGE_C R13, R13, R29, RZ ;  /* 0x0000001d0d0d723e */ /* 0x000fc400048070ff */
[----:B--2---:R-:W-:Y:S01]  /*1e2c20*/  IADD3 R14, P1, PT, R0, R23, RZ ;  /* 0x00000017000e7210 */ /* 0x004fe20007f3e0ff */
[----:B------:R0:W-:Y:S04]  /*1e2c30*/  STL.64 [R1+0x7e50], R22 ;  /* 0x007e501601007387 */ /* 0x0001e80000100a00 */
[----:B------:R-:W-:-:S05]  /*1e2c40*/  IMAD.X R15, R6, 0x1, R22, P1 ;  /* 0x00000001060f7824 */ /* 0x000fca00008e0616 */
[----:B------:R1:W-:Y:S04]  /*1e2c50*/  STL.64 [R1+0x25f8], R14 ;  /* 0x0025f80e01007387 */ /* 0x0003e80000100a00 */
[----:B------:R-:W2:Y:S04]  /*1e2c60*/  LDL.LU R28, [R1+0x2310] ;  /* 0x00231000011c7983 */ /* 0x000ea80000300800 */
[----:B------:R-:W-:Y:S04]  /*1e2c70*/  STL [R1+0x5468], R13 ;  /* 0x0054680d01007387 */ /* 0x000fe80000100800 */
[----:B------:R-:W2:Y:S01]  /*1e2c80*/  LDL.LU R29, [R1+0x2314] ;  /* 0x00231400011d7983 */ /* 0x000ea20000300800 */
[----:B---3--:R-:W-:-:S02]  /*1e2c90*/  F2FP.SATFINITE.E4M3.F32.PACK_AB_MERGE_C R7, R12, R7, RZ ;  /* 0x000000070c07723e */ /* 0x008fc400048070ff */
[----:B0-----:R-:W-:-:S03]  /*1e2ca0*/  IADD3 R22, P1, PT, R0, R21, RZ ;  /* 0x0000001500167210 */ /* 0x001fc60007f3e0ff */
[----:B------:R4:W-:Y:S02]  /*1e2cb0*/  STL [R1+0x5464], R7 ;  /* 0x0054640701007387 */ /* 0x0009e40000100800 */
[----:B------:R-:W-:Y:S02]  /*1e2cc0*/  IMAD.X R23, R6, 0x1, R19, P1 ;  /* 0x0000000106177824 */ /* 0x000fe400008e0613 */
[----:B-1----:R-:W3:Y:S04]  /*1e2cd0*/  LDL.LU R14, [R1+0x2318] ;  /* 0x00231800010e7983 */ /* 0x002ee80000300800 */
[----:B------:R-:W3:Y:S01]  /*1e2ce0*/  LDL.LU R15, [R1+0x231c] ;  /* 0x00231c00010f7983 */ /* 0x000ee20000300800 */
[----:B----4-:R-:W-:Y:S02]  /*1e2cf0*/  F2FP.SATFINITE.E4M3.F32.PACK_AB_MERGE_C R7, R3, R2, RZ ;  /* 0x000000020307723e */ /* 0x010fe400048070ff */
[----:B------:R-:W-:Y:S01]  /*1e2d00*/  IADD3 R2, P1, PT, R0, R20, RZ ;  /* 0x0000001400027210 */ /* 0x000fe20007f3e0ff */
[----:B------:R-:W4:Y:S04]  /*1e2d10*/  LDL.LU R17, [R1+0x2300] ;  /* 0x0023000001117983 */ /* 0x000f280000300800 */
[----:B------:R-:W4:Y:S01]  /*1e2d20*/  LDL.LU R24, [R1+0x2304] ;  /* 0x0023040001187983 */ /* 0x000f220000300800 */
[----:B------:R-:W-:-:S03]  /*1e2d30*/  IMAD.X R3, R6, 0x1, R18, P1 ;  /* 0x0000000106037824 */ /* 0x000fc600008e0612 */
[----:B------:R-:W4:Y:S04]  /*1e2d40*/  LDL.LU R25, [R1+0x2308] ;  /* 0x0023080001197983 */ /* 0x000f280000300800 */
[----:B------:R-:W4:Y:S01]  /*1e2d50*/  LDL.LU R13, [R1+0x230c] ;  /* 0x00230c00010d7983 */ /* 0x000f220000300800 */
[----:B------:R-:W-:Y:S01]  /*1e2d60*/  VIADD R0, R0, UR6 ;  /* 0x0000000600007c36 */ /* 0x000fe20008000000 */
[----:B------:R-:W0:Y:S02]  /*1e2d70*/  LDCU UR6, c[0x0][0x3b8] ;  /* 0x00007700ff0677ac */ /* 0x000e240008000800 */
[----:B------:R1:W-:Y:S04]  /*1e2d80*/  STL.64 [R1+0x25f0], R22 ;  /* 0x0025f01601007387 */ /* 0x0003e80000100a00 */
[----:B------:R0:W-:Y:S04]  /*1e2d90*/  STL [R1+0x5478], R7 ;  /* 0x0054780701007387 */ /* 0x0001e80000100800 */
[----:B-1----:R-:W4:Y:S04]  /*1e2da0*/  LDL.LU R22, [R1+0x22f0] ;  /* 0x0022f00001167983 */ /* 0x002f280000300800 */
[----:B------:R-:W4:Y:S04]  /*1e2db0*/  LDL.LU R23, [R1+0x22f4] ;  /* 0x0022f40001177983 */ /* 0x000f280000300800 */
[----:B------:R-:W4:Y:S01]  /*1e2dc0*/  LDL.LU R12, [R1+0x22f8] ;  /* 0x0022f800010c7983 */ /* 0x000f220000300800 */
[----:B0-----:R-:W-:-:S03]  /*1e2dd0*/  SHF.R.S32.HI R7, RZ, 0x1f, R0 ;  /* 0x0000001fff077819 */ /* 0x001fc60000011400 */
[----:B------:R0:W-:Y:S01]  /*1e2de0*/  STL.64 [R1+0x25e8], R2 ;  /* 0x0025e80201007387 */ /* 0x0001e20000100a00 */
[----:B------:R-:W-:-:S03]  /*1e2df0*/  F2FP.SATFINITE.E4M3.F32.PACK_AB_MERGE_C R10, R11, R10, RZ ;  /* 0x0000000a0b0a723e */ /* 0x000fc600048070ff */
[----:B------:R-:W4:Y:S01]  /*1e2e00*/  LDL.LU R6, [R1+0x22fc] ;  /* 0x0022fc0001067983 */ /* 0x000f220000300800 */
[----:B0-----:R-:W-:Y:S02]  /*1e2e10*/  F2FP.SATFINITE.E4M3.F32.PACK_AB_MERGE_C R2, R5, R4, RZ ;  /* 0x000000040502723e */ /* 0x001fe400048070ff */
[----:B------:R-:W-:Y:S02]  /*1e2e20*/  F2FP.SATFINITE.E4M3.F32.PACK_AB_MERGE_C R3, R9, R8, RZ ;  /* 0x000000080903723e */ /* 0x000fe400048070ff */
[----:B------:R-:W-:Y:S01]  /*1e2e30*/  IADD3 R8, P1, PT, R0, R27, RZ ;  /* 0x0000001b00087210 */ /* 0x000fe20007f3e0ff */
[----:B------:R0:W-:Y:S04]  /*1e2e40*/  STL [R1+0x5474], R2 ;  /* 0x0054740201007387 */ /* 0x0001e80000100800 */
[----:B------:R-:W-:Y:S01]  /*1e2e50*/  IMAD.X R9, R7, 0x1, R26, P1 ;  /* 0x0000000107097824 */ /* 0x000fe200008e061a */
[----:B0-----:R-:W4:Y:S04]  /*1e2e60*/  LDL.LU R2, [R1+0x22e0] ;  /* 0x0022e00001027983 */ /* 0x001f280000300800 */
[----:B------:R0:W-:Y:S04]  /*1e2e70*/  STL [R1+0x5488], R3 ;  /* 0x0054880301007387 */ /* 0x0001e80000100800 */
[----:B0-----:R-:W4:Y:S04]  /*1e2e80*/  LDL.LU R3, [R1+0x22e4] ;  /* 0x0022e40001037983 */ /* 0x001f280000300800 */
[----:B------:R-:W4:Y:S04]  /*1e2e90*/  LDL.LU R4, [R1+0x22e8] ;  /* 0x0022e80001047983 */ /* 0x000f280000300800 */
[----:B------:R-:W4:Y:S04]  /*1e2ea0*/  LDL.LU R5, [R1+0x22ec] ;  /* 0x0022ec0001057983 */ /* 0x000f280000300800 */
[----:B------:R-:W-:Y:S04]  /*1e2eb0*/  STL [R1+0x5484], R10 ;  /* 0x0054840a01007387 */ /* 0x000fe80000100800 */
[----:B------:R0:W-:Y:S04]  /*1e2ec0*/  STL.64 [R1+0x25e0], R8 ;  /* 0x0025e00801007387 */ /* 0x0001e80000100a00 */
[----:B0-----:R-:W4:Y:S04]  /*1e2ed0*/  LDL.LU R8, [R1+0x22d0] ;  /* 0x0022d00001087983 */ /* 0x001f280000300800 */
        /* <DEDUP_REMOVED lines=9> */
[----:B----4-:R-:W-:Y:S02]  /*1e2f70*/  F2FP.SATFINITE.E4M3.F32.PACK_AB_MERGE_C R24, R24, R17, RZ ;  /* 0x000000111818723e */ /* 0x010fe400048070ff */
[----:B--2---:R-:W-:-:S05]  /*1e2f80*/  IADD3 R14, P1, PT, R0, R29, RZ ;  /* 0x0000001d000e7210 */ /* 0x004fca0007f3e0ff */
[----:B0-----:R-:W-:-:S05]  /*1e2f90*/  IMAD.X R15, R7, 0x1, R28, P1 ;  /* 0x00000001070f7824 */ /* 0x001fca00008e061c */
[----:B------:R0:W-:Y:S04]  /*1e2fa0*/  STL.64 [R1+0x25d8], R14 ;  /* 0x0025d80e01007387 */ /* 0x0001e80000100a00 */
[----:B0-----:R-:W2:Y:S04]  /*1e2fb0*/  LDL.LU.64 R14, [R1+0x7e68] ;  /* 0x007e6800010e7983 */ /* 0x001ea80000300a00 */
[----:B------:R-:W3:Y:S04]  /*1e2fc0*/  LDL.LU R17, [R1+0x7e60] ;  /* 0x007e600001117983 */ /* 0x000ee80000300800 */
[----:B------:R3:W-:Y:S01]  /*1e2fd0*/  STL [R1+0x52a8], R24 ;  /* 0x0052a81801007387 */ /* 0x0007e20000100800 */
[----:B------:R-:W-:-:S02]  /*1e2fe0*/  F2FP.SATFINITE.E4M3.F32.PACK_AB_MERGE_C R13, R13, R25, RZ ;  /* 0x000000190d0d723e */ /* 0x000fc400048070ff */
[----:B---3--:R-:W-:Y:S01]  /*1e2ff0*/  IADD3 R24, P1, PT, R0, R17, RZ ;  /* 0x0000001100187210 */ /* 0x008fe20007f3e0ff */
[----:B------:R-:W-:Y:S04]  /*1e3000*/  STL [R1+0x7e48], R17 ;  /* 0x007e481101007387 */ /* 0x000fe80000100800 */
[----:B--2---:R-:W-:Y:S01]  /*1e3010*/  IMAD.X R25, R7, 0x1, R15, P1 ;  /* 0x0000000107197824 */ /* 0x004fe200008e060f */
[----:B------:R-:W-:Y:S04]  /*1e3020*/  STL [R1+0x52a4], R13 ;  /* 0x0052a40d01007387 */ /* 0x000fe80000100800 */
[----:B------:R0:W-:Y:S04]  /*1e3030*/  STL.64 [R1+0x25d0], R24 ;  /* 0x0025d01801007387 */ /* 0x0001e80000100a00 */
[----:B0-----:R-:W2:Y:S01]  /*1e3040*/  LDL.LU.64 R24, [R1+0x7e58] ;  /* 0x007e580001187983 */ /* 0x001ea20000300a00 */
[----:B------:R-:W-:-:S02]  /*1e3050*/  F2FP.SATFINITE.E4M3.F32.PACK_AB_MERGE_C R23, R23, R22, RZ ;  /* 0x000000161717723e */ /* 0x000fc400048070ff */
[----:B------:R-:W-:Y:S01]  /*1e3060*/  F2FP.SATFINITE.E4M3.F32.PACK_AB_MERGE_C R6, R6, R12, RZ ;  /* 0x0000000c0606723e */ /* 0x000fe200048070ff */
[----:B------:R-:W3:Y:S04]  /*1e3070*/  LDL.LU R17, [R1+0x22b0] ;  /* 0x0022b00001117983 */ /* 0x000ee80000300800 */
[----:B------:R-:W3:Y:S04]  /*1e3080*/  LDL.LU R13, [R1+0x22b4] ;  /* 0x0022b400010d7983 */ /* 0x000ee80000300800 */
[----:B------:R0:W-:Y:S01]  /*1e3090*/  STL [R1+0x7e4c], R15 ;  /* 0x007e4c0f01007387 */ /* 0x0001e20000100800 */
[----:B------:R-:W-:-:S03]  /*1e30a0*/  F2FP.SATFINITE.E4M3.F32.PACK_AB_MERGE_C R3, R3, R2, RZ ;  /* 0x000000020303723e */ /* 0x000fc600048070ff */
[----:B0-----:R-:W4:Y:S04]  /*1e30b0*/  LDL.LU R15, [R1+0x22cc] ;  /* 0x0022cc00010f7983 */ /* 0x001f280000300800 */
[----:B------:R0:W-:Y:S01]  /*1e30c0*/  STL [R1+0x527c], R23 ;  /* 0x00527c1701007387 */ /* 0x0001e20000100800 */
[----:B------:R-:W-:Y:S02]  /*1e30d0*/  F2FP.SATFINITE.E4M3.F32.PACK_AB_MERGE_C R4, R5, R4, RZ ;  /* 0x000000040504723e */ /* 0x000fe400048070ff */
[C---:B--2---:R-:W-:Y:S01]  /*1e30e0*/  IADD3 R22, P1, PT, R0.reuse, R25, RZ ;  /* 0x0000001900167210 */ /* 0x044fe20007f3e0ff */
[----:B------:R1:W-:Y:S04]  /*1e30f0*/  STL [R1+0x7e38], R25 ;  /* 0x007e381901007387 */ /* 0x0003e80000100800 */
[----:B0-----:R-:W-:Y:S01]  /*1e3100*/  IMAD.X R23, R7, 0x1, R24, P1 ;  /* 0x0000000107177824 */ /* 0x001fe200008e0618 */
[----:B------:R-:W-:Y:S04]  /*1e3110*/  STL [R1+0x5274], R6 ;  /* 0x0052740601007387 */ /* 0x000fe80000100800 */
[----:B-1----:R-:W4:Y:S04]  /*1e3120*/  LDL.LU R25, [R1+0x22c8] ;  /* 0x0022c80001197983 */ /* 0x002f280000300800 */
[----:B------:R0:W-:Y:S04]  /*1e3130*/  STL [R1+0x7e3c], R24 ;  /* 0x007e3c1801007387 */ /* 0x0001e80000100800 */
[----:B0-----:R-:W2:Y:S04]  /*1e3140*/  LDL.LU R24, [R1+0x22c4] ;  /* 0x0022c40001187983 */ /* 0x001ea80000300800 */
[----:B------:R0:W-:Y:S04]  /*1e3150*/  STL.64 [R1+0x25c8], R22 ;  /* 0x0025c81601007387 */ /* 0x0001e80000100a00 */
[----:B------:R-:W2:Y:S01]  /*1e3160*/  LDL.LU R2, [R1+0x22b8] ;  /* 0x0022b80001027983 */ /* 0x000ea20000300800 */
[----:B0-----:R-:W-:-:S03]  /*1e3170*/  IADD3 R22, P1, PT, R0, R16, RZ ;  /* 0x0000001000167210 */ /* 0x001fc60007f3e0ff */
[----:B------:R0:W-:Y:S02]  /*1e3180*/  STL [R1+0x525c], R3 ;  /* 0x00525c0301007387 */ /* 0x0001e40000100800 */
[----:B------:R-:W-:Y:S02]  /*1e3190*/  IMAD.X R23, R7, 0x1, R14, P1 ;  /* 0x0000000107177824 */ /* 0x000fe400008e060e */
[----:B0-----:R-:W2:Y:S04]  /*1e31a0*/  LDL.LU R3, [R1+0x22bc] ;  /* 0x0022bc0001037983 */ /* 0x001ea80000300800 */
[----:B------:R0:W-:Y:S04]  /*1e31b0*/  STL [R1+0x5258], R4 ;  /* 0x0052580401007387 */ /* 0x0001e80000100800 */
[----:B0-----:R-:W2:Y:S04]  /*1e31c0*/  LDL.LU R4, [R1+0x22a0] ;  /* 0x0022a00001047983 */ /* 0x001ea80000300800 */
[----:B------:R-:W2:Y:S04]  /*1e31d0*/  LDL.LU R5, [R1+0x22a4] ;  /* 0x0022a40001057983 */ /* 0x000ea80000300800 */
[----:B------:R0:W-:Y:S04]  /*1e31e0*/  STL.64 [R1+0x25c0], R22 ;  /* 0x0025c01601007387 */ /* 0x0001e80000100a00 */
[----:B0-----:R-:W2:Y:S01]  /*1e31f0*/  LDL.LU.64 R22, [R1+0x7e50] ;  /* 0x007e500001167983 */ /* 0x001ea20000300a00 */
[----:B------:R-:W-:-:S02]  /*1e3200*/  F2FP.SATFINITE.E4M3.F32.PACK_AB_MERGE_C R6, R9, R8, RZ ;  /* 0x000000080906723e */ /* 0x000fc400048070ff */
[----:B------:R-:W-:Y:S01]  /*1e3210*/  F2FP.SATFINITE.E4M3.F32.PACK_AB_MERGE_C R8, R11, R10, RZ ;  /* 0x0000000a0b08723e */ /* 0x000fe200048070ff */
[----:B------:R-:W3:Y:S04]  /*1e3220*/  LDL.LU R12, [R1+0x22a8] ;  /* 0x0022a800010c7983 */ /* 0x000ee80000300800 */
[----:B------:R0:W-:Y:S04]  /*1e3230*/  STL [R1+0x523c], R6 ;  /* 0x00523c0601007387 */ /* 0x0001e80000100800 */
[----:B0-----:R-:W3:Y:S04]  /*1e3240*/  LDL.LU R6, [R1+0x22ac] ;  /* 0x0022ac0001067983 */ /* 0x001ee80000300800 */
[----:B------:R2:W-:Y:S02]  /*1e3250*/  STL [R1+0x5240], R8 ;  /* 0x0052400801007387 */ /* 0x0005e40000100800 */
[----:B--2---:R-:W-:-:S05]  /*1e3260*/  IADD3 R8, P1, PT, R0, R23, RZ ;  /* 0x0000001700087210 */ /* 0x004fca0007f3e0ff */
[----:B------:R-:W-:-:S05]  /*1e3270*/  IMAD.X R9, R7, 0x1, R22, P1 ;  /* 0x0000000107097824 */ /* 0x000fca00008e0616 */
[----:B------:R0:W-:Y:S04]  /*1e3280*/  STL.64 [R1+0x25b8], R8 ;  /* 0x0025b80801007387 */ /* 0x0001e80000100a00 */
[----:B0-----:R-:W2:Y:S04]  /*1e3290*/  LDL.LU R8, [R1+0x2290] ;  /* 0x0022900001087983 */ /* 0x001ea80000300800 */
[----:B------:R-:W2:Y:S04]  /*1e32a0*/  LDL.LU R9, [R1+0x2294] ;  /* 0x0022940001097983 */ /* 0x000ea80000300800 */
[----:B------:R-:W2:Y:S04]  /*1e32b0*/  LDL.LU R10, [R1+0x2298] ;  /* 0x00229800010a7983 */ /* 0x000ea80000300800 */
[----:B------:R-:W2:Y:S04]  /*1e32c0*/  LDL.LU R11, [R1+0x229c] ;  /* 0x00229c00010b7983 */ /* 0x000ea80000300800 */
[----:B------:R0:W-:Y:S04]  /*1e32d0*/  STL.64 [R1+0x7e30], R22 ;  /* 0x007e301601007387 */ /* 0x0001e80000100a00 */
[----:B0-----:R-:W2:Y:S01]  /*1e32e0*/  LDL.LU R23, [R1+0x22c0] ;  /* 0x0022c00001177983 */ /* 0x001ea20000300800 */
[----:B------:R-:W-:-:S02]  /*1e32f0*/  IADD3 R22, P1, PT, R0, R21, RZ ;  /* 0x0000001500167210 */ /* 0x000fc40007f3e0ff */
[----:B----4-:R-:W-:Y:S02]  /*1e3300*/  F2FP.SATFINITE.E4M3.F32.PACK_AB_MERGE_C R15, R15, R25, RZ ;  /* 0x000000190f0f723e */ /* 0x010fe400048070ff */
[----:B---3--:R-:W-:Y:S02]  /*1e3310*/  F2FP.SATFINITE.E4M3.F32.PACK_AB_MERGE_C R13, R13, R17, RZ ;  /* 0x000000110d0d723e */ /* 0x008fe400048070ff */
[----:B------:R-:W-:Y:S02]  /*1e3320*/  F2FP.SATFINITE.E4M3.F32.PACK_AB_MERGE_C R3, R3, R2, RZ ;  /* 0x000000020303723e */ /* 0x000fe400048070ff */
[----:B------:R-:W-:Y:S02]  /*1e3330*/  F2FP.SATFINITE.E4M3.F32.PACK_AB_MERGE_C R4, R5, R4, RZ ;  /* 0x000000040504723e */ /* 0x000fe400048070ff */
[----:B--2---:R-:W-:Y:S01]  /*1e3340*/  F2FP.SATFINITE.E4M3.F32.PACK_AB_MERGE_C R24, R24, R23, RZ ;  /* 0x000000171818723e */ /* 0x004fe200048070ff */
[----:B------:R-:W-:-:S04]  /*1e3350*/  IMAD.X R23, R7, 0x1, R19, P1 ;  /* 0x0000000107177824 */ /* 0x000fc800008e0613 */
[----:B------:R-:W-:Y:S04]  /*1e3360*/  STL [R1+0x5228], R24 ;  /* 0x0052281801007387 */ /* 0x000fe80000100800 */
[----:B------:R0:W-:Y:S04]  /*1e3370*/  STL [R1+0x522c], R15 ;  /* 0x00522c0f01007387 */ /* 0x0001e80000100800 */
[----:B------:R1:W-:Y:S04]  /*1e3380*/  STL.64 [R1+0x25b0], R22 ;  /* 0x0025b01601007387 */ /* 0x0003e80000100a00 */
[----:B------:R-:W-:Y:S04]  /*1e3390*/  STL.64 [R1+0x7e40], R20 ;  /* 0x007e401401007387 */ /* 0x000fe80000100a00 */
[----:B------:R2:W-:Y:S04]  /*1e33a0*/  STL [R1+0x5204], R13 ;  /* 0x0052040d01007387 */ /* 0x0005e80000100800 */
[----:B0-----:R-:W3:Y:S04]  /*1e33b0*/  LDL.LU R15, [R1+0x2280] ;  /* 0x00228000010f7983 */ /* 0x001ee80000300800 */
[----:B------:R-:W3:Y:S01]  /*1e33c0*/  LDL.LU R17, [R1+0x2284] ;  /* 0x0022840001117983 */ /* 0x000ee20000300800 */
[C---:B-1----:R-:W-:Y:S01]  /*1e33d0*/  IADD3 R22, P1, PT, R0.reuse, R20, RZ ;  /* 0x0000001400167210 */ /* 0x042fe20007f3e0ff */
[----:B------:R-:W-:Y:S01]  /*1e33e0*/  VIADD R0, R0, UR6 ;  /* 0x0000000600007c36 */ /* 0x000fe20008000000 */
[----:B--2---:R-:W-:Y:S01]  /*1e33f0*/  F2FP.SATFINITE.E4M3.F32.PACK_AB_MERGE_C R13, R6, R12, RZ ;  /* 0x0000000c060d723e */ /* 0x004fe200048070ff */
[----:B------:R-:W2:Y:S01]  /*1e3400*/  LDL.LU R20, [R1+0x2288] ;  /* 0x0022880001147983 */ /* 0x000ea20000300800 */
[----:B------:R-:W0:Y:S01]  /*1e3410*/  LDCU UR6, c[0x0][0x3b8] ;  /* 0x00007700ff0677ac */ /* 0x000e220008000800 */
[----:B------:R-:W-:Y:S01]  /*1e3420*/  IMAD.X R23, R7, 0x1, R18, P1 ;  /* 0x0000000107177824 */ /* 0x000fe200008e0612 */
[----:B------:R-:W-:-:S04]  /*1e3430*/  SHF.R.S32.HI R12, RZ, 0x1f, R0 ;  /* 0x0000001fff0c7819 */ /* 0x000fc80000011400 */
[----:B------:R1:W-:Y:S01]  /*1e3440*/  STL.64 [R1+0x25a8], R22 ;  /* 0x0025a81601007387 */ /* 0x0003e20000100a00 */
[----:B------:R-:W-:-:S03]  /*1e3450*/  IADD3 R6, P1, PT, R0, R27, RZ ;  /* 0x0000001b00067210 */ /* 0x000fc60007f3e0ff */
[----:B------:R-:W2:Y:S04]  /*1e3460*/  LDL.LU R21, [R1+0x228c] ;  /* 0x00228c0001157983 */ /* 0x000ea80000300800 */
[----:B------:R-:W4:Y:S04]  /*1e3470*/  LDL.LU R24, [R1+0x2270] ;  /* 0x0022700001187983 */ /* 0x000f280000300800 */
[----:B------:R-:W4:Y:S04]  /*1e3480*/  LDL.LU R25, [R1+0x2274] ;  /* 0x0022740001197983 */ /* 0x000f280000300800 */
[----:B-1----:R-:W4:Y:S01]  /*1e3490*/  LDL.LU R22, [R1+0x2278] ;  /* 0x0022780001167983 */ /* 0x002f220000300800 */
[----:B------:R-:W-:-:S03]  /*1e34a0*/  IMAD.X R7, R12, 0x1, R26, P1 ;  /* 0x000000010c077824 */ /* 0x000fc600008e061a */
[----:B------:R-:W4:Y:S04]  /*1e34b0*/  LDL.LU R23, [R1+0x227c] ;  /* 0x00227c0001177983 */ /* 0x000f280000300800 */
[----:B------:R-:W4:Y:S04]  /*1e34c0*/  LDL.LU R2, [R1+0x2260] ;  /* 0x0022600001027983 */ /* 0x000f280000300800 */
[----:B------:R1:W-:Y:S04]  /*1e34d0*/  STL [R1+0x5208], R3 ;  /* 0x0052080301007387 */ /* 0x0003e80000100800 */
[----:B-1----:R-:W4:Y:S04]  /*1e34e0*/  LDL.LU R3, [R1+0x2264] ;  /* 0x0022640001037983 */ /* 0x002f280000300800 */
[----:B------:R1:W-:Y:S04]  /*1e34f0*/  STL [R1+0x51e8], R4 ;  /* 0x0051e80401007387 */ /* 0x0003e80000100800 */
[----:B-1----:R-:W4:Y:S04]  /*1e3500*/  LDL.LU R4, [R1+0x2268] ;  /* 0x0022680001047983 */ /* 0x002f280000300800 */
[----:B------:R-:W4:Y:S04]  /*1e3510*/  LDL.LU R5, [R1+0x226c] ;  /* 0x00226c0001057983 */ /* 0x000f280000300800 */
[----:B------:R-:W-:Y:S04]  /*1e3520*/  STL [R1+0x51e4], R13 ;  /* 0x0051e40d01007387 */ /* 0x000fe80000100800 */
[----:B------:R1:W-:Y:S02]  /*1e3530*/  STL.64 [R1+0x25a0], R6 ;  /* 0x0025a00601007387 */ /* 0x0003e40000100a00 */
[----:B-1----:R-:W-:-:S02]  /*1e3540*/  F2FP.SATFINITE.E4M3.F32.PACK_AB_MERGE_C R7, R9, R8, RZ ;  /* 0x000000080907723e */ /* 0x002fc400048070ff */
[----:B------:R-:W-:Y:S01]  /*1e3550*/  F2FP.SATFINITE.E4M3.F32.PACK_AB_MERGE_C R6, R11, R10, RZ ;  /* 0x0000000a0b06723e */ /* 0x000fe200048070ff */
[----:B------:R-:W4:Y:S01]  /*1e3560*/  LDL.LU R8, [R1+0x2250] ;  /* 0x0022500001087983 */ /* 0x000f220000300800 */
[----:B------:R-:W-:-:S03]  /*1e3570*/  IADD3 R10, P1, PT, R0, R29, RZ ;  /* 0x0000001d000a7210 */ /* 0x000fc60007f3e0ff */
[----:B------:R1:W-:Y:S02]  /*1e3580*/  STL [R1+0x54b8], R7 ;  /* 0x0054b80701007387 */ /* 0x0003e40000100800 */
[----:B------:R-:W-:Y:S02]  /*1e3590*/  IMAD.X R11, R12, 0x1, R28, P1 ;  /* 0x000000010c0b7824 */ /* 0x000fe400008e061c */
[----:B------:R-:W4:Y:S04]  /*1e35a0*/  LDL.LU R9, [R1+0x2254] ;  /* 0x0022540001097983 */ /* 0x000f280000300800 */
[----:B------:R0:W-:Y:S04]  /*1e35b0*/  STL [R1+0x54b4], R6 ;  /* 0x0054b40601007387 */ /* 0x0001e80000100800 */
[----:B------:R-:W4:Y:S04]  /*1e35c0*/  LDL.LU R13, [R1+0x2244] ;  /* 0x00224400010d7983 */ /* 0x000f280000300800 */
[----:B-1----:R-:W4:Y:S04]  /*1e35d0*/  LDL.LU R7, [R1+0x2248] ;  /* 0x0022480001077983 */ /* 0x002f280000300800 */
[----:B0-----:R-:W4:Y:S04]  /*1e35e0*/  LDL.LU R6, [R1+0x224c] ;  /* 0x00224c0001067983 */ /* 0x001f280000300800 */
[----:B------:R0:W-:Y:S04]  /*1e35f0*/  STL [R1+0x7e20], R29 ;  /* 0x007e201d01007387 */ /* 0x0001e80000100800 */
[----:B0-----:R-:W4:Y:S04]  /*1e3600*/  LDL.LU R29, [R1+0x2240] ;  /* 0x00224000011d7983 */ /* 0x001f280000300800 */
[----:B------:R0:W-:Y:S04]  /*1e3610*/  STL.64 [R1+0x2598], R10 ;  /* 0x0025980a01007387 */ /* 0x0001e80000100a00 */
[----:B0-----:R-:W4:Y:S04]  /*1e3620*/  LDL.LU R10, [R1+0x2230] ;  /* 0x00223000010a7983 */ /* 0x001f280000300800 */
[----:B------:R-:W4:Y:S01]  /*1e3630*/  LDL.LU R11, [R1+0x2234] ;  /* 0x00223400010b7983 */ /* 0x000f220000300800 */
[----:B---3--:R-:W-:-:S03]  /*1e3640*/  F2FP.SATFINITE.E4M3.F32.PACK_AB_MERGE_C R17, R17, R15, RZ ;  /* 0x0000000f1111723e */ /* 0x008fc600048070ff */
[----:B------:R-:W3:Y:S04]  /*1e3650*/  LDL.LU R15, [R1+0x7e4c] ;  /* 0x007e4c00010f7983 */ /* 0x000ee80000300800 */
[----:B------:R0:W-:Y:S04]  /*1e3660*/  STL [R1+0x54c8], R17 ;  /* 0x0054c81101007387 */ /* 0x0001e80000100800 */
[----:B0-----:R-:W3:Y:S01]  /*1e3670*/  LDL.LU R17, [R1+0x7e48] ;  /* 0x007e480001117983 */ /* 0x001ee20000300800 */
[----:B--2---:R-:W-:-:S05]  /*1e3680*/  F2FP.SATFINITE.E4M3.F32.PACK_AB_MERGE_C R21, R21, R20, RZ ;  /* 0x000000141515723e */ /* 0x004fca00048070ff */
[----:B------:R0:W-:Y:S01]  /*1e3690*/  STL [R1+0x54c4], R21 ;  /* 0x0054c41501007387 */ /* 0x0001e20000100800 */
[----:B----4-:R-:W-:Y:S02]  /*1e36a0*/  F2FP.SATFINITE.E4M3.F32.PACK_AB_MERGE_C R25, R25, R24, RZ ;  /* 0x000000181919723e */ /* 0x010fe400048070ff */
[----:B---3--:R-:W-:-:S05]  /*1e36b0*/  IADD3 R20, P1, PT, R0, R17, RZ ;  /* 0x0000001100147210 */ /* 0x008fca0007f3e0ff */
[----:B0-----:R-:W-:-:S05]  /*1e36c0*/  IMAD.X R21, R12, 0x1, R15, P1 ;  /* 0x000000010c157824 */ /* 0x001fca00008e060f */
[----:B------:R0:W-:Y:S04]  /*1e36d0*/  STL.64 [R1+0x2590], R20 ;  /* 0x0025901401007387 */ /* 0x0001e80000100a00 */
[----:B0-----:R-:W2:Y:S04]  /*1e36e0*/  LDL.LU.64 R20, [R1+0x7e40] ;  /* 0x007e400001147983 */ /* 0x001ea80000300a00 */
[----:B------:R-:W3:Y:S04]  /*1e36f0*/  LDL.LU R24, [R1+0x7e3c] ;  /* 0x007e3c0001187983 */ /* 0x000ee80000300800 */
[----:B------:R0:W-:Y:S04]  /*1e3700*/  STL [R1+0x54d8], R25 ;  /* 0x0054d81901007387 */ /* 0x0001e80000100800 */
[----:B0-----:R-:W4:Y:S01]  /*1e3710*/  LDL.LU R25, [R1+0x7e38] ;  /* 0x007e380001197983 */ /* 0x001f220000300800 */
[----:B------:R-:W-:-:S05]  /*1e3720*/  F2FP.SATFINITE.E4M3.F32.PACK_AB_MERGE_C R23, R23, R22, RZ ;  /* 0x000000161717723e */ /* 0x000fca00048070ff */
[----:B------:R3:W-:Y:S01]  /*1e3730*/  STL [R1+0x54d4], R23 ;  /* 0x0054d41701007387 */ /* 0x0007e20000100800 */
[----:B------:R-:W-:Y:S02]  /*1e3740*/  F2FP.SATFINITE.E4M3.F32.PACK_AB_MERGE_C R3, R3, R2, RZ ;  /* 0x000000020303723e */ /* 0x000fe400048070ff */
[----:B----4-:R-:W-:-:S05]  /*1e3750*/  IADD3 R22, P1, PT, R0, R25, RZ ;  /* 0x0000001900167210 */ /* 0x010fca0007f3e0ff */
[----:B---3--:R-:W-:-:S05]  /*1e3760*/  IMAD.X R23, R12, 0x1, R24, P1 ;  /* 0x000000010c177824 */ /* 0x008fca00008e0618 */
[----:B------:R0:W-:Y:S04]  /*1e3770*/  STL.64 [R1+0x2588], R22 ;  /* 0x0025881601007387 */ /* 0x0001e80000100a00 */
[----:B0-----:R-:W3:Y:S04]  /*1e3780*/  LDL.LU.64 R22, [R1+0x7e30] ;  /* 0x007e300001167983 */ /* 0x001ee80000300a00 */
[----:B------:R0:W-:Y:S04]  /*1e3790*/  STL.64 [R1+0x7e10], R24 ;  /* 0x007e101801007387 */ /* 0x0001e80000100a00 */
[----:B0-----:R-:W4:Y:S04]  /*1e37a0*/  LDL.LU R24, [R1+0x2258] ;  /* 0x0022580001187983 */ /* 0x001f280000300800 */
[----:B------:R-:W4:Y:S01]  /*1e37b0*/  LDL.LU R25, [R1+0x225c] ;  /* 0x00225c0001197983 */ /* 0x000f220000300800 */
[----:B------:R-:W-:-:S02]  /*1e37c0*/  IADD3 R2, P1, PT, R0, R16, RZ ;  /* 0x0000001000027210 */ /* 0x000fc40007f3e0ff */
[----:B------:R-:W-:Y:S01]  /*1e37d0*/  F2FP.SATFINITE.E4M3.F32.PACK_AB_MERGE_C R4, R5, R4, RZ ;  /* 0x000000040504723e */ /* 0x000fe200048070ff */
[----:B------:R0:W-:Y:S04]  /*1e37e0*/  STL [R1+0x54e8], R3 ;  /* 0x0054e80301007387 */ /* 0x0001e80000100800 */
[----:B------:R-:W-:Y:S01]  /*1e37f0*/  STL.64 [R1+0x7e18], R16 ;  /* 0x007e181001007387 */ /* 0x000fe20000100a00 */
[----:B0-----:R-:W-:-:S03]  /*1e3800*/  IMAD.X R3, R12, 0x1, R14, P1 ;  /* 0x000000010c037824 */ /* 0x001fc600008e060e */
[----:B------:R-:W-:Y:S04]  /*1e3810*/  STL [R1+0x54e4], R4 ;  /* 0x0054e40401007387 */ /* 0x000fe80000100800 */
[----:B------:R0:W-:Y:S04]  /*1e3820*/  STL.64 [R1+0x2580], R2 ;  /* 0x0025800201007387 */ /* 0x0001e80000100a00 */
[----:B0-----:R-:W2:Y:S04]  /*1e3830*/  LDL.LU R2, [R1+0x2238] ;  /* 0x0022380001027983 */ /* 0x001ea80000300800 */
[----:B------:R-:W2:Y:S04]  /*1e3840*/  LDL.LU R3, [R1+0x223c] ;  /* 0x00223c0001037983 */ /* 0x000ea80000300800 */
[----:B------:R-:W2:Y:S04]  /*1e3850*/  LDL.LU R4, [R1+0x1300] ;  /* 0x0013000001047983 */ /* 0x000ea80000300800 */
[----:B------:R-:W2:Y:S04]  /*1e3860*/  LDL.LU R5, [R1+0x1304] ;  /* 0x0013040001057983 */ /* 0x000ea80000300800 */
[----:B------:R0:W-:Y:S02]  /*1e3870*/  STL.64 [R1+0x7e28], R14 ;  /* 0x007e280e01007387 */ /* 0x0001e40000100a00 */
[----:B0-----:R-:W-:-:S02]  /*1e3880*/  F2FP.SATFINITE.E4M3.F32.PACK_AB_MERGE_C R14, R9, R8, RZ ;  /* 0x00000008090e723e */ /* 0x001fc400048070ff */
[----:B------:R-:W2:Y:S04]  /*1e3890*/  LDL.LU R8, [R1+0x1308] ;  /* 0x0013080001087983 */ /* 0x000ea80000300800 */
[----:B------:R-:W2:Y:S04]  /*1e38a0*/  LDL.LU R9, [R1+0x130c] ;  /* 0x00130c0001097983 */ /* 0x000ea80000300800 */
[----:B------:R3:W-:Y:S02]  /*1e38b0*/  STL [R1+0x54f8], R14 ;  /* 0x0054f80e01007387 */ /* 0x0007e40000100800 */
[----:B---3--:R-:W-:-:S05]  /*1e38c0*/  IADD3 R14, P1, PT, R0, R23, RZ ;  /* 0x00000017000e7210 */ /* 0x008fca0007f3e0ff */
[----:B------:R-:W-:Y:S01]  /*1e38d0*/  IMAD.X R15, R12, 0x1, R22, P1 ;  /* 0x000000010c0f7824 */ /* 0x000fe200008e0616 */
[----:B----4-:R-:W-:-:S05]  /*1e38e0*/  F2FP.SATFINITE.E4M3.F32.PACK_AB_MERGE_C R16, R25, R24, RZ ;  /* 0x000000181910723e */ /* 0x010fca00048070ff */
[----:B------:R-:W-:Y:S04]  /*1e38f0*/  STL [R1+0x54f4], R16 ;  /* 0x0054f41001007387 */ /* 0x000fe80000100800 */
[----:B------:R0:W-:Y:S02]  /*1e3900*/  STL.64 [R1+0x2578], R14 ;  /* 0x0025780e01007387 */ /* 0x0001e40000100a00 */
[----:B0-----:R-:W-:Y:S02]  /*1e3910*/  F2FP.SATFINITE.E4M3.F32.PACK_AB_MERGE_C R14, R13, R29, RZ ;  /* 0x0000001d0d0e723e */ /* 0x001fe400048070ff */
[----:B------:R-:W-:Y:S02]  /*1e3920*/  F2FP.SATFINITE.E4M3.F32.PACK_AB_MERGE_C R13, R6, R7, RZ ;  /* 0x00000007060d723e */ /* 0x000fe400048070ff */
[----:B--2---:R-:W-:Y:S01]  /*1e3930*/  IADD3 R6, P1, PT, R0, R21, RZ ;  /* 0x0000001500067210 */ /* 0x004fe20007f3e0ff */
[----:B------:R-:W-:Y:S04]  /*1e3940*/  STL [R1+0x5500], R14 ;  /* 0x0055000e01007387 */ /* 0x000fe80000100800 */
[----:B------:R-:W-:Y:S01]  /*1e3950*/  IMAD.X R7, R12, 0x1, R19, P1 ;  /* 0x000000010c077824 */ /* 0x000fe200008e0613 */
[----:B------:R0:W-:Y:S04]  /*1e3960*/  STL [R1+0x7e04], R21 ;  /* 0x007e041501007387 */ /* 0x0001e80000100800 */
[----:B------:R-:W-:Y:S04]  /*1e3970*/  STL [R1+0x54fc], R13 ;  /* 0x0054fc0d01007387 */ /* 0x000fe80000100800 */
[----:B------:R1:W-:Y:S04]  /*1e3980*/  STL.64 [R1+0x2570], R6 ;  /* 0x0025700601007387 */ /* 0x0003e80000100a00 */
[----:B------:R-:W2:Y:S04]  /*1e3990*/  LDL.LU R29, [R1+0x2220] ;  /* 0x00222000011d7983 */ /* 0x000ea80000300800 */
[----:B0-----:R-:W2:Y:S01]  /*1e39a0*/  LDL.LU R21, [R1+0x2224] ;  /* 0x0022240001157983 */ /* 0x001ea20000300800 */
[----:B-1----:R-:W-:-:S05]  /*1e39b0*/  F2FP.SATFINITE.E4M3.F32.PACK_AB_MERGE_C R6, R11, R10, RZ ;  /* 0x0000000a0b06723e */ /* 0x002fca00048070ff */
[----:B------:R0:W-:Y:S04]  /*1e39c0*/  STL [R1+0x5508], R6 ;  /* 0x0055080601007387 */ /* 0x0001e80000100800 */
[----:B------:R-:W3:Y:S04]  /*1e39d0*/  LDL.LU R16, [R1+0x2228] ;  /* 0x0022280001107983 */ /* 0x000ee80000300800 */
[----:B------:R-:W3:Y:S01]  /*1e39e0*/  LDL.LU R17, [R1+0x222c] ;  /* 0x00222c0001117983 */ /* 0x000ee20000300800 */
[----:B0-----:R-:W-:-:S03]  /*1e39f0*/  IADD3 R6, P1, PT, R0, R20, RZ ;  /* 0x0000001400067210 */ /* 0x001fc60007f3e0ff */
[----:B------:R-:W4:Y:S02]  /*1e3a00*/  LDL.LU R24, [R1+0x2210] ;  /* 0x0022100001187983 */ /* 0x000f240000300800 */
[----:B------:R-:W-:Y:S02]  /*1e3a10*/  IMAD.X R7, R12, 0x1, R18, P1 ;  /* 0x000000010c077824 */ /* 0x000fe400008e0612 */
[----:B------:R-:W4:Y:S04]  /*1e3a20*/  LDL.LU R25, [R1+0x2214] ;  /* 0x0022140001197983 */ /* 0x000f280000300800 */
[----:B------:R-:W4:Y:S01]  /*1e3a30*/  LDL.LU R10, [R1+0x2218] ;  /* 0x00221800010a7983 */ /* 0x000f220000300800 */
[----:B------:R-:W-:-:S03]  /*1e3a40*/  F2FP.SATFINITE.E4M3.F32.PACK_AB_MERGE_C R2, R3, R2, RZ ;  /* 0x000000020302723e */ /* 0x000fc600048070ff */
[----:B------:R-:W4:Y:S04]  /*1e3a50*/  LDL.LU R11, [R1+0x221c] ;  /* 0x00221c00010b7983 */ /* 0x000f280000300800 */
[----:B------:R-:W4:Y:S01]  /*1e3a60*/  LDL.LU R13, [R1+0x2208] ;  /* 0x00220800010d7983 */ /* 0x000f220000300800 */
[----:B------:R-:W-:-:S03]  /*1e3a70*/  F2FP.SATFINITE.E4M3.F32.PACK_AB_MERGE_C R3, R5, R4, RZ ;  /* 0x000000040503723e */ /* 0x000fc600048070ff */
[----:B------:R0:W-:Y:S01]  /*1e3a80*/  STL.64 [R1+0x2568], R6 ;  /* 0x0025680601007387 */ /* 0x0001e20000100a00 */
[----:B------:R-:W-:Y:S01]  /*1e3a90*/  F2FP.SATFINITE.E4M3.F32.PACK_AB_MERGE_C R4, R9, R8, RZ ;  /* 0x000000080904723e */ /* 0x000fe200048070ff */
[----:B------:R-:W-:Y:S01]  /*1e3aa0*/  VIADD R0, R0, UR6 ;  /* 0x0000000600007c36 */ /* 0x000fe20008000000 */
[----:B------:R-:W1:Y:S01]  /*1e3ab0*/  LDCU UR6, c[0x0][0x3b8] ;  /* 0x00007700ff0677ac */ /* 0x000e620008000800 */
[----:B0-----:R-:W4:Y:S04]  /*1e3ac0*/  LDL.LU R7, [R1+0x220c] ;  /* 0x00220c0001077983 */ /* 0x001f280000300800 */
[----:B------:R0:W-:Y:S04]  /*1e3ad0*/  STL.64 [R1+0x7e08], R18 ;  /* 0x007e081201007387 */ /* 0x0001e80000100a00 */
[----:B0-----:R-:W4:Y:S04]  /*1e3ae0*/  LDL.LU R18, [R1+0x2200] ;  /* 0x0022000001127983 */ /* 0x001f280000300800 */
[----:B------:R-:W4:Y:S04]  /*1e3af0*/  LDL.LU R19, [R1+0x2204] ;  /* 0x0022040001137983 */ /* 0x000f280000300800 */
[----:B------:R-:W4:Y:S04]  /*1e3b00*/  LDL.LU R12, [R1+0x21f0] ;  /* 0x0021f000010c7983 */ /* 0x000f280000300800 */
[----:B------:R0:W-:Y:S01]  /*1e3b10*/  STL [R1+0x5504], R2 ;  /* 0x0055040201007387 */ /* 0x0001e20000100800 */
[----:B------:R-:W-:-:S03]  /*1e3b20*/  IADD3 R14, P1, PT, R0, R27, RZ ;  /* 0x0000001b000e7210 */ /* 0x000fc60007f3e0ff */
[----:B0-----:R-:W4:Y:S04]  /*1e3b30*/  LDL.LU R2, [R1+0x21f4] ;  /* 0x0021f40001027983 */ /* 0x001f280000300800 */
[----:B------:R0:W-:Y:S04]  /*1e3b40*/  STL [R1+0x5510], R3 ;  /* 0x0055100301007387 */ /* 0x0001e80000100800 */
[----:B------:R-:W4:Y:S04]  /*1e3b50*/  LDL.LU R6, [R1+0x21f8] ;  /* 0x0021f80001067983 */ /* 0x000f280000300800 */
[----:B0-----:R-:W4:Y:S04]  /*1e3b60*/  LDL.LU R3, [R1+0x21fc] ;  /* 0x0021fc0001037983 */ /* 0x001f280000300800 */
[----:B------:R0:W-:Y:S04]  /*1e3b70*/  STL [R1+0x550c], R4 ;  /* 0x00550c0401007387 */ /* 0x0001e80000100800 */
[----:B0-----:R-:W4:Y:S04]  /*1e3b80*/  LDL.LU R4, [R1+0x21e0] ;  /* 0x0021e00001047983 */ /* 0x001f280000300800 */
[----:B------:R-:W4:Y:S04]  /*1e3b90*/  LDL.LU R5, [R1+0x21e4] ;  /* 0x0021e40001057983 */ /* 0x000f280000300800 */
[----:B------:R-:W4:Y:S04]  /*1e3ba0*/  LDL.LU R8, [R1+0x21e8] ;  /* 0x0021e80001087983 */ /* 0x000f280000300800 */
[----:B------:R-:W4:Y:S04]  /*1e3bb0*/  LDL.LU R9, [R1+0x21ec] ;  /* 0x0021ec0001097983 */ /* 0x000f280000300800 */
[----:B------:R0:W-:Y:S02]  /*1e3bc0*/  STL [R1+0x7e00], R27 ;  /* 0x007e001b01007387 */ /* 0x0001e40000100800 */
[----:B0-----:R-:W-:-:S05]  /*1e3bd0*/  SHF.R.S32.HI R27, RZ, 0x1f, R0 ;  /* 0x0000001fff1b7819 */ /* 0x001fca0000011400 */
[----:B------:R-:W-:-:S05]  /*1e3be0*/  IMAD.X R15, R27, 0x1, R26, P1 ;  /* 0x000000011b0f7824 */ /* 0x000fca00008e061a */
[----:B------:R0:W-:Y:S04]  /*1e3bf0*/  STL.64 [R1+0x2560], R14 ;  /* 0x0025600e01007387 */ /* 0x0001e80000100a00 */
[----:B0-----:R-:W4:Y:S01]  /*1e3c00*/  LDL.LU.64 R14, [R1+0x7e28] ;  /* 0x007e2800010e7983 */ /* 0x001f220000300a00 */
[----:B--2---:R-:W-:-:S03]  /*1e3c10*/  F2FP.SATFINITE.E4M3.F32.PACK_AB_MERGE_C R21, R21, R29, RZ ;  /* 0x0000001d1515723e */ /* 0x004fc600048070ff */
[----:B------:R-:W2:Y:S04]  /*1e3c20*/  LDL.LU R29, [R1+0x7e20] ;  /* 0x007e2000011d7983 */ /* 0x000ea80000300800 */
[----:B------:R3:W-:Y:S02]  /*1e3c30*/  STL [R1+0x5314], R21 ;  /* 0x0053141501007387 */ /* 0x0007e40000100800 */
[----:B---3--:R-:W-:-:S05]  /*1e3c40*/  F2FP.SATFINITE.E4M3.F32.PACK_AB_MERGE_C R21, R17, R16, RZ ;  /* 0x000000101115723e */ /* 0x008fca00048070ff */
[----:B------:R-:W-:Y:S01]  /*1e3c50*/  STL [R1+0x5310], R21 ;  /* 0x0053101501007387 */ /* 0x000fe20000100800 */
[----:B--2---:R-:W-:-:S05]  /*1e3c60*/  IADD3 R16, P1, PT, R0, R29, RZ ;  /* 0x0000001d00107210 */ /* 0x004fca0007f3e0ff */
[----:B------:R-:W-:-:S05]  /*1e3c70*/  IMAD.X R17, R27, 0x1, R28, P1 ;  /* 0x000000011b117824 */ /* 0x000fca00008e061c */
[----:B------:R0:W-:Y:S04]  /*1e3c80*/  STL.64 [R1+0x2558], R16 ;  /* 0x0025581001007387 */ /* 0x0001e80000100a00 */
[----:B0-----:R-:W2:Y:S01]  /*1e3c90*/  LDL.LU.64 R16, [R1+0x7e18] ;  /* 0x007e180001107983 */ /* 0x001ea20000300a00 */
[----:B----4-:R-:W-:-:S03]  /*1e3ca0*/  F2FP.SATFINITE.E4M3.F32.PACK_AB_MERGE_C R24, R25, R24, RZ ;  /* 0x000000181918723e */ /* 0x010fc600048070ff */
[----:B------:R-:W3:Y:S04]  /*1e3cb0*/  LDL.LU R21, [R1+0x21d0] ;  /* 0x0021d00001157983 */ /* 0x000ee80000300800 */
[----:B------:R-:W-:Y:S01]  /*1e3cc0*/  STL [R1+0x5328], R24 ;  /* 0x0053281801007387 */ /* 0x000fe20000100800 */
[----:B------:R-:W-:-:S03]  /*1e3cd0*/  F2FP.SATFINITE.E4M3.F32.PACK_AB_MERGE_C R11, R11, R10, RZ ;  /* 0x0000000a0b0b723e */ /* 0x000fc600048070ff */
[----:B------:R-:W4:Y:S04]  /*1e3ce0*/  LDL.LU R10, [R1+0x21c0] ;  /* 0x0021c000010a7983 */ /* 0x000f280000300800 */
[----:B------:R0:W-:Y:S04]  /*1e3cf0*/  STL [R1+0x5324], R11 ;  /* 0x0053240b01007387 */ /* 0x0001e80000100800 */
[----:B0-----:R-:W4:Y:S01]  /*1e3d00*/  LDL.LU R11, [R1+0x21c4] ;  /* 0x0021c400010b7983 */ /* 0x001f220000300800 */
[----:B--2---:R-:W-:-:S05]  /*1e3d10*/  IADD3 R24, P1, PT, R0, R17, RZ ;  /* 0x0000001100187210 */ /* 0x004fca0007f3e0ff */
[----:B------:R-:W-:-:S05]  /*1e3d20*/  IMAD.X R25, R27, 0x1, R15, P1 ;  /* 0x000000011b197824 */ /* 0x000fca00008e060f */
[----:B------:R0:W-:Y:S04]  /*1e3d30*/  STL.64 [R1+0x2550], R24 ;  /* 0x0025501801007387 */ /* 0x0001e80000100a00 */
[----:B0-----:R-:W2:Y:S01]  /*1e3d40*/  LDL.LU.64 R24, [R1+0x7e10] ;  /* 0x007e100001187983 */ /* 0x001ea20000300a00 */
[----:B------:R-:W-:Y:S02]  /*1e3d50*/  F2FP.SATFINITE.E4M3.F32.PACK_AB_MERGE_C R19, R19, R18, RZ ;  /* 0x000000121313723e */ /* 0x000fe400048070ff */
[----:B------:R-:W-:-:S03]  /*1e3d60*/  F2FP.SATFINITE.E4M3.F32.PACK_AB_MERGE_C R7, R7, R13, RZ ;  /* 0x0000000d0707723e */ /* 0x000fc600048070ff */
[----:B------:R0:W-:Y:S01]  /*1e3d70*/  STL [R1+0x5338], R19 ;  /* 0x0053381301007387 */ /* 0x0001e20000100800 */
[----:B------:R-:W-:Y:S02]  /*1e3d80*/  F2FP.SATFINITE.E4M3.F32.PACK_AB_MERGE_C R2, R2, R12, RZ ;  /* 0x0000000c0202723e */ /* 0x000fe400048070ff */
[----:B------:R-:W-:Y:S02]  /*1e3d90*/  F2FP.SATFINITE.E4M3.F32.PACK_AB_MERGE_C R3, R3, R6, RZ ;  /* 0x000000060303723e */ /* 0x000fe400048070ff */
[----:B------:R-:W-:Y:S02]  /*1e3da0*/  F2FP.SATFINITE.E4M3.F32.PACK_AB_MERGE_C R4, R5, R4, RZ ;  /* 0x000000040504723e */ /* 0x000fe400048070ff */
[----:B------:R-:W-:Y:S02]  /*1e3db0*/  F2FP.SATFINITE.E4M3.F32.PACK_AB_MERGE_C R8, R9, R8, RZ ;  /* 0x000000080908723e */ /* 0x000fe400048070ff */
[C---:B--2---:R-:W-:Y:S01]  /*1e3dc0*/  IADD3 R18, P1, PT, R0.reuse, R25, RZ ;  /* 0x0000001900127210 */ /* 0x044fe20007f3e0ff */
[----:B------:R2:W-:Y:S04]  /*1e3dd0*/  STL [R1+0x7df0], R25 ;  /* 0x007df01901007387 */ /* 0x0005e80000100800 */
[----:B0-----:R-:W-:Y:S01]  /*1e3de0*/  IMAD.X R19, R27, 0x1, R24, P1 ;  /* 0x000000011b137824 */ /* 0x001fe200008e0618 */
[----:B------:R0:W-:Y:S04]  /*1e3df0*/  STL [R1+0x5334], R7 ;  /* 0x0053340701007387 */ /* 0x0001e80000100800 */
[----:B--2---:R-:W2:Y:S04]  /*1e3e00*/  LDL.LU R25, [R1+0x21dc] ;  /* 0x0021dc0001197983 */ /* 0x004ea80000300800 */
[----:B------:R-:W2:Y:S04]  /*1e3e10*/  LDL.LU R13, [R1+0x21c8] ;  /* 0x0021c800010d7983 */ /* 0x000ea80000300800 */
[----:B0-----:R-:W2:Y:S04]  /*1e3e20*/  LDL.LU R7, [R1+0x21cc] ;  /* 0x0021cc0001077983 */ /* 0x001ea80000300800 */
[----:B------:R0:W-:Y:S04]  /*1e3e30*/  STL.64 [R1+0x2548], R18 ;  /* 0x0025481201007387 */ /* 0x0001e80000100a00 */
[----:B------:R1:W-:Y:S04]  /*1e3e40*/  STL [R1+0x5344], R2 ;  /* 0x0053440201007387 */ /* 0x0003e80000100800 */
[----:B------:R-:W2:Y:S01]  /*1e3e50*/  LDL.LU R12, [R1+0x21b0] ;  /* 0x0021b000010c7983 */ /* 0x000ea20000300800 */
[----:B0-----:R-:W-:-:S03]  /*1e3e60*/  IADD3 R18, P1, PT, R0, R16, RZ ;  /* 0x0000001000127210 */ /* 0x001fc60007f3e0ff */
[----:B-1----:R-:W2:Y:S02]  /*1e3e70*/  LDL.LU R2, [R1+0x21b4] ;  /* 0x0021b40001027983 */ /* 0x002ea40000300800 */
[----:B------:R-:W-:Y:S02]  /*1e3e80*/  IMAD.X R19, R27, 0x1, R14, P1 ;  /* 0x000000011b137824 */ /* 0x000fe400008e060e */
[----:B------:R0:W-:Y:S04]  /*1e3e90*/  STL [R1+0x5340], R3 ;  /* 0x0053400301007387 */ /* 0x0001e80000100800 */
[----:B------:R-:W2:Y:S04]  /*1e3ea0*/  LDL.LU R6, [R1+0x21b8] ;  /* 0x0021b80001067983 */ /* 0x000ea80000300800 */
[----:B0-----:R-:W2:Y:S04]  /*1e3eb0*/  LDL.LU R3, [R1+0x21bc] ;  /* 0x0021bc0001037983 */ /* 0x001ea80000300800 */
[----:B------:R0:W-:Y:S04]  /*1e3ec0*/  STL.64 [R1+0x2540], R18 ;  /* 0x0025401201007387 */ /* 0x0001e80000100a00 */
[----:B------:R1:W-:Y:S01]  /*1e3ed0*/  STL [R1+0x5368], R4 ;  /* 0x0053680401007387 */ /* 0x0003e20000100800 */
[----:B0-----:R-:W-:-:S03]  /*1e3ee0*/  IADD3 R18, P1, PT, R0, R23, RZ ;  /* 0x0000001700127210 */ /* 0x001fc60007f3e0ff */
[----:B-1----:R-:W2:Y:S02]  /*1e3ef0*/  LDL.LU R4, [R1+0x21a0] ;  /* 0x0021a00001047983 */ /* 0x002ea40000300800 */
[----:B------:R-:W-:Y:S02]  /*1e3f00*/  IMAD.X R19, R27, 0x1, R22, P1 ;  /* 0x000000011b137824 */ /* 0x000fe400008e0616 */
[----:B------:R-:W2:Y:S04]  /*1e3f10*/  LDL.LU R5, [R1+0x21a4] ;  /* 0x0021a40001057983 */ /* 0x000ea80000300800 */
[----:B------:R0:W-:Y:S04]  /*1e3f20*/  STL [R1+0x5364], R8 ;  /* 0x0053640801007387 */ /* 0x0001e80000100800 */
[----:B0-----:R-:W2:Y:S04]  /*1e3f30*/  LDL.LU R8, [R1+0x21a8] ;  /* 0x0021a80001087983 */ /* 0x001ea80000300800 */
[----:B------:R-:W2:Y:S04]  /*1e3f40*/  LDL.LU R9, [R1+0x21ac] ;  /* 0x0021ac0001097983 */ /* 0x000ea80000300800 */
[----:B------:R0:W-:Y:S04]  /*1e3f50*/  STL.64 [R1+0x2538], R18 ;  /* 0x0025381201007387 */ /* 0x0001e80000100a00 */
[----:B0-----:R-:W2:Y:S04]  /*1e3f60*/  LDL.LU.64 R18, [R1+0x7e08] ;  /* 0x007e080001127983 */ /* 0x001ea80000300a00 */
[----:B------:R0:W-:Y:S04]  /*1e3f70*/  STL.64 [R1+0x7de8], R22 ;  /* 0x007de81601007387 */ /* 0x0001e80000100a00 */
[----:B0-----:R-:W3:Y:S04]  /*1e3f80*/  LDL.LU R22, [R1+0x21d4] ;  /* 0x0021d40001167983 */ /* 0x001ee80000300800 */
[----:B------:R-:W2:Y:S01]  /*1e3f90*/  LDL.LU R23, [R1+0x21d8] ;  /* 0x0021d80001177983 */ /* 0x000ea20000300800 */
[----:B---3--:R-:W-:-:S03]  /*1e3fa0*/  F2FP.SATFINITE.E4M3.F32.PACK_AB_MERGE_C R22, R22, R21, RZ ;  /* 0x000000151616723e */ /* 0x008fc600048070ff */
[----:B------:R-:W3:Y:S04]  /*1e3fb0*/  LDL.LU R21, [R1+0x7e04] ;  /* 0x007e040001157983 */ /* 0x000ee80000300800 */
[----:B------:R3:W-:Y:S01]  /*1e3fc0*/  STL [R1+0x5384], R22 ;  /* 0x0053841601007387 */ /* 0x0007e20000100800 */
[----:B--2---:R-:W-:-:S05]  /*1e3fd0*/  F2FP.SATFINITE.E4M3.F32.PACK_AB_MERGE_C R25, R25, R23, RZ ;  /* 0x000000171919723e */ /* 0x004fca00048070ff */
[----:B------:R-:W-:Y:S01]  /*1e3fe0*/  STL [R1+0x5380], R25 ;  /* 0x0053801901007387 */ /* 0x000fe20000100800 */
[----:B---3--:R-:W-:-:S05]  /*1e3ff0*/  IADD3 R22, P1, PT, R0, R21, RZ ;  /* 0x0000001500167210 */ /* 0x008fca0007f3e0ff */
[----:B------:R-:W-:-:S05]  /*1e4000*/  IMAD.X R23, R27, 0x1, R19, P1 ;  /* 0x000000011b177824 */ /* 0x000fca00008e0613 */
[----:B------:R4:W-:Y:S02]  /*1e4010*/  STL.64 [R1+0x2530], R22 ;  /* 0x0025301601007387 */ /* 0x0009e40000100a00 */
[----:B----4-:R-:W-:Y:S02]  /*1e4020*/  F2FP.SATFINITE.E4M3.F32.PACK_AB_MERGE_C R22, R11, R10, RZ ;  /* 0x0000000a0b16723e */ /* 0x010fe400048070ff */
[----:B------:R-:W2:Y:S04]  /*1e4030*/  LDL.LU R10, [R1+0x2198] ;  /* 0x00219800010a7983 */ /* 0x000ea80000300800 */
[----:B------:R-:W2:Y:S04]  /*1e4040*/  LDL.LU R11, [R1+0x219c] ;  /* 0x00219c00010b7983 */ /* 0x000ea80000300800 */
[----:B------:R0:W-:Y:S04]  /*1e4050*/  STL [R1+0x5394], R22 ;  /* 0x0053941601007387 */ /* 0x0001e80000100800 */
[----:B------:R1:W-:Y:S01]  /*1e4060*/  STL.64 [R1+0x7df8], R20 ;  /* 0x007df81401007387 */ /* 0x0003e20000100a00 */
[----:B0-----:R-:W-:-:S05]  /*1e4070*/  IADD3 R22, P1, PT, R0, R20, RZ ;  /* 0x0000001400167210 */ /* 0x001fca0007f3e0ff */
[----:B------:R-:W-:Y:S01]  /*1e4080*/  IMAD.X R23, R27, 0x1, R18, P1 ;  /* 0x000000011b177824 */ /* 0x000fe200008e0612 */
[----:B-1----:R-:W3:Y:S04]  /*1e4090*/  LDL.LU R20, [R1+0x2190] ;  /* 0x0021900001147983 */ /* 0x002ee80000300800 */
[----:B------:R-:W3:Y:S04]  /*1e40a0*/  LDL.LU R21, [R1+0x2194] ;  /* 0x0021940001157983 */ /* 0x000ee80000300800 */
[----:B------:R-:W4:Y:S01]  /*1e40b0*/  LDL.LU R27, [R1+0x7e00] ;  /* 0x007e0000011b7983 */ /* 0x000f220000300800 */
[----:B------:R-:W-:Y:S01]  /*1e40c0*/  F2FP.SATFINITE.E4M3.F32.PACK_AB_MERGE_C R7, R7, R13, RZ ;  /* 0x0000000d0707723e */ /* 0x000fe200048070ff */
[----:B------:R-:W-:Y:S01]  /*1e40d0*/  VIADD R0, R0, UR6 ;  /* 0x0000000600007c36 */ /* 0x000fe20008000000 */
[----:B------:R-:W-:Y:S01]  /*1e40e0*/  F2FP.SATFINITE.E4M3.F32.PACK_AB_MERGE_C R2, R2, R12, RZ ;  /* 0x0000000c0202723e */ /* 0x000fe200048070ff */
[----:B------:R-:W2:Y:S01]  /*1e40f0*/  LDL.LU R25, [R1+0x2180] ;  /* 0x0021800001197983 */ /* 0x000ea20000300800 */
[----:B------:R-:W-:Y:S01]  /*1e4100*/  F2FP.SATFINITE.E4M3.F32.PACK_AB_MERGE_C R5, R5, R4, RZ ;  /* 0x000000040505723e */ /* 0x000fe200048070ff */
[----:B------:R-:W0:Y:S02]  /*1e4110*/  LDCU UR6, c[0x0][0x3b8] ;  /* 0x00007700ff0677ac */ /* 0x000e240008000800 */
[----:B------:R1:W-:Y:S04]  /*1e4120*/  STL.64 [R1+0x2528], R22 ;  /* 0x0025281601007387 */ /* 0x0003e80000100a00 */
[----:B-1----:R-:W2:Y:S04]  /*1e4130*/  LDL.LU R22, [R1+0x218c] ;  /* 0x00218c0001167983 */ /* 0x002ea80000300800 */
[----:B------:R-:W2:Y:S04]  /*1e4140*/  LDL.LU R23, [R1+0x2170] ;  /* 0x0021700001177983 */ /* 0x000ea80000300800 */
[----:B------:R1:W-:Y:S04]  /*1e4150*/  STL [R1+0x5390], R7 ;  /* 0x0053900701007387 */ /* 0x0003e80000100800 */
[----:B------:R-:W2:Y:S04]  /*1e4160*/  LDL.LU R13, [R1+0x2174] ;  /* 0x00217400010d7983 */ /* 0x000ea80000300800 */
[----:B------:R0:W-:Y:S01]  /*1e4170*/  STL [R1+0x53ac], R2 ;  /* 0x0053ac0201007387 */ /* 0x0001e20000100800 */
[----:B-1----:R-:W-:-:S02]  /*1e4180*/  F2FP.SATFINITE.E4M3.F32.PACK_AB_MERGE_C R7, R3, R6, RZ ;  /* 0x000000060307723e */ /* 0x002fc400048070ff */
[----:B------:R-:W-:Y:S01]  /*1e4190*/  SHF.R.S32.HI R3, RZ, 0x1f, R0 ;  /* 0x0000001fff037819 */ /* 0x000fe20000011400 */
[----:B------:R-:W2:Y:S04]  /*1e41a0*/  LDL.LU R12, [R1+0x2178] ;  /* 0x00217800010c7983 */ /* 0x000ea80000300800 */
[----:B0-----:R-:W2:Y:S04]  /*1e41b0*/  LDL.LU R2, [R1+0x217c] ;  /* 0x00217c0001027983 */ /* 0x001ea80000300800 */
[----:B------:R0:W-:Y:S01]  /*1e41c0*/  STL [R1+0x53a8], R7 ;  /* 0x0053a80701007387 */ /* 0x0001e20000100800 */
[----:B----4-:R-:W-:-:S05]  /*1e41d0*/  IADD3 R6, P1, PT, R0, R27, RZ ;  /* 0x0000001b00067210 */ /* 0x010fca0007f3e0ff */
[----:B0-----:R-:W-:-:S05]  /*1e41e0*/  IMAD.X R7, R3, 0x1, R26, P1 ;  /* 0x0000000103077824 */ /* 0x001fca00008e061a */
[----:B------:R0:W-:Y:S04]  /*1e41f0*/  STL.64 [R1+0x2520], R6 ;  /* 0x0025200601007387 */ /* 0x0001e80000100a00 */
[----:B------:R-:W4:Y:S04]  /*1e4200*/  LDL.LU R4, [R1+0x2168] ;  /* 0x0021680001047983 */ /* 0x000f280000300800 */
[----:B------:R1:W-:Y:S01]  /*1e4210*/  STL [R1+0x53c4], R5 ;  /* 0x0053c40501007387 */ /* 0x0003e20000100800 */
[----:B0-----:R-:W-:-:S03]  /*1e4220*/  F2FP.SATFINITE.E4M3.F32.PACK_AB_MERGE_C R6, R9, R8, RZ ;  /* 0x000000080906723e */ /* 0x001fc600048070ff */
[----:B-1----:R-:W4:Y:S04]  /*1e4230*/  LDL.LU R5, [R1+0x216c] ;  /* 0x00216c0001057983 */ /* 0x002f280000300800 */
[----:B------:R0:W-:Y:S02]  /*1e4240*/  STL [R1+0x53c0], R6 ;  /* 0x0053c00601007387 */ /* 0x0001e40000100800 */
[----:B0-----:R-:W-:-:S05]  /*1e4250*/  IADD3 R6, P1, PT, R0, R29, RZ ;  /* 0x0000001d00067210 */ /* 0x001fca0007f3e0ff */
[----:B------:R-:W-:-:S05]  /*1e4260*/  IMAD.X R7, R3, 0x1, R28, P1 ;  /* 0x0000000103077824 */ /* 0x000fca00008e061c */
[----:B------:R0:W-:Y:S04]  /*1e4270*/  STL.64 [R1+0x2518], R6 ;  /* 0x0025180601007387 */ /* 0x0001e80000100a00 */
[----:B0-----:R-:W4:Y:S04]  /*1e4280*/  LDL.LU R7, [R1+0x2150] ;  /* 0x0021500001077983 */ /* 0x001f280000300800 */
[----:B------:R-:W4:Y:S04]  /*1e4290*/  LDL.LU R6, [R1+0x2154] ;  /* 0x0021540001067983 */ /* 0x000f280000300800 */
[----:B------:R-:W4:Y:S04]  /*1e42a0*/  LDL.LU R8, [R1+0x2158] ;  /* 0x0021580001087983 */ /* 0x000f280000300800 */
[----:B------:R-:W4:Y:S04]  /*1e42b0*/  LDL.LU R9, [R1+0x215c] ;  /* 0x00215c0001097983 */ /* 0x000f280000300800 */
[----:B------:R0:W-:Y:S04]  /*1e42c0*/  STL.64 [R1+0x7de0], R28 ;  /* 0x007de01c01007387 */ /* 0x0001e80000100a00 */
[----:B0-----:R-:W4:Y:S01]  /*1e42d0*/  LDL.LU R28, [R1+0x2184] ;  /* 0x00218400011c7983 */ /* 0x001f220000300800 */
[----:B---3--:R-:W-:-:S02]  /*1e42e0*/  F2FP.SATFINITE.E4M3.F32.PACK_AB_MERGE_C R21, R21, R20, RZ ;  /* 0x000000141515723e */ /* 0x008fc400048070ff */
[----:B--2---:R-:W-:Y:S01]  /*1e42f0*/  F2FP.SATFINITE.E4M3.F32.PACK_AB_MERGE_C R20, R11, R10, RZ ;  /* 0x0000000a0b14723e */ /* 0x004fe200048070ff */
[----:B------:R-:W2:Y:S04]  /*1e4300*/  LDL.LU R29, [R1+0x2188] ;  /* 0x00218800011d7983 */ /* 0x000ea80000300800 */
[----:B------:R-:W3:Y:S04]  /*1e4310*/  LDL.LU R10, [R1+0x2140] ;  /* 0x00214000010a7983 */ /* 0x000ee80000300800 */
[----:B------:R-:W-:Y:S04]  /*1e4320*/  STL [R1+0x53d8], R21 ;  /* 0x0053d81501007387 */ /* 0x000fe80000100800 */
[----:B------:R-:W3:Y:S04]  /*1e4330*/  LDL.LU R11, [R1+0x2144] ;  /* 0x00214400010b7983 */ /* 0x000ee80000300800 */
[----:B------:R0:W-:Y:S02]  /*1e4340*/  STL [R1+0x53d4], R20 ;  /* 0x0053d41401007387 */ /* 0x0001e40000100800 */
[----:B0-----:R-:W-:-:S05]  /*1e4350*/  IADD3 R20, P1, PT, R0, R17, RZ ;  /* 0x0000001100147210 */ /* 0x001fca0007f3e0ff */
[----:B------:R-:W-:-:S05]  /*1e4360*/  IMAD.X R21, R3, 0x1, R15, P1 ;  /* 0x0000000103157824 */ /* 0x000fca00008e060f */
[----:B------:R0:W-:Y:S04]  /*1e4370*/  STL.64 [R1+0x2510], R20 ;  /* 0x0025101401007387 */ /* 0x0001e80000100a00 */
[----:B0-----:R-:W3:Y:S01]  /*1e4380*/  LDL.LU.64 R20, [R1+0x7df8] ;  /* 0x007df80001147983 */ /* 0x001ee20000300a00 */
[----:B----4-:R-:W-:-:S03]  /*1e4390*/  F2FP.SATFINITE.E4M3.F32.PACK_AB_MERGE_C R28, R28, R25, RZ ;  /* 0x000000191c1c723e */ /* 0x010fc600048070ff */
[----:B------:R-:W4:Y:S01]  /*1e43a0*/  LDL.LU R25, [R1+0x7df0] ;  /* 0x007df00001197983 */ /* 0x000f220000300800 */
[----:B--2---:R-:W-:-:S03]  /*1e43b0*/  F2FP.SATFINITE.E4M3.F32.PACK_AB_MERGE_C R22, R22, R29, RZ ;  /* 0x0000001d1616723e */ /* 0x004fc600048070ff */
[----:B------:R4:W-:Y:S01]  /*1e43c0*/  STL [R1+0x53ec], R28 ;  /* 0x0053ec1c01007387 */ /* 0x0009e20000100800 */
[----:B------:R-:W-:-:S03]  /*1e43d0*/  F2FP.SATFINITE.E4M3.F32.PACK_AB_MERGE_C R13, R13, R23, RZ ;  /* 0x000000170d0d723e */ /* 0x000fc600048070ff */
[----:B------:R0:W-:Y:S01]  /*1e43e0*/  STL [R1+0x53e8], R22 ;  /* 0x0053e81601007387 */ /* 0x0001e20000100800 */
[----:B------:R-:W-:Y:S02]  /*1e43f0*/  F2FP.SATFINITE.E4M3.F32.PACK_AB_MERGE_C R2, R2, R12, RZ ;  /* 0x0000000c0202723e */ /* 0x000fe400048070ff */
[C---:B----4-:R-:W-:Y:S01]  /*1e4400*/  IADD3 R28, P1, PT, R0.reuse, R25, RZ ;  /* 0x00000019001c7210 */ /* 0x050fe20007f3e0ff */
[----:B------:R1:W-:Y:S04]  /*1e4410*/  STL.64 [R1+0x7dd0], R24 ;  /* 0x007dd01801007387 */ /* 0x0003e80000100a00 */
[C---:B------:R-:W-:Y:S01]  /*1e4420*/  IMAD.X R29, R3.reuse, 0x1, R24, P1 ;  /* 0x00000001031d7824 */ /* 0x040fe200008e0618 */
[----:B0-----:R-:W-:Y:S01]  /*1e4430*/  IADD3 R22, P1, PT, R0, R16, RZ ;  /* 0x0000001000167210 */ /* 0x001fe20007f3e0ff */
[----:B-1----:R-:W2:Y:S04]  /*1e4440*/  LDL.LU R24, [R1+0x2160] ;  /* 0x0021600001187983 */ /* 0x002ea80000300800 */
[----:B------:R-:W2:Y:S04]  /*1e4450*/  LDL.LU R25, [R1+0x2164] ;  /* 0x0021640001197983 */ /* 0x000ea80000300800 */
[----:B------:R0:W-:Y:S01]  /*1e4460*/  STL.64 [R1+0x2508], R28 ;  /* 0x0025081c01007387 */ /* 0x0001e20000100a00 */
[----:B------:R-:W-:-:S03]  /*1e4470*/  IMAD.X R23, R3, 0x1, R14, P1 ;  /* 0x0000000103177824 */ /* 0x000fc600008e060e */
[----:B0-----:R-:W4:Y:S04]  /*1e4480*/  LDL.LU R28, [R1+0x214c] ;  /* 0x00214c00011c7983 */ /* 0x001f280000300800 */
[----:B------:R0:W-:Y:S04]  /*1e4490*/  STL [R1+0x5404], R13 ;  /* 0x0054040d01007387 */ /* 0x0001e80000100800 */
[----:B------:R-:W3:Y:S04]  /*1e44a0*/  LDL.LU R29, [R1+0x2130] ;  /* 0x00213000011d7983 */ /* 0x000ee80000300800 */
[----:B------:R1:W-:Y:S04]  /*1e44b0*/  STL [R1+0x5400], R2 ;  /* 0x0054000201007387 */ /* 0x0003e80000100800 */
[----:B0-----:R-:W3:Y:S04]  /*1e44c0*/  LDL.LU R13, [R1+0x2134] ;  /* 0x00213400010d7983 */ /* 0x001ee80000300800 */
[----:B------:R-:W4:Y:S04]  /*1e44d0*/  LDL.LU R12, [R1+0x2138] ;  /* 0x00213800010c7983 */ /* 0x000f280000300800 */
[----:B-1----:R-:W4:Y:S04]  /*1e44e0*/  LDL.LU R2, [R1+0x213c] ;  /* 0x00213c0001027983 */ /* 0x002f280000300800 */
[----:B------:R0:W-:Y:S04]  /*1e44f0*/  STL.64 [R1+0x7dd8], R16 ;  /* 0x007dd81001007387 */ /* 0x0001e80000100a00 */
[----:B0-----:R-:W4:Y:S04]  /*1e4500*/  LDL.LU R16, [R1+0x2148] ;  /* 0x0021480001107983 */ /* 0x001f280000300800 */
[----:B------:R0:W-:Y:S04]  /*1e4510*/  STL.64 [R1+0x2500], R22 ;  /* 0x0025001601007387 */ /* 0x0001e80000100a00 */
[----:B0-----:R-:W4:Y:S01]  /*1e4520*/  LDL.LU.64 R22, [R1+0x7de8] ;  /* 0x007de80001167983 */ /* 0x001f220000300a00 */
[----:B------:R-:W-:-:S02]  /*1e4530*/  F2FP.SATFINITE.E4M3.F32.PACK_AB_MERGE_C R17, R5, R4, RZ ;  /* 0x000000040511723e */ /* 0x000fc400048070ff */
[----:B------:R-:W-:Y:S02]  /*1e4540*/  F2FP.SATFINITE.E4M3.F32.PACK_AB_MERGE_C R7, R6, R7, RZ ;  /* 0x000000070607723e */ /* 0x000fe400048070ff */
[----:B------:R-:W-:Y:S02]  /*1e4550*/  F2FP.SATFINITE.E4M3.F32.PACK_AB_MERGE_C R6, R9, R8, RZ ;  /* 0x000000080906723e */ /* 0x000fe400048070ff */
[----:B--2---:R-:W-:-:S05]  /*1e4560*/  F2FP.SATFINITE.E4M3.F32.PACK_AB_MERGE_C R24, R25, R24, RZ ;  /* 0x000000181918723e */ /* 0x004fca00048070ff */
[----:B------:R-:W-:Y:S01]  /*1e4570*/  STL [R1+0x541c], R24 ;  /* 0x00541c1801007387 */ /* 0x000fe20000100800 */
[----:B---3--:R-:W-:Y:S02]  /*1e4580*/  F2FP.SATFINITE.E4M3.F32.PACK_AB_MERGE_C R13, R13, R29, RZ ;  /* 0x0000001d0d0d723e */ /* 0x008fe400048070ff */
[C---:B----4-:R-:W-:Y:S01]  /*1e4590*/  IADD3 R4, P1, PT, R0.reuse, R23, RZ ;  /* 0x0000001700047210 */ /* 0x050fe20007f3e0ff */
[----:B------:R-:W-:Y:S04]  /*1e45a0*/  STL [R1+0x7dc0], R23 ;  /* 0x007dc01701007387 */ /* 0x000fe80000100800 */
[----:B------:R-:W-:Y:S01]  /*1e45b0*/  IMAD.X R5, R3, 0x1, R22, P1 ;  /* 0x0000000103057824 */ /* 0x000fe200008e0616 */
[----:B------:R-:W-:Y:S04]  /*1e45c0*/  STL [R1+0x5418], R17 ;  /* 0x0054181101007387 */ /* 0x000fe80000100800 */
[----:B------:R0:W-:Y:S04]  /*1e45d0*/  STL.64 [R1+0x24f8], R4 ;  /* 0x0024f80401007387 */ /* 0x0001e80000100a00 */
[----:B0-----:R-:W2:Y:S04]  /*1e45e0*/  LDL.LU R4, [R1+0x2120] ;  /* 0x0021200001047983 */ /* 0x001ea80000300800 */
        /* <DEDUP_REMOVED lines=8> */
[----:B------:R-:W4:Y:S04]  /*1e4670*/  LDL.LU R24, [R1+0x2110] ;  /* 0x0021100001187983 */ /* 0x000f280000300800 */
[----:B------:R-:W4:Y:S01]  /*1e4680*/  LDL.LU R25, [R1+0x2114] ;  /* 0x0021140001197983 */ /* 0x000f220000300800 */
[----:B0-----:R-:W-:Y:S02]  /*1e4690*/  F2FP.SATFINITE.E4M3.F32.PACK_AB_MERGE_C R6, R11, R10, RZ ;  /* 0x0000000a0b06723e */ /* 0x001fe400048070ff */
[----:B------:R-:W-:-:S03]  /*1e46a0*/  IADD3 R10, P1, PT, R0, R20, RZ ;  /* 0x00000014000a7210 */ /* 0x000fc60007f3e0ff */
[----:B------:R0:W-:Y:S02]  /*1e46b0*/  STL [R1+0x5440], R6 ;  /* 0x0054400601007387 */ /* 0x0001e40000100800 */
[----:B------:R-:W-:Y:S02]  /*1e46c0*/  IMAD.X R11, R3, 0x1, R18, P1 ;  /* 0x00000001030b7824 */ /* 0x000fe400008e0612 */
[----:B------:R-:W4:Y:S01]  /*1e46d0*/  LDL.LU R7, [R1+0x2118] ;  /* 0x0021180001077983 */ /* 0x000f220000300800 */
[----:B------:R-:W-:Y:S01]  /*1e46e0*/  F2FP.SATFINITE.E4M3.F32.PACK_AB_MERGE_C R16, R28, R16, RZ ;  /* 0x000000101c10723e */ /* 0x000fe200048070ff */
[----:B------:R-:W-:Y:S01]  /*1e46f0*/  VIADD R0, R0, UR6 ;  /* 0x0000000600007c36 */ /* 0x000fe20008000000 */
[----:B------:R-:W-:Y:S01]  /*1e4700*/  F2FP.SATFINITE.E4M3.F32.PACK_AB_MERGE_C R2, R2, R12, RZ ;  /* 0x0000000c0202723e */ /* 0x000fe200048070ff */
[----:B------:R-:W1:Y:S01]  /*1e4710*/  LDCU UR6, c[0x0][0x3b8] ;  /* 0x00007700ff0677ac */ /* 0x000e620008000800 */
[----:B0-----:R-:W4:Y:S04]  /*1e4720*/  LDL.LU R6, [R1+0x211c] ;  /* 0x00211c0001067983 */ /* 0x001f280000300800 */
[----:B------:R-:W-:Y:S04]  /*1e4730*/  STL.64 [R1+0x7dc8], R20 ;  /* 0x007dc81401007387 */ /* 0x000fe80000100a00 */
[----:B------:R-:W4:Y:S04]  /*1e4740*/  LDL.LU R3, [R1+0x2100] ;  /* 0x0021000001037983 */ /* 0x000f280000300800 */
[----:B------:R-:W4:Y:S04]  /*1e4750*/  LDL.LU R9, [R1+0x2104] ;  /* 0x0021040001097983 */ /* 0x000f280000300800 */
[----:B------:R0:W-:Y:S01]  /*1e4760*/  STL.64 [R1+0x24e8], R10 ;  /* 0x0024e80a01007387 */ /* 0x0001e20000100a00 */
[----:B------:R-:W-:-:S03]  /*1e4770*/  IADD3 R28, P1, PT, R0, R27, RZ ;  /* 0x0000001b001c7210 */ /* 0x000fc60007f3e0ff */
[----:B0-----:R-:W4:Y:S04]  /*1e4780*/  LDL.LU R10, [R1+0x2108] ;  /* 0x00210800010a7983 */ /* 0x001f280000300800 */
[----:B------:R-:W4:Y:S04]  /*1e4790*/  LDL.LU R11, [R1+0x210c] ;  /* 0x00210c00010b7983 */ /* 0x000f280000300800 */
[----:B------:R-:W-:Y:S04]  /*1e47a0*/  STL [R1+0x543c], R16 ;  /* 0x00543c1001007387 */ /* 0x000fe80000100800 */
[----:B------:R0:W-:Y:S04]  /*1e47b0*/  STL [R1+0x5450], R13 ;  /* 0x0054500d01007387 */ /* 0x0001e80000100800 */
[----:B------:R-:W4:Y:S04]  /*1e47c0*/  LDL.LU R20, [R1+0x20f0] ;  /* 0x0020f00001147983 */ /* 0x000f280000300800 */
[----:B------:R-:W4:Y:S01]  /*1e47d0*/  LDL.LU R21, [R1+0x20f4] ;  /* 0x0020f40001157983 */ /* 0x000f220000300800 */
[----:B0-----:R-:W-:-:S03]  /*1e47e0*/  SHF.R.S32.HI R13, RZ, 0x1f, R0 ;  /* 0x0000001fff0d7819 */ /* 0x001fc60000011400 */
[----:B------:R0:W-:Y:S02]  /*1e47f0*/  STL [R1+0x544c], R2 ;  /* 0x00544c0201007387 */ /* 0x0001e40000100800 */
[----:B------:R-:W-:Y:S02]  /*1e4800*/  IMAD.X R29, R13, 0x1, R26, P1 ;  /* 0x000000010d1d7824 */ /* 0x000fe400008e061a */
[----:B------:R-:W4:Y:S04]  /*1e4810*/  LDL.LU R12, [R1+0x20f8] ;  /* 0x0020f800010c7983 */ /* 0x000f280000300800 */
[----:B0-----:R-:W4:Y:S04]  /*1e4820*/  LDL.LU R2, [R1+0x20fc] ;  /* 0x0020fc0001027983 */ /* 0x001f280000300800 */
[----:B------:R0:W-:Y:S04]  /*1e4830*/  STL.64 [R1+0x24e0], R28 ;  /* 0x0024e01c01007387 */ /* 0x0001e80000100a00 */
[----:B0-----:R-:W4:Y:S04]  /*1e4840*/  LDL.LU.64 R28, [R1+0x7de0] ;  /* 0x007de000011c7983 */ /* 0x001f280000300a00 */
[----:B------:R-:W4:Y:S01]  /*1e4850*/  LDL.LU R23, [R1+0x20e0] ;  /* 0x0020e00001177983 */ /* 0x000f220000300800 */
[----:B--2---:R-:W-:-:S03]  /*1e4860*/  F2FP.SATFINITE.E4M3.F32.PACK_AB_MERGE_C R5, R5, R4, RZ ;  /* 0x000000040505723e */ /* 0x004fc600048070ff */
[----:B------:R-:W2:Y:S04]  /*1e4870*/  LDL.LU R4, [R1+0x20e8] ;  /* 0x0020e80001047983 */ /* 0x000ea80000300800 */
[----:B------:R0:W-:Y:S01]  /*1e4880*/  STL [R1+0x52f8], R5 ;  /* 0x0052f80501007387 */ /* 0x0001e20000100800 */
[----:B---3--:R-:W-:-:S03]  /*1e4890*/  F2FP.SATFINITE.E4M3.F32.PACK_AB_MERGE_C R8, R8, R17, RZ ;  /* 0x000000110808723e */ /* 0x008fc600048070ff */
[----:B0-----:R-:W2:Y:S04]  /*1e48a0*/  LDL.LU R5, [R1+0x20ec] ;  /* 0x0020ec0001057983 */ /* 0x001ea80000300800 */
[----:B------:R-:W-:Y:S01]  /*1e48b0*/  STL [R1+0x545c], R8 ;  /* 0x00545c0801007387 */ /* 0x000fe20000100800 */
[----:B----4-:R-:W-:-:S05]  /*1e48c0*/  IADD3 R16, P1, PT, R0, R29, RZ ;  /* 0x0000001d00107210 */ /* 0x010fca0007f3e0ff */
[----:B------:R-:W-:-:S05]  /*1e48d0*/  IMAD.X R17, R13, 0x1, R28, P1 ;  /* 0x000000010d117824 */ /* 0x000fca00008e061c */
[----:B------:R0:W-:Y:S04]  /*1e48e0*/  STL.64 [R1+0x24d8], R16 ;  /* 0x0024d81001007387 */ /* 0x0001e80000100a00 */
[----:B0-----:R-:W3:Y:S01]  /*1e48f0*/  LDL.LU.64 R16, [R1+0x7dd8] ;  /* 0x007dd80001107983 */ /* 0x001ee20000300a00 */
[----:B------:R-:W-:-:S03]  /*1e4900*/  F2FP.SATFINITE.E4M3.F32.PACK_AB_MERGE_C R25, R25, R24, RZ ;  /* 0x000000181919723e */ /* 0x000fc600048070ff */
[----:B------:R-:W4:Y:S01]  /*1e4910*/  LDL.LU R8, [R1+0x20dc] ;  /* 0x0020dc0001087983 */ /* 0x000f220000300800 */
[----:B------:R-:W-:-:S03]  /*1e4920*/  F2FP.SATFINITE.E4M3.F32.PACK_AB_MERGE_C R24, R6, R7, RZ ;  /* 0x000000070618723e */ /* 0x000fc600048070ff */
[----:B------:R0:W-:Y:S04]  /*1e4930*/  STL.64 [R1+0x7db8], R28 ;  /* 0x007db81c01007387 */ /* 0x0001e80000100a00 */
[----:B0-----:R-:W2:Y:S04]  /*1e4940*/  LDL.LU R28, [R1+0x20d4] ;  /* 0x0020d400011c7983 */ /* 0x001ea80000300800 */
[----:B------:R-:W4:Y:S04]  /*1e4950*/  LDL.LU R29, [R1+0x20d8] ;  /* 0x0020d800011d7983 */ /* 0x000f280000300800 */
[----:B------:R-:W2:Y:S04]  /*1e4960*/  LDL.LU R7, [R1+0x1ec0] ;  /* 0x001ec00001077983 */ /* 0x000ea80000300800 */
[----:B------:R-:W-:Y:S04]  /*1e4970*/  STL [R1+0x526c], R25 ;  /* 0x00526c1901007387 */ /* 0x000fe80000100800 */
[----:B------:R-:W2:Y:S04]  /*1e4980*/  LDL.LU R6, [R1+0x1ec4] ;  /* 0x001ec40001067983 */ /* 0x000ea80000300800 */
[----:B------:R3:W-:Y:S02]  /*1e4990*/  STL [R1+0x5460], R24 ;  /* 0x0054601801007387 */ /* 0x0007e40000100800 */
[----:B---3--:R-:W-:-:S05]  /*1e49a0*/  IADD3 R24, P1, PT, R0, R17, RZ ;  /* 0x0000001100187210 */ /* 0x008fca0007f3e0ff */
[----:B------:R-:W-:-:S05]  /*1e49b0*/  IMAD.X R25, R13, 0x1, R15, P1 ;  /* 0x000000010d197824 */ /* 0x000fca00008e060f */
[----:B------:R0:W-:Y:S04]  /*1e49c0*/  STL.64 [R1+0x24d0], R24 ;  /* 0x0024d01801007387 */ /* 0x0001e80000100a00 */
[----:B0-----:R-:W3:Y:S01]  /*1e49d0*/  LDL.LU.64 R24, [R1+0x7dd0] ;  /* 0x007dd00001187983 */ /* 0x001ee20000300a00 */
[----:B------:R-:W-:Y:S02]  /*1e49e0*/  F2FP.SATFINITE.E4M3.F32.PACK_AB_MERGE_C R9, R9, R3, RZ ;  /* 0x000000030909723e */ /* 0x000fe400048070ff */
[----:B------:R-:W-:Y:S01]  /*1e49f0*/  F2FP.SATFINITE.E4M3.F32.PACK_AB_MERGE_C R10, R11, R10, RZ ;  /* 0x0000000a0b0a723e */ /* 0x000fe200048070ff */
[----:B------:R-:W2:Y:S04]  /*1e4a00*/  LDL.LU R3, [R1+0x1ec8] ;  /* 0x001ec80001037983 */ /* 0x000ea80000300800 */
[----:B------:R0:W-:Y:S04]  /*1e4a10*/  STL [R1+0x5234], R9 ;  /* 0x0052340901007387 */ /* 0x0001e80000100800 */
[----:B0-----:R-:W2:Y:S04]  /*1e4a20*/  LDL.LU R9, [R1+0x1ecc] ;  /* 0x001ecc0001097983 */ /* 0x001ea80000300800 */
[----:B------:R3:W-:Y:S02]  /*1e4a30*/  STL [R1+0x546c], R10 ;  /* 0x00546c0a01007387 */ /* 0x0007e40000100800 */
[----:B---3--:R-:W-:-:S05]  /*1e4a40*/  IADD3 R10, P1, PT, R0, R25, RZ ;  /* 0x00000019000a7210 */ /* 0x008fca0007f3e0ff */
[----:B------:R-:W-:-:S05]  /*1e4a50*/  IMAD.X R11, R13, 0x1, R24, P1 ;  /* 0x000000010d0b7824 */ /* 0x000fca00008e0618 */
[----:B------:R0:W-:Y:S04]  /*1e4a60*/  STL.64 [R1+0x24c8], R10 ;  /* 0x0024c80a01007387 */ /* 0x0001e80000100a00 */
[----:B0-----:R-:W3:Y:S04]  /*1e4a70*/  LDL.LU R10, [R1+0x1eb0] ;  /* 0x001eb000010a7983 */ /* 0x001ee80000300800 */
[----:B------:R-:W3:Y:S04]  /*1e4a80*/  LDL.LU R11, [R1+0x1eb4] ;  /* 0x001eb400010b7983 */ /* 0x000ee80000300800 */
[----:B------:R0:W-:Y:S04]  /*1e4a90*/  STL.64 [R1+0x7db0], R24 ;  /* 0x007db01801007387 */ /* 0x0001e80000100a00 */
[----:B0-----:R-:W2:Y:S01]  /*1e4aa0*/  LDL.LU R24, [R1+0x20e4] ;  /* 0x0020e40001187983 */ /* 0x001ea20000300800 */
[----:B------:R-:W-:-:S02]  /*1e4ab0*/  F2FP.SATFINITE.E4M3.F32.PACK_AB_MERGE_C R21, R21, R20, RZ ;  /* 0x000000141515723e */ /* 0x000fc400048070ff */
[----:B------:R-:W-:Y:S01]  /*1e4ac0*/  IADD3 R20, P1, PT, R0, R16, RZ ;  /* 0x0000001000147210 */ /* 0x000fe20007f3e0ff */
[----:B------:R-:W3:Y:S01]  /*1e4ad0*/  LDL.LU R25, [R1+0x20d0] ;  /* 0x0020d00001197983 */ /* 0x000ee20000300800 */
[----:B------:R-:W-:-:S03]  /*1e4ae0*/  F2FP.SATFINITE.E4M3.F32.PACK_AB_MERGE_C R2, R2, R12, RZ ;  /* 0x0000000c0202723e */ /* 0x000fc600048070ff */
[----:B------:R0:W-:Y:S04]  /*1e4af0*/  STL [R1+0x5210], R21 ;  /* 0x0052101501007387 */ /* 0x0001e80000100800 */
[----:B------:R-:W-:Y:S01]  /*1e4b00*/  STL [R1+0x5470], R2 ;  /* 0x0054700201007387 */ /* 0x000fe20000100800 */
[----:B0-----:R-:W-:-:S05]  /*1e4b10*/  IMAD.X R21, R13, 0x1, R14, P1 ;  /* 0x000000010d157824 */ /* 0x001fca00008e060e */
[----:B------:R0:W-:Y:S04]  /*1e4b20*/  STL.64 [R1+0x24c0], R20 ;  /* 0x0024c01401007387 */ /* 0x0001e80000100a00 */
[----:B0-----:R-:W3:Y:S04]  /*1e4b30*/  LDL.LU.64 R20, [R1+0x7dc8] ;  /* 0x007dc80001147983 */ /* 0x001ee80000300a00 */
[----:B------:R-:W3:Y:S04]  /*1e4b40*/  LDL.LU R12, [R1+0x1eb8] ;  /* 0x001eb800010c7983 */ /* 0x000ee80000300800 */
[----:B------:R-:W3:Y:S01]  /*1e4b50*/  LDL.LU R2, [R1+0x1ebc] ;  /* 0x001ebc0001027983 */ /* 0x000ee20000300800 */
[----:B--2---:R-:W-:-:S03]  /*1e4b60*/  F2FP.SATFINITE.E4M3.F32.PACK_AB_MERGE_C R24, R24, R23, RZ ;  /* 0x000000171818723e */ /* 0x004fc600048070ff */
[----:B------:R-:W2:Y:S04]  /*1e4b70*/  LDL.LU R23, [R1+0x7dc0] ;  /* 0x007dc00001177983 */ /* 0x000ea80000300800 */
[----:B------:R0:W-:Y:S02]  /*1e4b80*/  STL [R1+0x51f0], R24 ;  /* 0x0051f01801007387 */ /* 0x0001e40000100800 */
[----:B0-----:R-:W-:-:S05]  /*1e4b90*/  F2FP.SATFINITE.E4M3.F32.PACK_AB_MERGE_C R24, R5, R4, RZ ;  /* 0x000000040518723e */ /* 0x001fca00048070ff */
[----:B------:R-:W-:Y:S01]  /*1e4ba0*/  STL [R1+0x547c], R24 ;  /* 0x00547c1801007387 */ /* 0x000fe20000100800 */
[----:B----4-:R-:W-:Y:S02]  /*1e4bb0*/  F2FP.SATFINITE.E4M3.F32.PACK_AB_MERGE_C R8, R8, R29, RZ ;  /* 0x0000001d0808723e */ /* 0x010fe400048070ff */
[----:B------:R-:W-:Y:S02]  /*1e4bc0*/  F2FP.SATFINITE.E4M3.F32.PACK_AB_MERGE_C R3, R9, R3, RZ ;  /* 0x000000030903723e */ /* 0x000fe400048070ff */
[----:B---3--:R-:W-:Y:S02]  /*1e4bd0*/  F2FP.SATFINITE.E4M3.F32.PACK_AB_MERGE_C R9, R11, R10, RZ ;  /* 0x0000000a0b09723e */ /* 0x008fe400048070ff */
[----:B------:R-:W-:Y:S02]  /*1e4be0*/  F2FP.SATFINITE.E4M3.F32.PACK_AB_MERGE_C R12, R2, R12, RZ ;  /* 0x0000000c020c723e */ /* 0x000fe400048070ff */
[----:B--2---:R-:W-:-:S05]  /*1e4bf0*/  IADD3 R4, P1, PT, R0, R23, RZ ;  /* 0x0000001700047210 */ /* 0x004fca0007f3e0ff */
[----:B------:R-:W-:-:S05]  /*1e4c00*/  IMAD.X R5, R13, 0x1, R22, P1 ;  /* 0x000000010d057824 */ /* 0x000fca00008e0616 */
[----:B------:R0:W-:Y:S04]  /*1e4c10*/  STL.64 [R1+0x24b8], R4 ;  /* 0x0024b80401007387 */ /* 0x0001e80000100a00 */
[----:B0-----:R-:W2:Y:S04]  /*1e4c20*/  LDL.LU R4, [R1+0x1170] ;  /* 0x0011700001047983 */ /* 0x001ea80000300800 */
[----:B------:R-:W2:Y:S04]  /*1e4c30*/  LDL.LU R5, [R1+0x1174] ;  /* 0x0011740001057983 */ /* 0x000ea80000300800 */
[----:B------:R0:W-:Y:S04]  /*1e4c40*/  STL.64 [R1+0x7da8], R22 ;  /* 0x007da81601007387 */ /* 0x0001e80000100a00 */
[----:B------:R-:W3:Y:S01]  /*1e4c50*/  LDL.LU R24, [R1+0x117c] ;  /* 0x00117c0001187983 */ /* 0x000ee20000300800 */
[----:B0-----:R-:W-:-:S05]  /*1e4c60*/  F2FP.SATFINITE.E4M3.F32.PACK_AB_MERGE_C R22, R28, R25, RZ ;  /* 0x000000191c16723e */ /* 0x001fca00048070ff */
[----:B------:R0:W-:Y:S02]  /*1e4c70*/  STL [R1+0x51dc], R22 ;  /* 0x0051dc1601007387 */ /* 0x0001e40000100800 */
[----:B0-----:R-:W-:Y:S02]  /*1e4c80*/  IADD3 R22, P1, PT, R0, R21, RZ ;  /* 0x0000001500167210 */ /* 0x001fe40007f3e0ff */
[----:B------:R0:W-:Y:S03]  /*1e4c90*/  STL [R1+0x5480], R8 ;  /* 0x0054800801007387 */ /* 0x0001e60000100800 */
[----:B------:R-:W-:Y:S01]  /*1e4ca0*/  IMAD.X R23, R13, 0x1, R19, P1 ;  /* 0x000000010d177824 */ /* 0x000fe200008e0613 */
[----:B------:R-:W4:Y:S04]  /*1e4cb0*/  LDL.LU R25, [R1+0x1180] ;  /* 0x0011800001197983 */ /* 0x000f280000300800 */
[----:B0-----:R-:W4:Y:S04]  /*1e4cc0*/  LDL.LU R8, [R1+0x1184] ;  /* 0x0011840001087983 */ /* 0x001f280000300800 */
[----:B------:R0:W-:Y:S02]  /*1e4cd0*/  STL.64 [R1+0x24b0], R22 ;  /* 0x0024b01601007387 */ /* 0x0001e40000100a00 */
[----:B0-----:R-:W-:-:S02]  /*1e4ce0*/  F2FP.SATFINITE.E4M3.F32.PACK_AB_MERGE_C R22, R6, R7, RZ ;  /* 0x000000070616723e */ /* 0x001fc400048070ff */
[C---:B------:R-:W-:Y:S01]  /*1e4cf0*/  IADD3 R6, P1, PT, R0.reuse, R20, RZ ;  /* 0x0000001400067210 */ /* 0x040fe20007f3e0ff */
[----:B-1----:R-:W-:Y:S01]  /*1e4d00*/  VIADD R0, R0, UR6 ;  /* 0x0000000600007c36 */ /* 0x002fe20008000000 */
[----:B------:R-:W0:Y:S03]  /*1e4d10*/  LDCU UR6, c[0x0][0x3b8] ;  /* 0x00007700ff0677ac */ /* 0x000e260008000800 */
[----:B------:R-:W-:Y:S01]  /*1e4d20*/  IMAD.X R7, R13, 0x1, R18, P1 ;  /* 0x000000010d077824 */ /* 0x000fe200008e0612 */
[----:B------:R-:W-:Y:S01]  /*1e4d30*/  STL [R1+0x51bc], R22 ;  /* 0x0051bc1601007387 */ /* 0x000fe20000100800 */
[----:B------:R-:W-:-:S03]  /*1e4d40*/  SHF.R.S32.HI R2, RZ, 0x1f, R0 ;  /* 0x0000001fff027819 */ /* 0x000fc60000011400 */
[----:B------:R-:W3:Y:S01]  /*1e4d50*/  LDL.LU R13, [R1+0x1188] ;  /* 0x00118800010d7983 */ /* 0x000ee20000300800 */
[----:B------:R-:W-:-:S03]  /*1e4d60*/  IADD3 R28, P1, PT, R0, R27, RZ ;  /* 0x0000001b001c7210 */ /* 0x000fc60007f3e0ff */
[----:B------:R1:W-:Y:S02]  /*1e4d70*/  STL.64 [R1+0x24a8], R6 ;  /* 0x0024a80601007387 */ /* 0x0003e40000100a00 */
[----:B------:R-:W-:Y:S02]  /*1e4d80*/  IMAD.X R29, R2, 0x1, R26, P1 ;  /* 0x00000001021d7824 */ /* 0x000fe400008e061a */
[----:B-1----:R-:W3:Y:S04]  /*1e4d90*/  LDL.LU R6, [R1+0x118c] ;  /* 0x00118c0001067983 */ /* 0x002ee80000300800 */
[----:B------:R-:W3:Y:S04]  /*1e4da0*/  LDL.LU R22, [R1+0x1194] ;  /* 0x0011940001167983 */ /* 0x000ee80000300800 */
[----:B------:R-:W3:Y:S04]  /*1e4db0*/  LDL.LU R23, [R1+0x1198] ;  /* 0x0011980001177983 */ /* 0x000ee80000300800 */
[----:B------:R1:W-:Y:S04]  /*1e4dc0*/  STL [R1+0x548c], R3 ;  /* 0x00548c0301007387 */ /* 0x0003e80000100800 */
[----:B------:R-:W3:Y:S04]  /*1e4dd0*/  LDL.LU R7, [R1+0x119c] ;  /* 0x00119c0001077983 */ /* 0x000ee80000300800 */
[----:B-1----:R-:W3:Y:S04]  /*1e4de0*/  LDL.LU R3, [R1+0x11a0] ;  /* 0x0011a00001037983 */ /* 0x002ee80000300800 */
[----:B------:R1:W-:Y:S04]  /*1e4df0*/  STL [R1+0x51b0], R9 ;  /* 0x0051b00901007387 */ /* 0x0003e80000100800 */
[----:B-1----:R-:W3:Y:S04]  /*1e4e00*/  LDL.LU R9, [R1+0x11a4] ;  /* 0x0011a40001097983 */ /* 0x002ee80000300800 */
[----:B------:R-:W3:Y:S04]  /*1e4e10*/  LDL.LU R10, [R1+0x11a8] ;  /* 0x0011a800010a7983 */ /* 0x000ee80000300800 */
[----:B------:R-:W3:Y:S04]  /*1e4e20*/  LDL.LU R11, [R1+0x11ac] ;  /* 0x0011ac00010b7983 */ /* 0x000ee80000300800 */
[----:B------:R-:W-:Y:S04]  /*1e4e30*/  STL [R1+0x5490], R12 ;  /* 0x0054900c01007387 */ /* 0x000fe80000100800 */
[----:B------:R1:W-:Y:S04]  /*1e4e40*/  STL.64 [R1+0x24a0], R28 ;  /* 0x0024a01c01007387 */ /* 0x0003e80000100a00 */
[----:B-1----:R-:W3:Y:S04]  /*1e4e50*/  LDL.LU.64 R28, [R1+0x7db8] ;  /* 0x007db800011c7983 */ /* 0x002ee80000300a00 */
[----:B------:R1:W-:Y:S04]  /*1e4e60*/  STL.64 [R1+0x7da0], R26 ;  /* 0x007da01a01007387 */ /* 0x0003e80000100a00 */
[----:B-1----:R-:W3:Y:S04]  /*1e4e70*/  LDL.LU R27, [R1+0x1178] ;  /* 0x00117800011b7983 */ /* 0x002ee80000300800 */
[----:B------:R-:W3:Y:S01]  /*1e4e80*/  LDL.LU R12, [R1+0x11b4] ;  /* 0x0011b400010c7983 */ /* 0x000ee20000300800 */
[----:B--2---:R-:W-:-:S03]  /*1e4e90*/  F2FP.SATFINITE.E4M3.F32.PACK_AB_MERGE_C R5, R5, R4, RZ ;  /* 0x000000040505723e */ /* 0x004fc600048070ff */
[----:B------:R-:W2:Y:S04]  /*1e4ea0*/  LDL.LU R4, [R1+0x11b8] ;  /* 0x0011b80001047983 */ /* 0x000ea80000300800 */
[----:B------:R1:W-:Y:S04]  /*1e4eb0*/  STL [R1+0x5498], R5 ;  /* 0x0054980501007387 */ /* 0x0003e80000100800 */
[----:B-1----:R-:W2:Y:S01]  /*1e4ec0*/  LDL.LU R5, [R1+0x11bc] ;  /* 0x0011bc0001057983 */ /* 0x002ea20000300800 */
[----:B----4-:R-:W-:Y:S02]  /*1e4ed0*/  F2FP.SATFINITE.E4M3.F32.PACK_AB_MERGE_C R8, R8, R25, RZ ;  /* 0x000000190808723e */ /* 0x010fe400048070ff */
[----:B---3--:R-:W-:-:S02]  /*1e4ee0*/  F2FP.SATFINITE.E4M3.F32.PACK_AB_MERGE_C R6, R6, R13, RZ ;  /* 0x0000000d0606723e */ /* 0x008fc400048070ff */
[----:B------:R-:W-:Y:S02]  /*1e4ef0*/  IADD3 R26, P1, PT, R0, R29, RZ ;  /* 0x0000001d001a7210 */ /* 0x000fe40007f3e0ff */
[----:B------:R-:W-:-:S03]  /*1e4f00*/  F2FP.SATFINITE.E4M3.F32.PACK_AB_MERGE_C R24, R24, R27, RZ ;  /* 0x0000001b1818723e */ /* 0x000fc600048070ff */
[----:B------:R-:W-:Y:S02]  /*1e4f10*/  IMAD.X R27, R2, 0x1, R28, P1 ;  /* 0x00000001021b7824 */ /* 0x000fe400008e061c */
[----:B------:R1:W-:Y:S04]  /*1e4f20*/  STL [R1+0x5494], R24 ;  /* 0x0054941801007387 */ /* 0x0003e80000100800 */
[----:B------:R3:W-:Y:S01]  /*1e4f30*/  STL.64 [R1+0x7d98], R28 ;  /* 0x007d981c01007387 */ /* 0x0007e20000100a00 */
[----:B-1----:R-:W-:-:S03]  /*1e4f40*/  IADD3 R24, P1, PT, R0, R17, RZ ;  /* 0x0000001100187210 */ /* 0x002fc60007f3e0ff */
[----:B---3--:R-:W3:Y:S02]  /*1e4f50*/  LDL.LU R29, [R1+0x1190] ;  /* 0x00119000011d7983 */ /* 0x008ee40000300800 */
[----:B------:R-:W-:Y:S02]  /*1e4f60*/  IMAD.X R25, R2, 0x1, R15, P1 ;  /* 0x0000000102197824 */ /* 0x000fe400008e060f */
[----:B------:R1:W-:Y:S04]  /*1e4f70*/  STL.64 [R1+0x2498], R26 ;  /* 0x0024981a01007387 */ /* 0x0003e80000100a00 */
[----:B------:R-:W4:Y:S04]  /*1e4f80*/  LDL.LU R28, [R1+0x11c0] ;  /* 0x0011c000011c7983 */ /* 0x000f280000300800 */
[----:B-1----:R-:W4:Y:S04]  /*1e4f90*/  LDL.LU R26, [R1+0x11c4] ;  /* 0x0011c400011a7983 */ /* 0x002f280000300800 */
[----:B------:R1:W-:Y:S04]  /*1e4fa0*/  STL [R1+0x54a0], R8 ;  /* 0x0054a00801007387 */ /* 0x0003e80000100800 */
[----:B------:R-:W2:Y:S04]  /*1e4fb0*/  LDL.LU R27, [R1+0x11c8] ;  /* 0x0011c800011b7983 */ /* 0x000ea80000300800 */
[----:B-1----:R-:W2:Y:S04]  /*1e4fc0*/  LDL.LU R8, [R1+0x11cc] ;  /* 0x0011cc0001087983 */ /* 0x002ea80000300800 */
[----:B------:R-:W-:Y:S04]  /*1e4fd0*/  STL [R1+0x549c], R6 ;  /* 0x00549c0601007387 */ /* 0x000fe80000100800 */
[----:B------:R1:W-:Y:S04]  /*1e4fe0*/  STL.64 [R1+0x2490], R24 ;  /* 0x0024901801007387 */ /* 0x0003e80000100a00 */
[----:B-1----:R-:W2:Y:S01]  /*1e4ff0*/  LDL.LU.64 R24, [R1+0x7db0] ;  /* 0x007db00001187983 */ /* 0x002ea20000300a00 */
[----:B------:R-:W-:-:S03]  /*1e5000*/  F2FP.SATFINITE.E4M3.F32.PACK_AB_MERGE_C R7, R7, R23, RZ ;  /* 0x000000170707723e */ /* 0x000fc600048070ff */
[----:B------:R-:W4:Y:S04]  /*1e5010*/  LDL.LU R13, [R1+0x11e0] ;  /* 0x0011e000010d7983 */ /* 0x000f280000300800 */
[----:B------:R-:W4:Y:S01]  /*1e5020*/  LDL.LU R6, [R1+0x11e4] ;  /* 0x0011e40001067983 */ /* 0x000f220000300800 */
[----:B---3--:R-:W-:-:S05]  /*1e5030*/  F2FP.SATFINITE.E4M3.F32.PACK_AB_MERGE_C R29, R22, R29, RZ ;  /* 0x0000001d161d723e */ /* 0x008fca00048070ff */
[----:B------:R-:W-:Y:S04]  /*1e5040*/  STL [R1+0x54a8], R29 ;  /* 0x0054a81d01007387 */ /* 0x000fe80000100800 */
[----:B------:R1:W-:Y:S02]  /*1e5050*/  STL [R1+0x54a4], R7 ;  /* 0x0054a40701007387 */ /* 0x0003e40000100800 */
[----:B-1----:R-:W-:Y:S02]  /*1e5060*/  F2FP.SATFINITE.E4M3.F32.PACK_AB_MERGE_C R7, R9, R3, RZ ;  /* 0x000000030907723e */ /* 0x002fe400048070ff */
[----:B------:R-:W-:Y:S02]  /*1e5070*/  F2FP.SATFINITE.E4M3.F32.PACK_AB_MERGE_C R3, R11, R10, RZ ;  /* 0x0000000a0b03723e */ /* 0x000fe400048070ff */
[----:B--2---:R-:W-:Y:S01]  /*1e5080*/  IADD3 R22, P1, PT, R0, R25, RZ ;  /* 0x0000001900167210 */ /* 0x004fe20007f3e0ff */
[----:B------:R1:W-:Y:S04]  /*1e5090*/  STL.64 [R1+0x7d90], R24 ;  /* 0x007d901801007387 */ /* 0x0003e80000100a00 */
[----:B------:R-:W-:Y:S01]  /*1e50a0*/  IMAD.X R23, R2, 0x1, R24, P1 ;  /* 0x0000000102177824 */ /* 0x000fe200008e0618 */
[----:B-1----:R-:W2:Y:S04]  /*1e50b0*/  LDL.LU R25, [R1+0x11b0] ;  /* 0x0011b00001197983 */ /* 0x002ea80000300800 */
[----:B------:R1:W-:Y:S04]  /*1e50c0*/  STL.64 [R1+0x2488], R22 ;  /* 0x0024881601007387 */ /* 0x0003e80000100a00 */
[----:B------:R-:W3:Y:S04]  /*1e50d0*/  LDL.LU R29, [R1+0x11e8] ;  /* 0x0011e800011d7983 */ /* 0x000ee80000300800 */
[----:B------:R0:W-:Y:S01]  /*1e50e0*/  STL [R1+0x54b0], R7 ;  /* 0x0054b00701007387 */ /* 0x0001e20000100800 */
[----:B-1----:R-:W-:-:S05]  /*1e50f0*/  IADD3 R22, P1, PT, R0, R16, RZ ;  /* 0x0000001000167210 */ /* 0x002fca0007f3e0ff */
[----:B------:R-:W-:Y:S01]  /*1e5100*/  IMAD.X R23, R2, 0x1, R14, P1 ;  /* 0x0000000102177824 */ /* 0x000fe200008e060e */
[----:B0-----:R-:W3:Y:S04]  /*1e5110*/  LDL.LU R7, [R1+0x11ec] ;  /* 0x0011ec0001077983 */ /* 0x001ee80000300800 */
[----:B------:R0:W-:Y:S04]  /*1e5120*/  STL [R1+0x54ac], R3 ;  /* 0x0054ac0301007387 */ /* 0x0001e80000100800 */
[----:B0-----:R-:W3:Y:S04]  /*1e5130*/  LDL.LU R3, [R1+0x11d0] ;  /* 0x0011d00001037983 */ /* 0x001ee80000300800 */
[----:B------:R-:W3:Y:S04]  /*1e5140*/  LDL.LU R9, [R1+0x11d4] ;  /* 0x0011d40001097983 */ /* 0x000ee80000300800 */
[----:B------:R-:W3:Y:S04]  /*1e5150*/  LDL.LU R10, [R1+0x11d8] ;  /* 0x0011d800010a7983 */ /* 0x000ee80000300800 */
[----:B------:R-:W3:Y:S04]  /*1e5160*/  LDL.LU R11, [R1+0x11dc] ;  /* 0x0011dc00010b7983 */ /* 0x000ee80000300800 */
[----:B------:R0:W-:Y:S04]  /*1e5170*/  STL.64 [R1+0x2480], R22 ;  /* 0x0024801601007387 */ /* 0x0001e80000100a00 */
[----:B0-----:R-:W3:Y:S01]  /*1e5180*/  LDL.LU.64 R22, [R1+0x7da8] ;  /* 0x007da80001167983 */ /* 0x001ee20000300a00 */
[----:B------:R-:W-:-:S02]  /*1e5190*/  F2FP.SATFINITE.E4M3.F32.PACK_AB_MERGE_C R8, R8, R27, RZ ;  /* 0x0000001b0808723e */ /* 0x000fc400048070ff */
[----:B----4-:R-:W-:Y:S02]  /*1e51a0*/  F2FP.SATFINITE.E4M3.F32.PACK_AB_MERGE_C R6, R6, R13, RZ ;  /* 0x0000000d0606723e */ /* 0x010fe400048070ff */
[----:B--2---:R-:W-:Y:S02]  /*1e51b0*/  F2FP.SATFINITE.E4M3.F32.PACK_AB_MERGE_C R24, R12, R25, RZ ;  /* 0x000000190c18723e */ /* 0x004fe400048070ff */
[----:B------:R-:W-:-:S03]  /*1e51c0*/  F2FP.SATFINITE.E4M3.F32.PACK_AB_MERGE_C R12, R5, R4, RZ ;  /* 0x00000004050c723e */ /* 0x000fc600048070ff */
[----:B------:R-:W-:Y:S04]  /*1e51d0*/  STL [R1+0x54c0], R24 ;  /* 0x0054c01801007387 */ /* 0x000fe80000100800 */
[----:B------:R0:W-:Y:S04]  /*1e51e0*/  STL [R1+0x54bc], R12 ;  /* 0x0054bc0c01007387 */ /* 0x0001e80000100800 */
[----:B------:R-:W2:Y:S04]  /*1e51f0*/  LDL.LU R25, [R1+0x11f0] ;  /* 0x0011f00001197983 */ /* 0x000ea80000300800 */
[----:B0-----:R-:W2:Y:S01]  /*1e5200*/  LDL.LU R12, [R1+0x11f4] ;  /* 0x0011f400010c7983 */ /* 0x001ea20000300800 */
[----:B------:R-:W-:-:S02]  /*1e5210*/  F2FP.SATFINITE.E4M3.F32.PACK_AB_MERGE_C R24, R26, R28, RZ ;  /* 0x0000001c1a18723e */ /* 0x000fc400048070ff */
[----:B---3--:R-:W-:-:S05]  /*1e5220*/  IADD3 R4, P1, PT, R0, R23, RZ ;  /* 0x0000001700047210 */ /* 0x008fca0007f3e0ff */
[----:B------:R-:W-:-:S05]  /*1e5230*/  IMAD.X R5, R2, 0x1, R22, P1 ;  /* 0x0000000102057824 */ /* 0x000fca00008e0616 */
[----:B------:R0:W-:Y:S04]  /*1e5240*/  STL.64 [R1+0x2478], R4 ;  /* 0x0024780401007387 */ /* 0x0001e80000100a00 */
[----:B0-----:R-:W3:Y:S04]  /*1e5250*/  LDL.LU R4, [R1+0x11f8] ;  /* 0x0011f80001047983 */ /* 0x001ee80000300800 */
[----:B------:R-:W3:Y:S04]  /*1e5260*/  LDL.LU R5, [R1+0x11fc] ;  /* 0x0011fc0001057983 */ /* 0x000ee80000300800 */
        /* <DEDUP_REMOVED lines=10> */
[----:B------:R0:W-:Y:S04]  /*1e5310*/  STL.64 [R1+0x7d80], R20 ;  /* 0x007d801401007387 */ /* 0x0001e80000100a00 */
[----:B------:R-:W-:Y:S04]  /*1e5320*/  STL [R1+0x54e0], R6 ;  /* 0x0054e00601007387 */ /* 0x000fe80000100800 */
[----:B0-----:R-:W2:Y:S04]  /*1e5330*/  LDL.LU R20, [R1+0x1204] ;  /* 0x0012040001147983 */ /* 0x001ea80000300800 */
[----:B------:R0:W-:Y:S04]  /*1e5340*/  STL.64 [R1+0x2468], R26 ;  /* 0x0024681a01007387 */ /* 0x0001e80000100a00 */
[----:B0-----:R-:W2:Y:S01]  /*1e5350*/  LDL.LU.64 R26, [R1+0x7da0] ;  /* 0x007da000011a7983 */ /* 0x001ea20000300a00 */
[----:B------:R-:W-:-:S03]  /*1e5360*/  F2FP.SATFINITE.E4M3.F32.PACK_AB_MERGE_C R7, R7, R29, RZ ;  /* 0x0000001d0707723e */ /* 0x000fc600048070ff */
[----:B------:R-:W3:Y:S01]  /*1e5370*/  LDL.LU R23, [R1+0x1210] ;  /* 0x0012100001177983 */ /* 0x000ee20000300800 */
[----:B------:R-:W-:-:S03]  /*1e5380*/  F2FP.SATFINITE.E4M3.F32.PACK_AB_MERGE_C R3, R9, R3, RZ ;  /* 0x000000030903723e */ /* 0x000fc600048070ff */
[----:B------:R-:W3:Y:S04]  /*1e5390*/  LDL.LU R13, [R1+0x1214] ;  /* 0x00121400010d7983 */ /* 0x000ee80000300800 */
[----:B------:R-:W3:Y:S01]  /*1e53a0*/  LDL.LU R6, [R1+0x1218] ;  /* 0x0012180001067983 */ /* 0x000ee20000300800 */
[----:B------:R-:W-:Y:S01]  /*1e53b0*/  VIADD R0, R0, UR6 ;  /* 0x0000000600007c36 */ /* 0x000fe20008000000 */
[----:B------:R-:W0:Y:S02]  /*1e53c0*/  LDCU UR6, c[0x0][0x3b8] ;  /* 0x00007700ff0677ac */ /* 0x000e240008000800 */
[----:B------:R-:W3:Y:S04]  /*1e53d0*/  LDL.LU R2, [R1+0x121c] ;  /* 0x00121c0001027983 */ /* 0x000ee80000300800 */
[----:B------:R1:W-:Y:S04]  /*1e53e0*/  STL [R1+0x54dc], R7 ;  /* 0x0054dc0701007387 */ /* 0x0003e80000100800 */
[----:B------:R0:W-:Y:S01]  /*1e53f0*/  STL [R1+0x54f0], R3 ;  /* 0x0054f00301007387 */ /* 0x0001e20000100800 */
[----:B-1----:R-:W-:-:S03]  /*1e5400*/  F2FP.SATFINITE.E4M3.F32.PACK_AB_MERGE_C R7, R11, R10, RZ ;  /* 0x0000000a0b07723e */ /* 0x002fc600048070ff */
[----:B0-----:R-:W4:Y:S04]  /*1e5410*/  LDL.LU R3, [R1+0x1220] ;  /* 0x0012200001037983 */ /* 0x001f280000300800 */
[----:B------:R-:W4:Y:S04]  /*1e5420*/  LDL.LU R9, [R1+0x1224] ;  /* 0x0012240001097983 */ /* 0x000f280000300800 */
[----:B------:R0:W-:Y:S04]  /*1e5430*/  STL [R1+0x54ec], R7 ;  /* 0x0054ec0701007387 */ /* 0x0001e80000100800 */
[----:B------:R-:W4:Y:S04]  /*1e5440*/  LDL.LU R10, [R1+0x1228] ;  /* 0x00122800010a7983 */ /* 0x000f280000300800 */
[----:B------:R-:W4:Y:S01]  /*1e5450*/  LDL.LU R11, [R1+0x122c] ;  /* 0x00122c00010b7983 */ /* 0x000f220000300800 */
[----:B0-----:R-:W-:-:S02]  /*1e5460*/  SHF.R.S32.HI R7, RZ, 0x1f, R0 ;  /* 0x0000001fff077819 */ /* 0x001fc40000011400 */
[----:B--2---:R-:W-:-:S05]  /*1e5470*/  IADD3 R28, P1, PT, R0, R27, RZ ;  /* 0x0000001b001c7210 */ /* 0x004fca0007f3e0ff */
[----:B------:R-:W-:-:S05]  /*1e5480*/  IMAD.X R29, R7, 0x1, R26, P1 ;  /* 0x00000001071d7824 */ /* 0x000fca00008e061a */
[----:B------:R0:W-:Y:S04]  /*1e5490*/  STL.64 [R1+0x2460], R28 ;  /* 0x0024601c01007387 */ /* 0x0001e80000100a00 */
[----:B0-----:R-:W2:Y:S01]  /*1e54a0*/  LDL.LU.64 R28, [R1+0x7d98] ;  /* 0x007d9800011c7983 */ /* 0x001ea20000300a00 */
[----:B------:R-:W-:Y:S02]  /*1e54b0*/  F2FP.SATFINITE.E4M3.F32.PACK_AB_MERGE_C R12, R12, R25, RZ ;  /* 0x000000190c0c723e */ /* 0x000fe400048070ff */
[----:B---3--:R-:W-:Y:S01]  /*1e54c0*/  F2FP.SATFINITE.E4M3.F32.PACK_AB_MERGE_C R4, R5, R4, RZ ;  /* 0x000000040504723e */ /* 0x008fe200048070ff */
[----:B------:R0:W-:Y:S04]  /*1e54d0*/  STL.64 [R1+0x7d78], R26 ;  /* 0x007d781a01007387 */ /* 0x0001e80000100a00 */
[----:B0-----:R-:W3:Y:S04]  /*1e54e0*/  LDL.LU R27, [R1+0x1200] ;  /* 0x00120000011b7983 */ /* 0x001ee80000300800 */
[----:B------:R-:W3:Y:S04]  /*1e54f0*/  LDL.LU R21, [R1+0x1230] ;  /* 0x0012300001157983 */ /* 0x000ee80000300800 */
[----:B------:R0:W-:Y:S04]  /*1e5500*/  STL [R1+0x2e9c], R12 ;  /* 0x002e9c0c01007387 */ /* 0x0001e80000100800 */
[----:B0-----:R-:W4:Y:S04]  /*1e5510*/  LDL.LU R12, [R1+0x1234] ;  /* 0x00123400010c7983 */ /* 0x001f280000300800 */
[----:B------:R0:W-:Y:S04]  /*1e5520*/  STL [R1+0x2ea8], R4 ;  /* 0x002ea80401007387 */ /* 0x0001e80000100800 */
[----:B0-----:R-:W4:Y:S04]  /*1e5530*/  LDL.LU R4, [R1+0x1238] ;  /* 0x0012380001047983 */ /* 0x001f280000300800 */
[----:B------:R-:W4:Y:S01]  /*1e5540*/  LDL.LU R5, [R1+0x123c] ;  /* 0x00123c0001057983 */ /* 0x000f220000300800 */
[----:B--2---:R-:W-:-:S05]  /*1e5550*/  IADD3 R24, P1, PT, R0, R29, RZ ;  /* 0x0000001d00187210 */ /* 0x004fca0007f3e0ff */
[----:B------:R-:W-:-:S05]  /*1e5560*/  IMAD.X R25, R7, 0x1, R28, P1 ;  /* 0x0000000107197824 */ /* 0x000fca00008e061c */
[----:B------:R0:W-:Y:S04]  /*1e5570*/  STL.64 [R1+0x2458], R24 ;  /* 0x0024581801007387 */ /* 0x0001e80000100a00 */
[----:B0-----:R-:W2:Y:S01]  /*1e5580*/  LDL.LU.64 R24, [R1+0x7d90] ;  /* 0x007d900001187983 */ /* 0x001ea20000300a00 */
[----:B------:R-:W-:Y:S02]  /*1e5590*/  IADD3 R26, P1, PT, R0, R17, RZ ;  /* 0x00000011001a7210 */ /* 0x000fe40007f3e0ff */
[----:B---3--:R-:W-:Y:S02]  /*1e55a0*/  F2FP.SATFINITE.E4M3.F32.PACK_AB_MERGE_C R20, R20, R27, RZ ;  /* 0x0000001b1414723e */ /* 0x008fe400048070ff */
[----:B----4-:R-:W-:Y:S01]  /*1e55b0*/  F2FP.SATFINITE.E4M3.F32.PACK_AB_MERGE_C R8, R8, R22, RZ ;  /* 0x000000160808723e */ /* 0x010fe200048070ff */
[----:B------:R-:W-:-:S02]  /*1e55c0*/  IMAD.X R27, R7, 0x1, R15, P1 ;  /* 0x00000001071b7824 */ /* 0x000fc400008e060f */
[----:B------:R-:W-:Y:S01]  /*1e55d0*/  STL [R1+0x2e38], R20 ;  /* 0x002e381401007387 */ /* 0x000fe20000100800 */
[----:B------:R-:W-:-:S03]  /*1e55e0*/  F2FP.SATFINITE.E4M3.F32.PACK_AB_MERGE_C R2, R2, R6, RZ ;  /* 0x000000060202723e */ /* 0x000fc600048070ff */
[----:B------:R0:W-:Y:S01]  /*1e55f0*/  STL [R1+0x7d68], R17 ;  /* 0x007d681101007387 */ /* 0x0001e20000100800 */
[----:B------:R-:W-:-:S03]  /*1e5600*/  F2FP.SATFINITE.E4M3.F32.PACK_AB_MERGE_C R13, R13, R23, RZ ;  /* 0x000000170d0d723e */ /* 0x000fc600048070ff */
[----:B------:R-:W-:Y:S04]  /*1e5610*/  STL [R1+0x2e48], R8 ;  /* 0x002e480801007387 */ /* 0x000fe80000100800 */
[----:B0-----:R-:W3:Y:S04]  /*1e5620*/  LDL.LU R17, [R1+0x1244] ;  /* 0x0012440001117983 */ /* 0x001ee80000300800 */
[----:B------:R0:W-:Y:S04]  /*1e5630*/  STL.64 [R1+0x2450], R26 ;  /* 0x0024501a01007387 */ /* 0x0001e80000100a00 */
[----:B0-----:R-:W4:Y:S04]  /*1e5640*/  LDL.LU R26, [R1+0x1248] ;  /* 0x00124800011a7983 */ /* 0x001f280000300800 */
[----:B------:R-:W4:Y:S04]  /*1e5650*/  LDL.LU R8, [R1+0x124c] ;  /* 0x00124c0001087983 */ /* 0x000f280000300800 */
[----:B------:R-:W-:Y:S04]  /*1e5660*/  STL [R1+0x7660], R2 ;  /* 0x0076600201007387 */ /* 0x000fe80000100800 */
[----:B------:R-:W-:Y:S01]  /*1e5670*/  STL [R1+0x2dc8], R13 ;  /* 0x002dc80d01007387 */ /* 0x000fe20000100800 */
[----:B--2---:R-:W-:-:S05]  /*1e5680*/  IADD3 R22, P1, PT, R0, R25, RZ ;  /* 0x0000001900167210 */ /* 0x004fca0007f3e0ff */
[----:B------:R-:W-:-:S05]  /*1e5690*/  IMAD.X R23, R7, 0x1, R24, P1 ;  /* 0x0000000107177824 */ /* 0x000fca00008e0618 */
[----:B------:R0:W-:Y:S04]  /*1e56a0*/  STL.64 [R1+0x2448], R22 ;  /* 0x0024481601007387 */ /* 0x0001e80000100a00 */
[----:B0-----:R-:W2:Y:S01]  /*1e56b0*/  LDL.LU.64 R22, [R1+0x7d88] ;  /* 0x007d880001167983 */ /* 0x001ea20000300a00 */
[----:B------:R-:W-:Y:S02]  /*1e56c0*/  F2FP.SATFINITE.E4M3.F32.PACK_AB_MERGE_C R3, R9, R3, RZ ;  /* 0x000000030903723e */ /* 0x000fe400048070ff */
[----:B------:R-:W-:Y:S01]  /*1e56d0*/  IADD3 R2, P1, PT, R0, R16, RZ ;  /* 0x0000001000027210 */ /* 0x000fe20007f3e0ff */
[----:B------:R-:W3:Y:S01]  /*1e56e0*/  LDL.LU R27, [R1+0x1250] ;  /* 0x00125000011b7983 */ /* 0x000ee20000300800 */
[----:B------:R-:W-:-:S03]  /*1e56f0*/  F2FP.SATFINITE.E4M3.F32.PACK_AB_MERGE_C R6, R11, R10, RZ ;  /* 0x0000000a0b06723e */ /* 0x000fc600048070ff */
[----:B------:R-:W3:Y:S04]  /*1e5700*/  LDL.LU R13, [R1+0x1254] ;  /* 0x00125400010d7983 */ /* 0x000ee80000300800 */
[----:B------:R0:W-:Y:S04]  /*1e5710*/  STL.64 [R1+0x7d60], R24 ;  /* 0x007d601801007387 */ /* 0x0001e80000100a00 */
[----:B0-----:R-:W3:Y:S04]  /*1e5720*/  LDL.LU R25, [R1+0x1240] ;  /* 0x0012400001197983 */ /* 0x001ee80000300800 */
[----:B------:R0:W-:Y:S04]  /*1e5730*/  STL [R1+0x767c], R3 ;  /* 0x00767c0301007387 */ /* 0x0001e80000100800 */
[----:B------:R1:W-:Y:S01]  /*1e5740*/  STL [R1+0x2cd8], R6 ;  /* 0x002cd80601007387 */ /* 0x0003e20000100800 */
[----:B0-----:R-:W-:-:S03]  /*1e5750*/  IMAD.X R3, R7, 0x1, R14, P1 ;  /* 0x0000000107037824 */ /* 0x001fc600008e060e */
[----:B-1----:R-:W3:Y:S04]  /*1e5760*/  LDL.LU R6, [R1+0x1258] ;  /* 0x0012580001067983 */ /* 0x002ee80000300800 */
[----:B------:R-:W3:Y:S04]  /*1e5770*/  LDL.LU R9, [R1+0x125c] ;  /* 0x00125c0001097983 */ /* 0x000ee80000300800 */
[----:B------:R-:W3:Y:S04]  /*1e5780*/  LDL.LU R10, [R1+0x1260] ;  /* 0x00126000010a7983 */ /* 0x000ee80000300800 */
[----:B------:R0:W-:Y:S04]  /*1e5790*/  STL.64 [R1+0x2440], R2 ;  /* 0x0024400201007387 */ /* 0x0001e80000100a00 */
[----:B------:R-:W3:Y:S04]  /*1e57a0*/  LDL.LU R11, [R1+0x1264] ;  /* 0x00126400010b7983 */ /* 0x000ee80000300800 */
[----:B------:R1:W-:Y:S01]  /*1e57b0*/  STL.64 [R1+0x7d70], R14 ;  /* 0x007d700e01007387 */ /* 0x0003e20000100a00 */
[----:B0-----:R-:W-:-:S02]  /*1e57c0*/  F2FP.SATFINITE.E4M3.F32.PACK_AB_MERGE_C R2, R12, R21, RZ ;  /* 0x000000150c02723e */ /* 0x001fc400048070ff */
[----:B------:R-:W-:Y:S01]  /*1e57d0*/  F2FP.SATFINITE.E4M3.F32.PACK_AB_MERGE_C R3, R5, R4, RZ ;  /* 0x000000040503723e */ /* 0x000fe200048070ff */
[----:B-1----:R-:W3:Y:S04]  /*1e57e0*/  LDL.LU R15, [R1+0x1268] ;  /* 0x00126800010f7983 */ /* 0x002ee80000300800 */
[----:B------:R0:W-:Y:S04]  /*1e57f0*/  STL [R1+0x2c6c], R2 ;  /* 0x002c6c0201007387 */ /* 0x0001e80000100800 */
[----:B0-----:R-:W3:Y:S04]  /*1e5800*/  LDL.LU R2, [R1+0x126c] ;  /* 0x00126c0001027983 */ /* 0x001ee80000300800 */
[----:B------:R0:W-:Y:S04]  /*1e5810*/  STL [R1+0x2c8c], R3 ;  /* 0x002c8c0301007387 */ /* 0x0001e80000100800 */
[----:B0-----:R-:W3:Y:S04]  /*1e5820*/  LDL.LU R3, [R1+0x1270] ;  /* 0x0012700001037983 */ /* 0x001ee80000300800 */
[----:B------:R-:W3:Y:S04]  /*1e5830*/  LDL.LU R12, [R1+0x1274] ;  /* 0x00127400010c7983 */ /* 0x000ee80000300800 */
[----:B------:R-:W3:Y:S04]  /*1e5840*/  LDL.LU R4, [R1+0x1278] ;  /* 0x0012780001047983 */ /* 0x000ee80000300800 */
[----:B------:R-:W3:Y:S01]  /*1e5850*/  LDL.LU R5, [R1+0x127c] ;  /* 0x00127c0001057983 */ /* 0x000ee20000300800 */
[----:B--2---:R-:W-:-:S03]  /*1e5860*/  IADD3 R20, P1, PT, R0, R23, RZ ;  /* 0x0000001700147210 */ /* 0x004fc60007f3e0ff */
[----:B------:R-:W-:Y:S02]  /*1e5870*/  STL [R1+0x7d50], R23 ;  /* 0x007d501701007387 */ /* 0x000fe40000100800 */
[----:B------:R-:W-:-:S05]  /*1e5880*/  IMAD.X R21, R7, 0x1, R22, P1 ;  /* 0x0000000107157824 */ /* 0x000fca00008e0616 */
[----:B------:R0:W-:Y:S04]  /*1e5890*/  STL.64 [R1+0x2438], R20 ;  /* 0x0024381401007387 */ /* 0x0001e80000100a00 */
[----:B0-----:R-:W2:Y:S01]  /*1e58a0*/  LDL.LU.64 R20, [R1+0x7d80] ;  /* 0x007d800001147983 */ /* 0x001ea20000300a00 */
[----:B----4-:R-:W-:Y:S02]  /*1e58b0*/  F2FP.SATFINITE.E4M3.F32.PACK_AB_MERGE_C R8, R8, R26, RZ ;  /* 0x0000001a0808723e */ /* 0x010fe400048070ff */
[----:B---3--:R-:W-:Y:S02]  /*1e58c0*/  F2FP.SATFINITE.E4M3.F32.PACK_AB_MERGE_C R14, R17, R25, RZ ;  /* 0x00000019110e723e */ /* 0x008fe400048070ff */
[----:B------:R-:W-:-:S03]  /*1e58d0*/  F2FP.SATFINITE.E4M3.F32.PACK_AB_MERGE_C R13, R13, R27, RZ ;  /* 0x0000001b0d0d723e */ /* 0x000fc600048070ff */
[----:B------:R-:W-:Y:S04]  /*1e58e0*/  STL [R1+0x2be8], R14 ;  /* 0x002be80e01007387 */ /* 0x000fe80000100800 */
[----:B------:R-:W-:Y:S04]  /*1e58f0*/  STL [R1+0x2bec], R8 ;  /* 0x002bec0801007387 */ /* 0x000fe80000100800 */
[----:B------:R-:W3:Y:S01]  /*1e5900*/  LDL.LU R17, [R1+0x1280] ;  /* 0x0012800001117983 */ /* 0x000ee20000300800 */
[----:B--2---:R-:W-:-:S05]  /*1e5910*/  IADD3 R24, P1, PT, R0, R21, RZ ;  /* 0x0000001500187210 */ /* 0x004fca0007f3e0ff */
[----:B------:R-:W-:Y:S01]  /*1e5920*/  IMAD.X R25, R7, 0x1, R19, P1 ;  /* 0x0000000107197824 */ /* 0x000fe200008e0613 */
[----:B------:R-:W-:-:S04]  /*1e5930*/  IADD3 R26, P1, PT, R0, R20, RZ ;  /* 0x00000014001a7210 */ /* 0x000fc80007f3e0ff */
[----:B------:R0:W-:Y:S01]  /*1e5940*/  STL.64 [R1+0x2430], R24 ;  /* 0x0024301801007387 */ /* 0x0001e20000100a00 */
[----:B------:R-:W-:-:S03]  /*1e5950*/  IMAD.X R27, R7, 0x1, R18, P1 ;  /* 0x00000001071b7824 */ /* 0x000fc600008e0612 */
[----:B0-----:R-:W3:Y:S04]  /*1e5960*/  LDL.LU R24, [R1+0x1284] ;  /* 0x0012840001187983 */ /* 0x001ee80000300800 */
[----:B------:R-:W2:Y:S04]  /*1e5970*/  LDL.LU R25, [R1+0x1288] ;  /* 0x0012880001197983 */ /* 0x000ea80000300800 */
[----:B------:R-:W2:Y:S04]  /*1e5980*/  LDL.LU R8, [R1+0x128c] ;  /* 0x00128c0001087983 */ /* 0x000ea80000300800 */
[----:B------:R-:W-:Y:S04]  /*1e5990*/  STL.64 [R1+0x7d58], R20 ;  /* 0x007d581401007387 */ /* 0x000fe80000100a00 */
[----:B------:R-:W-:Y:S04]  /*1e59a0*/  STL [R1+0x11a8], R13 ;  /* 0x0011a80d01007387 */ /* 0x000fe80000100800 */
[----:B------:R0:W-:Y:S04]  /*1e59b0*/  STL.64 [R1+0x2428], R26 ;  /* 0x0024281a01007387 */ /* 0x0001e80000100a00 */
[----:B0-----:R-:W4:Y:S01]  /*1e59c0*/  LDL.LU.64 R26, [R1+0x7d78] ;  /* 0x007d7800011a7983 */ /* 0x001f220000300a00 */
[----:B------:R-:W-:Y:S01]  /*1e59d0*/  VIADD R0, R0, UR6 ;  /* 0x0000000600007c36 */ /* 0x000fe20008000000 */
[----:B------:R-:W-:Y:S01]  /*1e59e0*/  F2FP.SATFINITE.E4M3.F32.PACK_AB_MERGE_C R6, R9, R6, RZ ;  /* 0x000000060906723e */ /* 0x000fe200048070ff */
[----:B------:R-:W0:Y:S01]  /*1e59f0*/  LDCU UR6, c[0x0][0x3b8] ;  /* 0x00007700ff0677ac */ /* 0x000e220008000800 */
[----:B------:R-:W2:Y:S01]  /*1e5a00*/  LDL.LU R20, [R1+0x1290] ;  /* 0x0012900001147983 */ /* 0x000ea20000300800 */
[----:B------:R-:W-:-:S02]  /*1e5a10*/  F2FP.SATFINITE.E4M3.F32.PACK_AB_MERGE_C R9, R11, R10, RZ ;  /* 0x0000000a0b09723e */ /* 0x000fc400048070ff */
[----:B------:R-:W-:Y:S01]  /*1e5a20*/  F2FP.SATFINITE.E4M3.F32.PACK_AB_MERGE_C R23, R2, R15, RZ ;  /* 0x0000000f0217723e */ /* 0x000fe200048070ff */
[----:B------:R-:W2:Y:S01]  /*1e5a30*/  LDL.LU R21, [R1+0x1294] ;  /* 0x0012940001157983 */ /* 0x000ea20000300800 */
[----:B------:R-:W-:-:S03]  /*1e5a40*/  SHF.R.S32.HI R2, RZ, 0x1f, R0 ;  /* 0x0000001fff027819 */ /* 0x000fc60000011400 */
[----:B------:R-:W2:Y:S04]  /*1e5a50*/  LDL.LU R13, [R1+0x1298] ;  /* 0x00129800010d7983 */ /* 0x000ea80000300800 */
[----:B------:R-:W2:Y:S04]  /*1e5a60*/  LDL.LU R7, [R1+0x129c] ;  /* 0x00129c0001077983 */ /* 0x000ea80000300800 */
[----:B------:R1:W-:Y:S01]  /*1e5a70*/  STL [R1+0x1184], R6 ;  /* 0x0011840601007387 */ /* 0x0003e20000100800 */
[----:B------:R-:W-:-:S03]  /*1e5a80*/  F2FP.SATFINITE.E4M3.F32.PACK_AB_MERGE_C R3, R12, R3, RZ ;  /* 0x000000030c03723e */ /* 0x000fc600048070ff */
[----:B-1----:R-:W2:Y:S04]  /*1e5a90*/  LDL.LU R6, [R1+0x12a0] ;  /* 0x0012a00001067983 */ /* 0x002ea80000300800 */
[----:B------:R1:W-:Y:S01]  /*1e5aa0*/  STL [R1+0x1180], R9 ;  /* 0x0011800901007387 */ /* 0x0003e20000100800 */
[----:B------:R-:W-:-:S03]  /*1e5ab0*/  F2FP.SATFINITE.E4M3.F32.PACK_AB_MERGE_C R4, R5, R4, RZ ;  /* 0x000000040504723e */ /* 0x000fc600048070ff */
[----:B-1----:R-:W2:Y:S04]  /*1e5ac0*/  LDL.LU R9, [R1+0x12a4] ;  /* 0x0012a40001097983 */ /* 0x002ea80000300800 */
[----:B------:R-:W2:Y:S04]  /*1e5ad0*/  LDL.LU R10, [R1+0x12a8] ;  /* 0x0012a800010a7983 */ /* 0x000ea80000300800 */
[----:B------:R-:W2:Y:S04]  /*1e5ae0*/  LDL.LU R11, [R1+0x12ac] ;  /* 0x0012ac00010b7983 */ /* 0x000ea80000300800 */
[----:B------:R1:W-:Y:S04]  /*1e5af0*/  STL [R1+0x1174], R23 ;  /* 0x0011741701007387 */ /* 0x0003e80000100800 */
[----:B-1----:R-:W2:Y:S01]  /*1e5b00*/  LDL.LU R23, [R1+0x12b0] ;  /* 0x0012b00001177983 */ /* 0x002ea20000300800 */
[----:B---3--:R-:W-:-:S02]  /*1e5b10*/  F2FP.SATFINITE.E4M3.F32.PACK_AB_MERGE_C R24, R24, R17, RZ ;  /* 0x000000111818723e */ /* 0x008fc400048070ff */
[----:B----4-:R-:W-:-:S05]  /*1e5b20*/  IADD3 R14, P1, PT, R0, R27, RZ ;  /* 0x0000001b000e7210 */ /* 0x010fca0007f3e0ff */
[----:B------:R-:W-:-:S05]  /*1e5b30*/  IMAD.X R15, R2, 0x1, R26, P1 ;  /* 0x00000001020f7824 */ /* 0x000fca00008e061a */
[----:B------:R1:W-:Y:S04]  /*1e5b40*/  STL.64 [R1+0x2420], R14 ;  /* 0x0024200e01007387 */ /* 0x0003e80000100a00 */
[----:B------:R3:W-:Y:S01]  /*1e5b50*/  STL [R1+0x86c], R3 ;  /* 0x00086c0301007387 */ /* 0x0007e20000100800 */
[----:B-1----:R-:W-:-:S03]  /*1e5b60*/  IADD3 R14, P1, PT, R0, R29, RZ ;  /* 0x0000001d000e7210 */ /* 0x002fc60007f3e0ff */
[----:B---3--:R-:W3:Y:S02]  /*1e5b70*/  LDL.LU R3, [R1+0x12c0] ;  /* 0x0012c00001037983 */ /* 0x008ee40000300800 */
[----:B------:R-:W-:Y:S02]  /*1e5b80*/  IMAD.X R15, R2, 0x1, R28, P1 ;  /* 0x00000001020f7824 */ /* 0x000fe400008e061c */
[----:B------:R1:W-:Y:S04]  /*1e5b90*/  STL [R1+0x1170], R4 ;  /* 0x0011700401007387 */ /* 0x0003e80000100800 */
[----:B------:R-:W3:Y:S04]  /*1e5ba0*/  LDL.LU R12, [R1+0x12c4] ;  /* 0x0012c400010c7983 */ /* 0x000ee80000300800 */
[----:B-1----:R-:W4:Y:S04]  /*1e5bb0*/  LDL.LU R4, [R1+0x12c8] ;  /* 0x0012c80001047983 */ /* 0x002f280000300800 */
[----:B------:R-:W4:Y:S04]  /*1e5bc0*/  LDL.LU R5, [R1+0x12cc] ;  /* 0x0012cc0001057983 */ /* 0x000f280000300800 */
[----:B------:R1:W-:Y:S04]  /*1e5bd0*/  STL.64 [R1+0x2418], R14 ;  /* 0x0024180e01007387 */ /* 0x0003e80000100a00 */
[----:B-1----:R-:W3:Y:S04]  /*1e5be0*/  LDL.LU.64 R14, [R1+0x7d70] ;  /* 0x007d7000010e7983 */ /* 0x002ee80000300a00 */
[----:B------:R-:W3:Y:S01]  /*1e5bf0*/  LDL.LU R17, [R1+0x7d68] ;  /* 0x007d680001117983 */ /* 0x000ee20000300800 */
[----:B--2---:R-:W-:-:S03]  /*1e5c00*/  F2FP.SATFINITE.E4M3.F32.PACK_AB_MERGE_C R25, R8, R25, RZ ;  /* 0x000000190819723e */ /* 0x004fc600048070ff */
[----:B------:R-:W2:Y:S04]  /*1e5c10*/  LDL.LU R8, [R1+0x12d4] ;  /* 0x0012d40001087983 */ /* 0x000ea80000300800 */
[----:B------:R3:W-:Y:S04]  /*1e5c20*/  STL [R1+0x7f8], R24 ;  /* 0x0007f81801007387 */ /* 0x0007e80000100800 */
[----:B------:R1:W-:Y:S01]  /*1e5c30*/  STL [R1+0x818], R25 ;  /* 0x0008181901007387 */ /* 0x0003e20000100800 */
[----:B---3--:R-:W-:-:S03]  /*1e5c40*/  IADD3 R24, P1, PT, R0, R17, RZ ;  /* 0x0000001100187210 */ /* 0x008fc60007f3e0ff */
[----:B------:R3:W-:Y:S02]  /*1e5c50*/  STL [R1+0x7d40], R17 ;  /* 0x007d401101007387 */ /* 0x0007e40000100800 */
[----:B-1----:R-:W-:Y:S02]  /*1e5c60*/  IMAD.X R25, R2, 0x1, R15, P1 ;  /* 0x0000000102197824 */ /* 0x002fe400008e060f */
[----:B---3--:R-:W2:Y:S04]  /*1e5c70*/  LDL.LU R17, [R1+0x12d0] ;  /* 0x0012d00001117983 */ /* 0x008ea80000300800 */
[----:B------:R1:W-:Y:S04]  /*1e5c80*/  STL.64 [R1+0x2410], R24 ;  /* 0x0024101801007387 */ /* 0x0003e80000100a00 */
[----:B-1----:R-:W3:Y:S01]  /*1e5c90*/  LDL.LU.64 R24, [R1+0x7d60] ;  /* 0x007d600001187983 */ /* 0x002ee20000300a00 */
[----:B------:R-:W-:-:S02]  /*1e5ca0*/  F2FP.SATFINITE.E4M3.F32.PACK_AB_MERGE_C R21, R21, R20, RZ ;  /* 0x000000141515723e */ /* 0x000fc400048070ff */
[----:B------:R-:W-:Y:S01]  /*1e5cb0*/  F2FP.SATFINITE.E4M3.F32.PACK_AB_MERGE_C R7, R7, R13, RZ ;  /* 0x0000000d0707723e */ /* 0x000fe200048070ff */
[----:B------:R1:W-:Y:S04]  /*1e5cc0*/  STL [R1+0x7d44], R15 ;  /* 0x007d440f01007387 */ /* 0x0003e80000100800 */
[----:B-1----:R-:W2:Y:S04]  /*1e5cd0*/  LDL.LU R15, [R1+0x12bc] ;  /* 0x0012bc00010f7983 */ /* 0x002ea80000300800 */
[----:B------:R1:W-:Y:S04]  /*1e5ce0*/  STL [R1+0x774], R21 ;  /* 0x0007741501007387 */ /* 0x0003e80000100800 */
[----:B------:R-:W-:Y:S01]  /*1e5cf0*/  STL [R1+0x78c], R7 ;  /* 0x00078c0701007387 */ /* 0x000fe20000100800 */
[----:B---3--:R-:W-:-:S03]  /*1e5d00*/  IADD3 R20, P1, PT, R0, R25, RZ ;  /* 0x0000001900147210 */ /* 0x008fc60007f3e0ff */
[----:B------:R3:W-:Y:S02]  /*1e5d10*/  STL.64 [R1+0x7d38], R24 ;  /* 0x007d381801007387 */ /* 0x0007e40000100a00 */
[----:B-1----:R-:W-:Y:S02]  /*1e5d20*/  IMAD.X R21, R2, 0x1, R24, P1 ;  /* 0x0000000102157824 */ /* 0x002fe400008e0618 */
[----:B---3--:R-:W3:Y:S01]  /*1e5d30*/  LDL.LU R24, [R1+0x12b4] ;  /* 0x0012b40001187983 */ /* 0x008ee20000300800 */
[----:B------:R-:W-:-:S03]  /*1e5d40*/  F2FP.SATFINITE.E4M3.F32.PACK_AB_MERGE_C R7, R9, R6, RZ ;  /* 0x000000060907723e */ /* 0x000fc600048070ff */
[----:B------:R-:W2:Y:S01]  /*1e5d50*/  LDL.LU R25, [R1+0x12b8] ;  /* 0x0012b80001197983 */ /* 0x000ea20000300800 */
[----:B------:R-:W-:-:S03]  /*1e5d60*/  F2FP.SATFINITE.E4M3.F32.PACK_AB_MERGE_C R6, R11, R10, RZ ;  /* 0x0000000a0b06723e */ /* 0x000fc600048070ff */
[----:B------:R1:W-:Y:S04]  /*1e5d70*/  STL.64 [R1+0x2408], R20 ;  /* 0x0024081401007387 */ /* 0x0003e80000100a00 */
[----:B------:R-:W4:Y:S04]  /*1e5d80*/  LDL.LU R13, [R1+0x12d8] ;  /* 0x0012d800010d7983 */ /* 0x000f280000300800 */
[----:B------:R0:W-:Y:S01]  /*1e5d90*/  STL [R1+0x718], R7 ;  /* 0x0007180701007387 */ /* 0x0001e20000100800 */
[----:B-1----:R-:W-:-:S05]  /*1e5da0*/  IADD3 R20, P1, PT, R0, R16, RZ ;  /* 0x0000001000147210 */ /* 0x002fca0007f3e0ff */
[----:B------:R-:W-:Y:S01]  /*1e5db0*/  IMAD.X R21, R2, 0x1, R14, P1 ;  /* 0x0000000102157824 */ /* 0x000fe200008e060e */
[----:B0-----:R-:W4:Y:S04]  /*1e5dc0*/  LDL.LU R7, [R1+0x12dc] ;  /* 0x0012dc0001077983 */ /* 0x001f280000300800 */
[----:B------:R0:W-:Y:S04]  /*1e5dd0*/  STL [R1+0x724], R6 ;  /* 0x0007240601007387 */ /* 0x0001e80000100800 */
[----:B0-----:R-:W4:Y:S04]  /*1e5de0*/  LDL.LU R6, [R1+0x12e0] ;  /* 0x0012e00001067983 */ /* 0x001f280000300800 */
[----:B------:R-:W4:Y:S04]  /*1e5df0*/  LDL.LU R9, [R1+0x12e4] ;  /* 0x0012e40001097983 */ /* 0x000f280000300800 */
[----:B------:R-:W4:Y:S04]  /*1e5e00*/  LDL.LU R10, [R1+0x12e8] ;  /* 0x0012e800010a7983 */ /* 0x000f280000300800 */
[----:B------:R-:W4:Y:S04]  /*1e5e10*/  LDL.LU R11, [R1+0x12ec] ;  /* 0x0012ec00010b7983 */ /* 0x000f280000300800 */
[----:B------:R0:W-:Y:S04]  /*1e5e20*/  STL.64 [R1+0x2400], R20 ;  /* 0x0024001401007387 */ /* 0x0001e80000100a00 */
[----:B0-----:R-:W4:Y:S01]  /*1e5e30*/  LDL.LU.64 R20, [R1+0x7d58] ;  /* 0x007d580001147983 */ /* 0x001f220000300a00 */
[----:B---3--:R-:W-:-:S03]  /*1e5e40*/  F2FP.SATFINITE.E4M3.F32.PACK_AB_MERGE_C R24, R24, R23, RZ ;  /* 0x000000171818723e */ /* 0x008fc600048070ff */
[----:B------:R-:W3:Y:S04]  /*1e5e50*/  LDL.LU R23, [R1+0x7d50] ;  /* 0x007d500001177983 */ /* 0x000ee80000300800 */
[----:B------:R3:W-:Y:S01]  /*1e5e60*/  STL [R1+0x6c4], R24 ;  /* 0x0006c41801007387 */ /* 0x0007e20000100800 */
[----:B--2---:R-:W-:Y:S02]  /*1e5e70*/  F2FP.SATFINITE.E4M3.F32.PACK_AB_MERGE_C R15, R15, R25, RZ ;  /* 0x000000190f0f723e */ /* 0x004fe400048070ff */
[----:B------:R-:W-:Y:S02]  /*1e5e80*/  F2FP.SATFINITE.E4M3.F32.PACK_AB_MERGE_C R12, R12, R3, RZ ;  /* 0x000000030c0c723e */ /* 0x000fe400048070ff */
[----:B----4-:R-:W-:Y:S01]  /*1e5e90*/  F2FP.SATFINITE.E4M3.F32.PACK_AB_MERGE_C R4, R5, R4, RZ ;  /* 0x000000040504723e */ /* 0x010fe200048070ff */
[----:B------:R-:W-:Y:S01]  /*1e5ea0*/  STL [R1+0x6d0], R15 ;  /* 0x0006d00f01007387 */ /* 0x000fe20000100800 */
[----:B------:R-:W-:-:S02]  /*1e5eb0*/  F2FP.SATFINITE.E4M3.F32.PACK_AB_MERGE_C R8, R8, R17, RZ ;  /* 0x000000110808723e */ /* 0x000fc400048070ff */
[----:B---3--:R-:W-:Y:S01]  /*1e5ec0*/  IADD3 R24, P1, PT, R0, R23, RZ ;  /* 0x0000001700187210 */ /* 0x008fe20007f3e0ff */
[----:B------:R0:W-:Y:S04]  /*1e5ed0*/  STL.64 [R1+0x7d30], R22 ;  /* 0x007d301601007387 */ /* 0x0001e80000100a00 */
[----:B------:R-:W-:-:S05]  /*1e5ee0*/  IMAD.X R25, R2, 0x1, R22, P1 ;  /* 0x0000000102197824 */ /* 0x000fca00008e0616 */
[----:B------:R-:W-:Y:S01]  /*1e5ef0*/  STL.64 [R1+0x23f8], R24 ;  /* 0x0023f81801007387 */ /* 0x000fe20000100a00 */
[----:B0-----:R-:W-:-:S03]  /*1e5f00*/  IADD3 R22, P1, PT, R0, R21, RZ ;  /* 0x0000001500167210 */ /* 0x001fc60007f3e0ff */
[----:B------:R-:W2:Y:S04]  /*1e5f10*/  LDL.LU R3, [R1+0x12f0] ;  /* 0x0012f00001037983 */ /* 0x000ea80000300800 */
[----:B------:R0:W-:Y:S01]  /*1e5f20*/  STL [R1+0x504], R12 ;  /* 0x0005040c01007387 */ /* 0x0001e20000100800 */
[----:B------:R-:W-:-:S03]  /*1e5f30*/  IMAD.X R23, R2, 0x1, R19, P1 ;  /* 0x0000000102177824 */ /* 0x000fc600008e0613 */
[----:B0-----:R-:W2:Y:S04]  /*1e5f40*/  LDL.LU R12, [R1+0x12f4] ;  /* 0x0012f400010c7983 */ /* 0x001ea80000300800 */
[----:B------:R0:W-:Y:S04]  /*1e5f50*/  STL [R1+0x508], R4 ;  /* 0x0005080401007387 */ /* 0x0001e80000100800 */
[----:B0-----:R-:W3:Y:S04]  /*1e5f60*/  LDL.LU R4, [R1+0x12f8] ;  /* 0x0012f80001047983 */ /* 0x001ee80000300800 */
[----:B------:R-:W3:Y:S04]  /*1e5f70*/  LDL.LU R5, [R1+0x12fc] ;  /* 0x0012fc0001057983 */ /* 0x000ee80000300800 */
[----:B------:R0:W-:Y:S04]  /*1e5f80*/  STL.64 [R1+0x23f0], R22 ;  /* 0x0023f01601007387 */ /* 0x0001e80000100a00 */
[----:B------:R-:W-:Y:S04]  /*1e5f90*/  STL.64 [R1+0x7d48], R20 ;  /* 0x007d481401007387 */ /* 0x000fe80000100a00 */
[----:B------:R-:W-:Y:S04]  /*1e5fa0*/  STL [R1+0x4f4], R8 ;  /* 0x0004f40801007387 */ /* 0x000fe80000100800 */
[----:B------:R-:W4:Y:S04]  /*1e5fb0*/  LDL.LU R15, [R1+0x1ea0] ;  /* 0x001ea000010f7983 */ /* 0x000f280000300800 */
[----:B------:R-:W4:Y:S01]  /*1e5fc0*/  LDL.LU R17, [R1+0x1ea4] ;  /* 0x001ea40001117983 */ /* 0x000f220000300800 */
[----:B0-----:R-:W-:-:S03]  /*1e5fd0*/  IADD3 R22, P1, PT, R0, R20, RZ ;  /* 0x0000001400167210 */ /* 0x001fc60007f3e0ff */
[----:B------:R-:W4:Y:S02]  /*1e5fe0*/  LDL.LU R24, [R1+0x1ea8] ;  /* 0x001ea80001187983 */ /* 0x000f240000300800 */
[----:B------:R-:W-:Y:S01]  /*1e5ff0*/  IMAD.X R23, R2, 0x1, R18, P1 ;  /* 0x0000000102177824 */ /* 0x000fe200008e0612 */
[----:B------:R-:W-:Y:S02]  /*1e6000*/  F2FP.SATFINITE.E4M3.F32.PACK_AB_MERGE_C R13, R7, R13, RZ ;  /* 0x0000000d070d723e */ /* 0x000fe400048070ff */
[----:B------:R-:W-:Y:S02]  /*1e6010*/  F2FP.SATFINITE.E4M3.F32.PACK_AB_MERGE_C R7, R9, R6, RZ ;  /* 0x000000060907723e */ /* 0x000fe400048070ff */
[----:B------:R0:W-:Y:S04]  /*1e6020*/  STL.64 [R1+0x23e8], R22 ;  /* 0x0023e81601007387 */ /* 0x0001e80000100a00 */
[----:B------:R-:W4:Y:S01]  /*1e6030*/  LDL.LU R25, [R1+0x1eac] ;  /* 0x001eac0001197983 */ /* 0x000f220000300800 */
[----:B------:R-:W-:Y:S01]  /*1e6040*/  F2FP.SATFINITE.E4M3.F32.PACK_AB_MERGE_C R6, R11, R10, RZ ;  /* 0x0000000a0b06723e */ /* 0x000fe200048070ff */
[----:B------:R-:W-:Y:S01]  /*1e6050*/  VIADD R0, R0, UR6 ;  /* 0x0000000600007c36 */ /* 0x000fe20008000000 */
[----:B------:R-:W1:Y:S01]  /*1e6060*/  LDCU UR6, c[0x0][0x3b8] ;  /* 0x00007700ff0677ac */ /* 0x000e620008000800 */
[----:B0-----:R-:W4:Y:S04]  /*1e6070*/  LDL.LU R22, [R1+0x1310] ;  /* 0x0013100001167983 */ /* 0x001f280000300800 */
[----:B------:R-:W4:Y:S04]  /*1e6080*/  LDL.LU R23, [R1+0x1314] ;  /* 0x0013140001177983 */ /* 0x000f280000300800 */
[----:B------:R-:W4:Y:S04]  /*1e6090*/  LDL.LU R2, [R1+0x1318] ;  /* 0x0013180001027983 */ /* 0x000f280000300800 */
[----:B------:R-:W4:Y:S04]  /*1e60a0*/  LDL.LU R8, [R1+0x131c] ;  /* 0x00131c0001087983 */ /* 0x000f280000300800 */
[----:B------:R0:W-:Y:S04]  /*1e60b0*/  STL [R1+0x4f8], R13 ;  /* 0x0004f80d01007387 */ /* 0x0001e80000100800 */
[----:B------:R1:W-:Y:S01]  /*1e60c0*/  STL [R1+0x4e4], R7 ;  /* 0x0004e40701007387 */ /* 0x0003e20000100800 */
[----:B------:R-:W-:-:S03]  /*1e60d0*/  IADD3 R20, P1, PT, R0, R27, RZ ;  /* 0x0000001b00147210 */ /* 0x000fc60007f3e0ff */
[----:B0-----:R-:W4:Y:S04]  /*1e60e0*/  LDL.LU R13, [R1+0x132c] ;  /* 0x00132c00010d7983 */ /* 0x001f280000300800 */
[----:B-1----:R-:W4:Y:S04]  /*1e60f0*/  LDL.LU R7, [R1+0x1330] ;  /* 0x0013300001077983 */ /* 0x002f280000300800 */
[----:B------:R0:W-:Y:S04]  /*1e6100*/  STL [R1+0x4e8], R6 ;  /* 0x0004e80601007387 */ /* 0x0001e80000100800 */
[----:B------:R-:W4:Y:S04]  /*1e6110*/  LDL.LU R9, [R1+0x1334] ;  /* 0x0013340001097983 */ /* 0x000f280000300800 */
[----:B------:R-:W4:Y:S01]  /*1e6120*/  LDL.LU R10, [R1+0x1338] ;  /* 0x00133800010a7983 */ /* 0x000f220000300800 */
[----:B0-----:R-:W-:-:S03]  /*1e6130*/  SHF.R.S32.HI R6, RZ, 0x1f, R0 ;  /* 0x0000001fff067819 */ /* 0x001fc60000011400 */
[----:B------:R-:W4:Y:S02]  /*1e6140*/  LDL.LU R11, [R1+0x133c] ;  /* 0x00133c00010b7983 */ /* 0x000f240000300800 */
[----:B------:R-:W-:Y:S02]  /*1e6150*/  IMAD.X R21, R6, 0x1, R26, P1 ;  /* 0x0000000106157824 */ /* 0x000fe400008e061a */
[----:B------:R0:W-:Y:S04]  /*1e6160*/  STL [R1+0x7d2c], R27 ;  /* 0x007d2c1b01007387 */ /* 0x0001e80000100800 */
[----:B0-----:R-:W4:Y:S01]  /*1e6170*/  LDL.LU R27, [R1+0x1328] ;  /* 0x00132800011b7983 */ /* 0x001f220000300800 */
[----:B--2---:R-:W-:-:S03]  /*1e6180*/  F2FP.SATFINITE.E4M3.F32.PACK_AB_MERGE_C R12, R12, R3, RZ ;  /* 0x000000030c0c723e */ /* 0x004fc600048070ff */
[----:B------:R-:W2:Y:S04]  /*1e6190*/  LDL.LU R3, [R1+0x1340] ;  /* 0x0013400001037983 */ /* 0x000ea80000300800 */
[----:B------:R0:W-:Y:S04]  /*1e61a0*/  STL.64 [R1+0x23e0], R20 ;  /* 0x0023e01401007387 */ /* 0x0001e80000100a00 */
[----:B------:R1:W-:Y:S01]  /*1e61b0*/  STL [R1+0x4cc], R12 ;  /* 0x0004cc0c01007387 */ /* 0x0003e20000100800 */
[----:B---3--:R-:W-:Y:S02]  /*1e61c0*/  F2FP.SATFINITE.E4M3.F32.PACK_AB_MERGE_C R4, R5, R4, RZ ;  /* 0x000000040504723e */ /* 0x008fe400048070ff */
[----:B0-----:R-:W-:Y:S01]  /*1e61d0*/  IADD3 R20, P1, PT, R0, R29, RZ ;  /* 0x0000001d00147210 */ /* 0x001fe20007f3e0ff */
[----:B-1----:R-:W2:Y:S04]  /*1e61e0*/  LDL.LU R12, [R1+0x1344] ;  /* 0x00134400010c7983 */ /* 0x002ea80000300800 */
[----:B------:R0:W-:Y:S01]  /*1e61f0*/  STL [R1+0x4d0], R4 ;  /* 0x0004d00401007387 */ /* 0x0001e20000100800 */
[----:B------:R-:W-:-:S03]  /*1e6200*/  IMAD.X R21, R6, 0x1, R28, P1 ;  /* 0x0000000106157824 */ /* 0x000fc600008e061c */
[----:B0-----:R-:W3:Y:S01]  /*1e6210*/  LDL.LU R4, [R1+0x1348] ;  /* 0x0013480001047983 */ /* 0x001ee20000300800 */
[----:B----4-:R-:W-:-:S03]  /*1e6220*/  F2FP.SATFINITE.E4M3.F32.PACK_AB_MERGE_C R17, R17, R15, RZ ;  /* 0x0000000f1111723e */ /* 0x010fc600048070ff */
[----:B------:R-:W3:Y:S04]  /*1e6230*/  LDL.LU R5, [R1+0x134c] ;  /* 0x00134c0001057983 */ /* 0x000ee80000300800 */
[----:B------:R0:W-:Y:S04]  /*1e6240*/  STL [R1+0x7d28], R29 ;  /* 0x007d281d01007387 */ /* 0x0001e80000100800 */
[----:B0-----:R-:W4:Y:S04]  /*1e6250*/  LDL.LU R29, [R1+0x1324] ;  /* 0x00132400011d7983 */ /* 0x001f280000300800 */
[----:B------:R0:W-:Y:S04]  /*1e6260*/  STL.64 [R1+0x23d8], R20 ;  /* 0x0023d81401007387 */ /* 0x0001e80000100a00 */
[----:B0-----:R-:W2:Y:S04]  /*1e6270*/  LDL.LU.64 R20, [R1+0x7d48] ;  /* 0x007d480001147983 */ /* 0x001ea80000300a00 */
[----:B------:R-:W2:Y:S04]  /*1e6280*/  LDL.LU R15, [R1+0x7d44] ;  /* 0x007d4400010f7983 */ /* 0x000ea80000300800 */
[----:B------:R0:W-:Y:S04]  /*1e6290*/  STL [R1+0x4bc], R17 ;  /* 0x0004bc1101007387 */ /* 0x0001e80000100800 */
[----:B0-----:R-:W2:Y:S01]  /*1e62a0*/  LDL.LU R17, [R1+0x7d40] ;  /* 0x007d400001117983 */ /* 0x001ea20000300800 */
[----:B------:R-:W-:-:S05]  /*1e62b0*/  F2FP.SATFINITE.E4M3.F32.PACK_AB_MERGE_C R25, R25, R24, RZ ;  /* 0x000000181919723e */ /* 0x000fca00048070ff */
[----:B------:R0:W-:Y:S01]  /*1e62c0*/  STL [R1+0x4c4], R25 ;  /* 0x0004c41901007387 */ /* 0x0001e20000100800 */
[----:B--2---:R-:W-:-:S05]  /*1e62d0*/  IADD3 R24, P1, PT, R0, R17, RZ ;  /* 0x0000001100187210 */ /* 0x004fca0007f3e0ff */
[----:B0-----:R-:W-:-:S05]  /*1e62e0*/  IMAD.X R25, R6, 0x1, R15, P1 ;  /* 0x0000000106197824 */ /* 0x001fca00008e060f */
[----:B------:R0:W-:Y:S04]  /*1e62f0*/  STL.64 [R1+0x23d0], R24 ;  /* 0x0023d01801007387 */ /* 0x0001e80000100a00 */
[----:B0-----:R-:W2:Y:S01]  /*1e6300*/  LDL.LU.64 R24, [R1+0x7d38] ;  /* 0x007d380001187983 */ /* 0x001ea20000300a00 */
[----:B------:R-:W-:Y:S02]  /*1e6310*/  F2FP.SATFINITE.E4M3.F32.PACK_AB_MERGE_C R23, R23, R22, RZ ;  /* 0x000000161717723e */ /* 0x000fe400048070ff */
        /* <DEDUP_REMOVED lines=8> */
[----:B0-----:R-:W4:Y:S04]  /*1e63a0*/  LDL.LU R25, [R1+0x1320] ;  /* 0x0013200001197983 */ /* 0x001f280000300800 */
[----:B------:R0:W-:Y:S04]  /*1e63b0*/  STL.64 [R1+0x23c8], R22 ;  /* 0x0023c81601007387 */ /* 0x0001e80000100a00 */
[----:B0-----:R-:W2:Y:S04]  /*1e63c0*/  LDL.LU.64 R22, [R1+0x7d30] ;  /* 0x007d300001167983 */ /* 0x001ea80000300a00 */
[----:B------:R0:W-:Y:S01]  /*1e63d0*/  STL [R1+0x7d14], R24 ;  /* 0x007d141801007387 */ /* 0x0001e20000100800 */
[----:B------:R-:W-:-:S02]  /*1e63e0*/  F2FP.SATFINITE.E4M3.F32.PACK_AB_MERGE_C R13, R13, R27, RZ ;  /* 0x0000001b0d0d723e */ /* 0x000fc400048070ff */
[----:B------:R-:W-:Y:S02]  /*1e63f0*/  F2FP.SATFINITE.E4M3.F32.PACK_AB_MERGE_C R9, R9, R7, RZ ;  /* 0x000000070909723e */ /* 0x000fe400048070ff */
[----:B0-----:R-:W-:Y:S02]  /*1e6400*/  IADD3 R24, P1, PT, R0, R16, RZ ;  /* 0x0000001000187210 */ /* 0x001fe40007f3e0ff */
[----:B------:R-:W-:Y:S02]  /*1e6410*/  F2FP.SATFINITE.E4M3.F32.PACK_AB_MERGE_C R7, R11, R10, RZ ;  /* 0x0000000a0b07723e */ /* 0x000fe400048070ff */
[----:B------:R-:W-:Y:S02]  /*1e6420*/  F2FP.SATFINITE.E4M3.F32.PACK_AB_MERGE_C R12, R12, R3, RZ ;  /* 0x000000030c0c723e */ /* 0x000fe400048070ff */
[----:B---3--:R-:W-:Y:S02]  /*1e6430*/  F2FP.SATFINITE.E4M3.F32.PACK_AB_MERGE_C R3, R5, R4, RZ ;  /* 0x000000040503723e */ /* 0x008fe400048070ff */
[----:B----4-:R-:W-:Y:S01]  /*1e6440*/  F2FP.SATFINITE.E4M3.F32.PACK_AB_MERGE_C R29, R29, R25, RZ ;  /* 0x000000191d1d723e */ /* 0x010fe200048070ff */
[----:B------:R-:W-:-:S04]  /*1e6450*/  IMAD.X R25, R6, 0x1, R14, P1 ;  /* 0x0000000106197824 */ /* 0x000fc800008e060e */
[----:B------:R-:W-:Y:S04]  /*1e6460*/  STL [R1+0x498], R29 ;  /* 0x0004981d01007387 */ /* 0x000fe80000100800 */
[----:B------:R2:W-:Y:S04]  /*1e6470*/  STL.64 [R1+0x7d20], R16 ;  /* 0x007d201001007387 */ /* 0x0005e80000100a00 */
[----:B------:R0:W-:Y:S04]  /*1e6480*/  STL [R1+0x49c], R13 ;  /* 0x00049c0d01007387 */ /* 0x0001e80000100800 */
[----:B------:R-:W3:Y:S01]  /*1e6490*/  LDL.LU R27, [R1+0x1358] ;  /* 0x00135800011b7983 */ /* 0x000ee20000300800 */
[----:B--2---:R-:W-:-:S03]  /*1e64a0*/  IADD3 R16, P1, PT, R0, R23, RZ ;  /* 0x0000001700107210 */ /* 0x004fc60007f3e0ff */
[----:B------:R-:W-:Y:S04]  /*1e64b0*/  STL.64 [R1+0x23c0], R24 ;  /* 0x0023c01801007387 */ /* 0x000fe80000100a00 */
[----:B------:R-:W-:Y:S01]  /*1e64c0*/  STL [R1+0x480], R9 ;  /* 0x0004800901007387 */ /* 0x000fe20000100800 */
[----:B------:R-:W-:-:S03]  /*1e64d0*/  IMAD.X R17, R6, 0x1, R22, P1 ;  /* 0x0000000106117824 */ /* 0x000fc600008e0616 */
[----:B0-----:R-:W3:Y:S04]  /*1e64e0*/  LDL.LU R13, [R1+0x135c] ;  /* 0x00135c00010d7983 */ /* 0x001ee80000300800 */
[----:B------:R0:W-:Y:S04]  /*1e64f0*/  STL [R1+0x484], R7 ;  /* 0x0004840701007387 */ /* 0x0001e80000100800 */
[----:B0-----:R-:W2:Y:S04]  /*1e6500*/  LDL.LU R7, [R1+0x1360] ;  /* 0x0013600001077983 */ /* 0x001ea80000300800 */
[----:B------:R-:W2:Y:S04]  /*1e6510*/  LDL.LU R9, [R1+0x1364] ;  /* 0x0013640001097983 */ /* 0x000ea80000300800 */
[----:B------:R-:W4:Y:S04]  /*1e6520*/  LDL.LU R10, [R1+0x1368] ;  /* 0x00136800010a7983 */ /* 0x000f280000300800 */
[----:B------:R-:W4:Y:S04]  /*1e6530*/  LDL.LU R11, [R1+0x136c] ;  /* 0x00136c00010b7983 */ /* 0x000f280000300800 */
[----:B------:R-:W-:Y:S04]  /*1e6540*/  STL.64 [R1+0x7d08], R22 ;  /* 0x007d081601007387 */ /* 0x000fe80000100a00 */
[----:B------:R0:W-:Y:S04]  /*1e6550*/  STL.64 [R1+0x23b8], R16 ;  /* 0x0023b81001007387 */ /* 0x0001e80000100a00 */
[----:B------:R-:W2:Y:S04]  /*1e6560*/  LDL.LU R29, [R1+0x1370] ;  /* 0x00137000011d7983 */ /* 0x000ea80000300800 */
[----:B------:R1:W-:Y:S04]  /*1e6570*/  STL [R1+0x46c], R12 ;  /* 0x00046c0c01007387 */ /* 0x0003e80000100800 */
[----:B0-----:R-:W2:Y:S04]  /*1e6580*/  LDL.LU R16, [R1+0x1378] ;  /* 0x0013780001107983 */ /* 0x001ea80000300800 */
[----:B------:R-:W-:Y:S04]  /*1e6590*/  STL [R1+0x470], R3 ;  /* 0x0004700301007387 */ /* 0x000fe80000100800 */
[----:B------:R-:W2:Y:S04]  /*1e65a0*/  LDL.LU R17, [R1+0x137c] ;  /* 0x00137c0001117983 */ /* 0x000ea80000300800 */
[----:B-1----:R-:W2:Y:S04]  /*1e65b0*/  LDL.LU R12, [R1+0x1384] ;  /* 0x00138400010c7983 */ /* 0x002ea80000300800 */
[----:B------:R-:W2:Y:S04]  /*1e65c0*/  LDL.LU R4, [R1+0x1388] ;  /* 0x0013880001047983 */ /* 0x000ea80000300800 */
[----:B------:R-:W2:Y:S04]  /*1e65d0*/  LDL.LU R5, [R1+0x138c] ;  /* 0x00138c0001057983 */ /* 0x000ea80000300800 */
[----:B------:R-:W2:Y:S04]  /*1e65e0*/  LDL.LU R24, [R1+0x1390] ;  /* 0x0013900001187983 */ /* 0x000ea80000300800 */
[----:B------:R-:W2:Y:S01]  /*1e65f0*/  LDL.LU R25, [R1+0x1394] ;  /* 0x0013940001197983 */ /* 0x000ea20000300800 */
[----:B------:R-:W-:-:S02]  /*1e6600*/  IADD3 R22, P1, PT, R0, R21, RZ ;  /* 0x0000001500167210 */ /* 0x000fc40007f3e0ff */
[----:B------:R-:W-:-:S03]  /*1e6610*/  F2FP.SATFINITE.E4M3.F32.PACK_AB_MERGE_C R2, R8, R2, RZ ;  /* 0x000000020802723e */ /* 0x000fc600048070ff */
[----:B------:R-:W-:-:S05]  /*1e6620*/  IMAD.X R23, R6, 0x1, R19, P1 ;  /* 0x0000000106177824 */ /* 0x000fca00008e0613 */
[----:B------:R-:W-:Y:S04]  /*1e6630*/  STL.64 [R1+0x23b0], R22 ;  /* 0x0023b01601007387 */ /* 0x000fe80000100a00 */
[----:B------:R0:W-:Y:S02]  /*1e6640*/  STL [R1+0x44c], R2 ;  /* 0x00044c0201007387 */ /* 0x0001e40000100800 */
[----:B0-----:R-:W-:-:S05]  /*1e6650*/  IADD3 R2, P1, PT, R0, R20, RZ ;  /* 0x0000001400027210 */ /* 0x001fca0007f3e0ff */
[----:B------:R-:W-:Y:S01]  /*1e6660*/  IMAD.X R3, R6, 0x1, R18, P1 ;  /* 0x0000000106037824 */ /* 0x000fe200008e0612 */
[----:B---3--:R-:W-:Y:S01]  /*1e6670*/  F2FP.SATFINITE.E4M3.F32.PACK_AB_MERGE_C R13, R13, R27, RZ ;  /* 0x0000001b0d0d723e */ /* 0x008fe200048070ff */
[----:B--2---:R0:W-:Y:S04]  /*1e6680*/  STL.64 [R1+0x7d18], R24 ;  /* 0x007d181801007387 */ /* 0x0041e80000100a00 */
[----:B0-----:R-:W2:Y:S04]  /*1e6690*/  LDL.LU R24, [R1+0x1374] ;  /* 0x0013740001187983 */ /* 0x001ea80000300800 */
[----:B------:R-:W3:Y:S04]  /*1e66a0*/  LDL.LU R25, [R1+0x1380] ;  /* 0x0013800001197983 */ /* 0x000ee80000300800 */
[----:B------:R-:W3:Y:S04]  /*1e66b0*/  LDL.LU R22, [R1+0x1398] ;  /* 0x0013980001167983 */ /* 0x000ee80000300800 */
[----:B------:R-:W3:Y:S04]  /*1e66c0*/  LDL.LU R23, [R1+0x139c] ;  /* 0x00139c0001177983 */ /* 0x000ee80000300800 */
[----:B------:R0:W-:Y:S04]  /*1e66d0*/  STL.64 [R1+0x23a8], R2 ;  /* 0x0023a80201007387 */ /* 0x0001e80000100a00 */
[----:B0-----:R-:W3:Y:S04]  /*1e66e0*/  LDL.LU R3, [R1+0x13a0] ;  /* 0x0013a00001037983 */ /* 0x001ee80000300800 */
[----:B------:R-:W3:Y:S04]  /*1e66f0*/  LDL.LU R2, [R1+0x13a4] ;  /* 0x0013a40001027983 */ /* 0x000ee80000300800 */
[----:B------:R-:W3:Y:S04]  /*1e6700*/  LDL.LU R6, [R1+0x13a8] ;  /* 0x0013a80001067983 */ /* 0x000ee80000300800 */
[----:B------:R-:W3:Y:S04]  /*1e6710*/  LDL.LU R8, [R1+0x13ac] ;  /* 0x0013ac0001087983 */ /* 0x000ee80000300800 */
[----:B------:R-:W3:Y:S01]  /*1e6720*/  LDL.LU R27, [R1+0x7d2c] ;  /* 0x007d2c00011b7983 */ /* 0x000ee20000300800 */
[----:B------:R-:W-:Y:S01]  /*1e6730*/  F2FP.SATFINITE.E4M3.F32.PACK_AB_MERGE_C R7, R9, R7, RZ ;  /* 0x000000070907723e */ /* 0x000fe200048070ff */
[----:B------:R-:W-:Y:S01]  /*1e6740*/  VIADD R0, R0, UR6 ;  /* 0x0000000600007c36 */ /* 0x000fe20008000000 */
[----:B----4-:R-:W-:Y:S01]  /*1e6750*/  F2FP.SATFINITE.E4M3.F32.PACK_AB_MERGE_C R9, R11, R10, RZ ;  /* 0x0000000a0b09723e */ /* 0x010fe200048070ff */
[----:B------:R-:W-:Y:S01]  /*1e6760*/  STL [R1+0x448], R13 ;  /* 0x0004480d01007387 */ /* 0x000fe20000100800 */
[----:B------:R-:W-:Y:S01]  /*1e6770*/  F2FP.SATFINITE.E4M3.F32.PACK_AB_MERGE_C R5, R5, R4, RZ ;  /* 0x000000040505723e */ /* 0x000fe200048070ff */
[----:B------:R-:W0:Y:S02]  /*1e6780*/  LDCU UR6, c[0x0][0x3b8] ;  /* 0x00007700ff0677ac */ /* 0x000e240008000800 */
[----:B------:R1:W-:Y:S02]  /*1e6790*/  STL [R1+0x3ec], R7 ;  /* 0x0003ec0701007387 */ /* 0x0003e40000100800 */
[----:B-1----:R-:W-:-:S02]  /*1e67a0*/  SHF.R.S32.HI R7, RZ, 0x1f, R0 ;  /* 0x0000001fff077819 */ /* 0x002fc40000011400 */
[----:B------:R1:W-:Y:S04]  /*1e67b0*/  STL [R1+0x3e4], R9 ;  /* 0x0003e40901007387 */ /* 0x0003e80000100800 */
[----:B------:R-:W4:Y:S04]  /*1e67c0*/  LDL.LU R13, [R1+0x13b0] ;  /* 0x0013b000010d7983 */ /* 0x000f280000300800 */
[----:B-1----:R-:W4:Y:S01]  /*1e67d0*/  LDL.LU R9, [R1+0x13b4] ;  /* 0x0013b40001097983 */ /* 0x002f220000300800 */
[----:B--2---:R-:W-:Y:S02]  /*1e67e0*/  F2FP.SATFINITE.E4M3.F32.PACK_AB_MERGE_C R24, R24, R29, RZ ;  /* 0x0000001d1818723e */ /* 0x004fe400048070ff */
[----:B---3--:R-:W-:-:S05]  /*1e67f0*/  IADD3 R10, P1, PT, R0, R27, RZ ;  /* 0x0000001b000a7210 */ /* 0x008fca0007f3e0ff */
[----:B------:R-:W-:-:S05]  /*1e6800*/  IMAD.X R11, R7, 0x1, R26, P1 ;  /* 0x00000001070b7824 */ /* 0x000fca00008e061a */
[----:B------:R1:W-:Y:S04]  /*1e6810*/  STL.64 [R1+0x23a0], R10 ;  /* 0x0023a00a01007387 */ /* 0x0003e80000100a00 */
[----:B-1----:R-:W2:Y:S04]  /*1e6820*/  LDL.LU R10, [R1+0x13b8] ;  /* 0x0013b800010a7983 */ /* 0x002ea80000300800 */
[----:B------:R-:W2:Y:S04]  /*1e6830*/  LDL.LU R11, [R1+0x13bc] ;  /* 0x0013bc00010b7983 */ /* 0x000ea80000300800 */
[----:B------:R-:W3:Y:S04]  /*1e6840*/  LDL.LU R29, [R1+0x7d28] ;  /* 0x007d2800011d7983 */ /* 0x000ee80000300800 */
[----:B------:R1:W-:Y:S02]  /*1e6850*/  STL [R1+0x3cc], R24 ;  /* 0x0003cc1801007387 */ /* 0x0003e40000100800 */
[----:B-1----:R-:W-:-:S05]  /*1e6860*/  F2FP.SATFINITE.E4M3.F32.PACK_AB_MERGE_C R24, R17, R16, RZ ;  /* 0x000000101118723e */ /* 0x002fca00048070ff */
[----:B------:R-:W-:Y:S01]  /*1e6870*/  STL [R1+0x3d4], R24 ;  /* 0x0003d41801007387 */ /* 0x000fe20000100800 */
[----:B---3--:R-:W-:-:S05]  /*1e6880*/  IADD3 R16, P1, PT, R0, R29, RZ ;  /* 0x0000001d00107210 */ /* 0x008fca0007f3e0ff */
[----:B------:R-:W-:-:S05]  /*1e6890*/  IMAD.X R17, R7, 0x1, R28, P1 ;  /* 0x0000000107117824 */ /* 0x000fca00008e061c */
[----:B------:R1:W-:Y:S04]  /*1e68a0*/  STL.64 [R1+0x2398], R16 ;  /* 0x0023981001007387 */ /* 0x0003e80000100a00 */
[----:B-1----:R-:W3:Y:S01]  /*1e68b0*/  LDL.LU.64 R16, [R1+0x7d20] ;  /* 0x007d200001107983 */ /* 0x002ee20000300a00 */
[----:B------:R-:W-:-:S03]  /*1e68c0*/  F2FP.SATFINITE.E4M3.F32.PACK_AB_MERGE_C R24, R12, R25, RZ ;  /* 0x000000190c18723e */ /* 0x000fc600048070ff */
[----:B------:R-:W2:Y:S04]  /*1e68d0*/  LDL.LU R12, [R1+0x13cc] ;  /* 0x0013cc00010c7983 */ /* 0x000ea80000300800 */
[----:B------:R-:W-:Y:S04]  /*1e68e0*/  STL [R1+0x3b8], R24 ;  /* 0x0003b81801007387 */ /* 0x000fe80000100800 */
[----:B------:R-:W2:Y:S04]  /*1e68f0*/  LDL.LU R4, [R1+0x13e0] ;  /* 0x0013e00001047983 */ /* 0x000ea80000300800 */
[----:B------:R1:W-:Y:S04]  /*1e6900*/  STL [R1+0x3b0], R5 ;  /* 0x0003b00501007387 */ /* 0x0003e80000100800 */
[----:B-1----:R-:W2:Y:S01]  /*1e6910*/  LDL.LU R5, [R1+0x13e4] ;  /* 0x0013e40001057983 */ /* 0x002ea20000300800 */
[----:B---3--:R-:W-:-:S05]  /*1e6920*/  IADD3 R24, P1, PT, R0, R17, RZ ;  /* 0x0000001100187210 */ /* 0x008fca0007f3e0ff */
[----:B------:R-:W-:-:S05]  /*1e6930*/  IMAD.X R25, R7, 0x1, R15, P1 ;  /* 0x0000000107197824 */ /* 0x000fca00008e060f */
[----:B------:R1:W-:Y:S04]  /*1e6940*/  STL.64 [R1+0x2390], R24 ;  /* 0x0023901801007387 */ /* 0x0003e80000100a00 */
[----:B-1----:R-:W3:Y:S02]  /*1e6950*/  LDL.LU.64 R24, [R1+0x7d18] ;  /* 0x007d180001187983 */ /* 0x002ee40000300a00 */
[----:B---3--:R-:W-:Y:S02]  /*1e6960*/  F2FP.SATFINITE.E4M3.F32.PACK_AB_MERGE_C R25, R25, R24, RZ ;  /* 0x000000181919723e */ /* 0x008fe400048070ff */
[----:B------:R-:W3:Y:S04]  /*1e6970*/  LDL.LU R24, [R1+0x7d14] ;  /* 0x007d140001187983 */ /* 0x000ee80000300800 */
[----:B------:R1:W-:Y:S04]  /*1e6980*/  STL [R1+0x394], R25 ;  /* 0x0003941901007387 */ /* 0x0003e80000100800 */
[----:B-1----:R-:W2:Y:S01]  /*1e6990*/  LDL.LU R25, [R1+0x7d10] ;  /* 0x007d100001197983 */ /* 0x002ea20000300800 */
[----:B------:R-:W-:-:S05]  /*1e69a0*/  F2FP.SATFINITE.E4M3.F32.PACK_AB_MERGE_C R23, R23, R22, RZ ;  /* 0x000000161717723e */ /* 0x000fca00048070ff */
[----:B------:R1:W-:Y:S01]  /*1e69b0*/  STL [R1+0x390], R23 ;  /* 0x0003901701007387 */ /* 0x0003e20000100800 */
[----:B------:R-:W-:Y:S02]  /*1e69c0*/  F2FP.SATFINITE.E4M3.F32.PACK_AB_MERGE_C R2, R2, R3, RZ ;  /* 0x000000030202723e */ /* 0x000fe400048070ff */
[----:B------:R-:W-:Y:S02]  /*1e69d0*/  F2FP.SATFINITE.E4M3.F32.PACK_AB_MERGE_C R6, R8, R6, RZ ;  /* 0x000000060806723e */ /* 0x000fe400048070ff */
[----:B--2---:R-:W-:Y:S01]  /*1e69e0*/  IADD3 R22, P1, PT, R0, R25, RZ ;  /* 0x0000001900167210 */ /* 0x004fe20007f3e0ff */
[----:B---3--:R2:W-:Y:S04]  /*1e69f0*/  STL.64 [R1+0x7cf8], R24 ;  /* 0x007cf81801007387 */ /* 0x0085e80000100a00 */
[----:B-1----:R-:W-:-:S02]  /*1e6a00*/  IMAD.X R23, R7, 0x1, R24, P1 ;  /* 0x0000000107177824 */ /* 0x002fc400008e0618 */
[----:B--2---:R-:W2:Y:S04]  /*1e6a10*/  LDL.LU R24, [R1+0x13c4] ;  /* 0x0013c40001187983 */ /* 0x004ea80000300800 */
[----:B------:R-:W3:Y:S04]  /*1e6a20*/  LDL.LU R25, [R1+0x13c8] ;  /* 0x0013c80001197983 */ /* 0x000ee80000300800 */
        /* <DEDUP_REMOVED lines=13> */
[----:B0-----:R-:W2:Y:S01]  /*1e6b00*/  LDL.LU.64 R22, [R1+0x7d08] ;  /* 0x007d080001167983 */ /* 0x001ea20000300a00 */
[----:B----4-:R-:W-:-:S02]  /*1e6b10*/  F2FP.SATFINITE.E4M3.F32.PACK_AB_MERGE_C R13, R9, R13, RZ ;  /* 0x0000000d090d723e */ /* 0x010fc400048070ff */
[----:B------:R-:W-:-:S03]  /*1e6b20*/  F2FP.SATFINITE.E4M3.F32.PACK_AB_MERGE_C R9, R11, R10, RZ ;  /* 0x0000000a0b09723e */ /* 0x000fc600048070ff */
[----:B------:R0:W-:Y:S04]  /*1e6b30*/  STL [R1+0x1f0], R13 ;  /* 0x0001f00d01007387 */ /* 0x0001e80000100800 */
[----:B------:R1:W-:Y:S04]  /*1e6b40*/  STL [R1+0x1ec], R9 ;  /* 0x0001ec0901007387 */ /* 0x0003e80000100800 */
[----:B0-----:R-:W4:Y:S04]  /*1e6b50*/  LDL.LU R13, [R1+0x13f0] ;  /* 0x0013f000010d7983 */ /* 0x001f280000300800 */
[----:B-1----:R-:W4:Y:S01]  /*1e6b60*/  LDL.LU R9, [R1+0x13f4] ;  /* 0x0013f40001097983 */ /* 0x002f220000300800 */
[----:B--2---:R-:W-:-:S05]  /*1e6b70*/  IADD3 R10, P1, PT, R0, R23, RZ ;  /* 0x00000017000a7210 */ /* 0x004fca0007f3e0ff */
[----:B------:R-:W-:-:S05]  /*1e6b80*/  IMAD.X R11, R7, 0x1, R22, P1 ;  /* 0x00000001070b7824 */ /* 0x000fca00008e0616 */
[----:B------:R0:W-:Y:S04]  /*1e6b90*/  STL.64 [R1+0x2378], R10 ;  /* 0x0023780a01007387 */ /* 0x0001e80000100a00 */
[----:B0-----:R-:W2:Y:S04]  /*1e6ba0*/  LDL.LU R10, [R1+0x13f8] ;  /* 0x0013f800010a7983 */ /* 0x001ea80000300800 */
[----:B------:R-:W2:Y:S04]  /*1e6bb0*/  LDL.LU R11, [R1+0x13fc] ;  /* 0x0013fc00010b7983 */ /* 0x000ea80000300800 */
[----:B------:R0:W-:Y:S04]  /*1e6bc0*/  STL.64 [R1+0x7cf0], R22 ;  /* 0x007cf01601007387 */ /* 0x0001e80000100a00 */
[----:B0-----:R-:W2:Y:S01]  /*1e6bd0*/  LDL.LU R23, [R1+0x13c0] ;  /* 0x0013c00001177983 */ /* 0x001ea20000300800 */
[----:B------:R-:W-:-:S02]  /*1e6be0*/  IADD3 R22, P1, PT, R0, R21, RZ ;  /* 0x0000001500167210 */ /* 0x000fc40007f3e0ff */
[----:B---3--:R-:W-:Y:S02]  /*1e6bf0*/  F2FP.SATFINITE.E4M3.F32.PACK_AB_MERGE_C R12, R12, R25, RZ ;  /* 0x000000190c0c723e */ /* 0x008fe400048070ff */
[----:B------:R-:W-:Y:S02]  /*1e6c00*/  F2FP.SATFINITE.E4M3.F32.PACK_AB_MERGE_C R4, R5, R4, RZ ;  /* 0x000000040504723e */ /* 0x000fe400048070ff */
[----:B------:R-:W-:Y:S02]  /*1e6c10*/  F2FP.SATFINITE.E4M3.F32.PACK_AB_MERGE_C R16, R17, R16, RZ ;  /* 0x000000101110723e */ /* 0x000fe400048070ff */
[----:B------:R-:W-:Y:S02]  /*1e6c20*/  F2FP.SATFINITE.E4M3.F32.PACK_AB_MERGE_C R3, R2, R3, RZ ;  /* 0x000000030203723e */ /* 0x000fe400048070ff */
[----:B------:R-:W-:Y:S02]  /*1e6c30*/  F2FP.SATFINITE.E4M3.F32.PACK_AB_MERGE_C R2, R8, R6, RZ ;  /* 0x000000060802723e */ /* 0x000fe400048070ff */
[----:B----4-:R-:W-:-:S02]  /*1e6c40*/  F2FP.SATFINITE.E4M3.F32.PACK_AB_MERGE_C R9, R9, R13, RZ ;  /* 0x0000000d0909723e */ /* 0x010fc400048070ff */
[----:B--2---:R-:W-:Y:S01]  /*1e6c50*/  F2FP.SATFINITE.E4M3.F32.PACK_AB_MERGE_C R24, R24, R23, RZ ;  /* 0x000000171818723e */ /* 0x004fe200048070ff */
[----:B------:R-:W-:-:S04]  /*1e6c60*/  IMAD.X R23, R7, 0x1, R19, P1 ;  /* 0x0000000107177824 */ /* 0x000fc800008e0613 */
[----:B------:R0:W-:Y:S04]  /*1e6c70*/  STL [R1+0x1d4], R24 ;  /* 0x0001d41801007387 */ /* 0x0001e80000100800 */
[----:B------:R-:W-:Y:S04]  /*1e6c80*/  STL [R1+0x1e0], R12 ;  /* 0x0001e00c01007387 */ /* 0x000fe80000100800 */
[----:B0-----:R-:W2:Y:S04]  /*1e6c90*/  LDL.LU R24, [R1+0x1400] ;  /* 0x0014000001187983 */ /* 0x001ea80000300800 */
[----:B------:R-:W2:Y:S04]  /*1e6ca0*/  LDL.LU R25, [R1+0x1404] ;  /* 0x0014040001197983 */ /* 0x000ea80000300800 */
[----:B------:R0:W-:Y:S04]  /*1e6cb0*/  STL.64 [R1+0x2370], R22 ;  /* 0x0023701601007387 */ /* 0x0001e80000100a00 */
[----:B------:R1:W-:Y:S01]  /*1e6cc0*/  STL [R1+0x1cc], R4 ;  /* 0x0001cc0401007387 */ /* 0x0003e20000100800 */
[----:B0-----:R-:W-:-:S03]  /*1e6cd0*/  IADD3 R22, P1, PT, R0, R20, RZ ;  /* 0x0000001400167210 */ /* 0x001fc60007f3e0ff */
[----:B-1----:R-:W3:Y:S02]  /*1e6ce0*/  LDL.LU R4, [R1+0x1408] ;  /* 0x0014080001047983 */ /* 0x002ee40000300800 */
[----:B------:R-:W-:Y:S02]  /*1e6cf0*/  IMAD.X R23, R7, 0x1, R18, P1 ;  /* 0x0000000107177824 */ /* 0x000fe400008e0612 */
[----:B------:R-:W3:Y:S04]  /*1e6d00*/  LDL.LU R5, [R1+0x140c] ;  /* 0x00140c0001057983 */ /* 0x000ee80000300800 */
[----:B------:R0:W-:Y:S01]  /*1e6d10*/  STL.64 [R1+0x2368], R22 ;  /* 0x0023681601007387 */ /* 0x0001e20000100a00 */
[----:B------:R-:W-:Y:S01]  /*1e6d20*/  VIADD R0, R0, UR6 ;  /* 0x0000000600007c36 */ /* 0x000fe20008000000 */
[----:B------:R-:W-:Y:S01]  /*1e6d30*/  F2FP.SATFINITE.E4M3.F32.PACK_AB_MERGE_C R10, R11, R10, RZ ;  /* 0x0000000a0b0a723e */ /* 0x000fe200048070ff */
[----:B------:R-:W1:Y:S01]  /*1e6d40*/  LDCU UR6, c[0x0][0x3b8] ;  /* 0x00007700ff0677ac */ /* 0x000e620008000800 */
[----:B0-----:R-:W4:Y:S04]  /*1e6d50*/  LDL.LU R22, [R1+0x1410] ;  /* 0x0014100001167983 */ /* 0x001f280000300800 */
[----:B------:R-:W4:Y:S04]  /*1e6d60*/  LDL.LU R23, [R1+0x1414] ;  /* 0x0014140001177983 */ /* 0x000f280000300800 */
[----:B------:R-:W4:Y:S04]  /*1e6d70*/  LDL.LU R7, [R1+0x1418] ;  /* 0x0014180001077983 */ /* 0x000f280000300800 */
[----:B------:R-:W4:Y:S04]  /*1e6d80*/  LDL.LU R12, [R1+0x141c] ;  /* 0x00141c00010c7983 */ /* 0x000f280000300800 */
[----:B------:R0:W-:Y:S04]  /*1e6d90*/  STL [R1+0x1d0], R16 ;  /* 0x0001d01001007387 */ /* 0x0001e80000100800 */
[----:B------:R1:W-:Y:S04]  /*1e6da0*/  STL [R1+0x1c4], R3 ;  /* 0x0001c40301007387 */ /* 0x0003e80000100800 */
[----:B------:R-:W4:Y:S04]  /*1e6db0*/  LDL.LU R6, [R1+0x1420] ;  /* 0x0014200001067983 */ /* 0x000f280000300800 */
[----:B------:R-:W4:Y:S01]  /*1e6dc0*/  LDL.LU R8, [R1+0x1424] ;  /* 0x0014240001087983 */ /* 0x000f220000300800 */
[----:B0-----:R-:W-:-:S03]  /*1e6dd0*/  IADD3 R16, P1, PT, R0, R27, RZ ;  /* 0x0000001b00107210 */ /* 0x001fc60007f3e0ff */
[----:B------:R0:W-:Y:S04]  /*1e6de0*/  STL [R1+0x1c8], R2 ;  /* 0x0001c80201007387 */ /* 0x0001e80000100800 */
[----:B-1----:R-:W4:Y:S04]  /*1e6df0*/  LDL.LU R3, [R1+0x1428] ;  /* 0x0014280001037983 */ /* 0x002f280000300800 */
[----:B0-----:R-:W4:Y:S04]  /*1e6e00*/  LDL.LU R2, [R1+0x142c] ;  /* 0x00142c0001027983 */ /* 0x001f280000300800 */
[----:B------:R0:W-:Y:S04]  /*1e6e10*/  STL [R1+0x7ce8], R27 ;  /* 0x007ce81b01007387 */ /* 0x0001e80000100800 */
[----:B------:R-:W4:Y:S01]  /*1e6e20*/  LDL.LU R13, [R1+0x1430] ;  /* 0x00143000010d7983 */ /* 0x000f220000300800 */
[----:B0-----:R-:W-:-:S05]  /*1e6e30*/  SHF.R.S32.HI R27, RZ, 0x1f, R0 ;  /* 0x0000001fff1b7819 */ /* 0x001fca0000011400 */
[----:B------:R-:W-:-:S05]  /*1e6e40*/  IMAD.X R17, R27, 0x1, R26, P1 ;  /* 0x000000011b117824 */ /* 0x000fca00008e061a */
[----:B------:R0:W-:Y:S04]  /*1e6e50*/  STL.64 [R1+0x2360], R16 ;  /* 0x0023601001007387 */ /* 0x0001e80000100a00 */
[----:B------:R1:W-:Y:S01]  /*1e6e60*/  STL [R1+0x2e5c], R9 ;  /* 0x002e5c0901007387 */ /* 0x0003e20000100800 */
[----:B0-----:R-:W-:-:S03]  /*1e6e70*/  IADD3 R16, P1, PT, R0, R29, RZ ;  /* 0x0000001d00107210 */ /* 0x001fc60007f3e0ff */
[----:B-1----:R-:W4:Y:S02]  /*1e6e80*/  LDL.LU R9, [R1+0x1434] ;  /* 0x0014340001097983 */ /* 0x002f240000300800 */
[----:B------:R-:W-:Y:S02]  /*1e6e90*/  IMAD.X R17, R27, 0x1, R28, P1 ;  /* 0x000000011b117824 */ /* 0x000fe400008e061c */
[----:B------:R0:W-:Y:S04]  /*1e6ea0*/  STL [R1+0x2e68], R10 ;  /* 0x002e680a01007387 */ /* 0x0001e80000100800 */
[----:B0-----:R-:W4:Y:S04]  /*1e6eb0*/  LDL.LU R10, [R1+0x1438] ;  /* 0x00143800010a7983 */ /* 0x001f280000300800 */
[----:B------:R-:W4:Y:S04]  /*1e6ec0*/  LDL.LU R11, [R1+0x143c] ;  /* 0x00143c00010b7983 */ /* 0x000f280000300800 */
[----:B------:R0:W-:Y:S04]  /*1e6ed0*/  STL.64 [R1+0x2358], R16 ;  /* 0x0023581001007387 */ /* 0x0001e80000100a00 */
[----:B0-----:R-:W4:Y:S04]  /*1e6ee0*/  LDL.LU.64 R16, [R1+0x7d00] ;  /* 0x007d000001107983 */ /* 0x001f280000300a00 */
[----:B------:R0:W-:Y:S04]  /*1e6ef0*/  STL.64 [R1+0x7ce0], R28 ;  /* 0x007ce01c01007387 */ /* 0x0001e80000100a00 */
[----:B0-----:R-:W4:Y:S01]  /*1e6f00*/  LDL.LU R28, [R1+0x144c] ;  /* 0x00144c00011c7983 */ /* 0x001f220000300800 */
[----:B--2---:R-:W-:-:S05]  /*1e6f10*/  F2FP.SATFINITE.E4M3.F32.PACK_AB_MERGE_C R24, R25, R24, RZ ;  /* 0x000000181918723e */ /* 0x004fca00048070ff */
[----:B------:R-:W-:Y:S01]  /*1e6f20*/  STL [R1+0x2dec], R24 ;  /* 0x002dec1801007387 */ /* 0x000fe20000100800 */
[----:B---3--:R-:W-:-:S03]  /*1e6f30*/  F2FP.SATFINITE.E4M3.F32.PACK_AB_MERGE_C R5, R5, R4, RZ ;  /* 0x000000040505723e */ /* 0x008fc600048070ff */
[----:B------:R-:W2:Y:S04]  /*1e6f40*/  LDL.LU R4, [R1+0x1450] ;  /* 0x0014500001047983 */ /* 0x000ea80000300800 */
[----:B------:R0:W-:Y:S04]  /*1e6f50*/  STL [R1+0x2e08], R5 ;  /* 0x002e080501007387 */ /* 0x0001e80000100800 */
[----:B0-----:R-:W2:Y:S01]  /*1e6f60*/  LDL.LU R5, [R1+0x1454] ;  /* 0x0014540001057983 */ /* 0x001ea20000300800 */
[----:B----4-:R-:W-:-:S05]  /*1e6f70*/  IADD3 R24, P1, PT, R0, R17, RZ ;  /* 0x0000001100187210 */ /* 0x010fca0007f3e0ff */
[----:B------:R-:W-:-:S05]  /*1e6f80*/  IMAD.X R25, R27, 0x1, R15, P1 ;  /* 0x000000011b197824 */ /* 0x000fca00008e060f */
[----:B------:R0:W-:Y:S04]  /*1e6f90*/  STL.64 [R1+0x2350], R24 ;  /* 0x0023501801007387 */ /* 0x0001e80000100a00 */
[----:B0-----:R-:W3:Y:S01]  /*1e6fa0*/  LDL.LU.64 R24, [R1+0x7cf8] ;  /* 0x007cf80001187983 */ /* 0x001ee20000300a00 */
[----:B------:R-:W-:Y:S02]  /*1e6fb0*/  F2FP.SATFINITE.E4M3.F32.PACK_AB_MERGE_C R29, R23, R22, RZ ;  /* 0x00000016171d723e */ /* 0x000fe400048070ff */
[----:B------:R-:W-:-:S03]  /*1e6fc0*/  F2FP.SATFINITE.E4M3.F32.PACK_AB_MERGE_C R7, R12, R7, RZ ;  /* 0x000000070c07723e */ /* 0x000fc600048070ff */
[----:B------:R0:W-:Y:S01]  /*1e6fd0*/  STL [R1+0x2d4c], R29 ;  /* 0x002d4c1d01007387 */ /* 0x0001e20000100800 */
[----:B------:R-:W-:Y:S02]  /*1e6fe0*/  F2FP.SATFINITE.E4M3.F32.PACK_AB_MERGE_C R6, R8, R6, RZ ;  /* 0x000000060806723e */ /* 0x000fe400048070ff */
[----:B0-----:R-:W-:Y:S02]  /*1e6ff0*/  F2FP.SATFINITE.E4M3.F32.PACK_AB_MERGE_C R29, R2, R3, RZ ;  /* 0x00000003021d723e */ /* 0x001fe400048070ff */
[----:B------:R-:W-:Y:S02]  /*1e7000*/  F2FP.SATFINITE.E4M3.F32.PACK_AB_MERGE_C R9, R9, R13, RZ ;  /* 0x0000000d0909723e */ /* 0x000fe400048070ff */
[C---:B---3--:R-:W-:Y:S01]  /*1e7010*/  IADD3 R22, P1, PT, R0.reuse, R25, RZ ;  /* 0x0000001900167210 */ /* 0x048fe20007f3e0ff */
[----:B------:R0:W-:Y:S04]  /*1e7020*/  STL [R1+0x7cd8], R25 ;  /* 0x007cd81901007387 */ /* 0x0001e80000100800 */
[----:B------:R-:W-:Y:S01]  /*1e7030*/  IMAD.X R23, R27, 0x1, R24, P1 ;  /* 0x000000011b177824 */ /* 0x000fe200008e0618 */
[----:B------:R-:W-:Y:S01]  /*1e7040*/  STL [R1+0x2d7c], R7 ;  /* 0x002d7c0701007387 */ /* 0x000fe20000100800 */
[----:B------:R-:W-:-:S03]  /*1e7050*/  IADD3 R2, P1, PT, R0, R16, RZ ;  /* 0x0000001000027210 */ /* 0x000fc60007f3e0ff */
[----:B0-----:R-:W3:Y:S04]  /*1e7060*/  LDL.LU R25, [R1+0x1448] ;  /* 0x0014480001197983 */ /* 0x001ee80000300800 */
[----:B------:R0:W-:Y:S01]  /*1e7070*/  STL.64 [R1+0x2348], R22 ;  /* 0x0023481601007387 */ /* 0x0001e20000100a00 */
[----:B------:R-:W-:-:S03]  /*1e7080*/  IMAD.X R3, R27, 0x1, R14, P1 ;  /* 0x000000011b037824 */ /* 0x000fc600008e060e */
[----:B0-----:R-:W4:Y:S04]  /*1e7090*/  LDL.LU.64 R22, [R1+0x7cf0] ;  /* 0x007cf00001167983 */ /* 0x001f280000300a00 */
[----:B------:R0:W-:Y:S04]  /*1e70a0*/  STL [R1+0x7cdc], R24 ;  /* 0x007cdc1801007387 */ /* 0x0001e80000100800 */
[----:B0-----:R-:W2:Y:S04]  /*1e70b0*/  LDL.LU R24, [R1+0x1444] ;  /* 0x0014440001187983 */ /* 0x001ea80000300800 */
[----:B------:R-:W2:Y:S04]  /*1e70c0*/  LDL.LU R7, [R1+0x1458] ;  /* 0x0014580001077983 */ /* 0x000ea80000300800 */
[----:B------:R-:W2:Y:S04]  /*1e70d0*/  LDL.LU R12, [R1+0x145c] ;  /* 0x00145c00010c7983 */ /* 0x000ea80000300800 */
[----:B------:R0:W-:Y:S04]  /*1e70e0*/  STL [R1+0x2c98], R6 ;  /* 0x002c980601007387 */ /* 0x0001e80000100800 */
[----:B0-----:R-:W2:Y:S04]  /*1e70f0*/  LDL.LU R6, [R1+0x1460] ;  /* 0x0014600001067983 */ /* 0x001ea80000300800 */
[----:B------:R-:W2:Y:S04]  /*1e7100*/  LDL.LU R8, [R1+0x1464] ;  /* 0x0014640001087983 */ /* 0x000ea80000300800 */
[----:B------:R0:W-:Y:S04]  /*1e7110*/  STL [R1+0x2cac], R29 ;  /* 0x002cac1d01007387 */ /* 0x0001e80000100800 */
[----:B0-----:R-:W2:Y:S04]  /*1e7120*/  LDL.LU R29, [R1+0x1468] ;  /* 0x00146800011d7983 */ /* 0x001ea80000300800 */
[----:B------:R0:W-:Y:S04]  /*1e7130*/  STL.64 [R1+0x2340], R2 ;  /* 0x0023400201007387 */ /* 0x0001e80000100a00 */
[----:B0-----:R-:W2:Y:S04]  /*1e7140*/  LDL.LU R3, [R1+0x146c] ;  /* 0x00146c0001037983 */ /* 0x001ea80000300800 */
[----:B------:R0:W-:Y:S04]  /*1e7150*/  STL [R1+0x768c], R9 ;  /* 0x00768c0901007387 */ /* 0x0001e80000100800 */
[----:B0-----:R-:W2:Y:S01]  /*1e7160*/  LDL.LU R9, [R1+0x1440] ;  /* 0x0014400001097983 */ /* 0x001ea20000300800 */
[----:B------:R-:W-:-:S03]  /*1e7170*/  F2FP.SATFINITE.E4M3.F32.PACK_AB_MERGE_C R10, R11, R10, RZ ;  /* 0x0000000a0b0a723e */ /* 0x000fc600048070ff */
[----:B------:R-:W3:Y:S04]  /*1e7180*/  LDL.LU R2, [R1+0x1470] ;  /* 0x0014700001027983 */ /* 0x000ee80000300800 */
[----:B------:R-:W3:Y:S04]  /*1e7190*/  LDL.LU R13, [R1+0x1474] ;  /* 0x00147400010d7983 */ /* 0x000ee80000300800 */
[----:B------:R4:W-:Y:S02]  /*1e71a0*/  STL [R1+0x2c28], R10 ;  /* 0x002c280a01007387 */ /* 0x0009e40000100800 */
[----:B----4-:R-:W-:-:S05]  /*1e71b0*/  IADD3 R10, P1, PT, R0, R23, RZ ;  /* 0x00000017000a7210 */ /* 0x010fca0007f3e0ff */
[----:B------:R-:W-:-:S05]  /*1e71c0*/  IMAD.X R11, R27, 0x1, R22, P1 ;  /* 0x000000011b0b7824 */ /* 0x000fca00008e0616 */
[----:B------:R0:W-:Y:S04]  /*1e71d0*/  STL.64 [R1+0x2338], R10 ;  /* 0x0023380a01007387 */ /* 0x0001e80000100a00 */
[----:B0-----:R-:W4:Y:S04]  /*1e71e0*/  LDL.LU R10, [R1+0x1478] ;  /* 0x00147800010a7983 */ /* 0x001f280000300800 */
[----:B------:R-:W4:Y:S01]  /*1e71f0*/  LDL.LU R11, [R1+0x147c] ;  /* 0x00147c00010b7983 */ /* 0x000f220000300800 */
[----:B--2---:R-:W-:Y:S02]  /*1e7200*/  F2FP.SATFINITE.E4M3.F32.PACK_AB_MERGE_C R24, R24, R9, RZ ;  /* 0x000000091818723e */ /* 0x004fe400048070ff */
[----:B---3--:R-:W-:-:S03]  /*1e7210*/  F2FP.SATFINITE.E4M3.F32.PACK_AB_MERGE_C R9, R28, R25, RZ ;  /* 0x000000191c09723e */ /* 0x008fc600048070ff */
[----:B------:R0:W-:Y:S04]  /*1e7220*/  STL [R1+0x2b88], R24 ;  /* 0x002b881801007387 */ /* 0x0001e80000100800 */
[----:B------:R1:W-:Y:S01]  /*1e7230*/  STL [R1+0x2b9c], R9 ;  /* 0x002b9c0901007387 */ /* 0x0003e20000100800 */
[----:B0-----:R-:W-:-:S05]  /*1e7240*/  IADD3 R24, P1, PT, R0, R21, RZ ;  /* 0x0000001500187210 */ /* 0x001fca0007f3e0ff */
[----:B------:R-:W-:Y:S01]  /*1e7250*/  IMAD.X R25, R27, 0x1, R19, P1 ;  /* 0x000000011b197824 */ /* 0x000fe200008e0613 */
[----:B-1----:R-:W-:Y:S02]  /*1e7260*/  F2FP.SATFINITE.E4M3.F32.PACK_AB_MERGE_C R9, R5, R4, RZ ;  /* 0x000000040509723e */ /* 0x002fe400048070ff */
[----:B------:R-:W2:Y:S04]  /*1e7270*/  LDL.LU R4, [R1+0x1488] ;  /* 0x0014880001047983 */ /* 0x000ea80000300800 */
[----:B------:R-:W2:Y:S04]  /*1e7280*/  LDL.LU R5, [R1+0x148c] ;  /* 0x00148c0001057983 */ /* 0x000ea80000300800 */
[----:B------:R0:W-:Y:S04]  /*1e7290*/  STL.64 [R1+0x2330], R24 ;  /* 0x0023301801007387 */ /* 0x0001e80000100a00 */
[----:B------:R1:W-:Y:S01]  /*1e72a0*/  STL [R1+0x11a0], R9 ;  /* 0x0011a00901007387 */ /* 0x0003e20000100800 */
[----:B0-----:R-:W-:-:S03]  /*1e72b0*/  IADD3 R24, P1, PT, R0, R20, RZ ;  /* 0x0000001400187210 */ /* 0x001fc60007f3e0ff */
[----:B------:R-:W-:Y:S02]  /*1e72c0*/  STL.64 [R1+0x7cd0], R20 ;  /* 0x007cd01401007387 */ /* 0x000fe40000100a00 */
[----:B------:R-:W-:Y:S02]  /*1e72d0*/  IMAD.X R25, R27, 0x1, R18, P1 ;  /* 0x000000011b197824 */ /* 0x000fe400008e0612 */
[----:B------:R-:W3:Y:S01]  /*1e72e0*/  LDL.LU R27, [R1+0x7ce8] ;  /* 0x007ce800011b7983 */ /* 0x000ee20000300800 */
[----:B------:R-:W-:Y:S01]  /*1e72f0*/  VIADD R0, R0, UR6 ;  /* 0x0000000600007c36 */ /* 0x000fe20008000000 */
[----:B------:R-:W-:Y:S01]  /*1e7300*/  F2FP.SATFINITE.E4M3.F32.PACK_AB_MERGE_C R7, R12, R7, RZ ;  /* 0x000000070c07723e */ /* 0x000fe200048070ff */
[----:B------:R-:W0:Y:S01]  /*1e7310*/  LDCU UR6, c[0x0][0x3b8] ;  /* 0x00007700ff0677ac */ /* 0x000e220008000800 */
[----:B------:R0:W-:Y:S01]  /*1e7320*/  STL.64 [R1+0x2328], R24 ;  /* 0x0023281801007387 */ /* 0x0001e20000100a00 */
[----:B------:R-:W-:Y:S02]  /*1e7330*/  F2FP.SATFINITE.E4M3.F32.PACK_AB_MERGE_C R6, R8, R6, RZ ;  /* 0x000000060806723e */ /* 0x000fe400048070ff */
[----:B-1----:R-:W-:-:S02]  /*1e7340*/  SHF.R.S32.HI R9, RZ, 0x1f, R0 ;  /* 0x0000001fff097819 */ /* 0x002fc40000011400 */
[----:B------:R-:W-:Y:S01]  /*1e7350*/  F2FP.SATFINITE.E4M3.F32.PACK_AB_MERGE_C R3, R3, R29, RZ ;  /* 0x0000001d0303723e */ /* 0x000fe200048070ff */
[----:B0-----:R-:W2:Y:S04]  /*1e7360*/  LDL.LU R24, [R1+0x1490] ;  /* 0x0014900001187983 */ /* 0x001ea80000300800 */
[----:B------:R-:W2:Y:S04]  /*1e7370*/  LDL.LU R25, [R1+0x1494] ;  /* 0x0014940001197983 */ /* 0x000ea80000300800 */
[----:B------:R-:W2:Y:S04]  /*1e7380*/  LDL.LU R20, [R1+0x1498] ;  /* 0x0014980001147983 */ /* 0x000ea80000300800 */
[----:B------:R-:W2:Y:S04]  /*1e7390*/  LDL.LU R21, [R1+0x149c] ;  /* 0x00149c0001157983 */ /* 0x000ea80000300800 */
[----:B------:R0:W-:Y:S04]  /*1e73a0*/  STL [R1+0x11a4], R7 ;  /* 0x0011a40701007387 */ /* 0x0001e80000100800 */
[----:B0-----:R-:W2:Y:S04]  /*1e73b0*/  LDL.LU R7, [R1+0x14a0] ;  /* 0x0014a00001077983 */ /* 0x001ea80000300800 */
[----:B------:R0:W-:Y:S04]  /*1e73c0*/  STL [R1+0x1178], R6 ;  /* 0x0011780601007387 */ /* 0x0001e80000100800 */
[----:B------:R-:W2:Y:S04]  /*1e73d0*/  LDL.LU R12, [R1+0x14a4] ;  /* 0x0014a400010c7983 */ /* 0x000ea80000300800 */
[----:B0-----:R-:W2:Y:S04]  /*1e73e0*/  LDL.LU R6, [R1+0x14a8] ;  /* 0x0014a80001067983 */ /* 0x001ea80000300800 */
[----:B------:R-:W2:Y:S04]  /*1e73f0*/  LDL.LU R8, [R1+0x14ac] ;  /* 0x0014ac0001087983 */ /* 0x000ea80000300800 */
[----:B------:R-:W-:Y:S01]  /*1e7400*/  STL [R1+0x117c], R3 ;  /* 0x00117c0301007387 */ /* 0x000fe20000100800 */
[----:B---3--:R-:W-:-:S05]  /*1e7410*/  IADD3 R28, P1, PT, R0, R27, RZ ;  /* 0x0000001b001c7210 */ /* 0x008fca0007f3e0ff */
[----:B------:R-:W-:-:S05]  /*1e7420*/  IMAD.X R29, R9, 0x1, R26, P1 ;  /* 0x00000001091d7824 */ /* 0x000fca00008e061a */
[----:B------:R0:W-:Y:S04]  /*1e7430*/  STL.64 [R1+0x2320], R28 ;  /* 0x0023201c01007387 */ /* 0x0001e80000100a00 */
[----:B0-----:R-:W3:Y:S01]  /*1e7440*/  LDL.LU.64 R28, [R1+0x7ce0] ;  /* 0x007ce000011c7983 */ /* 0x001ee20000300a00 */
[----:B------:R-:W-:Y:S02]  /*1e7450*/  F2FP.SATFINITE.E4M3.F32.PACK_AB_MERGE_C R13, R13, R2, RZ ;  /* 0x000000020d0d723e */ /* 0x000fe400048070ff */
[----:B----4-:R-:W-:Y:S01]  /*1e7460*/  F2FP.SATFINITE.E4M3.F32.PACK_AB_MERGE_C R11, R11, R10, RZ ;  /* 0x0000000a0b0b723e */ /* 0x010fe200048070ff */
[----:B------:R-:W4:Y:S04]  /*1e7470*/  LDL.LU R3, [R1+0x14b4] ;  /* 0x0014b40001037983 */ /* 0x000f280000300800 */
[----:B------:R-:W2:Y:S04]  /*1e7480*/  LDL.LU R2, [R1+0x14b8] ;  /* 0x0014b80001027983 */ /* 0x000ea80000300800 */
[----:B------:R0:W-:Y:S04]  /*1e7490*/  STL [R1+0x810], R13 ;  /* 0x0008100d01007387 */ /* 0x0001e80000100800 */
[----:B0-----:R-:W2:Y:S04]  /*1e74a0*/  LDL.LU R13, [R1+0x14bc] ;  /* 0x0014bc00010d7983 */ /* 0x001ea80000300800 */
[----:B------:R0:W-:Y:S01]  /*1e74b0*/  STL [R1+0x81c], R11 ;  /* 0x00081c0b01007387 */ /* 0x0001e20000100800 */
[----:B---3--:R-:W-:-:S05]  /*1e74c0*/  IADD3 R10, P1, PT, R0, R29, RZ ;  /* 0x0000001d000a7210 */ /* 0x008fca0007f3e0ff */
[----:B0-----:R-:W-:-:S05]  /*1e74d0*/  IMAD.X R11, R9, 0x1, R28, P1 ;  /* 0x00000001090b7824 */ /* 0x001fca00008e061c */
[----:B------:R0:W-:Y:S04]  /*1e74e0*/  STL.64 [R1+0x2318], R10 ;  /* 0x0023180a01007387 */ /* 0x0001e80000100a00 */
[----:B0-----:R-:W3:Y:S04]  /*1e74f0*/  LDL.LU R10, [R1+0x14c0] ;  /* 0x0014c000010a7983 */ /* 0x001ee80000300800 */
[----:B------:R-:W3:Y:S04]  /*1e7500*/  LDL.LU R11, [R1+0x14c4] ;  /* 0x0014c400010b7983 */ /* 0x000ee80000300800 */
[----:B------:R0:W-:Y:S04]  /*1e7510*/  STL.64 [R1+0x7cc8], R28 ;  /* 0x007cc81c01007387 */ /* 0x0001e80000100a00 */
[----:B0-----:R-:W3:Y:S04]  /*1e7520*/  LDL.LU R28, [R1+0x1480] ;  /* 0x00148000011c7983 */ /* 0x001ee80000300800 */
[----:B------:R-:W3:Y:S01]  /*1e7530*/  LDL.LU R29, [R1+0x1484] ;  /* 0x00148400011d7983 */ /* 0x000ee20000300800 */
[----:B--2---:R-:W-:-:S02]  /*1e7540*/  F2FP.SATFINITE.E4M3.F32.PACK_AB_MERGE_C R4, R5, R4, RZ ;  /* 0x000000040504723e */ /* 0x004fc400048070ff */
[----:B------:R-:W-:Y:S02]  /*1e7550*/  F2FP.SATFINITE.E4M3.F32.PACK_AB_MERGE_C R25, R25, R24, RZ ;  /* 0x000000181919723e */ /* 0x000fe400048070ff */
[----:B---3--:R-:W-:Y:S02]  /*1e7560*/  F2FP.SATFINITE.E4M3.F32.PACK_AB_MERGE_C R29, R29, R28, RZ ;  /* 0x0000001c1d1d723e */ /* 0x008fe400048070ff */
[----:B------:R-:W2:Y:S04]  /*1e7570*/  LDL.LU R28, [R1+0x14c8] ;  /* 0x0014c800011c7983 */ /* 0x000ea80000300800 */
[----:B------:R0:W-:Y:S04]  /*1e7580*/  STL [R1+0x778], R29 ;  /* 0x0007781d01007387 */ /* 0x0001e80000100800 */
[----:B0-----:R-:W2:Y:S04]  /*1e7590*/  LDL.LU R29, [R1+0x14cc] ;  /* 0x0014cc00011d7983 */ /* 0x001ea80000300800 */
[----:B------:R0:W-:Y:S02]  /*1e75a0*/  STL [R1+0x784], R4 ;  /* 0x0007840401007387 */ /* 0x0001e40000100800 */
[----:B0-----:R-:W-:-:S05]  /*1e75b0*/  IADD3 R4, P1, PT, R0, R17, RZ ;  /* 0x0000001100047210 */ /* 0x001fca0007f3e0ff */
[----:B------:R-:W-:-:S05]  /*1e75c0*/  IMAD.X R5, R9, 0x1, R15, P1 ;  /* 0x0000000109057824 */ /* 0x000fca00008e060f */
[----:B------:R0:W-:Y:S04]  /*1e75d0*/  STL.64 [R1+0x2310], R4 ;  /* 0x0023100401007387 */ /* 0x0001e80000100a00 */
[----:B0-----:R-:W3:Y:S04]  /*1e75e0*/  LDL.LU R4, [R1+0x14d0] ;  /* 0x0014d00001047983 */ /* 0x001ee80000300800 */
[----:B------:R-:W3:Y:S04]  /*1e75f0*/  LDL.LU R5, [R1+0x14d4] ;  /* 0x0014d40001057983 */ /* 0x000ee80000300800 */
[----:B------:R-:W2:Y:S04]  /*1e7600*/  LDL.LU R24, [R1+0x7cdc] ;  /* 0x007cdc0001187983 */ /* 0x000ea80000300800 */
[----:B------:R0:W-:Y:S04]  /*1e7610*/  STL [R1+0x710], R25 ;  /* 0x0007101901007387 */ /* 0x0001e80000100800 */
[----:B0-----:R-:W2:Y:S01]  /*1e7620*/  LDL.LU R25, [R1+0x7cd8] ;  /* 0x007cd80001197983 */ /* 0x001ea20000300800 */
[----:B------:R-:W-:-:S05]  /*1e7630*/  F2FP.SATFINITE.E4M3.F32.PACK_AB_MERGE_C R21, R21, R20, RZ ;  /* 0x000000141515723e */ /* 0x000fca00048070ff */
[----:B------:R-:W-:Y:S01]  /*1e7640*/  STL [R1+0x734], R21 ;  /* 0x0007341501007387 */ /* 0x000fe20000100800 */
[----:B------:R-:W-:Y:S02]  /*1e7650*/  F2FP.SATFINITE.E4M3.F32.PACK_AB_MERGE_C R12, R12, R7, RZ ;  /* 0x000000070c0c723e */ /* 0x000fe400048070ff */
[----:B------:R-:W-:Y:S02]  /*1e7660*/  F2FP.SATFINITE.E4M3.F32.PACK_AB_MERGE_C R6, R8, R6, RZ ;  /* 0x000000060806723e */ /* 0x000fe400048070ff */
[----:B--2---:R-:W-:Y:S01]  /*1e7670*/  IADD3 R20, P1, PT, R0, R25, RZ ;  /* 0x0000001900147210 */ /* 0x004fe20007f3e0ff */
[----:B------:R0:W-:Y:S04]  /*1e7680*/  STL [R1+0x7cb0], R25 ;  /* 0x007cb01901007387 */ /* 0x0001e80000100800 */
[----:B0-----:R-:W4:Y:S01]  /*1e7690*/  LDL.LU R25, [R1+0x14b0] ;  /* 0x0014b00001197983 */ /* 0x001f220000300800 */
[----:B------:R-:W-:-:S03]  /*1e76a0*/  IMAD.X R21, R9, 0x1, R24, P1 ;  /* 0x0000000109157824 */ /* 0x000fc600008e0618 */
[----:B------:R-:W-:Y:S04]  /*1e76b0*/  STL [R1+0x7cb4], R24 ;  /* 0x007cb41801007387 */ /* 0x000fe80000100800 */
[----:B------:R0:W-:Y:S04]  /*1e76c0*/  STL.64 [R1+0x2308], R20 ;  /* 0x0023081401007387 */ /* 0x0001e80000100a00 */
[----:B------:R-:W2:Y:S04]  /*1e76d0*/  LDL.LU R7, [R1+0x14d8] ;  /* 0x0014d80001077983 */ /* 0x000ea80000300800 */
[----:B------:R1:W-:Y:S01]  /*1e76e0*/  STL [R1+0x4e0], R12 ;  /* 0x0004e00c01007387 */ /* 0x0003e20000100800 */
[----:B0-----:R-:W-:-:S05]  /*1e76f0*/  IADD3 R20, P1, PT, R0, R16, RZ ;  /* 0x0000001000147210 */ /* 0x001fca0007f3e0ff */
[----:B------:R-:W-:Y:S01]  /*1e7700*/  IMAD.X R21, R9, 0x1, R14, P1 ;  /* 0x0000000109157824 */ /* 0x000fe200008e060e */
[----:B-1----:R-:W2:Y:S04]  /*1e7710*/  LDL.LU R12, [R1+0x14dc] ;  /* 0x0014dc00010c7983 */ /* 0x002ea80000300800 */
[----:B------:R0:W-:Y:S04]  /*1e7720*/  STL [R1+0x6d4], R6 ;  /* 0x0006d40601007387 */ /* 0x0001e80000100800 */
[----:B0-----:R-:W2:Y:S04]  /*1e7730*/  LDL.LU R6, [R1+0x14e0] ;  /* 0x0014e00001067983 */ /* 0x001ea80000300800 */
[----:B------:R-:W2:Y:S04]  /*1e7740*/  LDL.LU R8, [R1+0x14e4] ;  /* 0x0014e40001087983 */ /* 0x000ea80000300800 */
[----:B------:R-:W-:Y:S04]  /*1e7750*/  STL.64 [R1+0x7cc0], R16 ;  /* 0x007cc01001007387 */ /* 0x000fe80000100a00 */
[----:B------:R0:W-:Y:S04]  /*1e7760*/  STL.64 [R1+0x2300], R20 ;  /* 0x0023001401007387 */ /* 0x0001e80000100a00 */
[----:B0-----:R-:W2:Y:S01]  /*1e7770*/  LDL.LU.64 R20, [R1+0x7cd0] ;  /* 0x007cd00001147983 */ /* 0x001ea20000300a00 */
[----:B------:R-:W-:-:S02]  /*1e7780*/  F2FP.SATFINITE.E4M3.F32.PACK_AB_MERGE_C R13, R13, R2, RZ ;  /* 0x000000020d0d723e */ /* 0x000fc400048070ff */
[----:B----4-:R-:W-:Y:S02]  /*1e7790*/  F2FP.SATFINITE.E4M3.F32.PACK_AB_MERGE_C R16, R3, R25, RZ ;  /* 0x000000190310723e */ /* 0x010fe400048070ff */
[----:B------:R-:W4:Y:S04]  /*1e77a0*/  LDL.LU R3, [R1+0x14e8] ;  /* 0x0014e80001037983 */ /* 0x000f280000300800 */
[----:B------:R0:W-:Y:S04]  /*1e77b0*/  STL [R1+0x4d4], R16 ;  /* 0x0004d41001007387 */ /* 0x0001e80000100800 */
[----:B------:R-:W4:Y:S01]  /*1e77c0*/  LDL.LU R2, [R1+0x14ec] ;  /* 0x0014ec0001027983 */ /* 0x000f220000300800 */
[----:B0-----:R-:W-:-:S03]  /*1e77d0*/  IADD3 R16, P1, PT, R0, R23, RZ ;  /* 0x0000001700107210 */ /* 0x001fc60007f3e0ff */
[----:B------:R-:W-:Y:S01]  /*1e77e0*/  STL [R1+0x4d8], R13 ;  /* 0x0004d80d01007387 */ /* 0x000fe20000100800 */
[----:B------:R-:W-:Y:S01]  /*1e77f0*/  F2FP.SATFINITE.E4M3.F32.PACK_AB_MERGE_C R10, R11, R10, RZ ;  /* 0x0000000a0b0a723e */ /* 0x000fe200048070ff */
[----:B------:R-:W-:Y:S02]  /*1e7800*/  IMAD.X R17, R9, 0x1, R22, P1 ;  /* 0x0000000109117824 */ /* 0x000fe400008e0616 */
[----:B------:R-:W-:Y:S04]  /*1e7810*/  STL.64 [R1+0x7cb8], R22 ;  /* 0x007cb81601007387 */ /* 0x000fe80000100a00 */
[----:B------:R0:W-:Y:S01]  /*1e7820*/  STL.64 [R1+0x22f8], R16 ;  /* 0x0022f81001007387 */ /* 0x0001e20000100a00 */
[----:B---3--:R-:W-:-:S03]  /*1e7830*/  F2FP.SATFINITE.E4M3.F32.PACK_AB_MERGE_C R4, R5, R4, RZ ;  /* 0x000000040504723e */ /* 0x008fc600048070ff */
[----:B0-----:R-:W3:Y:S01]  /*1e7840*/  LDL.LU R17, [R1+0x14f0] ;  /* 0x0014f00001117983 */ /* 0x001ee20000300800 */
[----:B------:R-:W-:-:S03]  /*1e7850*/  F2FP.SATFINITE.E4M3.F32.PACK_AB_MERGE_C R16, R29, R28, RZ ;  /* 0x0000001c1d10723e */ /* 0x000fc600048070ff */
[----:B------:R-:W3:Y:S04]  /*1e7860*/  LDL.LU R13, [R1+0x14f4] ;  /* 0x0014f400010d7983 */ /* 0x000ee80000300800 */
[----:B------:R0:W-:Y:S04]  /*1e7870*/  STL [R1+0x4c0], R10 ;  /* 0x0004c00a01007387 */ /* 0x0001e80000100800 */
[----:B0-----:R-:W3:Y:S04]  /*1e7880*/  LDL.LU R10, [R1+0x14f8] ;  /* 0x0014f800010a7983 */ /* 0x001ee80000300800 */
[----:B------:R-:W3:Y:S01]  /*1e7890*/  LDL.LU R11, [R1+0x14fc] ;  /* 0x0014fc00010b7983 */ /* 0x000ee20000300800 */
[----:B--2---:R-:W-:-:S03]  /*1e78a0*/  IADD3 R22, P1, PT, R0, R21, RZ ;  /* 0x0000001500167210 */ /* 0x004fc60007f3e0ff */
[----:B------:R-:W-:Y:S02]  /*1e78b0*/  STL [R1+0x4c8], R16 ;  /* 0x0004c81001007387 */ /* 0x000fe40000100800 */
[----:B------:R-:W-:Y:S01]  /*1e78c0*/  IMAD.X R23, R9, 0x1, R19, P1 ;  /* 0x0000000109177824 */ /* 0x000fe200008e0613 */
[----:B------:R-:W-:-:S04]  /*1e78d0*/  IADD3 R24, P1, PT, R0, R20, RZ ;  /* 0x0000001400187210 */ /* 0x000fc80007f3e0ff */
[----:B------:R0:W-:Y:S01]  /*1e78e0*/  STL.64 [R1+0x22f0], R22 ;  /* 0x0022f01601007387 */ /* 0x0001e20000100a00 */
[----:B------:R-:W-:Y:S02]  /*1e78f0*/  IMAD.X R25, R9, 0x1, R18, P1 ;  /* 0x0000000109197824 */ /* 0x000fe400008e0612 */
[----:B------:R-:W-:Y:S01]  /*1e7900*/  VIADD R0, R0, UR6 ;  /* 0x0000000600007c36 */ /* 0x000fe20008000000 */
[----:B------:R-:W-:Y:S01]  /*1e7910*/  F2FP.SATFINITE.E4M3.F32.PACK_AB_MERGE_C R9, R12, R7, RZ ;  /* 0x000000070c09723e */ /* 0x000fe200048070ff */
[----:B------:R-:W1:Y:S01]  /*1e7920*/  LDCU UR6, c[0x0][0x3b8] ;  /* 0x00007700ff0677ac */ /* 0x000e620008000800 */
[----:B0-----:R-:W2:Y:S04]  /*1e7930*/  LDL.LU R22, [R1+0x1e90] ;  /* 0x001e900001167983 */ /* 0x001ea80000300800 */
[----:B------:R-:W2:Y:S04]  /*1e7940*/  LDL.LU R23, [R1+0x1e94] ;  /* 0x001e940001177983 */ /* 0x000ea80000300800 */
[----:B------:R0:W-:Y:S01]  /*1e7950*/  STL [R1+0x4b0], R4 ;  /* 0x0004b00401007387 */ /* 0x0001e20000100800 */
[----:B------:R-:W-:-:S02]  /*1e7960*/  IADD3 R28, P1, PT, R0, R27, RZ ;  /* 0x0000001b001c7210 */ /* 0x000fc40007f3e0ff */
[----:B------:R-:W-:Y:S01]  /*1e7970*/  F2FP.SATFINITE.E4M3.F32.PACK_AB_MERGE_C R6, R8, R6, RZ ;  /* 0x000000060806723e */ /* 0x000fe200048070ff */
[----:B0-----:R-:W2:Y:S04]  /*1e7980*/  LDL.LU R4, [R1+0x1e98] ;  /* 0x001e980001047983 */ /* 0x001ea80000300800 */
        /* <DEDUP_REMOVED lines=8> */
[----:B------:R-:W-:Y:S04]  /*1e7a10*/  STL [R1+0x4b8], R9 ;  /* 0x0004b80901007387 */ /* 0x000fe80000100800 */
[----:B------:R-:W2:Y:S04]  /*1e7a20*/  LDL.LU R12, [R1+0x1524] ;  /* 0x00152400010c7983 */ /* 0x000ea80000300800 */
[----:B------:R0:W-:Y:S04]  /*1e7a30*/  STL [R1+0x51f4], R6 ;  /* 0x0051f40601007387 */ /* 0x0001e80000100800 */
[----:B0-----:R-:W2:Y:S04]  /*1e7a40*/  LDL.LU R6, [R1+0x1528] ;  /* 0x0015280001067983 */ /* 0x001ea80000300800 */
[----:B------:R-:W2:Y:S01]  /*1e7a50*/  LDL.LU R8, [R1+0x152c] ;  /* 0x00152c0001087983 */ /* 0x000ea20000300800 */
[----:B----4-:R-:W-:-:S02]  /*1e7a60*/  F2FP.SATFINITE.E4M3.F32.PACK_AB_MERGE_C R3, R2, R3, RZ ;  /* 0x000000030203723e */ /* 0x010fc400048070ff */
[----:B------:R-:W-:-:S05]  /*1e7a70*/  SHF.R.S32.HI R2, RZ, 0x1f, R0 ;  /* 0x0000001fff027819 */ /* 0x000fca0000011400 */
[----:B------:R-:W-:Y:S01]  /*1e7a80*/  IMAD.X R29, R2, 0x1, R26, P1 ;  /* 0x00000001021d7824 */ /* 0x000fe200008e061a */
[----:B------:R-:W-:Y:S04]  /*1e7a90*/  STL [R1+0x4a0], R3 ;  /* 0x0004a00301007387 */ /* 0x000fe80000100800 */
[----:B------:R0:W-:Y:S04]  /*1e7aa0*/  STL.64 [R1+0x22e0], R28 ;  /* 0x0022e01c01007387 */ /* 0x0001e80000100a00 */
[----:B0-----:R-:W4:Y:S04]  /*1e7ab0*/  LDL.LU.64 R28, [R1+0x7cc8] ;  /* 0x007cc800011c7983 */ /* 0x001f280000300a00 */
[----:B------:R-:W2:Y:S01]  /*1e7ac0*/  LDL.LU R9, [R1+0x1538] ;  /* 0x0015380001097983 */ /* 0x000ea20000300800 */
[----:B---3--:R-:W-:-:S03]  /*1e7ad0*/  F2FP.SATFINITE.E4M3.F32.PACK_AB_MERGE_C R16, R13, R17, RZ ;  /* 0x000000110d10723e */ /* 0x008fc600048070ff */
[----:B------:R-:W3:Y:S01]  /*1e7ae0*/  LDL.LU R3, [R1+0x153c] ;  /* 0x00153c0001037983 */ /* 0x000ee20000300800 */
[----:B------:R-:W-:-:S03]  /*1e7af0*/  F2FP.SATFINITE.E4M3.F32.PACK_AB_MERGE_C R13, R11, R10, RZ ;  /* 0x0000000a0b0d723e */ /* 0x000fc600048070ff */
[----:B------:R-:W3:Y:S04]  /*1e7b00*/  LDL.LU R10, [R1+0x1540] ;  /* 0x00154000010a7983 */ /* 0x000ee80000300800 */
[----:B------:R4:W-:Y:S04]  /*1e7b10*/  STL [R1+0x488], R16 ;  /* 0x0004881001007387 */ /* 0x0009e80000100800 */
[----:B------:R-:W3:Y:S04]  /*1e7b20*/  LDL.LU R11, [R1+0x1544] ;  /* 0x00154400010b7983 */ /* 0x000ee80000300800 */
[----:B------:R-:W-:Y:S01]  /*1e7b30*/  STL [R1+0x48c], R13 ;  /* 0x00048c0d01007387 */ /* 0x000fe20000100800 */
[----:B----4-:R-:W-:-:S05]  /*1e7b40*/  IADD3 R16, P1, PT, R0, R29, RZ ;  /* 0x0000001d00107210 */ /* 0x010fca0007f3e0ff */
[----:B------:R-:W-:-:S05]  /*1e7b50*/  IMAD.X R17, R2, 0x1, R28, P1 ;  /* 0x0000000102117824 */ /* 0x000fca00008e061c */
[----:B------:R0:W-:Y:S04]  /*1e7b60*/  STL.64 [R1+0x22d8], R16 ;  /* 0x0022d81001007387 */ /* 0x0001e80000100a00 */
[----:B0-----:R-:W4:Y:S01]  /*1e7b70*/  LDL.LU.64 R16, [R1+0x7cc0] ;  /* 0x007cc00001107983 */ /* 0x001f220000300a00 */
[----:B--2---:R-:W-:-:S03]  /*1e7b80*/  F2FP.SATFINITE.E4M3.F32.PACK_AB_MERGE_C R23, R23, R22, RZ ;  /* 0x000000161717723e */ /* 0x004fc600048070ff */
[----:B------:R-:W2:Y:S01]  /*1e7b90*/  LDL.LU R13, [R1+0x154c] ;  /* 0x00154c00010d7983 */ /* 0x000ea20000300800 */
[----:B------:R-:W-:-:S03]  /*1e7ba0*/  F2FP.SATFINITE.E4M3.F32.PACK_AB_MERGE_C R22, R5, R4, RZ ;  /* 0x000000040516723e */ /* 0x000fc600048070ff */
[----:B------:R0:W-:Y:S04]  /*1e7bb0*/  STL.64 [R1+0x7ca0], R28 ;  /* 0x007ca01c01007387 */ /* 0x0001e80000100a00 */
[----:B0-----:R-:W2:Y:S04]  /*1e7bc0*/  LDL.LU R28, [R1+0x1534] ;  /* 0x00153400011c7983 */ /* 0x001ea80000300800 */
[----:B------:R-:W2:Y:S04]  /*1e7bd0*/  LDL.LU R29, [R1+0x1548] ;  /* 0x00154800011d7983 */ /* 0x000ea80000300800 */
[----:B------:R-:W2:Y:S04]  /*1e7be0*/  LDL.LU R4, [R1+0x1550] ;  /* 0x0015500001047983 */ /* 0x000ea80000300800 */
[----:B------:R-:W-:Y:S04]  /*1e7bf0*/  STL [R1+0x468], R23 ;  /* 0x0004681701007387 */ /* 0x000fe80000100800 */
[----:B------:R-:W2:Y:S04]  /*1e7c00*/  LDL.LU R5, [R1+0x1554] ;  /* 0x0015540001057983 */ /* 0x000ea80000300800 */
[----:B------:R4:W-:Y:S01]  /*1e7c10*/  STL [R1+0x474], R22 ;  /* 0x0004741601007387 */ /* 0x0009e20000100800 */
[----:B------:R-:W-:-:S02]  /*1e7c20*/  F2FP.SATFINITE.E4M3.F32.PACK_AB_MERGE_C R25, R25, R24, RZ ;  /* 0x000000181919723e */ /* 0x000fc400048070ff */
[----:B----4-:R-:W-:-:S05]  /*1e7c30*/  IADD3 R22, P1, PT, R0, R17, RZ ;  /* 0x0000001100167210 */ /* 0x010fca0007f3e0ff */
[----:B------:R-:W-:-:S05]  /*1e7c40*/  IMAD.X R23, R2, 0x1, R15, P1 ;  /* 0x0000000102177824 */ /* 0x000fca00008e060f */
[----:B------:R0:W-:Y:S04]  /*1e7c50*/  STL.64 [R1+0x22d0], R22 ;  /* 0x0022d01601007387 */ /* 0x0001e80000100a00 */
[----:B0-----:R-:W4:Y:S04]  /*1e7c60*/  LDL.LU.64 R22, [R1+0x7cb8] ;  /* 0x007cb80001167983 */ /* 0x001f280000300a00 */
        /* <DEDUP_REMOVED lines=8> */
[----:B------:R0:W-:Y:S04]  /*1e7cf0*/  STL.64 [R1+0x7c90], R24 ;  /* 0x007c901801007387 */ /* 0x0001e80000100a00 */
[----:B0-----:R-:W2:Y:S01]  /*1e7d00*/  LDL.LU R25, [R1+0x1530] ;  /* 0x0015300001197983 */ /* 0x001ea20000300800 */
[----:B------:R-:W-:-:S05]  /*1e7d10*/  IMAD.X R21, R2, 0x1, R24, P1 ;  /* 0x0000000102157824 */ /* 0x000fca00008e0618 */
[----:B------:R0:W-:Y:S04]  /*1e7d20*/  STL.64 [R1+0x22c8], R20 ;  /* 0x0022c81401007387 */ /* 0x0001e80000100a00 */
[----:B------:R-:W4:Y:S04]  /*1e7d30*/  LDL.LU R7, [R1+0x1558] ;  /* 0x0015580001077983 */ /* 0x000f280000300800 */
[----:B------:R1:W-:Y:S01]  /*1e7d40*/  STL [R1+0x430], R12 ;  /* 0x0004300c01007387 */ /* 0x0003e20000100800 */
[----:B0-----:R-:W-:-:S05]  /*1e7d50*/  IADD3 R20, P1, PT, R0, R16, RZ ;  /* 0x0000001000147210 */ /* 0x001fca0007f3e0ff */
[----:B------:R-:W-:Y:S01]  /*1e7d60*/  IMAD.X R21, R2, 0x1, R14, P1 ;  /* 0x0000000102157824 */ /* 0x000fe200008e060e */
[----:B-1----:R-:W4:Y:S04]  /*1e7d70*/  LDL.LU R12, [R1+0x155c] ;  /* 0x00155c00010c7983 */ /* 0x002f280000300800 */
[----:B------:R0:W-:Y:S04]  /*1e7d80*/  STL [R1+0x434], R6 ;  /* 0x0004340601007387 */ /* 0x0001e80000100800 */
[----:B0-----:R-:W4:Y:S04]  /*1e7d90*/  LDL.LU R6, [R1+0x1560] ;  /* 0x0015600001067983 */ /* 0x001f280000300800 */
[----:B------:R-:W4:Y:S04]  /*1e7da0*/  LDL.LU R8, [R1+0x1564] ;  /* 0x0015640001087983 */ /* 0x000f280000300800 */
[----:B------:R-:W-:Y:S04]  /*1e7db0*/  STL.64 [R1+0x7c98], R16 ;  /* 0x007c981001007387 */ /* 0x000fe80000100a00 */
[----:B------:R0:W-:Y:S04]  /*1e7dc0*/  STL.64 [R1+0x22c0], R20 ;  /* 0x0022c01401007387 */ /* 0x0001e80000100a00 */
[----:B0-----:R-:W4:Y:S01]  /*1e7dd0*/  LDL.LU.64 R20, [R1+0x7ca8] ;  /* 0x007ca80001147983 */ /* 0x001f220000300a00 */
[----:B---3--:R-:W-:-:S03]  /*1e7de0*/  F2FP.SATFINITE.E4M3.F32.PACK_AB_MERGE_C R16, R3, R9, RZ ;  /* 0x000000090310723e */ /* 0x008fc600048070ff */
[----:B------:R-:W3:Y:S01]  /*1e7df0*/  LDL.LU R9, [R1+0x1568] ;  /* 0x0015680001097983 */ /* 0x000ee20000300800 */
[----:B--2---:R-:W-:-:S05]  /*1e7e00*/  F2FP.SATFINITE.E4M3.F32.PACK_AB_MERGE_C R17, R28, R25, RZ ;  /* 0x000000191c11723e */ /* 0x004fca00048070ff */
[----:B------:R-:W-:Y:S04]  /*1e7e10*/  STL [R1+0x3d8], R17 ;  /* 0x0003d81101007387 */ /* 0x000fe80000100800 */
[----:B------:R-:W3:Y:S04]  /*1e7e20*/  LDL.LU R3, [R1+0x156c] ;  /* 0x00156c0001037983 */ /* 0x000ee80000300800 */
[----:B------:R4:W-:Y:S02]  /*1e7e30*/  STL [R1+0x3dc], R16 ;  /* 0x0003dc1001007387 */ /* 0x0009e40000100800 */
[----:B----4-:R-:W-:-:S05]  /*1e7e40*/  IADD3 R16, P1, PT, R0, R23, RZ ;  /* 0x0000001700107210 */ /* 0x010fca0007f3e0ff */
[----:B------:R-:W-:-:S05]  /*1e7e50*/  IMAD.X R17, R2, 0x1, R22, P1 ;  /* 0x0000000102117824 */ /* 0x000fca00008e0616 */
[----:B------:R0:W-:Y:S01]  /*1e7e60*/  STL.64 [R1+0x22b8], R16 ;  /* 0x0022b81001007387 */ /* 0x0001e20000100a00 */
[----:B------:R-:W-:Y:S02]  /*1e7e70*/  F2FP.SATFINITE.E4M3.F32.PACK_AB_MERGE_C R13, R13, R29, RZ ;  /* 0x0000001d0d0d723e */ /* 0x000fe400048070ff */
[----:B0-----:R-:W-:Y:S02]  /*1e7e80*/  F2FP.SATFINITE.E4M3.F32.PACK_AB_MERGE_C R16, R11, R10, RZ ;  /* 0x0000000a0b10723e */ /* 0x001fe400048070ff */
[----:B------:R-:W2:Y:S04]  /*1e7e90*/  LDL.LU R10, [R1+0x1570] ;  /* 0x00157000010a7983 */ /* 0x000ea80000300800 */
[----:B------:R-:W2:Y:S04]  /*1e7ea0*/  LDL.LU R11, [R1+0x1574] ;  /* 0x00157400010b7983 */ /* 0x000ea80000300800 */
[----:B------:R0:W-:Y:S02]  /*1e7eb0*/  STL [R1+0x3c0], R16 ;  /* 0x0003c01001007387 */ /* 0x0001e40000100800 */
[----:B0-----:R-:W-:-:S02]  /*1e7ec0*/  IADD3 R16, P1, PT, R0, R21, RZ ;  /* 0x0000001500107210 */ /* 0x001fc40007f3e0ff */
[----:B------:R-:W-:Y:S03]  /*1e7ed0*/  STL [R1+0x3c4], R13 ;  /* 0x0003c40d01007387 */ /* 0x000fe60000100800 */
[----:B------:R-:W-:Y:S01]  /*1e7ee0*/  IMAD.X R17, R2, 0x1, R19, P1 ;  /* 0x0000000102117824 */ /* 0x000fe200008e0613 */
[----:B------:R-:W-:Y:S02]  /*1e7ef0*/  IADD3 R24, P1, PT, R0, R20, RZ ;  /* 0x0000001400187210 */ /* 0x000fe40007f3e0ff */
[----:B------:R-:W-:Y:S02]  /*1e7f00*/  F2FP.SATFINITE.E4M3.F32.PACK_AB_MERGE_C R5, R5, R4, RZ ;  /* 0x000000040505723e */ /* 0x000fe400048070ff */
[----:B------:R0:W-:Y:S01]  /*1e7f10*/  STL.64 [R1+0x22b0], R16 ;  /* 0x0022b01001007387 */ /* 0x0001e20000100a00 */
[----:B------:R-:W-:Y:S02]  /*1e7f20*/  IMAD.X R25, R2, 0x1, R18, P1 ;  /* 0x0000000102197824 */ /* 0x000fe400008e0612 */
[----:B------:R-:W-:Y:S01]  /*1e7f30*/  VIADD R0, R0, UR6 ;  /* 0x0000000600007c36 */ /* 0x000fe20008000000 */
[----:B------:R-:W-:Y:S01]  /*1e7f40*/  F2FP.SATFINITE.E4M3.F32.PACK_AB_MERGE_C R7, R12, R7, RZ ;  /* 0x000000070c07723e */ /* 0x000fe200048070ff */
[----:B------:R-:W1:Y:S01]  /*1e7f50*/  LDCU UR6, c[0x0][0x3b8] ;  /* 0x00007700ff0677ac */ /* 0x000e620008000800 */
[----:B0-----:R-:W4:Y:S04]  /*1e7f60*/  LDL.LU R16, [R1+0x1578] ;  /* 0x0015780001107983 */ /* 0x001f280000300800 */
[----:B------:R-:W4:Y:S04]  /*1e7f70*/  LDL.LU R17, [R1+0x157c] ;  /* 0x00157c0001117983 */ /* 0x000f280000300800 */
[----:B------:R-:W4:Y:S04]  /*1e7f80*/  LDL.LU R13, [R1+0x1580] ;  /* 0x00158000010d7983 */ /* 0x000f280000300800 */
[----:B------:R-:W4:Y:S04]  /*1e7f90*/  LDL.LU R4, [R1+0x1584] ;  /* 0x0015840001047983 */ /* 0x000f280000300800 */
[----:B------:R-:W-:Y:S04]  /*1e7fa0*/  STL [R1+0x3a4], R5 ;  /* 0x0003a40501007387 */ /* 0x000fe80000100800 */
[----:B------:R0:W-:Y:S04]  /*1e7fb0*/  STL [R1+0x7c80], R20 ;  /* 0x007c801401007387 */ /* 0x0001e80000100800 */
[----:B------:R1:W-:Y:S01]  /*1e7fc0*/  STL.64 [R1+0x22a8], R24 ;  /* 0x0022a81801007387 */ /* 0x0003e20000100a00 */
[----:B------:R-:W-:-:S02]  /*1e7fd0*/  F2FP.SATFINITE.E4M3.F32.PACK_AB_MERGE_C R6, R8, R6, RZ ;  /* 0x000000060806723e */ /* 0x000fc400048070ff */
[----:B------:R-:W-:Y:S02]  /*1e7fe0*/  IADD3 R28, P1, PT, R0, R27, RZ ;  /* 0x0000001b001c7210 */ /* 0x000fe40007f3e0ff */
[----:B0-----:R-:W-:Y:S01]  /*1e7ff0*/  SHF.R.S32.HI R20, RZ, 0x1f, R0 ;  /* 0x0000001fff147819 */ /* 0x001fe20000011400 */
[----:B-1----:R-:W4:Y:S04]  /*1e8000*/  LDL.LU R24, [R1+0x1588] ;  /* 0x0015880001187983 */ /* 0x002f280000300800 */
[----:B------:R-:W4:Y:S04]  /*1e8010*/  LDL.LU R25, [R1+0x158c] ;  /* 0x00158c0001197983 */ /* 0x000f280000300800 */
[----:B------:R-:W4:Y:S04]  /*1e8020*/  LDL.LU R2, [R1+0x1598] ;  /* 0x0015980001027983 */ /* 0x000f280000300800 */
[----:B------:R-:W4:Y:S04]  /*1e8030*/  LDL.LU R5, [R1+0x159c] ;  /* 0x00159c0001057983 */ /* 0x000f280000300800 */
[----:B------:R0:W-:Y:S01]  /*1e8040*/  STL.64 [R1+0x7c88], R18 ;  /* 0x007c881201007387 */ /* 0x0001e20000100a00 */
[----:B------:R-:W-:-:S03]  /*1e8050*/  IMAD.X R29, R20, 0x1, R26, P1 ;  /* 0x00000001141d7824 */ /* 0x000fc600008e061a */
[----:B0-----:R-:W4:Y:S04]  /*1e8060*/  LDL.LU R18, [R1+0x1590] ;  /* 0x0015900001127983 */ /* 0x001f280000300800 */
[----:B------:R-:W4:Y:S04]  /*1e8070*/  LDL.LU R19, [R1+0x1594] ;  /* 0x0015940001137983 */ /* 0x000f280000300800 */
[----:B------:R0:W-:Y:S04]  /*1e8080*/  STL [R1+0x3ac], R7 ;  /* 0x0003ac0701007387 */ /* 0x0001e80000100800 */
[----:B0-----:R-:W4:Y:S04]  /*1e8090*/  LDL.LU R7, [R1+0x15a0] ;  /* 0x0015a00001077983 */ /* 0x001f280000300800 */
[----:B------:R0:W-:Y:S04]  /*1e80a0*/  STL [R1+0x384], R6 ;  /* 0x0003840601007387 */ /* 0x0001e80000100800 */
[----:B0-----:R-:W4:Y:S04]  /*1e80b0*/  LDL.LU R6, [R1+0x15a4] ;  /* 0x0015a40001067983 */ /* 0x001f280000300800 */
[----:B------:R-:W4:Y:S04]  /*1e80c0*/  LDL.LU R12, [R1+0x15a8] ;  /* 0x0015a800010c7983 */ /* 0x000f280000300800 */
[----:B------:R-:W4:Y:S01]  /*1e80d0*/  LDL.LU R8, [R1+0x15ac] ;  /* 0x0015ac0001087983 */ /* 0x000f220000300800 */
[----:B---3--:R-:W-:-:S05]  /*1e80e0*/  F2FP.SATFINITE.E4M3.F32.PACK_AB_MERGE_C R3, R3, R9, RZ ;  /* 0x000000090303723e */ /* 0x008fca00048070ff */
[----:B------:R-:W-:Y:S04]  /*1e80f0*/  STL [R1+0x388], R3 ;  /* 0x0003880301007387 */ /* 0x000fe80000100800 */
[----:B------:R0:W-:Y:S04]  /*1e8100*/  STL.64 [R1+0x22a0], R28 ;  /* 0x0022a01c01007387 */ /* 0x0001e80000100a00 */
[----:B0-----:R-:W3:Y:S04]  /*1e8110*/  LDL.LU.64 R28, [R1+0x7ca0] ;  /* 0x007ca000011c7983 */ /* 0x001ee80000300a00 */
[----:B------:R-:W3:Y:S04]  /*1e8120*/  LDL.LU R9, [R1+0x15b0] ;  /* 0x0015b00001097983 */ /* 0x000ee80000300800 */
[----:B------:R-:W3:Y:S01]  /*1e8130*/  LDL.LU R3, [R1+0x15b4] ;  /* 0x0015b40001037983 */ /* 0x000ee20000300800 */
[----:B--2---:R-:W-:-:S05]  /*1e8140*/  F2FP.SATFINITE.E4M3.F32.PACK_AB_MERGE_C R10, R11, R10, RZ ;  /* 0x0000000a0b0a723e */ /* 0x004fca00048070ff */
[----:B------:R0:W-:Y:S04]  /*1e8150*/  STL [R1+0x364], R10 ;  /* 0x0003640a01007387 */ /* 0x0001e80000100800 */
[----:B0-----:R-:W2:Y:S04]  /*1e8160*/  LDL.LU R10, [R1+0x15b8] ;  /* 0x0015b800010a7983 */ /* 0x001ea80000300800 */
[----:B------:R-:W2:Y:S01]  /*1e8170*/  LDL.LU R11, [R1+0x15bc] ;  /* 0x0015bc00010b7983 */ /* 0x000ea20000300800 */
[----:B----4-:R-:W-:-:S05]  /*1e8180*/  F2FP.SATFINITE.E4M3.F32.PACK_AB_MERGE_C R17, R17, R16, RZ ;  /* 0x000000101111723e */ /* 0x010fca00048070ff */
[----:B------:R0:W-:Y:S01]  /*1e8190*/  STL [R1+0x35c], R17 ;  /* 0x00035c1101007387 */ /* 0x0001e20000100800 */
[----:B---3--:R-:W-:-:S05]  /*1e81a0*/  IADD3 R16, P1, PT, R0, R29, RZ ;  /* 0x0000001d00107210 */ /* 0x008fca0007f3e0ff */
[----:B0-----:R-:W-:-:S05]  /*1e81b0*/  IMAD.X R17, R20, 0x1, R28, P1 ;  /* 0x0000000114117824 */ /* 0x001fca00008e061c */
[----:B------:R0:W-:Y:S04]  /*1e81c0*/  STL.64 [R1+0x2298], R16 ;  /* 0x0022981001007387 */ /* 0x0001e80000100a00 */
[----:B0-----:R-:W3:Y:S04]  /*1e81d0*/  LDL.LU.64 R16, [R1+0x7c98] ;  /* 0x007c980001107983 */ /* 0x001ee80000300a00 */
[----:B------:R0:W-:Y:S01]  /*1e81e0*/  STL.64 [R1+0x7c78], R28 ;  /* 0x007c781c01007387 */ /* 0x0001e20000100a00 */
[----:B------:R-:W-:Y:S02]  /*1e81f0*/  F2FP.SATFINITE.E4M3.F32.PACK_AB_MERGE_C R4, R4, R13, RZ ;  /* 0x0000000d0404723e */ /* 0x000fe400048070ff */
[----:B0-----:R-:W-:Y:S01]  /*1e8200*/  F2FP.SATFINITE.E4M3.F32.PACK_AB_MERGE_C R29, R25, R24, RZ ;  /* 0x00000018191d723e */ /* 0x001fe200048070ff */
[----:B------:R-:W4:Y:S04]  /*1e8210*/  LDL.LU R28, [R1+0x15c4] ;  /* 0x0015c400011c7983 */ /* 0x000f280000300800 */
[----:B------:R-:W2:Y:S04]  /*1e8220*/  LDL.LU R13, [R1+0x15c8] ;  /* 0x0015c800010d7983 */ /* 0x000ea80000300800 */
[----:B------:R0:W-:Y:S04]  /*1e8230*/  STL [R1+0x33c], R4 ;  /* 0x00033c0401007387 */ /* 0x0001e80000100800 */
[----:B0-----:R-:W2:Y:S04]  /*1e8240*/  LDL.LU R4, [R1+0x15cc] ;  /* 0x0015cc0001047983 */ /* 0x001ea80000300800 */
[----:B------:R-:W-:Y:S01]  /*1e8250*/  STL [R1+0x340], R29 ;  /* 0x0003401d01007387 */ /* 0x000fe20000100800 */
[----:B---3--:R-:W-:-:S05]  /*1e8260*/  IADD3 R24, P1, PT, R0, R17, RZ ;  /* 0x0000001100187210 */ /* 0x008fca0007f3e0ff */
[----:B------:R-:W-:-:S05]  /*1e8270*/  IMAD.X R25, R20, 0x1, R15, P1 ;  /* 0x0000000114197824 */ /* 0x000fca00008e060f */
[----:B------:R0:W-:Y:S04]  /*1e8280*/  STL.64 [R1+0x2290], R24 ;  /* 0x0022901801007387 */ /* 0x0001e80000100a00 */
[----:B0-----:R-:W3:Y:S01]  /*1e8290*/  LDL.LU.64 R24, [R1+0x7c90] ;  /* 0x007c900001187983 */ /* 0x001ee20000300a00 */
[----:B------:R-:W-:-:S03]  /*1e82a0*/  F2FP.SATFINITE.E4M3.F32.PACK_AB_MERGE_C R18, R19, R18, RZ ;  /* 0x000000121312723e */ /* 0x000fc600048070ff */
[----:B------:R-:W2:Y:S01]  /*1e82b0*/  LDL.LU R29, [R1+0x15e0] ;  /* 0x0015e000011d7983 */ /* 0x000ea20000300800 */
[----:B------:R-:W-:-:S03]  /*1e82c0*/  F2FP.SATFINITE.E4M3.F32.PACK_AB_MERGE_C R2, R5, R2, RZ ;  /* 0x000000020502723e */ /* 0x000fc600048070ff */
[----:B------:R3:W-:Y:S01]  /*1e82d0*/  STL [R1+0x30c], R18 ;  /* 0x00030c1201007387 */ /* 0x0007e20000100800 */
[----:B------:R-:W-:-:S03]  /*1e82e0*/  F2FP.SATFINITE.E4M3.F32.PACK_AB_MERGE_C R6, R6, R7, RZ ;  /* 0x000000070606723e */ /* 0x000fc600048070ff */
[----:B------:R-:W2:Y:S04]  /*1e82f0*/  LDL.LU R5, [R1+0x15e4] ;  /* 0x0015e40001057983 */ /* 0x000ea80000300800 */
[----:B------:R-:W-:Y:S01]  /*1e8300*/  STL [R1+0x308], R2 ;  /* 0x0003080201007387 */ /* 0x000fe20000100800 */
[----:B---3--:R-:W-:-:S03]  /*1e8310*/  IADD3 R18, P1, PT, R0, R25, RZ ;  /* 0x0000001900127210 */ /* 0x008fc60007f3e0ff */
[----:B------:R0:W-:Y:S02]  /*1e8320*/  STL [R1+0x7c60], R25 ;  /* 0x007c601901007387 */ /* 0x0001e40000100800 */
[----:B------:R-:W-:Y:S02]  /*1e8330*/  IMAD.X R19, R20, 0x1, R24, P1 ;  /* 0x0000000114137824 */ /* 0x000fe400008e0618 */
[----:B0-----:R-:W4:Y:S04]  /*1e8340*/  LDL.LU R25, [R1+0x15c0] ;  /* 0x0015c00001197983 */ /* 0x001f280000300800 */
[----:B------:R0:W-:Y:S04]  /*1e8350*/  STL [R1+0x7848], R6 ;  /* 0x0078480601007387 */ /* 0x0001e80000100800 */
[----:B------:R1:W-:Y:S04]  /*1e8360*/  STL.64 [R1+0x2288], R18 ;  /* 0x0022881201007387 */ /* 0x0003e80000100a00 */
[----:B------:R-:W3:Y:S01]  /*1e8370*/  LDL.LU R2, [R1+0x15e8] ;  /* 0x0015e80001027983 */ /* 0x000ee20000300800 */
[----:B0-----:R-:W-:-:S03]  /*1e8380*/  F2FP.SATFINITE.E4M3.F32.PACK_AB_MERGE_C R6, R8, R12, RZ ;  /* 0x0000000c0806723e */ /* 0x001fc600048070ff */
[----:B------:R-:W3:Y:S01]  /*1e8390*/  LDL.LU R7, [R1+0x15ec] ;  /* 0x0015ec0001077983 */ /* 0x000ee20000300800 */
[----:B-1----:R-:W-:-:S03]  /*1e83a0*/  IADD3 R18, P1, PT, R0, R16, RZ ;  /* 0x0000001000127210 */ /* 0x002fc60007f3e0ff */
[----:B------:R-:W-:Y:S02]  /*1e83b0*/  STL [R1+0x2f4], R6 ;  /* 0x0002f40601007387 */ /* 0x000fe40000100800 */
[----:B------:R-:W-:Y:S02]  /*1e83c0*/  IMAD.X R19, R20, 0x1, R14, P1 ;  /* 0x0000000114137824 */ /* 0x000fe400008e060e */
[----:B------:R-:W3:Y:S04]  /*1e83d0*/  LDL.LU R12, [R1+0x15d0] ;  /* 0x0015d000010c7983 */ /* 0x000ee80000300800 */
[----:B------:R-:W3:Y:S04]  /*1e83e0*/  LDL.LU R8, [R1+0x15d4] ;  /* 0x0015d40001087983 */ /* 0x000ee80000300800 */
[----:B------:R-:W-:Y:S04]  /*1e83f0*/  STL.64 [R1+0x7c70], R16 ;  /* 0x007c701001007387 */ /* 0x000fe80000100a00 */
[----:B------:R0:W-:Y:S04]  /*1e8400*/  STL.64 [R1+0x2280], R18 ;  /* 0x0022801201007387 */ /* 0x0001e80000100a00 */
[----:B0-----:R-:W3:Y:S01]  /*1e8410*/  LDL.LU.64 R18, [R1+0x7c88] ;  /* 0x007c880001127983 */ /* 0x001ee20000300a00 */
[----:B--2---:R-:W-:-:S02]  /*1e8420*/  F2FP.SATFINITE.E4M3.F32.PACK_AB_MERGE_C R6, R11, R10, RZ ;  /* 0x0000000a0b06723e */ /* 0x004fc400048070ff */
[----:B------:R-:W-:Y:S02]  /*1e8430*/  IADD3 R10, P1, PT, R0, R23, RZ ;  /* 0x00000017000a7210 */ /* 0x000fe40007f3e0ff */
[----:B------:R-:W-:Y:S02]  /*1e8440*/  F2FP.SATFINITE.E4M3.F32.PACK_AB_MERGE_C R3, R3, R9, RZ ;  /* 0x000000090303723e */ /* 0x000fe400048070ff */
[----:B------:R-:W2:Y:S01]  /*1e8450*/  LDL.LU R9, [R1+0x15d8] ;  /* 0x0015d80001097983 */ /* 0x000ea20000300800 */
[----:B------:R-:W-:-:S03]  /*1e8460*/  IMAD.X R11, R20, 0x1, R22, P1 ;  /* 0x00000001140b7824 */ /* 0x000fc600008e0616 */
[----:B------:R0:W-:Y:S01]  /*1e8470*/  STL [R1+0x1b4], R3 ;  /* 0x0001b40301007387 */ /* 0x0001e20000100800 */
[----:B------:R-:W-:-:S03]  /*1e8480*/  F2FP.SATFINITE.E4M3.F32.PACK_AB_MERGE_C R4, R4, R13, RZ ;  /* 0x0000000d0404723e */ /* 0x000fc600048070ff */
[----:B0-----:R-:W2:Y:S04]  /*1e8490*/  LDL.LU R3, [R1+0x15dc] ;  /* 0x0015dc0001037983 */ /* 0x001ea80000300800 */
[----:B------:R-:W-:Y:S04]  /*1e84a0*/  STL [R1+0x1b8], R6 ;  /* 0x0001b80601007387 */ /* 0x000fe80000100800 */
[----:B------:R0:W-:Y:S04]  /*1e84b0*/  STL.64 [R1+0x2278], R10 ;  /* 0x0022780a01007387 */ /* 0x0001e80000100a00 */
[----:B0-----:R-:W2:Y:S04]  /*1e84c0*/  LDL.LU R10, [R1+0x15f0] ;  /* 0x0015f000010a7983 */ /* 0x001ea80000300800 */
[----:B------:R-:W2:Y:S04]  /*1e84d0*/  LDL.LU R11, [R1+0x15f4] ;  /* 0x0015f400010b7983 */ /* 0x000ea80000300800 */
[----:B------:R0:W-:Y:S04]  /*1e84e0*/  STL.64 [R1+0x7c58], R22 ;  /* 0x007c581601007387 */ /* 0x0001e80000100a00 */
[----:B------:R-:W2:Y:S01]  /*1e84f0*/  LDL.LU R16, [R1+0x15f8] ;  /* 0x0015f80001107983 */ /* 0x000ea20000300800 */
[----:B0-----:R-:W-:-:S02]  /*1e8500*/  IADD3 R22, P1, PT, R0, R21, RZ ;  /* 0x0000001500167210 */ /* 0x001fc40007f3e0ff */
[----:B----4-:R-:W-:-:S05]  /*1e8510*/  F2FP.SATFINITE.E4M3.F32.PACK_AB_MERGE_C R6, R28, R25, RZ ;  /* 0x000000191c06723e */ /* 0x010fca00048070ff */
[----:B------:R0:W-:Y:S04]  /*1e8520*/  STL [R1+0x1a8], R6 ;  /* 0x0001a80601007387 */ /* 0x0001e80000100800 */
[----:B------:R-:W4:Y:S04]  /*1e8530*/  LDL.LU R17, [R1+0x15fc] ;  /* 0x0015fc0001117983 */ /* 0x000f280000300800 */
[----:B------:R1:W-:Y:S04]  /*1e8540*/  STL [R1+0x1ac], R4 ;  /* 0x0001ac0401007387 */ /* 0x0003e80000100800 */
[----:B0-----:R-:W4:Y:S04]  /*1e8550*/  LDL.LU R6, [R1+0x1604] ;  /* 0x0016040001067983 */ /* 0x001f280000300800 */
[----:B------:R-:W4:Y:S04]  /*1e8560*/  LDL.LU R13, [R1+0x1608] ;  /* 0x00160800010d7983 */ /* 0x000f280000300800 */
[----:B-1----:R-:W4:Y:S01]  /*1e8570*/  LDL.LU R4, [R1+0x160c] ;  /* 0x00160c0001047983 */ /* 0x002f220000300800 */
[----:B---3--:R-:W-:-:S03]  /*1e8580*/  IMAD.X R23, R20, 0x1, R19, P1 ;  /* 0x0000000114177824 */ /* 0x008fc600008e0613 */
[----:B------:R-:W3:Y:S04]  /*1e8590*/  LDL.LU R20, [R1+0x7c80] ;  /* 0x007c800001147983 */ /* 0x000ee80000300800 */
[----:B------:R-:W4:Y:S01]  /*1e85a0*/  LDL.LU R25, [R1+0x1610] ;  /* 0x0016100001197983 */ /* 0x000f220000300800 */
[----:B------:R-:W-:Y:S02]  /*1e85b0*/  F2FP.SATFINITE.E4M3.F32.PACK_AB_MERGE_C R5, R5, R29, RZ ;  /* 0x0000001d0505723e */ /* 0x000fe400048070ff */
[----:B------:R-:W-:Y:S02]  /*1e85c0*/  F2FP.SATFINITE.E4M3.F32.PACK_AB_MERGE_C R7, R7, R2, RZ ;  /* 0x000000020707723e */ /* 0x000fe400048070ff */
[----:B------:R-:W-:Y:S02]  /*1e85d0*/  F2FP.SATFINITE.E4M3.F32.PACK_AB_MERGE_C R8, R8, R12, RZ ;  /* 0x0000000c0808723e */ /* 0x000fe400048070ff */
[----:B--2---:R-:W-:-:S02]  /*1e85e0*/  F2FP.SATFINITE.E4M3.F32.PACK_AB_MERGE_C R9, R3, R9, RZ ;  /* 0x000000090309723e */ /* 0x004fc400048070ff */
[----:B---3--:R-:W-:Y:S01]  /*1e85f0*/  IADD3 R28, P1, PT, R0, R20, RZ ;  /* 0x00000014001c7210 */ /* 0x008fe20007f3e0ff */
[----:B----4-:R0:W-:Y:S04]  /*1e8600*/  STL.64 [R1+0x7c68], R24 ;  /* 0x007c681801007387 */ /* 0x0101e80000100a00 */
[----:B------:R-:W-:Y:S01]  /*1e8610*/  STL.64 [R1+0x2270], R22 ;  /* 0x0022701601007387 */ /* 0x000fe20000100a00 */
[----:B0-----:R-:W-:-:S03]  /*1e8620*/  SHF.R.S32.HI R24, RZ, 0x1f, R0 ;  /* 0x0000001fff187819 */ /* 0x001fc60000011400 */
[----:B------:R0:W-:Y:S01]  /*1e8630*/  STL [R1+0x1a0], R5 ;  /* 0x0001a00501007387 */ /* 0x0001e20000100800 */
[----:B------:R-:W-:Y:S01]  /*1e8640*/  VIADD R0, R0, UR6 ;  /* 0x0000000600007c36 */ /* 0x000fe20008000000 */
[----:B------:R-:W-:Y:S01]  /*1e8650*/  F2FP.SATFINITE.E4M3.F32.PACK_AB_MERGE_C R11, R11, R10, RZ ;  /* 0x0000000a0b0b723e */ /* 0x000fe200048070ff */
[----:B------:R-:W1:Y:S01]  /*1e8660*/  LDCU UR6, c[0x0][0x3b8] ;  /* 0x00007700ff0677ac */ /* 0x000e620008000800 */
[----:B------:R-:W-:Y:S01]  /*1e8670*/  IMAD.X R29, R24, 0x1, R18, P1 ;  /* 0x00000001181d7824 */ /* 0x000fe200008e0612 */
[----:B------:R-:W2:Y:S01]  /*1e8680*/  LDL.LU R25, [R1+0x1600] ;  /* 0x0016000001197983 */ /* 0x000ea20000300800 */
[----:B------:R-:W-:-:S03]  /*1e8690*/  SHF.R.S32.HI R3, RZ, 0x1f, R0 ;  /* 0x0000001fff037819 */ /* 0x000fc60000011400 */
[----:B0-----:R-:W3:Y:S04]  /*1e86a0*/  LDL.LU R5, [R1+0x1614] ;  /* 0x0016140001057983 */ /* 0x001ee80000300800 */
[----:B------:R-:W4:Y:S04]  /*1e86b0*/  LDL.LU R22, [R1+0x1618] ;  /* 0x0016180001167983 */ /* 0x000f280000300800 */
[----:B------:R-:W4:Y:S04]  /*1e86c0*/  LDL.LU R23, [R1+0x161c] ;  /* 0x00161c0001177983 */ /* 0x000f280000300800 */
[----:B------:R0:W-:Y:S04]  /*1e86d0*/  STL.64 [R1+0x2268], R28 ;  /* 0x0022681c01007387 */ /* 0x0001e80000100a00 */
[----:B------:R-:W2:Y:S04]  /*1e86e0*/  LDL.LU R2, [R1+0x1620] ;  /* 0x0016200001027983 */ /* 0x000ea80000300800 */
[----:B------:R1:W-:Y:S01]  /*1e86f0*/  STL [R1+0x1a4], R7 ;  /* 0x0001a40701007387 */ /* 0x0003e20000100800 */
[----:B0-----:R-:W-:-:S05]  /*1e8700*/  IADD3 R28, P1, PT, R0, R27, RZ ;  /* 0x0000001b001c7210 */ /* 0x001fca0007f3e0ff */
[----:B------:R-:W-:Y:S01]  /*1e8710*/  IMAD.X R29, R3, 0x1, R26, P1 ;  /* 0x00000001031d7824 */ /* 0x000fe200008e061a */
[----:B-1----:R-:W2:Y:S04]  /*1e8720*/  LDL.LU R7, [R1+0x1624] ;  /* 0x0016240001077983 */ /* 0x002ea80000300800 */
[----:B------:R0:W-:Y:S04]  /*1e8730*/  STL [R1+0x190], R8 ;  /* 0x0001900801007387 */ /* 0x0001e80000100800 */
[----:B------:R-:W2:Y:S04]  /*1e8740*/  LDL.LU R12, [R1+0x1628] ;  /* 0x00162800010c7983 */ /* 0x000ea80000300800 */
[----:B0-----:R-:W2:Y:S04]  /*1e8750*/  LDL.LU R8, [R1+0x162c] ;  /* 0x00162c0001087983 */ /* 0x001ea80000300800 */
[----:B------:R-:W-:Y:S04]  /*1e8760*/  STL [R1+0x194], R9 ;  /* 0x0001940901007387 */ /* 0x000fe80000100800 */
[----:B------:R0:W-:Y:S04]  /*1e8770*/  STL.64 [R1+0x2260], R28 ;  /* 0x0022601c01007387 */ /* 0x0001e80000100a00 */
[----:B0-----:R-:W2:Y:S01]  /*1e8780*/  LDL.LU.64 R28, [R1+0x7c78] ;  /* 0x007c7800011c7983 */ /* 0x001ea20000300a00 */
[----:B------:R-:W-:-:S03]  /*1e8790*/  F2FP.SATFINITE.E4M3.F32.PACK_AB_MERGE_C R24, R17, R16, RZ ;  /* 0x000000101118723e */ /* 0x000fc600048070ff */
[----:B------:R-:W3:Y:S04]  /*1e87a0*/  LDL.LU R9, [R1+0x1634] ;  /* 0x0016340001097983 */ /* 0x000ee80000300800 */
[----:B------:R-:W3:Y:S04]  /*1e87b0*/  LDL.LU R10, [R1+0x1638] ;  /* 0x00163800010a7983 */ /* 0x000ee80000300800 */
[----:B------:R0:W-:Y:S04]  /*1e87c0*/  STL [R1+0x2db8], R11 ;  /* 0x002db80b01007387 */ /* 0x0001e80000100800 */
[----:B0-----:R-:W3:Y:S04]  /*1e87d0*/  LDL.LU R11, [R1+0x163c] ;  /* 0x00163c00010b7983 */ /* 0x001ee80000300800 */
[----:B------:R-:W-:Y:S01]  /*1e87e0*/  STL [R1+0x2dbc], R24 ;  /* 0x002dbc1801007387 */ /* 0x000fe20000100800 */
[----:B--2---:R-:W-:-:S05]  /*1e87f0*/  IADD3 R16, P1, PT, R0, R29, RZ ;  /* 0x0000001d00107210 */ /* 0x004fca0007f3e0ff */
[----:B------:R-:W-:-:S05]  /*1e8800*/  IMAD.X R17, R3, 0x1, R28, P1 ;  /* 0x0000000103117824 */ /* 0x000fca00008e061c */
[----:B------:R0:W-:Y:S04]  /*1e8810*/  STL.64 [R1+0x2258], R16 ;  /* 0x0022581001007387 */ /* 0x0001e80000100a00 */
[----:B0-----:R-:W2:Y:S01]  /*1e8820*/  LDL.LU.64 R16, [R1+0x7c70] ;  /* 0x007c700001107983 */ /* 0x001ea20000300a00 */
[----:B------:R-:W-:-:S03]  /*1e8830*/  F2FP.SATFINITE.E4M3.F32.PACK_AB_MERGE_C R24, R6, R25, RZ ;  /* 0x000000190618723e */ /* 0x000fc600048070ff */
[----:B------:R-:W3:Y:S04]  /*1e8840*/  LDL.LU R6, [R1+0x1644] ;  /* 0x0016440001067983 */ /* 0x000ee80000300800 */
[----:B------:R2:W-:Y:S01]  /*1e8850*/  STL [R1+0x2cc8], R24 ;  /* 0x002cc81801007387 */ /* 0x0005e20000100800 */
[----:B------:R-:W-:-:S05]  /*1e8860*/  F2FP.SATFINITE.E4M3.F32.PACK_AB_MERGE_C R4, R4, R13, RZ ;  /* 0x0000000d0404723e */ /* 0x000fca00048070ff */
[----:B------:R-:W-:Y:S01]  /*1e8870*/  STL [R1+0x2cec], R4 ;  /* 0x002cec0401007387 */ /* 0x000fe20000100800 */
[----:B--2---:R-:W-:-:S05]  /*1e8880*/  IADD3 R24, P1, PT, R0, R17, RZ ;  /* 0x0000001100187210 */ /* 0x004fca0007f3e0ff */
[----:B------:R-:W-:-:S05]  /*1e8890*/  IMAD.X R25, R3, 0x1, R15, P1 ;  /* 0x0000000103197824 */ /* 0x000fca00008e060f */
[----:B------:R0:W-:Y:S04]  /*1e88a0*/  STL.64 [R1+0x2250], R24 ;  /* 0x0022501801007387 */ /* 0x0001e80000100a00 */
[----:B0-----:R-:W3:Y:S04]  /*1e88b0*/  LDL.LU.64 R24, [R1+0x7c68] ;  /* 0x007c680001187983 */ /* 0x001ee80000300a00 */
[----:B------:R-:W2:Y:S04]  /*1e88c0*/  LDL.LU R13, [R1+0x1650] ;  /* 0x00165000010d7983 */ /* 0x000ea80000300800 */
[----:B------:R-:W2:Y:S01]  /*1e88d0*/  LDL.LU R4, [R1+0x1654] ;  /* 0x0016540001047983 */ /* 0x000ea20000300800 */
[----:B---3--:R-:W-:-:S03]  /*1e88e0*/  F2FP.SATFINITE.E4M3.F32.PACK_AB_MERGE_C R5, R5, R25, RZ ;  /* 0x000000190505723e */ /* 0x008fc600048070ff */
[----:B------:R-:W3:Y:S01]  /*1e88f0*/  LDL.LU R25, [R1+0x7c60] ;  /* 0x007c600001197983 */ /* 0x000ee20000300800 */
[----:B----4-:R-:W-:-:S03]  /*1e8900*/  F2FP.SATFINITE.E4M3.F32.PACK_AB_MERGE_C R23, R23, R22, RZ ;  /* 0x000000161717723e */ /* 0x010fc600048070ff */
[----:B------:R0:W-:Y:S01]  /*1e8910*/  STL [R1+0x7664], R5 ;  /* 0x0076640501007387 */ /* 0x0001e20000100800 */
[----:B------:R-:W-:Y:S02]  /*1e8920*/  F2FP.SATFINITE.E4M3.F32.PACK_AB_MERGE_C R7, R7, R2, RZ ;  /* 0x000000020707723e */ /* 0x000fe400048070ff */
[----:B------:R-:W-:Y:S01]  /*1e8930*/  F2FP.SATFINITE.E4M3.F32.PACK_AB_MERGE_C R2, R8, R12, RZ ;  /* 0x0000000c0802723e */ /* 0x000fe200048070ff */
[----:B0-----:R-:W4:Y:S04]  /*1e8940*/  LDL.LU R5, [R1+0x1640] ;  /* 0x0016400001057983 */ /* 0x001f280000300800 */
[----:B------:R0:W-:Y:S01]  /*1e8950*/  STL [R1+0x2c78], R23 ;  /* 0x002c781701007387 */ /* 0x0001e20000100800 */
[----:B---3--:R-:W-:-:S03]  /*1e8960*/  IADD3 R22, P1, PT, R0, R25, RZ ;  /* 0x0000001900167210 */ /* 0x008fc60007f3e0ff */
[----:B------:R1:W-:Y:S02]  /*1e8970*/  STL [R1+0x7c40], R25 ;  /* 0x007c401901007387 */ /* 0x0003e40000100800 */
[----:B0-----:R-:W-:Y:S02]  /*1e8980*/  IMAD.X R23, R3, 0x1, R24, P1 ;  /* 0x0000000103177824 */ /* 0x001fe400008e0618 */
[----:B-1----:R-:W3:Y:S04]  /*1e8990*/  LDL.LU R25, [R1+0x164c] ;  /* 0x00164c0001197983 */ /* 0x002ee80000300800 */
[----:B------:R0:W-:Y:S04]  /*1e89a0*/  STL [R1+0x7c44], R24 ;  /* 0x007c441801007387 */ /* 0x0001e80000100800 */
[----:B0-----:R-:W3:Y:S04]  /*1e89b0*/  LDL.LU R24, [R1+0x1648] ;  /* 0x0016480001187983 */ /* 0x001ee80000300800 */
[----:B------:R0:W-:Y:S04]  /*1e89c0*/  STL.64 [R1+0x2248], R22 ;  /* 0x0022481601007387 */ /* 0x0001e80000100a00 */
[----:B------:R-:W-:Y:S04]  /*1e89d0*/  STL [R1+0x2bbc], R7 ;  /* 0x002bbc0701007387 */ /* 0x000fe80000100800 */
[----:B------:R1:W-:Y:S01]  /*1e89e0*/  STL.64 [R1+0x7c50], R16 ;  /* 0x007c501001007387 */ /* 0x0003e20000100a00 */
[----:B0-----:R-:W-:-:S03]  /*1e89f0*/  IADD3 R22, P1, PT, R0, R16, RZ ;  /* 0x0000001000167210 */ /* 0x001fc60007f3e0ff */
[----:B------:R-:W-:Y:S02]  /*1e8a00*/  STL [R1+0x2bc8], R2 ;  /* 0x002bc80201007387 */ /* 0x000fe40000100800 */
[----:B------:R-:W-:Y:S02]  /*1e8a10*/  IMAD.X R23, R3, 0x1, R14, P1 ;  /* 0x0000000103177824 */ /* 0x000fe400008e060e */
[----:B-1----:R-:W2:Y:S04]  /*1e8a20*/  LDL.LU R17, [R1+0x1630] ;  /* 0x0016300001117983 */ /* 0x002ea80000300800 */
[----:B------:R0:W-:Y:S04]  /*1e8a30*/  STL.64 [R1+0x2240], R22 ;  /* 0x0022401601007387 */ /* 0x0001e80000100a00 */
[----:B0-----:R-:W3:Y:S04]  /*1e8a40*/  LDL.LU.64 R22, [R1+0x7c58] ;  /* 0x007c580001167983 */ /* 0x001ee80000300a00 */
[----:B------:R-:W3:Y:S04]  /*1e8a50*/  LDL.LU R2, [R1+0x1658] ;  /* 0x0016580001027983 */ /* 0x000ee80000300800 */
[----:B------:R-:W3:Y:S04]  /*1e8a60*/  LDL.LU R7, [R1+0x165c] ;  /* 0x00165c0001077983 */ /* 0x000ee80000300800 */
[----:B------:R-:W3:Y:S04]  /*1e8a70*/  LDL.LU R12, [R1+0x1660] ;  /* 0x00166000010c7983 */ /* 0x000ee80000300800 */
[----:B------:R-:W3:Y:S01]  /*1e8a80*/  LDL.LU R8, [R1+0x1664] ;  /* 0x0016640001087983 */ /* 0x000ee20000300800 */
[----:B----4-:R-:W-:-:S02]  /*1e8a90*/  F2FP.SATFINITE.E4M3.F32.PACK_AB_MERGE_C R5, R6, R5, RZ ;  /* 0x000000050605723e */ /* 0x010fc400048070ff */
[----:B--2---:R-:W-:Y:S02]  /*1e8aa0*/  F2FP.SATFINITE.E4M3.F32.PACK_AB_MERGE_C R16, R9, R17, RZ ;  /* 0x000000110910723e */ /* 0x004fe400048070ff */
[----:B------:R-:W-:Y:S02]  /*1e8ab0*/  F2FP.SATFINITE.E4M3.F32.PACK_AB_MERGE_C R9, R11, R10, RZ ;  /* 0x0000000a0b09723e */ /* 0x000fe400048070ff */
[----:B------:R-:W2:Y:S04]  /*1e8ac0*/  LDL.LU R10, [R1+0x1668] ;  /* 0x00166800010a7983 */ /* 0x000ea80000300800 */
[----:B------:R3:W-:Y:S04]  /*1e8ad0*/  STL [R1+0x2b58], R16 ;  /* 0x002b581001007387 */ /* 0x0007e80000100800 */
[----:B------:R-:W2:Y:S01]  /*1e8ae0*/  LDL.LU R11, [R1+0x166c] ;  /* 0x00166c00010b7983 */ /* 0x000ea20000300800 */
[----:B---3--:R-:W-:-:S03]  /*1e8af0*/  IADD3 R16, P1, PT, R0, R23, RZ ;  /* 0x0000001700107210 */ /* 0x008fc60007f3e0ff */
[----:B------:R-:W-:Y:S02]  /*1e8b00*/  STL [R1+0x7694], R9 ;  /* 0x0076940901007387 */ /* 0x000fe40000100800 */
[----:B------:R-:W-:Y:S02]  /*1e8b10*/  IMAD.X R17, R3, 0x1, R22, P1 ;  /* 0x0000000103117824 */ /* 0x000fe400008e0616 */
[----:B------:R-:W-:Y:S04]  /*1e8b20*/  STL.64 [R1+0x7c48], R22 ;  /* 0x007c481601007387 */ /* 0x000fe80000100a00 */
[----:B------:R0:W-:Y:S04]  /*1e8b30*/  STL.64 [R1+0x2238], R16 ;  /* 0x0022381001007387 */ /* 0x0001e80000100a00 */
[----:B0-----:R-:W3:Y:S04]  /*1e8b40*/  LDL.LU R16, [R1+0x1670] ;  /* 0x0016700001107983 */ /* 0x001ee80000300800 */
[----:B------:R-:W3:Y:S04]  /*1e8b50*/  LDL.LU R17, [R1+0x1674] ;  /* 0x0016740001117983 */ /* 0x000ee80000300800 */
[----:B------:R0:W-:Y:S04]  /*1e8b60*/  STL [R1+0x1190], R5 ;  /* 0x0011900501007387 */ /* 0x0001e80000100800 */
[----:B0-----:R-:W4:Y:S04]  /*1e8b70*/  LDL.LU R5, [R1+0x1678] ;  /* 0x0016780001057983 */ /* 0x001f280000300800 */
[----:B------:R-:W4:Y:S01]  /*1e8b80*/  LDL.LU R6, [R1+0x167c] ;  /* 0x00167c0001067983 */ /* 0x000f220000300800 */
[----:B------:R-:W-:-:S02]  /*1e8b90*/  IADD3 R22, P1, PT, R0, R21, RZ ;  /* 0x0000001500167210 */ /* 0x000fc40007f3e0ff */
[----:B------:R-:W-:-:S03]  /*1e8ba0*/  F2FP.SATFINITE.E4M3.F32.PACK_AB_MERGE_C R9, R25, R24, RZ ;  /* 0x000000181909723e */ /* 0x000fc600048070ff */
[----:B------:R-:W-:Y:S02]  /*1e8bb0*/  IMAD.X R23, R3, 0x1, R19, P1 ;  /* 0x0000000103177824 */ /* 0x000fe400008e0613 */
[----:B------:R0:W-:Y:S02]  /*1e8bc0*/  STL [R1+0x1194], R9 ;  /* 0x0011940901007387 */ /* 0x0001e40000100800 */
[----:B0-----:R-:W-:Y:S02]  /*1e8bd0*/  F2FP.SATFINITE.E4M3.F32.PACK_AB_MERGE_C R9, R4, R13, RZ ;  /* 0x0000000d0409723e */ /* 0x001fe400048070ff */
[----:B------:R-:W4:Y:S04]  /*1e8be0*/  LDL.LU R13, [R1+0x1680] ;  /* 0x00168000010d7983 */ /* 0x000f280000300800 */
[----:B------:R-:W4:Y:S04]  /*1e8bf0*/  LDL.LU R4, [R1+0x1684] ;  /* 0x0016840001047983 */ /* 0x000f280000300800 */
[----:B------:R0:W-:Y:S04]  /*1e8c00*/  STL.64 [R1+0x2230], R22 ;  /* 0x0022301601007387 */ /* 0x0001e80000100a00 */
[----:B------:R-:W-:Y:S01]  /*1e8c10*/  STL [R1+0x84c], R9 ;  /* 0x00084c0901007387 */ /* 0x000fe20000100800 */
[----:B0-----:R-:W-:-:S03]  /*1e8c20*/  IADD3 R22, P1, PT, R0, R20, RZ ;  /* 0x0000001400167210 */ /* 0x001fc60007f3e0ff */
[----:B------:R-:W-:Y:S02]  /*1e8c30*/  STL.64 [R1+0x7c38], R20 ;  /* 0x007c381401007387 */ /* 0x000fe40000100a00 */
[----:B------:R-:W-:Y:S01]  /*1e8c40*/  IMAD.X R23, R3, 0x1, R18, P1 ;  /* 0x0000000103177824 */ /* 0x000fe200008e0612 */
[----:B------:R-:W-:-:S04]  /*1e8c50*/  F2FP.SATFINITE.E4M3.F32.PACK_AB_MERGE_C R2, R7, R2, RZ ;  /* 0x000000020702723e */ /* 0x000fc800048070ff */
[----:B------:R0:W-:Y:S01]  /*1e8c60*/  STL.64 [R1+0x2228], R22 ;  /* 0x0022281601007387 */ /* 0x0001e20000100a00 */
[----:B------:R-:W-:Y:S01]  /*1e8c70*/  F2FP.SATFINITE.E4M3.F32.PACK_AB_MERGE_C R3, R8, R12, RZ ;  /* 0x0000000c0803723e */ /* 0x000fe200048070ff */
[----:B------:R-:W-:Y:S01]  /*1e8c80*/  VIADD R0, R0, UR6 ;  /* 0x0000000600007c36 */ /* 0x000fe20008000000 */
[----:B------:R-:W1:Y:S01]  /*1e8c90*/  LDCU UR6, c[0x0][0x3b8] ;  /* 0x00007700ff0677ac */ /* 0x000e620008000800 */
        /* <DEDUP_REMOVED lines=8> */
[----:B------:R0:W-:Y:S04]  /*1e8d20*/  STL [R1+0x7b4], R3 ;  /* 0x0007b40301007387 */ /* 0x0001e80000100800 */
[----:B------:R-:W4:Y:S04]  /*1e8d30*/  LDL.LU R7, [R1+0x16b4] ;  /* 0x0016b40001077983 */ /* 0x000f280000300800 */
[----:B------:R-:W4:Y:S01]  /*1e8d40*/  LDL.LU R12, [R1+0x16b8] ;  /* 0x0016b800010c7983 */ /* 0x000f220000300800 */
[----:B0-----:R-:W-:-:S03]  /*1e8d50*/  SHF.R.S32.HI R3, RZ, 0x1f, R0 ;  /* 0x0000001fff037819 */ /* 0x001fc60000011400 */
[----:B------:R-:W4:Y:S01]  /*1e8d60*/  LDL.LU R8, [R1+0x16bc] ;  /* 0x0016bc0001087983 */ /* 0x000f220000300800 */
[----:B--2---:R-:W-:Y:S02]  /*1e8d70*/  F2FP.SATFINITE.E4M3.F32.PACK_AB_MERGE_C R9, R11, R10, RZ ;  /* 0x0000000a0b09723e */ /* 0x004fe400048070ff */
[----:B------:R-:W-:-:S05]  /*1e8d80*/  IADD3 R10, P1, PT, R0, R27, RZ ;  /* 0x0000001b000a7210 */ /* 0x000fca0007f3e0ff */
[----:B------:R-:W-:Y:S01]  /*1e8d90*/  IMAD.X R11, R3, 0x1, R26, P1 ;  /* 0x00000001030b7824 */ /* 0x000fe200008e061a */
[----:B------:R-:W-:Y:S04]  /*1e8da0*/  STL [R1+0x7b8], R9 ;  /* 0x0007b80901007387 */ /* 0x000fe80000100800 */
[----:B------:R0:W-:Y:S04]  /*1e8db0*/  STL.64 [R1+0x2220], R10 ;  /* 0x0022200a01007387 */ /* 0x0001e80000100a00 */
[----:B0-----:R-:W2:Y:S04]  /*1e8dc0*/  LDL.LU R10, [R1+0x16c0] ;  /* 0x0016c000010a7983 */ /* 0x001ea80000300800 */
[----:B------:R-:W2:Y:S01]  /*1e8dd0*/  LDL.LU R11, [R1+0x16c4] ;  /* 0x0016c400010b7983 */ /* 0x000ea20000300800 */
[----:B---3--:R-:W-:-:S03]  /*1e8de0*/  F2FP.SATFINITE.E4M3.F32.PACK_AB_MERGE_C R16, R17, R16, RZ ;  /* 0x000000101110723e */ /* 0x008fc600048070ff */
[----:B------:R-:W3:Y:S04]  /*1e8df0*/  LDL.LU R9, [R1+0x16d4] ;  /* 0x0016d40001097983 */ /* 0x000ee80000300800 */
[----:B------:R0:W-:Y:S02]  /*1e8e00*/  STL [R1+0x754], R16 ;  /* 0x0007541001007387 */ /* 0x0001e40000100800 */
[----:B0-----:R-:W-:Y:S02]  /*1e8e10*/  IADD3 R16, P1, PT, R0, R29, RZ ;  /* 0x0000001d00107210 */ /* 0x001fe40007f3e0ff */
[----:B----4-:R-:W-:Y:S02]  /*1e8e20*/  F2FP.SATFINITE.E4M3.F32.PACK_AB_MERGE_C R6, R6, R5, RZ ;  /* 0x000000050606723e */ /* 0x010fe400048070ff */
[----:B------:R-:W4:Y:S01]  /*1e8e30*/  LDL.LU R5, [R1+0x16d8] ;  /* 0x0016d80001057983 */ /* 0x000f220000300800 */
[----:B------:R-:W-:-:S03]  /*1e8e40*/  IMAD.X R17, R3, 0x1, R28, P1 ;  /* 0x0000000103117824 */ /* 0x000fc600008e061c */
[----:B------:R0:W-:Y:S04]  /*1e8e50*/  STL [R1+0x768], R6 ;  /* 0x0007680601007387 */ /* 0x0001e80000100800 */
[----:B0-----:R-:W4:Y:S04]  /*1e8e60*/  LDL.LU R6, [R1+0x16dc] ;  /* 0x0016dc0001067983 */ /* 0x001f280000300800 */
[----:B------:R0:W-:Y:S04]  /*1e8e70*/  STL [R1+0x7c28], R29 ;  /* 0x007c281d01007387 */ /* 0x0001e80000100800 */
[----:B0-----:R-:W3:Y:S04]  /*1e8e80*/  LDL.LU R29, [R1+0x16d0] ;  /* 0x0016d000011d7983 */ /* 0x001ee80000300800 */
[----:B------:R0:W-:Y:S04]  /*1e8e90*/  STL.64 [R1+0x2218], R16 ;  /* 0x0022181001007387 */ /* 0x0001e80000100a00 */
[----:B0-----:R-:W2:Y:S01]  /*1e8ea0*/  LDL.LU.64 R16, [R1+0x7c50] ;  /* 0x007c500001107983 */ /* 0x001ea20000300a00 */
[----:B------:R-:W-:-:S03]  /*1e8eb0*/  F2FP.SATFINITE.E4M3.F32.PACK_AB_MERGE_C R4, R4, R13, RZ ;  /* 0x0000000d0404723e */ /* 0x000fc600048070ff */
[----:B------:R-:W3:Y:S04]  /*1e8ec0*/  LDL.LU R13, [R1+0x16e0] ;  /* 0x0016e000010d7983 */ /* 0x000ee80000300800 */
[----:B------:R0:W-:Y:S04]  /*1e8ed0*/  STL [R1+0x6f0], R4 ;  /* 0x0006f00401007387 */ /* 0x0001e80000100800 */
[----:B0-----:R-:W3:Y:S01]  /*1e8ee0*/  LDL.LU R4, [R1+0x16e4] ;  /* 0x0016e40001047983 */ /* 0x001ee20000300800 */
[----:B------:R-:W-:-:S05]  /*1e8ef0*/  F2FP.SATFINITE.E4M3.F32.PACK_AB_MERGE_C R23, R23, R22, RZ ;  /* 0x000000161717723e */ /* 0x000fca00048070ff */
[----:B------:R0:W-:Y:S01]  /*1e8f00*/  STL [R1+0x6fc], R23 ;  /* 0x0006fc1701007387 */ /* 0x0001e20000100800 */
[----:B------:R-:W-:Y:S02]  /*1e8f10*/  F2FP.SATFINITE.E4M3.F32.PACK_AB_MERGE_C R25, R25, R24, RZ ;  /* 0x000000181919723e */ /* 0x000fe400048070ff */
[----:B--2---:R-:W-:-:S05]  /*1e8f20*/  IADD3 R22, P1, PT, R0, R17, RZ ;  /* 0x0000001100167210 */ /* 0x004fca0007f3e0ff */
[----:B0-----:R-:W-:-:S05]  /*1e8f30*/  IMAD.X R23, R3, 0x1, R15, P1 ;  /* 0x0000000103177824 */ /* 0x001fca00008e060f */
[----:B------:R0:W-:Y:S04]  /*1e8f40*/  STL.64 [R1+0x2210], R22 ;  /* 0x0022101601007387 */ /* 0x0001e80000100a00 */
[----:B0-----:R-:W2:Y:S04]  /*1e8f50*/  LDL.LU.64 R22, [R1+0x7c48] ;  /* 0x007c480001167983 */ /* 0x001ea80000300a00 */
[----:B------:R-:W2:Y:S04]  /*1e8f60*/  LDL.LU R24, [R1+0x7c44] ;  /* 0x007c440001187983 */ /* 0x000ea80000300800 */
[----:B------:R0:W-:Y:S04]  /*1e8f70*/  STL [R1+0x4a4], R25 ;  /* 0x0004a41901007387 */ /* 0x0001e80000100800 */
[----:B0-----:R-:W2:Y:S01]  /*1e8f80*/  LDL.LU R25, [R1+0x7c40] ;  /* 0x007c400001197983 */ /* 0x001ea20000300800 */
[----:B------:R-:W-:-:S05]  /*1e8f90*/  F2FP.SATFINITE.E4M3.F32.PACK_AB_MERGE_C R21, R21, R20, RZ ;  /* 0x000000141515723e */ /* 0x000fca00048070ff */
[----:B------:R0:W-:Y:S01]  /*1e8fa0*/  STL [R1+0x4a8], R21 ;  /* 0x0004a81501007387 */ /* 0x0001e20000100800 */
[----:B------:R-:W-:Y:S02]  /*1e8fb0*/  F2FP.SATFINITE.E4M3.F32.PACK_AB_MERGE_C R7, R7, R2, RZ ;  /* 0x000000020707723e */ /* 0x000fe400048070ff */
[----:B------:R-:W-:Y:S02]  /*1e8fc0*/  F2FP.SATFINITE.E4M3.F32.PACK_AB_MERGE_C R8, R8, R12, RZ ;  /* 0x0000000c0808723e */ /* 0x000fe400048070ff */
[----:B------:R-:W-:Y:S02]  /*1e8fd0*/  F2FP.SATFINITE.E4M3.F32.PACK_AB_MERGE_C R10, R11, R10, RZ ;  /* 0x0000000a0b0a723e */ /* 0x000fe400048070ff */
[C---:B--2---:R-:W-:Y:S01]  /*1e8fe0*/  IADD3 R20, P1, PT, R0.reuse, R25, RZ ;  /* 0x0000001900147210 */ /* 0x044fe20007f3e0ff */
[----:B------:R2:W-:Y:S04]  /*1e8ff0*/  STL [R1+0x7c18], R25 ;  /* 0x007c181901007387 */ /* 0x0005e80000100800 */
[----:B0-----:R-:W-:Y:S01]  /*1e9000*/  IMAD.X R21, R3, 0x1, R24, P1 ;  /* 0x0000000103157824 */ /* 0x001fe200008e0618 */
[----:B--2---:R-:W2:Y:S04]  /*1e9010*/  LDL.LU R25, [R1+0x16cc] ;  /* 0x0016cc0001197983 */ /* 0x004ea80000300800 */
        /* <DEDUP_REMOVED lines=8> */
[----:B------:R-:W-:Y:S04]  /*1e90a0*/  STL [R1+0x494], R8 ;  /* 0x0004940801007387 */ /* 0x000fe80000100800 */
[----:B------:R-:W-:Y:S04]  /*1e90b0*/  STL.64 [R1+0x7c30], R16 ;  /* 0x007c301001007387 */ /* 0x000fe80000100a00 */
[----:B------:R0:W-:Y:S04]  /*1e90c0*/  STL.64 [R1+0x2200], R20 ;  /* 0x0022001401007387 */ /* 0x0001e80000100a00 */
[----:B0-----:R-:W2:Y:S04]  /*1e90d0*/  LDL.LU.64 R20, [R1+0x7c38] ;  /* 0x007c380001147983 */ /* 0x001ea80000300a00 */
[----:B------:R-:W2:Y:S04]  /*1e90e0*/  LDL.LU R12, [R1+0x16f0] ;  /* 0x0016f000010c7983 */ /* 0x000ea80000300800 */
[----:B------:R-:W2:Y:S04]  /*1e90f0*/  LDL.LU R8, [R1+0x16f4] ;  /* 0x0016f40001087983 */ /* 0x000ea80000300800 */
[----:B------:R0:W-:Y:S04]  /*1e9100*/  STL [R1+0x478], R10 ;  /* 0x0004780a01007387 */ /* 0x0001e80000100800 */
[----:B0-----:R-:W2:Y:S04]  /*1e9110*/  LDL.LU R10, [R1+0x16f8] ;  /* 0x0016f800010a7983 */ /* 0x001ea80000300800 */
[----:B------:R-:W2:Y:S01]  /*1e9120*/  LDL.LU R11, [R1+0x16fc] ;  /* 0x0016fc00010b7983 */ /* 0x000ea20000300800 */
[----:B------:R-:W-:-:S05]  /*1e9130*/  IADD3 R16, P1, PT, R0, R23, RZ ;  /* 0x0000001700107210 */ /* 0x000fca0007f3e0ff */
[----:B------:R-:W-:Y:S01]  /*1e9140*/  IMAD.X R17, R3, 0x1, R22, P1 ;  /* 0x0000000103117824 */ /* 0x000fe200008e0616 */
[----:B---3--:R-:W-:Y:S02]  /*1e9150*/  F2FP.SATFINITE.E4M3.F32.PACK_AB_MERGE_C R9, R9, R29, RZ ;  /* 0x0000001d0909723e */ /* 0x008fe400048070ff */
[----:B----4-:R-:W-:Y:S02]  /*1e9160*/  F2FP.SATFINITE.E4M3.F32.PACK_AB_MERGE_C R5, R6, R5, RZ ;  /* 0x000000050605723e */ /* 0x010fe400048070ff */
[----:B------:R-:W-:Y:S02]  /*1e9170*/  F2FP.SATFINITE.E4M3.F32.PACK_AB_MERGE_C R4, R4, R13, RZ ;  /* 0x0000000d0404723e */ /* 0x000fe400048070ff */
[----:B--2---:R-:W-:-:S05]  /*1e9180*/  F2FP.SATFINITE.E4M3.F32.PACK_AB_MERGE_C R24, R25, R24, RZ ;  /* 0x000000181918723e */ /* 0x004fca00048070ff */
[----:B------:R-:W-:Y:S04]  /*1e9190*/  STL [R1+0x47c], R24 ;  /* 0x00047c1801007387 */ /* 0x000fe80000100800 */
[----:B------:R0:W-:Y:S04]  /*1e91a0*/  STL.64 [R1+0x7c20], R22 ;  /* 0x007c201601007387 */ /* 0x0001e80000100a00 */
[----:B------:R2:W-:Y:S04]  /*1e91b0*/  STL.64 [R1+0x21f8], R16 ;  /* 0x0021f81001007387 */ /* 0x0005e80000100a00 */
[----:B------:R-:W-:Y:S04]  /*1e91c0*/  STL [R1+0x458], R9 ;  /* 0x0004580901007387 */ /* 0x000fe80000100800 */
[----:B------:R-:W-:Y:S04]  /*1e91d0*/  STL [R1+0x45c], R5 ;  /* 0x00045c0501007387 */ /* 0x000fe80000100800 */
[----:B0-----:R-:W3:Y:S04]  /*1e91e0*/  LDL.LU R22, [R1+0x1e8c] ;  /* 0x001e8c0001167983 */ /* 0x001ee80000300800 */
[----:B------:R-:W4:Y:S01]  /*1e91f0*/  LDL.LU R29, [R1+0x1e80] ;  /* 0x001e8000011d7983 */ /* 0x000f220000300800 */
[----:B------:R-:W-:-:S02]  /*1e9200*/  F2FP.SATFINITE.E4M3.F32.PACK_AB_MERGE_C R2, R7, R2, RZ ;  /* 0x000000020702723e */ /* 0x000fc400048070ff */
[----:B--2---:R-:W-:-:S05]  /*1e9210*/  IADD3 R16, P1, PT, R0, R21, RZ ;  /* 0x0000001500107210 */ /* 0x004fca0007f3e0ff */
[----:B------:R-:W-:-:S05]  /*1e9220*/  IMAD.X R17, R3, 0x1, R19, P1 ;  /* 0x0000000103117824 */ /* 0x000fca00008e0613 */
[----:B------:R0:W-:Y:S04]  /*1e9230*/  STL.64 [R1+0x21f0], R16 ;  /* 0x0021f01001007387 */ /* 0x0001e80000100a00 */
[----:B------:R-:W2:Y:S04]  /*1e9240*/  LDL.LU R23, [R1+0x1710] ;  /* 0x0017100001177983 */ /* 0x000ea80000300800 */
[----:B------:R1:W-:Y:S01]  /*1e9250*/  STL [R1+0x43c], R4 ;  /* 0x00043c0401007387 */ /* 0x0003e20000100800 */
[----:B0-----:R-:W-:-:S03]  /*1e9260*/  IADD3 R16, P1, PT, R0, R20, RZ ;  /* 0x0000001400107210 */ /* 0x001fc60007f3e0ff */
[----:B------:R-:W2:Y:S01]  /*1e9270*/  LDL.LU R5, [R1+0x1714] ;  /* 0x0017140001057983 */ /* 0x000ea20000300800 */
[----:B-1----:R-:W-:Y:S01]  /*1e9280*/  VIADD R0, R0, UR6 ;  /* 0x0000000600007c36 */ /* 0x002fe20008000000 */
[----:B------:R-:W-:Y:S01]  /*1e9290*/  F2FP.SATFINITE.E4M3.F32.PACK_AB_MERGE_C R8, R8, R12, RZ ;  /* 0x0000000c0808723e */ /* 0x000fe200048070ff */
[----:B------:R-:W0:Y:S01]  /*1e92a0*/  LDCU UR6, c[0x0][0x3b8] ;  /* 0x00007700ff0677ac */ /* 0x000e220008000800 */
[----:B------:R-:W2:Y:S01]  /*1e92b0*/  LDL.LU R13, [R1+0x1718] ;  /* 0x00171800010d7983 */ /* 0x000ea20000300800 */
[----:B------:R-:W-:-:S03]  /*1e92c0*/  IMAD.X R17, R3, 0x1, R18, P1 ;  /* 0x0000000103117824 */ /* 0x000fc600008e0612 */
[----:B------:R-:W2:Y:S04]  /*1e92d0*/  LDL.LU R4, [R1+0x171c] ;  /* 0x00171c0001047983 */ /* 0x000ea80000300800 */
[----:B------:R1:W-:Y:S01]  /*1e92e0*/  STL.64 [R1+0x7c10], R20 ;  /* 0x007c101401007387 */ /* 0x0003e20000100a00 */
[----:B------:R-:W-:-:S03]  /*1e92f0*/  F2FP.SATFINITE.E4M3.F32.PACK_AB_MERGE_C R7, R11, R10, RZ ;  /* 0x0000000a0b07723e */ /* 0x000fc600048070ff */
[----:B------:R-:W2:Y:S01]  /*1e9300*/  LDL.LU R24, [R1+0x1720] ;  /* 0x0017200001187983 */ /* 0x000ea20000300800 */
[----:B------:R-:W-:-:S03]  /*1e9310*/  SHF.R.S32.HI R11, RZ, 0x1f, R0 ;  /* 0x0000001fff0b7819 */ /* 0x000fc60000011400 */
[----:B------:R-:W2:Y:S04]  /*1e9320*/  LDL.LU R25, [R1+0x1724] ;  /* 0x0017240001197983 */ /* 0x000ea80000300800 */
[----:B-1----:R-:W2:Y:S04]  /*1e9330*/  LDL.LU R20, [R1+0x1728] ;  /* 0x0017280001147983 */ /* 0x002ea80000300800 */
[----:B------:R1:W-:Y:S04]  /*1e9340*/  STL.64 [R1+0x21e8], R16 ;  /* 0x0021e81001007387 */ /* 0x0003e80000100a00 */
[----:B------:R-:W2:Y:S04]  /*1e9350*/  LDL.LU R21, [R1+0x172c] ;  /* 0x00172c0001157983 */ /* 0x000ea80000300800 */
[----:B------:R-:W2:Y:S01]  /*1e9360*/  LDL.LU R9, [R1+0x1740] ;  /* 0x0017400001097983 */ /* 0x000ea20000300800 */
[----:B-1----:R-:W-:-:S03]  /*1e9370*/  IADD3 R16, P1, PT, R0, R27, RZ ;  /* 0x0000001b00107210 */ /* 0x002fc60007f3e0ff */
[----:B------:R-:W2:Y:S04]  /*1e9380*/  LDL.LU R6, [R1+0x1744] ;  /* 0x0017440001067983 */ /* 0x000ea80000300800 */
[----:B------:R1:W-:Y:S01]  /*1e9390*/  STL [R1+0x440], R2 ;  /* 0x0004400201007387 */ /* 0x0003e20000100800 */
[----:B------:R-:W-:-:S03]  /*1e93a0*/  IMAD.X R17, R11, 0x1, R26, P1 ;  /* 0x000000010b117824 */ /* 0x000fc600008e061a */
[----:B------:R-:W2:Y:S04]  /*1e93b0*/  LDL.LU R3, [R1+0x1748] ;  /* 0x0017480001037983 */ /* 0x000ea80000300800 */
[----:B-1----:R-:W2:Y:S04]  /*1e93c0*/  LDL.LU R2, [R1+0x174c] ;  /* 0x00174c0001027983 */ /* 0x002ea80000300800 */
[----:B------:R-:W-:Y:S04]  /*1e93d0*/  STL [R1+0x3e0], R8 ;  /* 0x0003e00801007387 */ /* 0x000fe80000100800 */
[----:B------:R-:W-:Y:S04]  /*1e93e0*/  STL [R1+0x3e8], R7 ;  /* 0x0003e80701007387 */ /* 0x000fe80000100800 */
[----:B------:R1:W-:Y:S04]  /*1e93f0*/  STL.64 [R1+0x21e0], R16 ;  /* 0x0021e01001007387 */ /* 0x0003e80000100a00 */
[----:B-1----:R-:W2:Y:S04]  /*1e9400*/  LDL.LU.64 R16, [R1+0x7c30] ;  /* 0x007c300001107983 */ /* 0x002ea80000300a00 */
[----:B------:R-:W2:Y:S04]  /*1e9410*/  LDL.LU R7, [R1+0x1760] ;  /* 0x0017600001077983 */ /* 0x000ea80000300800 */
[----:B------:R-:W2:Y:S04]  /*1e9420*/  LDL.LU R12, [R1+0x1764] ;  /* 0x00176400010c7983 */ /* 0x000ea80000300800 */
[----:B------:R-:W2:Y:S04]  /*1e9430*/  LDL.LU R8, [R1+0x1768] ;  /* 0x0017680001087983 */ /* 0x000ea80000300800 */
[----:B------:R-:W2:Y:S04]  /*1e9440*/  LDL.LU R10, [R1+0x176c] ;  /* 0x00176c00010a7983 */ /* 0x000ea80000300800 */
[----:B------:R1:W-:Y:S04]  /*1e9450*/  STL.64 [R1+0x7c08], R26 ;  /* 0x007c081a01007387 */ /* 0x0003e80000100a00 */
[----:B-1----:R-:W4:Y:S04]  /*1e9460*/  LDL.LU R26, [R1+0x1e84] ;  /* 0x001e8400011a7983 */ /* 0x002f280000300800 */
[----:B------:R-:W3:Y:S01]  /*1e9470*/  LDL.LU R27, [R1+0x1e88] ;  /* 0x001e8800011b7983 */ /* 0x000ee20000300800 */
[----:B----4-:R-:W-:-:S03]  /*1e9480*/  F2FP.SATFINITE.E4M3.F32.PACK_AB_MERGE_C R26, R26, R29, RZ ;  /* 0x0000001d1a1a723e */ /* 0x010fc600048070ff */
[----:B------:R-:W4:Y:S04]  /*1e9490*/  LDL.LU R29, [R1+0x7c28] ;  /* 0x007c2800011d7983 */ /* 0x000f280000300800 */
[----:B------:R-:W-:Y:S01]  /*1e94a0*/  STL [R1+0x3c8], R26 ;  /* 0x0003c81a01007387 */ /* 0x000fe20000100800 */
[----:B---3--:R-:W-:Y:S02]  /*1e94b0*/  F2FP.SATFINITE.E4M3.F32.PACK_AB_MERGE_C R22, R22, R27, RZ ;  /* 0x0000001b1616723e */ /* 0x008fe400048070ff */
[----:B--2---:R-:W-:-:S03]  /*1e94c0*/  F2FP.SATFINITE.E4M3.F32.PACK_AB_MERGE_C R5, R5, R23, RZ ;  /* 0x000000170505723e */ /* 0x004fc600048070ff */
[----:B------:R1:W-:Y:S02]  /*1e94d0*/  STL [R1+0x3d0], R22 ;  /* 0x0003d01601007387 */ /* 0x0003e40000100800 */
[----:B-1----:R-:W-:Y:S02]  /*1e94e0*/  F2FP.SATFINITE.E4M3.F32.PACK_AB_MERGE_C R22, R4, R13, RZ ;  /* 0x0000000d0416723e */ /* 0x002fe400048070ff */
[----:B------:R-:W-:Y:S02]  /*1e94f0*/  F2FP.SATFINITE.E4M3.F32.PACK_AB_MERGE_C R25, R25, R24, RZ ;  /* 0x000000181919723e */ /* 0x000fe400048070ff */
[----:B----4-:R-:W-:-:S05]  /*1e9500*/  IADD3 R26, P1, PT, R0, R29, RZ ;  /* 0x0000001d001a7210 */ /* 0x010fca0007f3e0ff */
[----:B------:R-:W-:-:S05]  /*1e9510*/  IMAD.X R27, R11, 0x1, R28, P1 ;  /* 0x000000010b1b7824 */ /* 0x000fca00008e061c */
[----:B------:R1:W-:Y:S04]  /*1e9520*/  STL.64 [R1+0x21d8], R26 ;  /* 0x0021d81a01007387 */ /* 0x0003e80000100a00 */
[----:B-1----:R-:W2:Y:S04]  /*1e9530*/  LDL.LU R26, [R1+0x1774] ;  /* 0x00177400011a7983 */ /* 0x002ea80000300800 */
[----:B------:R-:W3:Y:S04]  /*1e9540*/  LDL.LU R27, [R1+0x1778] ;  /* 0x00177800011b7983 */ /* 0x000ee80000300800 */
[----:B------:R1:W-:Y:S04]  /*1e9550*/  STL [R1+0x3b4], R5 ;  /* 0x0003b40501007387 */ /* 0x0003e80000100800 */
[----:B-1----:R-:W3:Y:S04]  /*1e9560*/  LDL.LU R5, [R1+0x177c] ;  /* 0x00177c0001057983 */ /* 0x002ee80000300800 */
[----:B------:R-:W4:Y:S04]  /*1e9570*/  LDL.LU R13, [R1+0x1780] ;  /* 0x00178000010d7983 */ /* 0x000f280000300800 */
[----:B------:R-:W4:Y:S04]  /*1e9580*/  LDL.LU R4, [R1+0x1784] ;  /* 0x0017840001047983 */ /* 0x000f280000300800 */
[----:B------:R1:W-:Y:S02]  /*1e9590*/  STL [R1+0x3bc], R22 ;  /* 0x0003bc1601007387 */ /* 0x0003e40000100800 */
[----:B-1----:R-:W-:-:S05]  /*1e95a0*/  IADD3 R22, P1, PT, R0, R17, RZ ;  /* 0x0000001100167210 */ /* 0x002fca0007f3e0ff */
        /* <DEDUP_REMOVED lines=8> */
[----:B------:R-:W-:Y:S02]  /*1e9630*/  F2FP.SATFINITE.E4M3.F32.PACK_AB_MERGE_C R6, R6, R9, RZ ;  /* 0x000000090606723e */ /* 0x000fe400048070ff */
[----:B------:R-:W-:Y:S02]  /*1e9640*/  F2FP.SATFINITE.E4M3.F32.PACK_AB_MERGE_C R2, R2, R3, RZ ;  /* 0x000000030202723e */ /* 0x000fe400048070ff */
[----:B------:R-:W-:Y:S02]  /*1e9650*/  F2FP.SATFINITE.E4M3.F32.PACK_AB_MERGE_C R12, R12, R7, RZ ;  /* 0x000000070c0c723e */ /* 0x000fe400048070ff */
[----:B------:R-:W-:Y:S02]  /*1e9660*/  F2FP.SATFINITE.E4M3.F32.PACK_AB_MERGE_C R8, R10, R8, RZ ;  /* 0x000000080a08723e */ /* 0x000fe400048070ff */
[----:B--2---:R-:W-:Y:S01]  /*1e9670*/  IADD3 R20, P1, PT, R0, R25, RZ ;  /* 0x0000001900147210 */ /* 0x004fe20007f3e0ff */
[----:B------:R2:W-:Y:S04]  /*1e9680*/  STL.64 [R1+0x7c00], R24 ;  /* 0x007c001801007387 */ /* 0x0005e80000100a00 */
[----:B-1----:R-:W-:-:S05]  /*1e9690*/  IMAD.X R21, R11, 0x1, R24, P1 ;  /* 0x000000010b157824 */ /* 0x002fca00008e0618 */
[----:B------:R1:W-:Y:S04]  /*1e96a0*/  STL.64 [R1+0x21c8], R20 ;  /* 0x0021c81401007387 */ /* 0x0003e80000100a00 */
[----:B--2---:R-:W2:Y:S04]  /*1e96b0*/  LDL.LU R24, [R1+0x1788] ;  /* 0x0017880001187983 */ /* 0x004ea80000300800 */
[----:B------:R0:W-:Y:S01]  /*1e96c0*/  STL [R1+0x37c], R6 ;  /* 0x00037c0601007387 */ /* 0x0001e20000100800 */
[----:B-1----:R-:W-:-:S03]  /*1e96d0*/  IADD3 R20, P1, PT, R0, R16, RZ ;  /* 0x0000001000147210 */ /* 0x002fc60007f3e0ff */
[----:B------:R-:W2:Y:S04]  /*1e96e0*/  LDL.LU R25, [R1+0x178c] ;  /* 0x00178c0001197983 */ /* 0x000ea80000300800 */
[----:B------:R1:W-:Y:S01]  /*1e96f0*/  STL [R1+0x380], R2 ;  /* 0x0003800201007387 */ /* 0x0003e20000100800 */
[----:B------:R-:W-:-:S03]  /*1e9700*/  IMAD.X R21, R11, 0x1, R14, P1 ;  /* 0x000000010b157824 */ /* 0x000fc600008e060e */
[----:B------:R-:W2:Y:S04]  /*1e9710*/  LDL.LU R9, [R1+0x1790] ;  /* 0x0017900001097983 */ /* 0x000ea80000300800 */
[----:B0-----:R-:W2:Y:S04]  /*1e9720*/  LDL.LU R6, [R1+0x1794] ;  /* 0x0017940001067983 */ /* 0x001ea80000300800 */
[----:B------:R-:W2:Y:S04]  /*1e9730*/  LDL.LU R3, [R1+0x1798] ;  /* 0x0017980001037983 */ /* 0x000ea80000300800 */
[----:B-1----:R-:W2:Y:S04]  /*1e9740*/  LDL.LU R2, [R1+0x179c] ;  /* 0x00179c0001027983 */ /* 0x002ea80000300800 */
        /* <DEDUP_REMOVED lines=9> */
[----:B------:R0:W-:Y:S04]  /*1e97e0*/  STL [R1+0x7be8], R23 ;  /* 0x007be81701007387 */ /* 0x0001e80000100800 */
[----:B0-----:R-:W2:Y:S04]  /*1e97f0*/  LDL.LU R23, [R1+0x1770] ;  /* 0x0017700001177983 */ /* 0x001ea80000300800 */
[----:B------:R0:W-:Y:S04]  /*1e9800*/  STL.64 [R1+0x21b8], R20 ;  /* 0x0021b81401007387 */ /* 0x0001e80000100a00 */
[----:B0-----:R-:W4:Y:S01]  /*1e9810*/  LDL.LU.64 R20, [R1+0x7c10] ;  /* 0x007c100001147983 */ /* 0x001f220000300a00 */
[----:B---3--:R-:W-:-:S02]  /*1e9820*/  F2FP.SATFINITE.E4M3.F32.PACK_AB_MERGE_C R5, R5, R27, RZ ;  /* 0x0000001b0505723e */ /* 0x008fc400048070ff */
[----:B--2---:R-:W-:-:S05]  /*1e9830*/  F2FP.SATFINITE.E4M3.F32.PACK_AB_MERGE_C R23, R26, R23, RZ ;  /* 0x000000171a17723e */ /* 0x004fca00048070ff */
[----:B------:R-:W-:Y:S01]  /*1e9840*/  STL [R1+0x338], R23 ;  /* 0x0003381701007387 */ /* 0x000fe20000100800 */
[----:B----4-:R-:W-:-:S03]  /*1e9850*/  IADD3 R26, P1, PT, R0, R21, RZ ;  /* 0x00000015001a7210 */ /* 0x010fc60007f3e0ff */
[----:B------:R-:W-:Y:S02]  /*1e9860*/  STL [R1+0x344], R5 ;  /* 0x0003440501007387 */ /* 0x000fe40000100800 */
[----:B------:R-:W-:-:S05]  /*1e9870*/  IMAD.X R27, R11, 0x1, R19, P1 ;  /* 0x000000010b1b7824 */ /* 0x000fca00008e0613 */
[----:B------:R0:W-:Y:S04]  /*1e9880*/  STL.64 [R1+0x21b0], R26 ;  /* 0x0021b01a01007387 */ /* 0x0001e80000100a00 */
[----:B0-----:R-:W2:Y:S01]  /*1e9890*/  LDL.LU.64 R26, [R1+0x7c08] ;  /* 0x007c0800011a7983 */ /* 0x001ea20000300a00 */
[----:B------:R-:W-:Y:S02]  /*1e98a0*/  F2FP.SATFINITE.E4M3.F32.PACK_AB_MERGE_C R13, R4, R13, RZ ;  /* 0x0000000d040d723e */ /* 0x000fe400048070ff */
[----:B------:R-:W-:Y:S01]  /*1e98b0*/  IADD3 R4, P1, PT, R0, R20, RZ ;  /* 0x0000001400047210 */ /* 0x000fe20007f3e0ff */
[----:B------:R0:W-:Y:S04]  /*1e98c0*/  STL.64 [R1+0x7bf0], R20 ;  /* 0x007bf01401007387 */ /* 0x0001e80000100a00 */
[----:B------:R-:W-:Y:S01]  /*1e98d0*/  IMAD.X R5, R11, 0x1, R18, P1 ;  /* 0x000000010b057824 */ /* 0x000fe200008e0612 */
[----:B------:R-:W-:Y:S01]  /*1e98e0*/  STL [R1+0x318], R13 ;  /* 0x0003180d01007387 */ /* 0x000fe20000100800 */
[----:B------:R-:W-:-:S03]  /*1e98f0*/  F2FP.SATFINITE.E4M3.F32.PACK_AB_MERGE_C R9, R6, R9, RZ ;  /* 0x000000090609723e */ /* 0x000fc600048070ff */
[----:B0-----:R-:W3:Y:S01]  /*1e9900*/  LDL.LU R20, [R1+0x17bc] ;  /* 0x0017bc0001147983 */ /* 0x001ee20000300800 */
[----:B------:R-:W-:-:S03]  /*1e9910*/  F2FP.SATFINITE.E4M3.F32.PACK_AB_MERGE_C R21, R25, R24, RZ ;  /* 0x000000181915723e */ /* 0x000fc600048070ff */
[----:B------:R0:W-:Y:S01]  /*1e9920*/  STL.64 [R1+0x21a8], R4 ;  /* 0x0021a80401007387 */ /* 0x0001e20000100a00 */
[----:B------:R-:W-:Y:S01]  /*1e9930*/  VIADD R0, R0, UR6 ;  /* 0x0000000600007c36 */ /* 0x000fe20008000000 */
[----:B------:R-:W-:Y:S01]  /*1e9940*/  F2FP.SATFINITE.E4M3.F32.PACK_AB_MERGE_C R6, R2, R3, RZ ;  /* 0x000000030206723e */ /* 0x000fe200048070ff */
[----:B------:R-:W1:Y:S01]  /*1e9950*/  LDCU UR6, c[0x0][0x3b8] ;  /* 0x00007700ff0677ac */ /* 0x000e620008000800 */
[----:B0-----:R-:W4:Y:S04]  /*1e9960*/  LDL.LU R5, [R1+0x17c0] ;  /* 0x0017c00001057983 */ /* 0x001f280000300800 */
[----:B------:R-:W4:Y:S04]  /*1e9970*/  LDL.LU R13, [R1+0x17c4] ;  /* 0x0017c400010d7983 */ /* 0x000f280000300800 */
[----:B------:R-:W3:Y:S04]  /*1e9980*/  LDL.LU R4, [R1+0x17c8] ;  /* 0x0017c80001047983 */ /* 0x000ee80000300800 */
[----:B------:R-:W3:Y:S04]  /*1e9990*/  LDL.LU R11, [R1+0x17cc] ;  /* 0x0017cc00010b7983 */ /* 0x000ee80000300800 */
[----:B------:R0:W-:Y:S04]  /*1e99a0*/  STL.64 [R1+0x7bf8], R18 ;  /* 0x007bf81201007387 */ /* 0x0001e80000100a00 */
[----:B0-----:R-:W3:Y:S04]  /*1e99b0*/  LDL.LU R18, [R1+0x17b4] ;  /* 0x0017b40001127983 */ /* 0x001ee80000300800 */
[----:B------:R-:W3:Y:S04]  /*1e99c0*/  LDL.LU R19, [R1+0x17b8] ;  /* 0x0017b80001137983 */ /* 0x000ee80000300800 */
[----:B------:R-:W-:Y:S04]  /*1e99d0*/  STL [R1+0x314], R21 ;  /* 0x0003141501007387 */ /* 0x000fe80000100800 */
[----:B------:R0:W-:Y:S02]  /*1e99e0*/  STL [R1+0x2e8], R9 ;  /* 0x0002e80901007387 */ /* 0x0001e40000100800 */
[----:B0-----:R-:W-:-:S02]  /*1e99f0*/  SHF.R.S32.HI R9, RZ, 0x1f, R0 ;  /* 0x0000001fff097819 */ /* 0x001fc40000011400 */
[----:B------:R0:W-:Y:S04]  /*1e9a00*/  STL [R1+0x2e0], R6 ;  /* 0x0002e00601007387 */ /* 0x0001e80000100800 */
[----:B------:R-:W3:Y:S04]  /*1e9a10*/  LDL.LU R21, [R1+0x17d0] ;  /* 0x0017d00001157983 */ /* 0x000ee80000300800 */
[----:B0-----:R-:W3:Y:S01]  /*1e9a20*/  LDL.LU R6, [R1+0x17d4] ;  /* 0x0017d40001067983 */ /* 0x001ee20000300800 */
[----:B--2---:R-:W-:-:S05]  /*1e9a30*/  IADD3 R2, P1, PT, R0, R27, RZ ;  /* 0x0000001b00027210 */ /* 0x004fca0007f3e0ff */
[----:B------:R-:W-:Y:S01]  /*1e9a40*/  IMAD.X R3, R9, 0x1, R26, P1 ;  /* 0x0000000109037824 */ /* 0x000fe200008e061a */
[----:B------:R-:W-:-:S04]  /*1e9a50*/  IADD3 R24, P1, PT, R0, R29, RZ ;  /* 0x0000001d00187210 */ /* 0x000fc80007f3e0ff */
[----:B------:R0:W-:Y:S01]  /*1e9a60*/  STL.64 [R1+0x21a0], R2 ;  /* 0x0021a00201007387 */ /* 0x0001e20000100a00 */
[----:B------:R-:W-:Y:S01]  /*1e9a70*/  IMAD.X R25, R9, 0x1, R28, P1 ;  /* 0x0000000109197824 */ /* 0x000fe200008e061c */
[----:B0-----:R-:W-:Y:S02]  /*1e9a80*/  F2FP.SATFINITE.E4M3.F32.PACK_AB_MERGE_C R2, R12, R7, RZ ;  /* 0x000000070c02723e */ /* 0x001fe400048070ff */
[----:B------:R-:W2:Y:S04]  /*1e9a90*/  LDL.LU R7, [R1+0x17d8] ;  /* 0x0017d80001077983 */ /* 0x000ea80000300800 */
[----:B------:R-:W2:Y:S04]  /*1e9aa0*/  LDL.LU R12, [R1+0x17dc] ;  /* 0x0017dc00010c7983 */ /* 0x000ea80000300800 */
[----:B------:R0:W-:Y:S04]  /*1e9ab0*/  STL [R1+0x2bc], R2 ;  /* 0x0002bc0201007387 */ /* 0x0001e80000100800 */
[----:B------:R-:W2:Y:S04]  /*1e9ac0*/  LDL.LU R23, [R1+0x17e0] ;  /* 0x0017e00001177983 */ /* 0x000ea80000300800 */
[----:B------:R-:W2:Y:S01]  /*1e9ad0*/  LDL.LU R3, [R1+0x17e8] ;  /* 0x0017e80001037983 */ /* 0x000ea20000300800 */
[----:B0-----:R-:W-:-:S05]  /*1e9ae0*/  F2FP.SATFINITE.E4M3.F32.PACK_AB_MERGE_C R2, R10, R8, RZ ;  /* 0x000000080a02723e */ /* 0x001fca00048070ff */
[----:B------:R0:W-:Y:S04]  /*1e9af0*/  STL [R1+0x2c4], R2 ;  /* 0x0002c40201007387 */ /* 0x0001e80000100800 */
[----:B0-----:R-:W2:Y:S04]  /*1e9b00*/  LDL.LU R2, [R1+0x17ec] ;  /* 0x0017ec0001027983 */ /* 0x001ea80000300800 */
[----:B------:R0:W-:Y:S04]  /*1e9b10*/  STL.64 [R1+0x2198], R24 ;  /* 0x0021981801007387 */ /* 0x0001e80000100a00 */
[----:B0-----:R-:W2:Y:S04]  /*1e9b20*/  LDL.LU.64 R24, [R1+0x7c00] ;  /* 0x007c000001187983 */ /* 0x001ea80000300a00 */
[----:B------:R-:W2:Y:S04]  /*1e9b30*/  LDL.LU R8, [R1+0x17f0] ;  /* 0x0017f00001087983 */ /* 0x000ea80000300800 */
[----:B------:R-:W2:Y:S04]  /*1e9b40*/  LDL.LU R10, [R1+0x17f4] ;  /* 0x0017f400010a7983 */ /* 0x000ea80000300800 */
[----:B------:R0:W-:Y:S04]  /*1e9b50*/  STL.64 [R1+0x7be0], R28 ;  /* 0x007be01c01007387 */ /* 0x0001e80000100a00 */
[----:B0-----:R-:W2:Y:S04]  /*1e9b60*/  LDL.LU R29, [R1+0x17b0] ;  /* 0x0017b000011d7983 */ /* 0x001ea80000300800 */
[----:B------:R-:W2:Y:S01]  /*1e9b70*/  LDL.LU R28, [R1+0x1810] ;  /* 0x00181000011c7983 */ /* 0x000ea20000300800 */
[----:B----4-:R-:W-:-:S02]  /*1e9b80*/  F2FP.SATFINITE.E4M3.F32.PACK_AB_MERGE_C R13, R13, R5, RZ ;  /* 0x000000050d0d723e */ /* 0x010fc400048070ff */
[----:B---3--:R-:W-:Y:S02]  /*1e9b90*/  F2FP.SATFINITE.E4M3.F32.PACK_AB_MERGE_C R4, R11, R4, RZ ;  /* 0x000000040b04723e */ /* 0x008fe400048070ff */
[----:B------:R-:W-:Y:S02]  /*1e9ba0*/  F2FP.SATFINITE.E4M3.F32.PACK_AB_MERGE_C R6, R6, R21, RZ ;  /* 0x000000150606723e */ /* 0x000fe400048070ff */
[----:B--2---:R-:W-:Y:S02]  /*1e9bb0*/  F2FP.SATFINITE.E4M3.F32.PACK_AB_MERGE_C R29, R18, R29, RZ ;  /* 0x0000001d121d723e */ /* 0x004fe400048070ff */
[----:B------:R-:W-:-:S03]  /*1e9bc0*/  F2FP.SATFINITE.E4M3.F32.PACK_AB_MERGE_C R18, R20, R19, RZ ;  /* 0x000000131412723e */ /* 0x000fc600048070ff */
[----:B------:R0:W-:Y:S04]  /*1e9bd0*/  STL [R1+0x2a0], R29 ;  /* 0x0002a01d01007387 */ /* 0x0001e80000100800 */
[----:B0-----:R-:W2:Y:S04]  /*1e9be0*/  LDL.LU R29, [R1+0x1814] ;  /* 0x00181400011d7983 */ /* 0x001ea80000300800 */
[----:B------:R0:W-:Y:S02]  /*1e9bf0*/  STL [R1+0x298], R18 ;  /* 0x0002981201007387 */ /* 0x0001e40000100800 */
[----:B0-----:R-:W-:-:S02]  /*1e9c00*/  IADD3 R18, P1, PT, R0, R17, RZ ;  /* 0x0000001100127210 */ /* 0x001fc40007f3e0ff */
[----:B------:R0:W-:Y:S03]  /*1e9c10*/  STL [R1+0x7bd8], R17 ;  /* 0x007bd81101007387 */ /* 0x0001e60000100800 */
[----:B------:R-:W-:Y:S01]  /*1e9c20*/  IMAD.X R19, R9, 0x1, R15, P1 ;  /* 0x0000000109137824 */ /* 0x000fe200008e060f */
[----:B0-----:R-:W3:Y:S04]  /*1e9c30*/  LDL.LU R17, [R1+0x17fc] ;  /* 0x0017fc0001117983 */ /* 0x001ee80000300800 */
[----:B------:R-:W4:Y:S04]  /*1e9c40*/  LDL.LU R5, [R1+0x1818] ;  /* 0x0018180001057983 */ /* 0x000f280000300800 */
[----:B------:R0:W-:Y:S04]  /*1e9c50*/  STL.64 [R1+0x2190], R18 ;  /* 0x0021901201007387 */ /* 0x0001e80000100a00 */
[----:B------:R1:W-:Y:S04]  /*1e9c60*/  STL [R1+0x19c], R13 ;  /* 0x00019c0d01007387 */ /* 0x0003e80000100800 */
[----:B------:R-:W4:Y:S01]  /*1e9c70*/  LDL.LU R11, [R1+0x181c] ;  /* 0x00181c00010b7983 */ /* 0x000f220000300800 */
[----:B0-----:R-:W-:-:S03]  /*1e9c80*/  IADD3 R18, P1, PT, R0, R25, RZ ;  /* 0x0000001900127210 */ /* 0x001fc60007f3e0ff */
[----:B------:R0:W-:Y:S02]  /*1e9c90*/  STL [R1+0x198], R4 ;  /* 0x0001980401007387 */ /* 0x0001e40000100800 */
[----:B------:R-:W-:Y:S02]  /*1e9ca0*/  IMAD.X R19, R9, 0x1, R24, P1 ;  /* 0x0000000109137824 */ /* 0x000fe400008e0618 */
[----:B-1----:R-:W2:Y:S04]  /*1e9cb0*/  LDL.LU R13, [R1+0x1800] ;  /* 0x00180000010d7983 */ /* 0x002ea80000300800 */
[----:B0-----:R-:W2:Y:S04]  /*1e9cc0*/  LDL.LU R4, [R1+0x1804] ;  /* 0x0018040001047983 */ /* 0x001ea80000300800 */
[----:B------:R0:W-:Y:S04]  /*1e9cd0*/  STL [R1+0x7bc8], R25 ;  /* 0x007bc81901007387 */ /* 0x0001e80000100800 */
[----:B0-----:R-:W3:Y:S04]  /*1e9ce0*/  LDL.LU R25, [R1+0x17f8] ;  /* 0x0017f80001197983 */ /* 0x001ee80000300800 */
[----:B------:R0:W-:Y:S04]  /*1e9cf0*/  STL.64 [R1+0x2188], R18 ;  /* 0x0021881201007387 */ /* 0x0001e80000100a00 */
[----:B0-----:R-:W2:Y:S04]  /*1e9d00*/  LDL.LU.64 R18, [R1+0x7bf8] ;  /* 0x007bf80001127983 */ /* 0x001ea80000300a00 */
[----:B------:R0:W-:Y:S04]  /*1e9d10*/  STL [R1+0x7858], R6 ;  /* 0x0078580601007387 */ /* 0x0001e80000100800 */
[----:B0-----:R-:W2:Y:S01]  /*1e9d20*/  LDL.LU R6, [R1+0x17e4] ;  /* 0x0017e40001067983 */ /* 0x001ea20000300800 */
[----:B------:R-:W-:-:S03]  /*1e9d30*/  F2FP.SATFINITE.E4M3.F32.PACK_AB_MERGE_C R20, R12, R7, RZ ;  /* 0x000000070c14723e */ /* 0x000fc600048070ff */
[----:B------:R-:W3:Y:S04]  /*1e9d40*/  LDL.LU R7, [R1+0x1808] ;  /* 0x0018080001077983 */ /* 0x000ee80000300800 */
[----:B------:R-:W3:Y:S04]  /*1e9d50*/  LDL.LU R12, [R1+0x180c] ;  /* 0x00180c00010c7983 */ /* 0x000ee80000300800 */
[----:B------:R0:W-:Y:S02]  /*1e9d60*/  STL [R1+0x188], R20 ;  /* 0x0001881401007387 */ /* 0x0001e40000100800 */
[----:B0-----:R-:W-:-:S05]  /*1e9d70*/  IADD3 R20, P1, PT, R0, R16, RZ ;  /* 0x0000001000147210 */ /* 0x001fca0007f3e0ff */
[----:B------:R-:W-:-:S05]  /*1e9d80*/  IMAD.X R21, R9, 0x1, R14, P1 ;  /* 0x0000000109157824 */ /* 0x000fca00008e060e */
[----:B------:R0:W-:Y:S04]  /*1e9d90*/  STL.64 [R1+0x2180], R20 ;  /* 0x0021801401007387 */ /* 0x0001e80000100a00 */
[----:B0-----:R-:W3:Y:S01]  /*1e9da0*/  LDL.LU.64 R20, [R1+0x7bf0] ;  /* 0x007bf00001147983 */ /* 0x001ee20000300a00 */
[----:B--2---:R-:W-:-:S03]  /*1e9db0*/  F2FP.SATFINITE.E4M3.F32.PACK_AB_MERGE_C R6, R6, R23, RZ ;  /* 0x000000170606723e */ /* 0x004fc600048070ff */
[----:B------:R-:W2:Y:S04]  /*1e9dc0*/  LDL.LU R23, [R1+0x7be8] ;  /* 0x007be80001177983 */ /* 0x000ea80000300800 */
[----:B------:R0:W-:Y:S02]  /*1e9dd0*/  STL [R1+0x180], R6 ;  /* 0x0001800601007387 */ /* 0x0001e40000100800 */
[----:B0-----:R-:W-:-:S05]  /*1e9de0*/  F2FP.SATFINITE.E4M3.F32.PACK_AB_MERGE_C R6, R2, R3, RZ ;  /* 0x000000030206723e */ /* 0x001fca00048070ff */
[----:B------:R0:W-:Y:S02]  /*1e9df0*/  STL [R1+0x17c], R6 ;  /* 0x00017c0601007387 */ /* 0x0001e40000100800 */
[----:B0-----:R-:W-:Y:S02]  /*1e9e00*/  F2FP.SATFINITE.E4M3.F32.PACK_AB_MERGE_C R6, R10, R8, RZ ;  /* 0x000000080a06723e */ /* 0x001fe400048070ff */
[----:B----4-:R-:W-:Y:S02]  /*1e9e10*/  F2FP.SATFINITE.E4M3.F32.PACK_AB_MERGE_C R5, R11, R5, RZ ;  /* 0x000000050b05723e */ /* 0x010fe400048070ff */
[----:B------:R-:W-:Y:S02]  /*1e9e20*/  F2FP.SATFINITE.E4M3.F32.PACK_AB_MERGE_C R4, R4, R13, RZ ;  /* 0x0000000d0404723e */ /* 0x000fe400048070ff */
[----:B--2---:R-:W-:Y:S01]  /*1e9e30*/  IADD3 R2, P1, PT, R0, R23, RZ ;  /* 0x0000001700027210 */ /* 0x004fe20007f3e0ff */
[----:B------:R3:W-:Y:S04]  /*1e9e40*/  STL.64 [R1+0x7bc0], R22 ;  /* 0x007bc01601007387 */ /* 0x0007e80000100a00 */
[----:B------:R-:W-:-:S05]  /*1e9e50*/  IMAD.X R3, R9, 0x1, R22, P1 ;  /* 0x0000000109037824 */ /* 0x000fca00008e0616 */
[----:B------:R0:W-:Y:S01]  /*1e9e60*/  STL.64 [R1+0x2178], R2 ;  /* 0x0021780201007387 */ /* 0x0001e20000100a00 */
[----:B---3--:R-:W-:-:S05]  /*1e9e70*/  IADD3 R22, P1, PT, R0, R21, RZ ;  /* 0x0000001500167210 */ /* 0x008fca0007f3e0ff */
[----:B------:R-:W-:Y:S01]  /*1e9e80*/  IMAD.X R23, R9, 0x1, R19, P1 ;  /* 0x0000000109177824 */ /* 0x000fe200008e0613 */
[----:B0-----:R-:W2:Y:S04]  /*1e9e90*/  LDL.LU R3, [R1+0x1820] ;  /* 0x0018200001037983 */ /* 0x001ea80000300800 */
[----:B------:R-:W2:Y:S04]  /*1e9ea0*/  LDL.LU R2, [R1+0x1824] ;  /* 0x0018240001027983 */ /* 0x000ea80000300800 */
[----:B------:R0:W-:Y:S04]  /*1e9eb0*/  STL [R1+0x16c], R6 ;  /* 0x00016c0601007387 */ /* 0x0001e80000100800 */
[----:B------:R-:W3:Y:S04]  /*1e9ec0*/  LDL.LU R8, [R1+0x1828] ;  /* 0x0018280001087983 */ /* 0x000ee80000300800 */
[----:B------:R-:W3:Y:S01]  /*1e9ed0*/  LDL.LU R10, [R1+0x182c] ;  /* 0x00182c00010a7983 */ /* 0x000ee20000300800 */
[----:B0-----:R-:W-:-:S05]  /*1e9ee0*/  F2FP.SATFINITE.E4M3.F32.PACK_AB_MERGE_C R6, R17, R25, RZ ;  /* 0x000000191106723e */ /* 0x001fca00048070ff */
[----:B------:R0:W-:Y:S04]  /*1e9ef0*/  STL [R1+0x174], R6 ;  /* 0x0001740601007387 */ /* 0x0001e80000100800 */
[----:B------:R1:W-:Y:S01]  /*1e9f00*/  STL.64 [R1+0x2170], R22 ;  /* 0x0021701601007387 */ /* 0x0003e20000100a00 */
[----:B0-----:R-:W-:Y:S02]  /*1e9f10*/  F2FP.SATFINITE.E4M3.F32.PACK_AB_MERGE_C R6, R29, R28, RZ ;  /* 0x0000001c1d06723e */ /* 0x001fe400048070ff */
[----:B-1----:R-:W-:Y:S01]  /*1e9f20*/  IADD3 R22, P1, PT, R0, R20, RZ ;  /* 0x0000001400167210 */ /* 0x002fe20007f3e0ff */
[----:B------:R0:W-:Y:S04]  /*1e9f30*/  STL.64 [R1+0x7bd0], R20 ;  /* 0x007bd01401007387 */ /* 0x0001e80000100a00 */
[----:B------:R-:W-:Y:S01]  /*1e9f40*/  IMAD.X R23, R9, 0x1, R18, P1 ;  /* 0x0000000109177824 */ /* 0x000fe200008e0612 */
[----:B------:R-:W-:Y:S04]  /*1e9f50*/  STL [R1+0x164], R6 ;  /* 0x0001640601007387 */ /* 0x000fe80000100800 */
[----:B------:R-:W4:Y:S04]  /*1e9f60*/  LDL.LU R17, [R1+0x1830] ;  /* 0x0018300001117983 */ /* 0x000f280000300800 */
[----:B------:R-:W-:Y:S04]  /*1e9f70*/  STL.64 [R1+0x2168], R22 ;  /* 0x0021681601007387 */ /* 0x000fe80000100a00 */
[----:B------:R-:W4:Y:S04]  /*1e9f80*/  LDL.LU R11, [R1+0x1834] ;  /* 0x00183400010b7983 */ /* 0x000f280000300800 */
[----:B------:R1:W-:Y:S04]  /*1e9f90*/  STL [R1+0x168], R5 ;  /* 0x0001680501007387 */ /* 0x0003e80000100800 */
[----:B0-----:R-:W4:Y:S04]  /*1e9fa0*/  LDL.LU R20, [R1+0x1838] ;  /* 0x0018380001147983 */ /* 0x001f280000300800 */
[----:B------:R-:W4:Y:S01]  /*1e9fb0*/  LDL.LU R21, [R1+0x183c] ;  /* 0x00183c0001157983 */ /* 0x000f220000300800 */
[----:B-1----:R-:W-:-:S03]  /*1e9fc0*/  F2FP.SATFINITE.E4M3.F32.PACK_AB_MERGE_C R5, R12, R7, RZ ;  /* 0x000000070c05723e */ /* 0x002fc600048070ff */
[----:B------:R0:W-:Y:S04]  /*1e9fd0*/  STL [R1+0x154], R4 ;  /* 0x0001540401007387 */ /* 0x0001e80000100800 */
[----:B------:R-:W4:Y:S01]  /*1e9fe0*/  LDL.LU R25, [R1+0x1840] ;  /* 0x0018400001197983 */ /* 0x000f220000300800 */
[----:B------:R-:W-:Y:S01]  /*1e9ff0*/  VIADD R0, R0, UR6 ;  /* 0x0000000600007c36 */ /* 0x000fe20008000000 */
[----:B------:R-:W1:Y:S02]  /*1ea000*/  LDCU UR6, c[0x0][0x3b8] ;  /* 0x00007700ff0677ac */ /* 0x000e640008000800 */
[----:B0-----:R-:W4:Y:S04]  /*1ea010*/  LDL.LU R4, [R1+0x1844] ;  /* 0x0018440001047983 */ /* 0x001f280000300800 */
[----:B------:R-:W4:Y:S04]  /*1ea020*/  LDL.LU R22, [R1+0x1848] ;  /* 0x0018480001167983 */ /* 0x000f280000300800 */
[----:B------:R-:W4:Y:S04]  /*1ea030*/  LDL.LU R23, [R1+0x184c] ;  /* 0x00184c0001177983 */ /* 0x000f280000300800 */
        /* <DEDUP_REMOVED lines=10> */
[----:B0-----:R-:W4:Y:S01]  /*1ea0e0*/  LDL.LU.64 R28, [R1+0x7be0] ;  /* 0x007be000011c7983 */ /* 0x001f220000300a00 */
[----:B--2---:R-:W-:-:S05]  /*1ea0f0*/  F2FP.SATFINITE.E4M3.F32.PACK_AB_MERGE_C R6, R2, R3, RZ ;  /* 0x000000030206723e */ /* 0x004fca00048070ff */
[----:B------:R-:W-:Y:S01]  /*1ea100*/  STL [R1+0x2d68], R6 ;  /* 0x002d680601007387 */ /* 0x000fe20000100800 */
[----:B---3--:R-:W-:Y:S02]  /*1ea110*/  F2FP.SATFINITE.E4M3.F32.PACK_AB_MERGE_C R5, R10, R8, RZ ;  /* 0x000000080a05723e */ /* 0x008fe400048070ff */
[----:B----4-:R-:W-:Y:S02]  /*1ea120*/  F2FP.SATFINITE.E4M3.F32.PACK_AB_MERGE_C R11, R11, R17, RZ ;  /* 0x000000110b0b723e */ /* 0x010fe400048070ff */
[----:B------:R-:W-:Y:S01]  /*1ea130*/  IADD3 R2, P1, PT, R0, R29, RZ ;  /* 0x0000001d00027210 */ /* 0x000fe20007f3e0ff */
[----:B------:R0:W-:Y:S04]  /*1ea140*/  STL [R1+0x7ba8], R29 ;  /* 0x007ba81d01007387 */ /* 0x0001e80000100800 */
[----:B------:R-:W-:Y:S01]  /*1ea150*/  IMAD.X R3, R27, 0x1, R28, P1 ;  /* 0x000000011b037824 */ /* 0x000fe200008e061c */
[----:B------:R2:W-:Y:S04]  /*1ea160*/  STL [R1+0x2d78], R5 ;  /* 0x002d780501007387 */ /* 0x0005e80000100800 */
[----:B------:R-:W3:Y:S04]  /*1ea170*/  LDL.LU R10, [R1+0x1864] ;  /* 0x00186400010a7983 */ /* 0x000ee80000300800 */
[----:B0-----:R-:W4:Y:S04]  /*1ea180*/  LDL.LU R29, [R1+0x1868] ;  /* 0x00186800011d7983 */ /* 0x001f280000300800 */
[----:B------:R-:W4:Y:S04]  /*1ea190*/  LDL.LU R6, [R1+0x186c] ;  /* 0x00186c0001067983 */ /* 0x000f280000300800 */
[----:B------:R0:W-:Y:S04]  /*1ea1a0*/  STL.64 [R1+0x2158], R2 ;  /* 0x0021580201007387 */ /* 0x0001e80000100a00 */
[----:B--2---:R-:W2:Y:S04]  /*1ea1b0*/  LDL.LU R5, [R1+0x1870] ;  /* 0x0018700001057983 */ /* 0x004ea80000300800 */
[----:B0-----:R-:W2:Y:S04]  /*1ea1c0*/  LDL.LU R3, [R1+0x1874] ;  /* 0x0018740001037983 */ /* 0x001ea80000300800 */
[----:B------:R-:W2:Y:S04]  /*1ea1d0*/  LDL.LU R2, [R1+0x1878] ;  /* 0x0018780001027983 */ /* 0x000ea80000300800 */
[----:B------:R-:W2:Y:S04]  /*1ea1e0*/  LDL.LU R8, [R1+0x187c] ;  /* 0x00187c0001087983 */ /* 0x000ea80000300800 */
[----:B------:R-:W2:Y:S01]  /*1ea1f0*/  LDL.LU R17, [R1+0x7bd8] ;  /* 0x007bd80001117983 */ /* 0x000ea20000300800 */
[----:B------:R-:W-:-:S03]  /*1ea200*/  F2FP.SATFINITE.E4M3.F32.PACK_AB_MERGE_C R21, R21, R20, RZ ;  /* 0x000000141515723e */ /* 0x000fc600048070ff */
[----:B------:R0:W-:Y:S01]  /*1ea210*/  STL [R1+0x7658], R11 ;  /* 0x0076580b01007387 */ /* 0x0001e20000100800 */
[----:B------:R-:W-:-:S03]  /*1ea220*/  F2FP.SATFINITE.E4M3.F32.PACK_AB_MERGE_C R4, R4, R25, RZ ;  /* 0x000000190404723e */ /* 0x000fc600048070ff */
[----:B0-----:R-:W3:Y:S04]  /*1ea230*/  LDL.LU R11, [R1+0x1860] ;  /* 0x00186000010b7983 */ /* 0x001ee80000300800 */
[----:B------:R0:W-:Y:S01]  /*1ea240*/  STL [R1+0x2c9c], R21 ;  /* 0x002c9c1501007387 */ /* 0x0001e20000100800 */
[----:B--2---:R-:W-:-:S05]  /*1ea250*/  IADD3 R20, P1, PT, R0, R17, RZ ;  /* 0x0000001100147210 */ /* 0x004fca0007f3e0ff */
[----:B0-----:R-:W-:-:S05]  /*1ea260*/  IMAD.X R21, R27, 0x1, R15, P1 ;  /* 0x000000011b157824 */ /* 0x001fca00008e060f */
[----:B------:R0:W-:Y:S04]  /*1ea270*/  STL.64 [R1+0x2150], R20 ;  /* 0x0021501401007387 */ /* 0x0001e80000100a00 */
[----:B0-----:R-:W2:Y:S04]  /*1ea280*/  LDL.LU.64 R20, [R1+0x7bd0] ;  /* 0x007bd00001147983 */ /* 0x001ea80000300a00 */
        /* <DEDUP_REMOVED lines=9> */
[----:B------:R-:W-:Y:S02]  /*1ea320*/  F2FP.SATFINITE.E4M3.F32.PACK_AB_MERGE_C R4, R13, R9, RZ ;  /* 0x000000090d04723e */ /* 0x000fe400048070ff */
[----:B------:R-:W-:Y:S01]  /*1ea330*/  IADD3 R12, P1, PT, R0, R16, RZ ;  /* 0x00000010000c7210 */ /* 0x000fe20007f3e0ff */
[----:B------:R-:W-:Y:S01]  /*1ea340*/  STL.64 [R1+0x7ba0], R24 ;  /* 0x007ba01801007387 */ /* 0x000fe20000100a00 */
[----:B---3--:R-:W-:-:S03]  /*1ea350*/  F2FP.SATFINITE.E4M3.F32.PACK_AB_MERGE_C R10, R10, R11, RZ ;  /* 0x0000000b0a0a723e */ /* 0x008fc600048070ff */
[----:B------:R-:W-:Y:S01]  /*1ea360*/  STL [R1+0x7674], R7 ;  /* 0x0076740701007387 */ /* 0x000fe20000100800 */
[----:B------:R-:W-:-:S03]  /*1ea370*/  IMAD.X R13, R27, 0x1, R14, P1 ;  /* 0x000000011b0d7824 */ /* 0x000fc600008e060e */
[----:B------:R-:W-:Y:S01]  /*1ea380*/  STL [R1+0x2b78], R4 ;  /* 0x002b780401007387 */ /* 0x000fe20000100800 */
[----:B----4-:R-:W-:-:S03]  /*1ea390*/  F2FP.SATFINITE.E4M3.F32.PACK_AB_MERGE_C R11, R6, R29, RZ ;  /* 0x0000001d060b723e */ /* 0x010fc600048070ff */
[----:B------:R0:W-:Y:S04]  /*1ea3a0*/  STL [R1+0x7b90], R16 ;  /* 0x007b901001007387 */ /* 0x0001e80000100800 */
[----:B0-----:R-:W3:Y:S04]  /*1ea3b0*/  LDL.LU R16, [R1+0x188c] ;  /* 0x00188c0001107983 */ /* 0x001ee80000300800 */
[----:B------:R-:W4:Y:S04]  /*1ea3c0*/  LDL.LU R4, [R1+0x1890] ;  /* 0x0018900001047983 */ /* 0x000f280000300800 */
[----:B------:R-:W4:Y:S04]  /*1ea3d0*/  LDL.LU R9, [R1+0x1894] ;  /* 0x0018940001097983 */ /* 0x000f280000300800 */
[----:B------:R0:W-:Y:S04]  /*1ea3e0*/  STL.64 [R1+0x2140], R12 ;  /* 0x0021400c01007387 */ /* 0x0001e80000100a00 */
[----:B0-----:R-:W3:Y:S04]  /*1ea3f0*/  LDL.LU R13, [R1+0x1898] ;  /* 0x00189800010d7983 */ /* 0x001ee80000300800 */
[----:B------:R-:W3:Y:S04]  /*1ea400*/  LDL.LU R12, [R1+0x189c] ;  /* 0x00189c00010c7983 */ /* 0x000ee80000300800 */
[----:B------:R0:W-:Y:S04]  /*1ea410*/  STL [R1+0x7b94], R14 ;  /* 0x007b940e01007387 */ /* 0x0001e80000100800 */
[----:B0-----:R-:W3:Y:S04]  /*1ea420*/  LDL.LU R14, [R1+0x1888] ;  /* 0x00188800010e7983 */ /* 0x001ee80000300800 */
[----:B------:R0:W-:Y:S04]  /*1ea430*/  STL [R1+0x7690], R10 ;  /* 0x0076900a01007387 */ /* 0x0001e80000100800 */
[----:B0-----:R-:W3:Y:S04]  /*1ea440*/  LDL.LU R10, [R1+0x1884] ;  /* 0x00188400010a7983 */ /* 0x001ee80000300800 */
[----:B------:R-:W-:Y:S01]  /*1ea450*/  STL [R1+0x2b0c], R11 ;  /* 0x002b0c0b01007387 */ /* 0x000fe20000100800 */
[----:B--2---:R-:W-:-:S03]  /*1ea460*/  IADD3 R6, P1, PT, R0, R23, RZ ;  /* 0x0000001700067210 */ /* 0x004fc60007f3e0ff */
[----:B------:R-:W-:Y:S02]  /*1ea470*/  STL.64 [R1+0x7b98], R22 ;  /* 0x007b981601007387 */ /* 0x000fe40000100a00 */
[----:B------:R-:W-:-:S05]  /*1ea480*/  IMAD.X R7, R27, 0x1, R22, P1 ;  /* 0x000000011b077824 */ /* 0x000fca00008e0616 */
[----:B------:R-:W-:Y:S04]  /*1ea490*/  STL.64 [R1+0x2138], R6 ;  /* 0x0021380601007387 */ /* 0x000fe80000100a00 */
[----:B------:R-:W2:Y:S01]  /*1ea4a0*/  LDL.LU R29, [R1+0x18a0] ;  /* 0x0018a000011d7983 */ /* 0x000ea20000300800 */
[----:B------:R-:W-:Y:S02]  /*1ea4b0*/  F2FP.SATFINITE.E4M3.F32.PACK_AB_MERGE_C R3, R3, R5, RZ ;  /* 0x000000050303723e */ /* 0x000fe400048070ff */
[----:B------:R-:W-:-:S03]  /*1ea4c0*/  F2FP.SATFINITE.E4M3.F32.PACK_AB_MERGE_C R2, R8, R2, RZ ;  /* 0x000000020802723e */ /* 0x000fc600048070ff */
[----:B------:R-:W-:Y:S04]  /*1ea4d0*/  STL [R1+0x864], R3 ;  /* 0x0008640301007387 */ /* 0x000fe80000100800 */
[----:B--2---:R0:W-:Y:S04]  /*1ea4e0*/  STL.64 [R1+0x7bb0], R28 ;  /* 0x007bb01c01007387 */ /* 0x0041e80000100a00 */
[----:B------:R2:W-:Y:S04]  /*1ea4f0*/  STL [R1+0x2ad8], R2 ;  /* 0x002ad80201007387 */ /* 0x0005e80000100800 */
[----:B0-----:R-:W3:Y:S01]  /*1ea500*/  LDL.LU R29, [R1+0x1880] ;  /* 0x00188000011d7983 */ /* 0x001ee20000300800 */
[----:B--2---:R-:W-:-:S03]  /*1ea510*/  IADD3 R2, P1, PT, R0, R21, RZ ;  /* 0x0000001500027210 */ /* 0x004fc60007f3e0ff */
[----:B------:R-:W2:Y:S04]  /*1ea520*/  LDL.LU R22, [R1+0x18a4] ;  /* 0x0018a40001167983 */ /* 0x000ea80000300800 */
[----:B------:R-:W2:Y:S01]  /*1ea530*/  LDL.LU R24, [R1+0x18a8] ;  /* 0x0018a80001187983 */ /* 0x000ea20000300800 */
[----:B------:R-:W-:-:S03]  /*1ea540*/  IMAD.X R3, R27, 0x1, R19, P1 ;  /* 0x000000011b037824 */ /* 0x000fc600008e0613 */
[----:B------:R-:W2:Y:S04]  /*1ea550*/  LDL.LU R25, [R1+0x18ac] ;  /* 0x0018ac0001197983 */ /* 0x000ea80000300800 */
[----:B------:R-:W2:Y:S04]  /*1ea560*/  LDL.LU R23, [R1+0x18b0] ;  /* 0x0018b00001177983 */ /* 0x000ea80000300800 */
[----:B------:R-:W2:Y:S01]  /*1ea570*/  LDL.LU R7, [R1+0x18b4] ;  /* 0x0018b40001077983 */ /* 0x000ea20000300800 */
[----:B------:R-:W-:-:S03]  /*1ea580*/  IADD3 R28, P1, PT, R0, R20, RZ ;  /* 0x00000014001c7210 */ /* 0x000fc60007f3e0ff */
[----:B------:R-:W2:Y:S04]  /*1ea590*/  LDL.LU R11, [R1+0x18b8] ;  /* 0x0018b800010b7983 */ /* 0x000ea80000300800 */
[----:B------:R-:W2:Y:S04]  /*1ea5a0*/  LDL.LU R6, [R1+0x18bc] ;  /* 0x0018bc0001067983 */ /* 0x000ea80000300800 */
[----:B------:R-:W2:Y:S04]  /*1ea5b0*/  LDL.LU R5, [R1+0x18c0] ;  /* 0x0018c00001057983 */ /* 0x000ea80000300800 */
[----:B------:R0:W-:Y:S04]  /*1ea5c0*/  STL.64 [R1+0x2130], R2 ;  /* 0x0021300201007387 */ /* 0x0001e80000100a00 */
[----:B0-----:R-:W2:Y:S04]  /*1ea5d0*/  LDL.LU R3, [R1+0x18c4] ;  /* 0x0018c40001037983 */ /* 0x001ea80000300800 */
[----:B------:R-:W2:Y:S04]  /*1ea5e0*/  LDL.LU R2, [R1+0x18c8] ;  /* 0x0018c80001027983 */ /* 0x000ea80000300800 */
[----:B------:R-:W2:Y:S04]  /*1ea5f0*/  LDL.LU R8, [R1+0x18cc] ;  /* 0x0018cc0001087983 */ /* 0x000ea80000300800 */
[----:B------:R-:W-:Y:S01]  /*1ea600*/  STL.64 [R1+0x7b88], R20 ;  /* 0x007b881401007387 */ /* 0x000fe20000100a00 */
[----:B---3--:R-:W-:Y:S01]  /*1ea610*/  F2FP.SATFINITE.E4M3.F32.PACK_AB_MERGE_C R10, R10, R29, RZ ;  /* 0x0000001d0a0a723e */ /* 0x008fe200048070ff */
[----:B------:R-:W-:-:S04]  /*1ea620*/  IMAD.X R29, R27, 0x1, R18, P1 ;  /* 0x000000011b1d7824 */ /* 0x000fc800008e0612 */
[----:B------:R0:W-:Y:S04]  /*1ea630*/  STL [R1+0x7dc], R10 ;  /* 0x0007dc0a01007387 */ /* 0x0001e80000100800 */
[----:B------:R-:W3:Y:S01]  /*1ea640*/  LDL.LU R27, [R1+0x7bb8] ;  /* 0x007bb800011b7983 */ /* 0x000ee20000300800 */
[----:B-1----:R-:W-:Y:S01]  /*1ea650*/  VIADD R0, R0, UR6 ;  /* 0x0000000600007c36 */ /* 0x002fe20008000000 */
[----:B----4-:R-:W-:Y:S01]  /*1ea660*/  F2FP.SATFINITE.E4M3.F32.PACK_AB_MERGE_C R9, R9, R4, RZ ;  /* 0x000000040909723e */ /* 0x010fe200048070ff */
[----:B------:R-:W1:Y:S01]  /*1ea670*/  LDCU UR6, c[0x0][0x3b8] ;  /* 0x00007700ff0677ac */ /* 0x000e620008000800 */
[----:B------:R3:W-:Y:S01]  /*1ea680*/  STL.64 [R1+0x2128], R28 ;  /* 0x0021281c01007387 */ /* 0x0007e20000100a00 */
[----:B------:R-:W-:Y:S02]  /*1ea690*/  F2FP.SATFINITE.E4M3.F32.PACK_AB_MERGE_C R4, R12, R13, RZ ;  /* 0x0000000d0c04723e */ /* 0x000fe400048070ff */
[----:B0-----:R-:W-:-:S02]  /*1ea6a0*/  F2FP.SATFINITE.E4M3.F32.PACK_AB_MERGE_C R10, R16, R14, RZ ;  /* 0x0000000e100a723e */ /* 0x001fc400048070ff */
[----:B------:R-:W-:-:S03]  /*1ea6b0*/  SHF.R.S32.HI R12, RZ, 0x1f, R0 ;  /* 0x0000001fff0c7819 */ /* 0x000fc60000011400 */
[----:B------:R-:W-:Y:S04]  /*1ea6c0*/  STL [R1+0x7f0], R10 ;  /* 0x0007f00a01007387 */ /* 0x000fe80000100800 */
[----:B------:R-:W-:Y:S04]  /*1ea6d0*/  STL [R1+0x758], R9 ;  /* 0x0007580901007387 */ /* 0x000fe80000100800 */
[----:B------:R-:W4:Y:S04]  /*1ea6e0*/  LDL.LU R14, [R1+0x18d0] ;  /* 0x0018d000010e7983 */ /* 0x000f280000300800 */
[----:B------:R-:W4:Y:S04]  /*1ea6f0*/  LDL.LU R16, [R1+0x18d4] ;  /* 0x0018d40001107983 */ /* 0x000f280000300800 */
[----:B------:R-:W-:Y:S04]  /*1ea700*/  STL [R1+0x770], R4 ;  /* 0x0007700401007387 */ /* 0x000fe80000100800 */
[----:B------:R-:W2:Y:S04]  /*1ea710*/  LDL.LU R20, [R1+0x18d8] ;  /* 0x0018d80001147983 */ /* 0x000ea80000300800 */
[----:B------:R-:W2:Y:S01]  /*1ea720*/  LDL.LU R21, [R1+0x18dc] ;  /* 0x0018dc0001157983 */ /* 0x000ea20000300800 */
[----:B---3--:R-:W-:-:S05]  /*1ea730*/  IADD3 R28, P1, PT, R0, R27, RZ ;  /* 0x0000001b001c7210 */ /* 0x008fca0007f3e0ff */
[----:B------:R-:W-:-:S05]  /*1ea740*/  IMAD.X R29, R12, 0x1, R26, P1 ;  /* 0x000000010c1d7824 */ /* 0x000fca00008e061a */
[----:B------:R0:W-:Y:S04]  /*1ea750*/  STL.64 [R1+0x2118], R28 ;  /* 0x0021181c01007387 */ /* 0x0001e80000100a00 */
[----:B0-----:R-:W2:Y:S04]  /*1ea760*/  LDL.LU.64 R28, [R1+0x7bb0] ;  /* 0x007bb000011c7983 */ /* 0x001ea80000300a00 */
[----:B------:R-:W3:Y:S04]  /*1ea770*/  LDL.LU R10, [R1+0x18e0] ;  /* 0x0018e000010a7983 */ /* 0x000ee80000300800 */
[----:B------:R-:W3:Y:S04]  /*1ea780*/  LDL.LU R4, [R1+0x18e4] ;  /* 0x0018e40001047983 */ /* 0x000ee80000300800 */
[----:B------:R-:W3:Y:S04]  /*1ea790*/  LDL.LU R9, [R1+0x18e8] ;  /* 0x0018e80001097983 */ /* 0x000ee80000300800 */
[----:B------:R-:W3:Y:S01]  /*1ea7a0*/  LDL.LU R13, [R1+0x18ec] ;  /* 0x0018ec00010d7983 */ /* 0x000ee20000300800 */
[----:B--2---:R-:W-:-:S03]  /*1ea7b0*/  F2FP.SATFINITE.E4M3.F32.PACK_AB_MERGE_C R22, R22, R29, RZ ;  /* 0x0000001d1616723e */ /* 0x004fc600048070ff */
        /* <DEDUP_REMOVED lines=11> */
[----:B------:R-:W3:Y:S01]  /*1ea870*/  LDL.LU R11, [R1+0x1e74] ;  /* 0x001e7400010b7983 */ /* 0x000ee20000300800 */
[----:B------:R-:W-:-:S03]  /*1ea880*/  F2FP.SATFINITE.E4M3.F32.PACK_AB_MERGE_C R3, R3, R5, RZ ;  /* 0x000000050303723e */ /* 0x000fc600048070ff */
[----:B------:R0:W-:Y:S01]  /*1ea890*/  STL [R1+0x460], R7 ;  /* 0x0004600701007387 */ /* 0x0001e20000100800 */
[----:B------:R-:W-:-:S03]  /*1ea8a0*/  F2FP.SATFINITE.E4M3.F32.PACK_AB_MERGE_C R2, R8, R2, RZ ;  /* 0x000000020802723e */ /* 0x000fc600048070ff */
[----:B------:R-:W-:Y:S01]  /*1ea8b0*/  STL [R1+0x464], R22 ;  /* 0x0004641601007387 */ /* 0x000fe20000100800 */
[----:B0-----:R-:W-:-:S05]  /*1ea8c0*/  IMAD.X R7, R12, 0x1, R15, P1 ;  /* 0x000000010c077824 */ /* 0x001fca00008e060f */
[----:B------:R0:W-:Y:S01]  /*1ea8d0*/  STL.64 [R1+0x2100], R6 ;  /* 0x0021000601007387 */ /* 0x0001e20000100a00 */
[----:B----4-:R-:W-:-:S03]  /*1ea8e0*/  F2FP.SATFINITE.E4M3.F32.PACK_AB_MERGE_C R16, R16, R14, RZ ;  /* 0x0000000e1010723e */ /* 0x010fc600048070ff */
[----:B0-----:R-:W4:Y:S04]  /*1ea8f0*/  LDL.LU R7, [R1+0x1e78] ;  /* 0x001e780001077983 */ /* 0x001f280000300800 */
[----:B------:R0:W-:Y:S04]  /*1ea900*/  STL [R1+0x438], R3 ;  /* 0x0004380301007387 */ /* 0x0001e80000100800 */
[----:B------:R-:W4:Y:S04]  /*1ea910*/  LDL.LU R6, [R1+0x1e7c] ;  /* 0x001e7c0001067983 */ /* 0x000f280000300800 */
[----:B------:R1:W-:Y:S04]  /*1ea920*/  STL [R1+0x450], R2 ;  /* 0x0004500201007387 */ /* 0x0003e80000100800 */
[----:B------:R-:W3:Y:S04]  /*1ea930*/  LDL.LU R5, [R1+0x1910] ;  /* 0x0019100001057983 */ /* 0x000ee80000300800 */
[----:B0-----:R-:W3:Y:S04]  /*1ea940*/  LDL.LU R3, [R1+0x1914] ;  /* 0x0019140001037983 */ /* 0x001ee80000300800 */
[----:B-1----:R-:W3:Y:S04]  /*1ea950*/  LDL.LU R2, [R1+0x1918] ;  /* 0x0019180001027983 */ /* 0x002ee80000300800 */
[----:B------:R-:W3:Y:S01]  /*1ea960*/  LDL.LU R8, [R1+0x191c] ;  /* 0x00191c0001087983 */ /* 0x000ee20000300800 */
[----:B--2---:R-:W-:-:S05]  /*1ea970*/  IADD3 R22, P1, PT, R0, R25, RZ ;  /* 0x0000001900167210 */ /* 0x004fca0007f3e0ff */
[----:B------:R-:W-:-:S05]  /*1ea980*/  IMAD.X R23, R12, 0x1, R24, P1 ;  /* 0x000000010c177824 */ /* 0x000fca00008e0618 */
[----:B------:R0:W-:Y:S04]  /*1ea990*/  STL.64 [R1+0x20f8], R22 ;  /* 0x0020f81601007387 */ /* 0x0001e80000100a00 */
[----:B0-----:R-:W2:Y:S04]  /*1ea9a0*/  LDL.LU.64 R22, [R1+0x7b98] ;  /* 0x007b980001167983 */ /* 0x001ea80000300a00 */
[----:B------:R0:W-:Y:S04]  /*1ea9b0*/  STL.64 [R1+0x7b70], R24 ;  /* 0x007b701801007387 */ /* 0x0001e80000100a00 */
[----:B0-----:R-:W2:Y:S04]  /*1ea9c0*/  LDL.LU R24, [R1+0x18fc] ;  /* 0x0018fc0001187983 */ /* 0x001ea80000300800 */
[----:B------:R-:W2:Y:S04]  /*1ea9d0*/  LDL.LU R25, [R1+0x1e70] ;  /* 0x001e700001197983 */ /* 0x000ea80000300800 */
[----:B------:R-:W2:Y:S04]  /*1ea9e0*/  LDL.LU R14, [R1+0x7b94] ;  /* 0x007b9400010e7983 */ /* 0x000ea80000300800 */
[----:B------:R0:W-:Y:S04]  /*1ea9f0*/  STL [R1+0x428], R16 ;  /* 0x0004281001007387 */ /* 0x0001e80000100800 */
[----:B0-----:R-:W2:Y:S01]  /*1eaa00*/  LDL.LU R16, [R1+0x7b90] ;  /* 0x007b900001107983 */ /* 0x001ea20000300800 */
[----:B------:R-:W-:-:S05]  /*1eaa10*/  F2FP.SATFINITE.E4M3.F32.PACK_AB_MERGE_C R21, R21, R20, RZ ;  /* 0x000000141515723e */ /* 0x000fca00048070ff */
[----:B------:R0:W-:Y:S01]  /*1eaa20*/  STL [R1+0x42c], R21 ;  /* 0x00042c1501007387 */ /* 0x0001e20000100800 */
[----:B---3--:R-:W-:Y:S02]  /*1eaa30*/  F2FP.SATFINITE.E4M3.F32.PACK_AB_MERGE_C R10, R4, R10, RZ ;  /* 0x0000000a040a723e */ /* 0x008fe400048070ff */
[----:B------:R-:W-:Y:S02]  /*1eaa40*/  F2FP.SATFINITE.E4M3.F32.PACK_AB_MERGE_C R4, R13, R9, RZ ;  /* 0x000000090d04723e */ /* 0x000fe400048070ff */
[----:B--2---:R-:W-:Y:S01]  /*1eaa50*/  IADD3 R20, P1, PT, R0, R16, RZ ;  /* 0x0000001000147210 */ /* 0x004fe20007f3e0ff */
[----:B------:R1:W-:Y:S04]  /*1eaa60*/  STL.64 [R1+0x7b78], R16 ;  /* 0x007b781001007387 */ /* 0x0003e80000100a00 */
[----:B0-----:R-:W-:Y:S01]  /*1eaa70*/  IMAD.X R21, R12, 0x1, R14, P1 ;  /* 0x000000010c157824 */ /* 0x001fe200008e060e */
[----:B-1----:R-:W2:Y:S04]  /*1eaa80*/  LDL.LU R16, [R1+0x18f4] ;  /* 0x0018f40001107983 */ /* 0x002ea80000300800 */
[----:B------:R-:W3:Y:S04]  /*1eaa90*/  LDL.LU R17, [R1+0x18f8] ;  /* 0x0018f80001117983 */ /* 0x000ee80000300800 */
[----:B------:R0:W-:Y:S04]  /*1eaaa0*/  STL.64 [R1+0x20f0], R20 ;  /* 0x0020f01401007387 */ /* 0x0001e80000100a00 */
[----:B------:R-:W-:Y:S01]  /*1eaab0*/  STL [R1+0x420], R10 ;  /* 0x0004200a01007387 */ /* 0x000fe20000100800 */
[----:B0-----:R-:W-:-:S03]  /*1eaac0*/  IADD3 R20, P1, PT, R0, R23, RZ ;  /* 0x0000001700147210 */ /* 0x001fc60007f3e0ff */
[----:B------:R-:W-:Y:S02]  /*1eaad0*/  STL [R1+0x424], R4 ;  /* 0x0004240401007387 */ /* 0x000fe40000100800 */
[----:B------:R-:W-:-:S05]  /*1eaae0*/  IMAD.X R21, R12, 0x1, R22, P1 ;  /* 0x000000010c157824 */ /* 0x000fca00008e0616 */
[----:B------:R0:W-:Y:S04]  /*1eaaf0*/  STL.64 [R1+0x20e8], R20 ;  /* 0x0020e81401007387 */ /* 0x0001e80000100a00 */
[----:B0-----:R-:W2:Y:S04]  /*1eab00*/  LDL.LU.64 R20, [R1+0x7b88] ;  /* 0x007b880001147983 */ /* 0x001ea80000300a00 */
[----:B------:R-:W2:Y:S04]  /*1eab10*/  LDL.LU R10, [R1+0x1920] ;  /* 0x00192000010a7983 */ /* 0x000ea80000300800 */
[----:B------:R-:W2:Y:S04]  /*1eab20*/  LDL.LU R4, [R1+0x1924] ;  /* 0x0019240001047983 */ /* 0x000ea80000300800 */
[----:B------:R-:W2:Y:S04]  /*1eab30*/  LDL.LU R9, [R1+0x1928] ;  /* 0x0019280001097983 */ /* 0x000ea80000300800 */
[----:B------:R-:W2:Y:S04]  /*1eab40*/  LDL.LU R13, [R1+0x192c] ;  /* 0x00192c00010d7983 */ /* 0x000ea80000300800 */
[----:B------:R0:W-:Y:S04]  /*1eab50*/  STL.64 [R1+0x7b68], R22 ;  /* 0x007b681601007387 */ /* 0x0001e80000100a00 */
[----:B0-----:R-:W2:Y:S01]  /*1eab60*/  LDL.LU R23, [R1+0x18f0] ;  /* 0x0018f00001177983 */ /* 0x001ea20000300800 */
[----:B------:R-:W-:-:S02]  /*1eab70*/  F2FP.SATFINITE.E4M3.F32.PACK_AB_MERGE_C R11, R11, R25, RZ ;  /* 0x000000190b0b723e */ /* 0x000fc400048070ff */
[----:B---3--:R-:W-:Y:S02]  /*1eab80*/  F2FP.SATFINITE.E4M3.F32.PACK_AB_MERGE_C R22, R24, R17, RZ ;  /* 0x000000111816723e */ /* 0x008fe400048070ff */
[----:B--2---:R-:W-:Y:S02]  /*1eab90*/  F2FP.SATFINITE.E4M3.F32.PACK_AB_MERGE_C R23, R16, R23, RZ ;  /* 0x000000171017723e */ /* 0x004fe400048070ff */
[----:B------:R-:W-:-:S03]  /*1eaba0*/  IADD3 R16, P1, PT, R0, R21, RZ ;  /* 0x0000001500107210 */ /* 0x000fc60007f3e0ff */
[----:B------:R-:W-:Y:S02]  /*1eabb0*/  STL [R1+0x410], R23 ;  /* 0x0004101701007387 */ /* 0x000fe40000100800 */
[----:B------:R-:W-:Y:S02]  /*1eabc0*/  IMAD.X R17, R12, 0x1, R19, P1 ;  /* 0x000000010c117824 */ /* 0x000fe400008e0613 */
[----:B------:R-:W-:Y:S04]  /*1eabd0*/  STL [R1+0x414], R22 ;  /* 0x0004141601007387 */ /* 0x000fe80000100800 */
[----:B------:R-:W2:Y:S04]  /*1eabe0*/  LDL.LU R24, [R1+0x1934] ;  /* 0x0019340001187983 */ /* 0x000ea80000300800 */
[----:B------:R-:W3:Y:S04]  /*1eabf0*/  LDL.LU R25, [R1+0x1938] ;  /* 0x0019380001197983 */ /* 0x000ee80000300800 */
[----:B------:R0:W-:Y:S04]  /*1eac00*/  STL.64 [R1+0x2120], R16 ;  /* 0x0021201001007387 */ /* 0x0001e80000100a00 */
[----:B------:R1:W-:Y:S01]  /*1eac10*/  STL [R1+0x39c], R11 ;  /* 0x00039c0b01007387 */ /* 0x0003e20000100800 */
[----:B0-----:R-:W-:-:S03]  /*1eac20*/  IADD3 R16, P1, PT, R0, R20, RZ ;  /* 0x0000001400107210 */ /* 0x001fc60007f3e0ff */
[----:B-1----:R-:W3:Y:S02]  /*1eac30*/  LDL.LU R11, [R1+0x193c] ;  /* 0x00193c00010b7983 */ /* 0x002ee40000300800 */
[----:B------:R-:W-:Y:S02]  /*1eac40*/  IMAD.X R17, R12, 0x1, R18, P1 ;  /* 0x000000010c117824 */ /* 0x000fe400008e0612 */
[----:B------:R-:W2:Y:S01]  /*1eac50*/  LDL.LU R12, [R1+0x7b80] ;  /* 0x007b8000010c7983 */ /* 0x000ea20000300800 */
[----:B----4-:R-:W-:Y:S02]  /*1eac60*/  F2FP.SATFINITE.E4M3.F32.PACK_AB_MERGE_C R6, R6, R7, RZ ;  /* 0x000000070606723e */ /* 0x010fe400048070ff */
[----:B------:R-:W-:Y:S01]  /*1eac70*/  F2FP.SATFINITE.E4M3.F32.PACK_AB_MERGE_C R3, R3, R5, RZ ;  /* 0x000000050303723e */ /* 0x000fe200048070ff */
[----:B------:R-:W-:Y:S01]  /*1eac80*/  STL.64 [R1+0x2110], R16 ;  /* 0x0021101001007387 */ /* 0x000fe20000100a00 */
[----:B------:R-:W-:Y:S01]  /*1eac90*/  F2FP.SATFINITE.E4M3.F32.PACK_AB_MERGE_C R2, R8, R2, RZ ;  /* 0x000000020802723e */ /* 0x000fe200048070ff */
[----:B------:R-:W-:Y:S01]  /*1eaca0*/  VIADD R0, R0, UR6 ;  /* 0x0000000600007c36 */ /* 0x000fe20008000000 */
[----:B------:R-:W-:Y:S01]  /*1eacb0*/  F2FP.SATFINITE.E4M3.F32.PACK_AB_MERGE_C R13, R13, R9, RZ ;  /* 0x000000090d0d723e */ /* 0x000fe200048070ff */
[----:B------:R0:W-:Y:S01]  /*1eacc0*/  STL [R1+0x3a8], R6 ;  /* 0x0003a80601007387 */ /* 0x0001e20000100800 */
[----:B------:R-:W-:Y:S01]  /*1eacd0*/  F2FP.SATFINITE.E4M3.F32.PACK_AB_MERGE_C R4, R4, R10, RZ ;  /* 0x0000000a0404723e */ /* 0x000fe200048070ff */
[----:B------:R-:W1:Y:S02]  /*1eace0*/  LDCU UR6, c[0x0][0x3b8] ;  /* 0x00007700ff0677ac */ /* 0x000e640008000800 */
[----:B------:R4:W-:Y:S04]  /*1eacf0*/  STL [R1+0x2ebc], R3 ;  /* 0x002ebc0301007387 */ /* 0x0009e80000100800 */
[----:B------:R-:W3:Y:S04]  /*1ead00*/  LDL.LU R22, [R1+0x1940] ;  /* 0x0019400001167983 */ /* 0x000ee80000300800 */
[----:B------:R-:W3:Y:S01]  /*1ead10*/  LDL.LU R23, [R1+0x1944] ;  /* 0x0019440001177983 */ /* 0x000ee20000300800 */
[----:B0-----:R-:W-:-:S03]  /*1ead20*/  IADD3 R6, P1, PT, R0, R27, RZ ;  /* 0x0000001b00067210 */ /* 0x001fc60007f3e0ff */
[----:B------:R-:W-:Y:S04]  /*1ead30*/  STL [R1+0x38c], R2 ;  /* 0x00038c0201007387 */ /* 0x000fe80000100800 */
[----:B------:R-:W3:Y:S04]  /*1ead40*/  LDL.LU R5, [R1+0x1948] ;  /* 0x0019480001057983 */ /* 0x000ee80000300800 */
[----:B----4-:R-:W4:Y:S04]  /*1ead50*/  LDL.LU R3, [R1+0x194c] ;  /* 0x00194c0001037983 */ /* 0x010f280000300800 */
[----:B------:R0:W-:Y:S02]  /*1ead60*/  STL [R1+0x7b60], R27 ;  /* 0x007b601b01007387 */ /* 0x0001e40000100800 */
[----:B0-----:R-:W-:-:S05]  /*1ead70*/  SHF.R.S32.HI R27, RZ, 0x1f, R0 ;  /* 0x0000001fff1b7819 */ /* 0x001fca0000011400 */
[----:B------:R-:W-:-:S05]  /*1ead80*/  IMAD.X R7, R27, 0x1, R26, P1 ;  /* 0x000000011b077824 */ /* 0x000fca00008e061a */
[----:B------:R0:W-:Y:S01]  /*1ead90*/  STL.64 [R1+0x20e0], R6 ;  /* 0x0020e00601007387 */ /* 0x0001e20000100a00 */
[----:B------:R-:W-:-:S03]  /*1eada0*/  IADD3 R16, P1, PT, R0, R29, RZ ;  /* 0x0000001d00107210 */ /* 0x000fc60007f3e0ff */
[----:B0-----:R-:W3:Y:S04]  /*1eadb0*/  LDL.LU R7, [R1+0x1950] ;  /* 0x0019500001077983 */ /* 0x001ee80000300800 */
[----:B------:R-:W3:Y:S04]  /*1eadc0*/  LDL.LU R6, [R1+0x1954] ;  /* 0x0019540001067983 */ /* 0x000ee80000300800 */
[----:B------:R-:W3:Y:S04]  /*1eadd0*/  LDL.LU R2, [R1+0x1958] ;  /* 0x0019580001027983 */ /* 0x000ee80000300800 */
[----:B------:R-:W3:Y:S01]  /*1eade0*/  LDL.LU R8, [R1+0x195c] ;  /* 0x00195c0001087983 */ /* 0x000ee20000300800 */
[----:B------:R-:W-:-:S03]  /*1eadf0*/  IMAD.X R17, R27, 0x1, R28, P1 ;  /* 0x000000011b117824 */ /* 0x000fc600008e061c */
[----:B--2---:R0:W-:Y:S04]  /*1eae00*/  STL.64 [R1+0x7758], R12 ;  /* 0x0077580c01007387 */ /* 0x0041e80000100a00 */
[----:B------:R-:W-:Y:S04]  /*1eae10*/  STL [R1+0x360], R4 ;  /* 0x0003600401007387 */ /* 0x000fe80000100800 */
[----:B0-----:R-:W2:Y:S04]  /*1eae20*/  LDL.LU R12, [R1+0x1930] ;  /* 0x00193000010c7983 */ /* 0x001ea80000300800 */
[----:B------:R0:W-:Y:S04]  /*1eae30*/  STL.64 [R1+0x20d8], R16 ;  /* 0x0020d81001007387 */ /* 0x0001e80000100a00 */
[----:B0-----:R-:W4:Y:S04]  /*1eae40*/  LDL.LU.64 R16, [R1+0x7b78] ;  /* 0x007b780001107983 */ /* 0x001f280000300a00 */
[----:B------:R-:W4:Y:S04]  /*1eae50*/  LDL.LU R13, [R1+0x1970] ;  /* 0x00197000010d7983 */ /* 0x000f280000300800 */
[----:B------:R-:W4:Y:S04]  /*1eae60*/  LDL.LU R10, [R1+0x1974] ;  /* 0x00197400010a7983 */ /* 0x000f280000300800 */
[----:B------:R-:W4:Y:S04]  /*1eae70*/  LDL.LU R4, [R1+0x1978] ;  /* 0x0019780001047983 */ /* 0x000f280000300800 */
[----:B------:R-:W4:Y:S01]  /*1eae80*/  LDL.LU R9, [R1+0x197c] ;  /* 0x00197c0001097983 */ /* 0x000f220000300800 */
[----:B--2---:R-:W-:-:S02]  /*1eae90*/  F2FP.SATFINITE.E4M3.F32.PACK_AB_MERGE_C R12, R24, R12, RZ ;  /* 0x0000000c180c723e */ /* 0x004fc400048070ff */
[----:B---3--:R-:W-:-:S03]  /*1eaea0*/  F2FP.SATFINITE.E4M3.F32.PACK_AB_MERGE_C R24, R11, R25, RZ ;  /* 0x000000190b18723e */ /* 0x008fc600048070ff */
[----:B------:R0:W-:Y:S04]  /*1eaeb0*/  STL [R1+0x7770], R12 ;  /* 0x0077700c01007387 */ /* 0x0001e80000100800 */
[----:B0-----:R-:W2:Y:S04]  /*1eaec0*/  LDL.LU R12, [R1+0x1980] ;  /* 0x00198000010c7983 */ /* 0x001ea80000300800 */
[----:B------:R-:W2:Y:S04]  /*1eaed0*/  LDL.LU R11, [R1+0x1984] ;  /* 0x00198400010b7983 */ /* 0x000ea80000300800 */
[----:B------:R4:W-:Y:S02]  /*1eaee0*/  STL [R1+0x348], R24 ;  /* 0x0003481801007387 */ /* 0x0009e40000100800 */
[----:B----4-:R-:W-:-:S02]  /*1eaef0*/  IADD3 R24, P1, PT, R0, R17, RZ ;  /* 0x0000001100187210 */ /* 0x010fc40007f3e0ff */
[----:B------:R0:W-:Y:S03]  /*1eaf00*/  STL [R1+0x7b50], R17 ;  /* 0x007b501101007387 */ /* 0x0001e60000100800 */
[----:B------:R-:W-:Y:S01]  /*1eaf10*/  IMAD.X R25, R27, 0x1, R15, P1 ;  /* 0x000000011b197824 */ /* 0x000fe200008e060f */
[----:B0-----:R-:W3:Y:S04]  /*1eaf20*/  LDL.LU R17, [R1+0x196c] ;  /* 0x00196c0001117983 */ /* 0x001ee80000300800 */
[----:B------:R0:W-:Y:S04]  /*1eaf30*/  STL.64 [R1+0x20d0], R24 ;  /* 0x0020d01801007387 */ /* 0x0001e80000100a00 */
[----:B0-----:R-:W4:Y:S01]  /*1eaf40*/  LDL.LU.64 R24, [R1+0x7b70] ;  /* 0x007b700001187983 */ /* 0x001f220000300a00 */
[----:B------:R-:W-:-:S02]  /*1eaf50*/  F2FP.SATFINITE.E4M3.F32.PACK_AB_MERGE_C R23, R23, R22, RZ ;  /* 0x000000161717723e */ /* 0x000fc400048070ff */
[----:B------:R-:W-:Y:S01]  /*1eaf60*/  F2FP.SATFINITE.E4M3.F32.PACK_AB_MERGE_C R22, R3, R5, RZ ;  /* 0x000000050316723e */ /* 0x000fe200048070ff */
[----:B------:R0:W-:Y:S04]  /*1eaf70*/  STL [R1+0x7b54], R15 ;  /* 0x007b540f01007387 */ /* 0x0001e80000100800 */
[----:B0-----:R-:W3:Y:S04]  /*1eaf80*/  LDL.LU R15, [R1+0x1968] ;  /* 0x00196800010f7983 */ /* 0x001ee80000300800 */
[----:B------:R-:W2:Y:S04]  /*1eaf90*/  LDL.LU R5, [R1+0x1988] ;  /* 0x0019880001057983 */ /* 0x000ea80000300800 */
[----:B------:R-:W-:Y:S04]  /*1eafa0*/  STL [R1+0x310], R23 ;  /* 0x0003101701007387 */ /* 0x000fe80000100800 */
[----:B------:R-:W2:Y:S04]  /*1eafb0*/  LDL.LU R3, [R1+0x198c] ;  /* 0x00198c0001037983 */ /* 0x000ea80000300800 */
[----:B------:R4:W-:Y:S01]  /*1eafc0*/  STL [R1+0x320], R22 ;  /* 0x0003201601007387 */ /* 0x0009e20000100800 */
[----:B------:R-:W-:-:S02]  /*1eafd0*/  F2FP.SATFINITE.E4M3.F32.PACK_AB_MERGE_C R6, R6, R7, RZ ;  /* 0x000000070606723e */ /* 0x000fc400048070ff */
[----:B------:R-:W-:Y:S02]  /*1eafe0*/  F2FP.SATFINITE.E4M3.F32.PACK_AB_MERGE_C R2, R8, R2, RZ ;  /* 0x000000020802723e */ /* 0x000fe400048070ff */
[C---:B----4-:R-:W-:Y:S01]  /*1eaff0*/  IADD3 R22, P1, PT, R0.reuse, R25, RZ ;  /* 0x0000001900167210 */ /* 0x050fe20007f3e0ff */
[----:B------:R0:W-:Y:S04]  /*1eb000*/  STL.64 [R1+0x7b58], R24 ;  /* 0x007b581801007387 */ /* 0x0001e80000100a00 */
[----:B------:R-:W-:Y:S02]  /*1eb010*/  IMAD.X R23, R27, 0x1, R24, P1 ;  /* 0x000000011b177824 */ /* 0x000fe400008e0618 */
[----:B0-----:R-:W4:Y:S04]  /*1eb020*/  LDL.LU R24, [R1+0x1960] ;  /* 0x0019600001187983 */ /* 0x001f280000300800 */
[----:B------:R-:W4:Y:S04]  /*1eb030*/  LDL.LU R25, [R1+0x1964] ;  /* 0x0019640001197983 */ /* 0x000f280000300800 */
[----:B------:R0:W-:Y:S04]  /*1eb040*/  STL.64 [R1+0x1ec8], R22 ;  /* 0x001ec81601007387 */ /* 0x0001e80000100a00 */
[----:B------:R-:W4:Y:S01]  /*1eb050*/  LDL.LU R7, [R1+0x1990] ;  /* 0x0019900001077983 */ /* 0x000f220000300800 */
[----:B0-----:R-:W-:-:S03]  /*1eb060*/  IADD3 R22, P1, PT, R0, R16, RZ ;  /* 0x0000001000167210 */ /* 0x001fc60007f3e0ff */
[----:B------:R0:W-:Y:S02]  /*1eb070*/  STL [R1+0x2f0], R6 ;  /* 0x0002f00601007387 */ /* 0x0001e40000100800 */
[----:B------:R-:W-:Y:S02]  /*1eb080*/  IMAD.X R23, R27, 0x1, R14, P1 ;  /* 0x000000011b177824 */ /* 0x000fe400008e060e */
[----:B0-----:R-:W4:Y:S04]  /*1eb090*/  LDL.LU R6, [R1+0x1994] ;  /* 0x0019940001067983 */ /* 0x001f280000300800 */
[----:B------:R0:W-:Y:S04]  /*1eb0a0*/  STL [R1+0x2f8], R2 ;  /* 0x0002f80201007387 */ /* 0x0001e80000100800 */
[----:B0-----:R-:W4:Y:S04]  /*1eb0b0*/  LDL.LU R2, [R1+0x1998] ;  /* 0x0019980001027983 */ /* 0x001f280000300800 */
[----:B------:R-:W4:Y:S04]  /*1eb0c0*/  LDL.LU R8, [R1+0x199c] ;  /* 0x00199c0001087983 */ /* 0x000f280000300800 */
[----:B------:R0:W-:Y:S04]  /*1eb0d0*/  STL.64 [R1+0x1ec0], R22 ;  /* 0x001ec01601007387 */ /* 0x0001e80000100a00 */
[----:B0-----:R-:W4:Y:S01]  /*1eb0e0*/  LDL.LU.64 R22, [R1+0x7b68] ;  /* 0x007b680001167983 */ /* 0x001f220000300a00 */
[----:B---3--:R-:W-:-:S02]  /*1eb0f0*/  F2FP.SATFINITE.E4M3.F32.PACK_AB_MERGE_C R15, R17, R15, RZ ;  /* 0x0000000f110f723e */ /* 0x008fc400048070ff */
[----:B------:R-:W-:Y:S02]  /*1eb100*/  F2FP.SATFINITE.E4M3.F32.PACK_AB_MERGE_C R10, R10, R13, RZ ;  /* 0x0000000d0a0a723e */ /* 0x000fe400048070ff */
[----:B------:R-:W-:Y:S02]  /*1eb110*/  F2FP.SATFINITE.E4M3.F32.PACK_AB_MERGE_C R4, R9, R4, RZ ;  /* 0x000000040904723e */ /* 0x000fe400048070ff */
[----:B--2---:R-:W-:Y:S02]  /*1eb120*/  F2FP.SATFINITE.E4M3.F32.PACK_AB_MERGE_C R11, R11, R12, RZ ;  /* 0x0000000c0b0b723e */ /* 0x004fe400048070ff */
[----:B----4-:R-:W-:-:S05]  /*1eb130*/  F2FP.SATFINITE.E4M3.F32.PACK_AB_MERGE_C R25, R25, R24, RZ ;  /* 0x000000181919723e */ /* 0x010fca00048070ff */
[----:B------:R0:W-:Y:S04]  /*1eb140*/  STL [R1+0x2c8], R25 ;  /* 0x0002c81901007387 */ /* 0x0001e80000100800 */
[----:B------:R-:W-:Y:S01]  /*1eb150*/  STL [R1+0x2d4], R15 ;  /* 0x0002d40f01007387 */ /* 0x000fe20000100800 */
[----:B------:R-:W-:-:S03]  /*1eb160*/  IADD3 R24, P1, PT, R0, R23, RZ ;  /* 0x0000001700187210 */ /* 0x000fc60007f3e0ff */
[----:B------:R2:W-:Y:S02]  /*1eb170*/  STL.64 [R1+0x7b40], R22 ;  /* 0x007b401601007387 */ /* 0x0005e40000100a00 */
[----:B0-----:R-:W-:Y:S01]  /*1eb180*/  IMAD.X R25, R27, 0x1, R22, P1 ;  /* 0x000000011b197824 */ /* 0x001fe200008e0616 */
[----:B--2---:R-:W-:-:S04]  /*1eb190*/  IADD3 R22, P1, PT, R0, R21, RZ ;  /* 0x0000001500167210 */ /* 0x004fc80007f3e0ff */
[----:B------:R-:W-:Y:S04]  /*1eb1a0*/  STL.64 [R1+0x1ea8], R24 ;  /* 0x001ea81801007387 */ /* 0x000fe80000100a00 */
[----:B------:R0:W-:Y:S01]  /*1eb1b0*/  STL [R1+0x2b0], R10 ;  /* 0x0002b00a01007387 */ /* 0x0001e20000100800 */
[----:B------:R-:W-:-:S03]  /*1eb1c0*/  IMAD.X R23, R27, 0x1, R19, P1 ;  /* 0x000000011b177824 */ /* 0x000fc600008e0613 */
[----:B------:R2:W-:Y:S04]  /*1eb1d0*/  STL [R1+0x2b4], R4 ;  /* 0x0002b40401007387 */ /* 0x0005e80000100800 */
[----:B------:R-:W3:Y:S04]  /*1eb1e0*/  LDL.LU R13, [R1+0x19a0] ;  /* 0x0019a000010d7983 */ /* 0x000ee80000300800 */
[----:B0-----:R-:W3:Y:S04]  /*1eb1f0*/  LDL.LU R10, [R1+0x19a4] ;  /* 0x0019a400010a7983 */ /* 0x001ee80000300800 */
[----:B--2---:R-:W2:Y:S04]  /*1eb200*/  LDL.LU R4, [R1+0x19a8] ;  /* 0x0019a80001047983 */ /* 0x004ea80000300800 */
[----:B------:R0:W-:Y:S04]  /*1eb210*/  STL.64 [R1+0x1eb8], R22 ;  /* 0x001eb81601007387 */ /* 0x0001e80000100a00 */
[----:B------:R-:W2:Y:S04]  /*1eb220*/  LDL.LU R9, [R1+0x19ac] ;  /* 0x0019ac0001097983 */ /* 0x000ea80000300800 */
[----:B------:R-:W-:Y:S01]  /*1eb230*/  STL [R1+0x77d8], R11 ;  /* 0x0077d80b01007387 */ /* 0x000fe20000100800 */
[----:B0-----:R-:W-:-:S03]  /*1eb240*/  IADD3 R22, P1, PT, R0, R20, RZ ;  /* 0x0000001400167210 */ /* 0x001fc60007f3e0ff */
[----:B------:R0:W-:Y:S02]  /*1eb250*/  STL.64 [R1+0x7b48], R20 ;  /* 0x007b481401007387 */ /* 0x0001e40000100a00 */
[----:B------:R-:W-:Y:S02]  /*1eb260*/  IMAD.X R23, R27, 0x1, R18, P1 ;  /* 0x000000011b177824 */ /* 0x000fe400008e0612 */
[----:B------:R-:W4:Y:S04]  /*1eb270*/  LDL.LU R27, [R1+0x7b60] ;  /* 0x007b6000011b7983 */ /* 0x000f280000300800 */
[----:B------:R-:W4:Y:S04]  /*1eb280*/  LDL.LU R15, [R1+0x19b0] ;  /* 0x0019b000010f7983 */ /* 0x000f280000300800 */
[----:B------:R-:W-:Y:S04]  /*1eb290*/  STL.64 [R1+0x1eb0], R22 ;  /* 0x001eb01601007387 */ /* 0x000fe80000100a00 */
[----:B------:R-:W4:Y:S01]  /*1eb2a0*/  LDL.LU R17, [R1+0x19b4] ;  /* 0x0019b40001117983 */ /* 0x000f220000300800 */
[----:B------:R-:W-:-:S02]  /*1eb2b0*/  F2FP.SATFINITE.E4M3.F32.PACK_AB_MERGE_C R3, R3, R5, RZ ;  /* 0x000000050303723e */ /* 0x000fc400048070ff */
[----:B------:R-:W-:-:S03]  /*1eb2c0*/  F2FP.SATFINITE.E4M3.F32.PACK_AB_MERGE_C R7, R6, R7, RZ ;  /* 0x000000070607723e */ /* 0x000fc600048070ff */
[----:B------:R1:W-:Y:S01]  /*1eb2d0*/  STL [R1+0x294], R3 ;  /* 0x0002940301007387 */ /* 0x0003e20000100800 */
[----:B------:R-:W-:-:S03]  /*1eb2e0*/  F2FP.SATFINITE.E4M3.F32.PACK_AB_MERGE_C R6, R8, R2, RZ ;  /* 0x000000020806723e */ /* 0x000fc600048070ff */
[----:B0-----:R-:W4:Y:S01]  /*1eb2f0*/  LDL.LU R20, [R1+0x19c0] ;  /* 0x0019c00001147983 */ /* 0x001f220000300800 */
[----:B-1----:R-:W-:Y:S01]  /*1eb300*/  VIADD R0, R0, UR6 ;  /* 0x0000000600007c36 */ /* 0x002fe20008000000 */
[----:B------:R-:W0:Y:S02]  /*1eb310*/  LDCU UR6, c[0x0][0x3b8] ;  /* 0x00007700ff0677ac */ /* 0x000e240008000800 */
[----:B------:R-:W4:Y:S04]  /*1eb320*/  LDL.LU R21, [R1+0x19c4] ;  /* 0x0019c40001157983 */ /* 0x000f280000300800 */
[----:B------:R-:W4:Y:S04]  /*1eb330*/  LDL.LU R5, [R1+0x19c8] ;  /* 0x0019c80001057983 */ /* 0x000f280000300800 */
[----:B------:R-:W4:Y:S04]  /*1eb340*/  LDL.LU R3, [R1+0x19cc] ;  /* 0x0019cc0001037983 */ /* 0x000f280000300800 */
[----:B------:R-:W-:Y:S01]  /*1eb350*/  STL [R1+0x274], R7 ;  /* 0x0002740701007387 */ /* 0x000fe20000100800 */
[----:B------:R-:W-:-:S03]  /*1eb360*/  SHF.R.S32.HI R11, RZ, 0x1f, R0 ;  /* 0x0000001fff0b7819 */ /* 0x000fc60000011400 */
[----:B------:R-:W4:Y:S04]  /*1eb370*/  LDL.LU R2, [R1+0x19d0] ;  /* 0x0019d00001027983 */ /* 0x000f280000300800 */
[----:B------:R-:W4:Y:S04]  /*1eb380*/  LDL.LU R8, [R1+0x19d4] ;  /* 0x0019d40001087983 */ /* 0x000f280000300800 */
[----:B------:R4:W-:Y:S04]  /*1eb390*/  STL [R1+0x278], R6 ;  /* 0x0002780601007387 */ /* 0x0009e80000100800 */
[----:B------:R-:W4:Y:S04]  /*1eb3a0*/  LDL.LU R22, [R1+0x19d8] ;  /* 0x0019d80001167983 */ /* 0x000f280000300800 */
[----:B------:R-:W4:Y:S01]  /*1eb3b0*/  LDL.LU R23, [R1+0x19dc] ;  /* 0x0019dc0001177983 */ /* 0x000f220000300800 */
[----:B---3--:R-:W-:-:S02]  /*1eb3c0*/  F2FP.SATFINITE.E4M3.F32.PACK_AB_MERGE_C R10, R10, R13, RZ ;  /* 0x0000000d0a0a723e */ /* 0x008fc400048070ff */
[----:B--2---:R-:W-:Y:S02]  /*1eb3d0*/  F2FP.SATFINITE.E4M3.F32.PACK_AB_MERGE_C R4, R9, R4, RZ ;  /* 0x000000040904723e */ /* 0x004fe400048070ff */
[----:B----4-:R-:W-:-:S05]  /*1eb3e0*/  IADD3 R6, P1, PT, R0, R27, RZ ;  /* 0x0000001b00067210 */ /* 0x010fca0007f3e0ff */
[----:B------:R-:W-:Y:S02]  /*1eb3f0*/  IMAD.X R7, R11, 0x1, R26, P1 ;  /* 0x000000010b077824 */ /* 0x000fe400008e061a */
[----:B------:R-:W2:Y:S04]  /*1eb400*/  LDL.LU R11, [R1+0x19e0] ;  /* 0x0019e000010b7983 */ /* 0x000ea80000300800 */
[----:B------:R1:W-:Y:S04]  /*1eb410*/  STL.64 [R1+0x1e98], R6 ;  /* 0x001e980601007387 */ /* 0x0003e80000100a00 */
[----:B-1----:R-:W2:Y:S04]  /*1eb420*/  LDL.LU R6, [R1+0x19e4] ;  /* 0x0019e40001067983 */ /* 0x002ea80000300800 */
[----:B------:R-:W3:Y:S04]  /*1eb430*/  LDL.LU R12, [R1+0x19e8] ;  /* 0x0019e800010c7983 */ /* 0x000ee80000300800 */
[----:B------:R-:W3:Y:S04]  /*1eb440*/  LDL.LU R7, [R1+0x19ec] ;  /* 0x0019ec0001077983 */ /* 0x000ee80000300800 */
[----:B------:R1:W-:Y:S01]  /*1eb450*/  STL.64 [R1+0x7b30], R26 ;  /* 0x007b301a01007387 */ /* 0x0003e20000100a00 */
[----:B------:R-:W-:-:S03]  /*1eb460*/  IADD3 R24, P1, PT, R0, R29, RZ ;  /* 0x0000001d00187210 */ /* 0x000fc60007f3e0ff */
[----:B-1----:R-:W4:Y:S04]  /*1eb470*/  LDL.LU R26, [R1+0x19b8] ;  /* 0x0019b800011a7983 */ /* 0x002f280000300800 */
[----:B------:R-:W4:Y:S04]  /*1eb480*/  LDL.LU R27, [R1+0x19bc] ;  /* 0x0019bc00011b7983 */ /* 0x000f280000300800 */
[----:B------:R-:W2:Y:S04]  /*1eb490*/  LDL.LU R13, [R1+0x19f0] ;  /* 0x0019f000010d7983 */ /* 0x000ea80000300800 */
[----:B------:R1:W-:Y:S04]  /*1eb4a0*/  STL [R1+0x254], R10 ;  /* 0x0002540a01007387 */ /* 0x0003e80000100800 */
[----:B-1----:R-:W2:Y:S04]  /*1eb4b0*/  LDL.LU R10, [R1+0x19f4] ;  /* 0x0019f400010a7983 */ /* 0x002ea80000300800 */
[----:B------:R1:W-:Y:S04]  /*1eb4c0*/  STL [R1+0x24c], R4 ;  /* 0x00024c0401007387 */ /* 0x0003e80000100800 */
[----:B-1----:R-:W2:Y:S04]  /*1eb4d0*/  LDL.LU R4, [R1+0x19f8] ;  /* 0x0019f80001047983 */ /* 0x002ea80000300800 */
[----:B------:R-:W2:Y:S04]  /*1eb4e0*/  LDL.LU R9, [R1+0x19fc] ;  /* 0x0019fc0001097983 */ /* 0x000ea80000300800 */
[----:B------:R1:W-:Y:S01]  /*1eb4f0*/  STL [R1+0x7b38], R29 ;  /* 0x007b381d01007387 */ /* 0x0003e20000100800 */
[----:B------:R-:W-:-:S02]  /*1eb500*/  F2FP.SATFINITE.E4M3.F32.PACK_AB_MERGE_C R17, R17, R15, RZ ;  /* 0x0000000f1111723e */ /* 0x000fc400048070ff */
[----:B-1----:R-:W-:-:S05]  /*1eb510*/  SHF.R.S32.HI R29, RZ, 0x1f, R0 ;  /* 0x0000001fff1d7819 */ /* 0x002fca0000011400 */
[----:B------:R-:W-:-:S05]  /*1eb520*/  IMAD.X R25, R29, 0x1, R28, P1 ;  /* 0x000000011d197824 */ /* 0x000fca00008e061c */
[----:B------:R1:W-:Y:S04]  /*1eb530*/  STL.64 [R1+0x1ea0], R24 ;  /* 0x001ea01801007387 */ /* 0x0003e80000100a00 */
[----:B-1----:R-:W2:Y:S04]  /*1eb540*/  LDL.LU.64 R24, [R1+0x7b58] ;  /* 0x007b580001187983 */ /* 0x002ea80000300a00 */
[----:B------:R-:W2:Y:S04]  /*1eb550*/  LDL.LU R15, [R1+0x7b54] ;  /* 0x007b5400010f7983 */ /* 0x000ea80000300800 */
[----:B------:R1:W-:Y:S04]  /*1eb560*/  STL [R1+0x170], R17 ;  /* 0x0001701101007387 */ /* 0x0003e80000100800 */
[----:B-1----:R-:W2:Y:S01]  /*1eb570*/  LDL.LU R17, [R1+0x7b50] ;  /* 0x007b500001117983 */ /* 0x002ea20000300800 */
[----:B------:R-:W-:-:S02]  /*1eb580*/  F2FP.SATFINITE.E4M3.F32.PACK_AB_MERGE_C R20, R21, R20, RZ ;  /* 0x000000141514723e */ /* 0x000fc400048070ff */
[----:B------:R-:W-:Y:S02]  /*1eb590*/  F2FP.SATFINITE.E4M3.F32.PACK_AB_MERGE_C R5, R3, R5, RZ ;  /* 0x000000050305723e */ /* 0x000fe400048070ff */
[----:B------:R-:W-:Y:S02]  /*1eb5a0*/  F2FP.SATFINITE.E4M3.F32.PACK_AB_MERGE_C R2, R8, R2, RZ ;  /* 0x000000020802723e */ /* 0x000fe400048070ff */
[----:B----4-:R-:W-:-:S05]  /*1eb5b0*/  F2FP.SATFINITE.E4M3.F32.PACK_AB_MERGE_C R27, R27, R26, RZ ;  /* 0x0000001a1b1b723e */ /* 0x010fca00048070ff */
[----:B------:R1:W-:Y:S01]  /*1eb5c0*/  STL [R1+0x178], R27 ;  /* 0x0001781b01007387 */ /* 0x0003e20000100800 */
[----:B--2---:R-:W-:-:S05]  /*1eb5d0*/  IADD3 R26, P1, PT, R0, R17, RZ ;  /* 0x00000011001a7210 */ /* 0x004fca0007f3e0ff */
[----:B-1----:R-:W-:-:S05]  /*1eb5e0*/  IMAD.X R27, R29, 0x1, R15, P1 ;  /* 0x000000011d1b7824 */ /* 0x002fca00008e060f */
[----:B------:R1:W-:Y:S04]  /*1eb5f0*/  STL.64 [R1+0x1e90], R26 ;  /* 0x001e901a01007387 */ /* 0x0003e80000100a00 */
[----:B-1----:R-:W2:Y:S04]  /*1eb600*/  LDL.LU R27, [R1+0x1a10] ;  /* 0x001a1000011b7983 */ /* 0x002ea80000300800 */
[----:B------:R1:W-:Y:S01]  /*1eb610*/  STL [R1+0x160], R20 ;  /* 0x0001601401007387 */ /* 0x0003e20000100800 */
[----:B------:R-:W-:-:S03]  /*1eb620*/  F2FP.SATFINITE.E4M3.F32.PACK_AB_MERGE_C R26, R23, R22, RZ ;  /* 0x00000016171a723e */ /* 0x000fc600048070ff */
[----:B------:R-:W2:Y:S01]  /*1eb630*/  LDL.LU R3, [R1+0x1a14] ;  /* 0x001a140001037983 */ /* 0x000ea20000300800 */
[----:B-1----:R-:W-:-:S03]  /*1eb640*/  IADD3 R20, P1, PT, R0, R25, RZ ;  /* 0x0000001900147210 */ /* 0x002fc60007f3e0ff */
[----:B------:R-:W-:Y:S02]  /*1eb650*/  STL [R1+0x15c], R5 ;  /* 0x00015c0501007387 */ /* 0x000fe40000100800 */
[C---:B------:R-:W-:Y:S01]  /*1eb660*/  IMAD.X R21, R29.reuse, 0x1, R24, P1 ;  /* 0x000000011d157824 */ /* 0x040fe200008e0618 */
[----:B------:R-:W-:Y:S01]  /*1eb670*/  IADD3 R22, P1, PT, R0, R16, RZ ;  /* 0x0000001000167210 */ /* 0x000fe20007f3e0ff */
[----:B------:R-:W-:Y:S04]  /*1eb680*/  STL [R1+0x7b20], R25 ;  /* 0x007b201901007387 */ /* 0x000fe80000100800 */
[----:B------:R1:W-:Y:S01]  /*1eb690*/  STL.64 [R1+0x1e80], R20 ;  /* 0x001e801401007387 */ /* 0x0003e20000100a00 */
[----:B------:R-:W-:-:S03]  /*1eb6a0*/  IMAD.X R23, R29, 0x1, R14, P1 ;  /* 0x000000011d177824 */ /* 0x000fc600008e060e */
[----:B-1----:R-:W4:Y:S04]  /*1eb6b0*/  LDL.LU.64 R20, [R1+0x7b48] ;  /* 0x007b480001147983 */ /* 0x002f280000300a00 */
[----:B------:R-:W2:Y:S04]  /*1eb6c0*/  LDL.LU R25, [R1+0x1a00] ;  /* 0x001a000001197983 */ /* 0x000ea80000300800 */
[----:B------:R-:W2:Y:S04]  /*1eb6d0*/  LDL.LU R5, [R1+0x1a04] ;  /* 0x001a040001057983 */ /* 0x000ea80000300800 */
[----:B------:R1:W-:Y:S04]  /*1eb6e0*/  STL [R1+0x14c], R2 ;  /* 0x00014c0201007387 */ /* 0x0003e80000100800 */
[----:B-1----:R-:W2:Y:S04]  /*1eb6f0*/  LDL.LU R2, [R1+0x1a08] ;  /* 0x001a080001027983 */ /* 0x002ea80000300800 */
[----:B------:R-:W2:Y:S04]  /*1eb700*/  LDL.LU R8, [R1+0x1a0c] ;  /* 0x001a0c0001087983 */ /* 0x000ea80000300800 */
[----:B------:R-:W-:Y:S04]  /*1eb710*/  STL [R1+0x150], R26 ;  /* 0x0001501a01007387 */ /* 0x000fe80000100800 */
[----:B------:R1:W-:Y:S04]  /*1eb720*/  STL.64 [R1+0x1e88], R22 ;  /* 0x001e881601007387 */ /* 0x0003e80000100a00 */
[----:B-1----:R-:W2:Y:S01]  /*1eb730*/  LDL.LU.64 R22, [R1+0x7b40] ;  /* 0x007b400001167983 */ /* 0x002ea20000300a00 */
[----:B------:R-:W-:-:S02]  /*1eb740*/  F2FP.SATFINITE.E4M3.F32.PACK_AB_MERGE_C R6, R6, R11, RZ ;  /* 0x0000000b0606723e */ /* 0x000fc400048070ff */
[----:B---3--:R-:W-:-:S05]  /*1eb750*/  F2FP.SATFINITE.E4M3.F32.PACK_AB_MERGE_C R7, R7, R12, RZ ;  /* 0x0000000c0707723e */ /* 0x008fca00048070ff */
[----:B------:R2:W-:Y:S01]  /*1eb760*/  STL.64 [R1+0x7860], R6 ;  /* 0x0078600601007387 */ /* 0x0005e20000100a00 */
[----:B------:R-:W-:Y:S02]  /*1eb770*/  F2FP.SATFINITE.E4M3.F32.PACK_AB_MERGE_C R4, R9, R4, RZ ;  /* 0x000000040904723e */ /* 0x000fe400048070ff */
[----:B--2---:R-:W-:Y:S01]  /*1eb780*/  IADD3 R6, P1, PT, R0, R23, RZ ;  /* 0x0000001700067210 */ /* 0x004fe20007f3e0ff */
[----:B------:R1:W-:Y:S04]  /*1eb790*/  STL.64 [R1+0x7b18], R22 ;  /* 0x007b181601007387 */ /* 0x0003e80000100a00 */
[----:B------:R-:W-:Y:S02]  /*1eb7a0*/  IMAD.X R7, R29, 0x1, R22, P1 ;  /* 0x000000011d077824 */ /* 0x000fe400008e0616 */
[----:B-1----:R-:W2:Y:S04]  /*1eb7b0*/  LDL.LU R22, [R1+0x1a18] ;  /* 0x001a180001167983 */ /* 0x002ea80000300800 */
[----:B------:R-:W2:Y:S04]  /*1eb7c0*/  LDL.LU R23, [R1+0x1a1c] ;  /* 0x001a1c0001177983 */ /* 0x000ea80000300800 */
[----:B------:R1:W-:Y:S02]  /*1eb7d0*/  STL.64 [R1+0x1e78], R6 ;  /* 0x001e780601007387 */ /* 0x0003e40000100a00 */
[----:B-1----:R-:W-:-:S02]  /*1eb7e0*/  F2FP.SATFINITE.E4M3.F32.PACK_AB_MERGE_C R7, R10, R13, RZ ;  /* 0x0000000d0a07723e */ /* 0x002fc400048070ff */
[----:B------:R-:W3:Y:S01]  /*1eb7f0*/  LDL.LU R6, [R1+0x1a20] ;  /* 0x001a200001067983 */ /* 0x000ee20000300800 */
[----:B----4-:R-:W-:-:S03]  /*1eb800*/  IADD3 R10, P1, PT, R0, R21, RZ ;  /* 0x00000015000a7210 */ /* 0x010fc60007f3e0ff */
[----:B------:R1:W-:Y:S02]  /*1eb810*/  STL [R1+0x12c], R7 ;  /* 0x00012c0701007387 */ /* 0x0003e40000100800 */
[----:B------:R-:W-:Y:S02]  /*1eb820*/  IMAD.X R11, R29, 0x1, R19, P1 ;  /* 0x000000011d0b7824 */ /* 0x000fe400008e0613 */
[----:B------:R-:W3:Y:S01]  /*1eb830*/  LDL.LU R9, [R1+0x1a24] ;  /* 0x001a240001097983 */ /* 0x000ee20000300800 */
[----:B------:R-:W-:-:S03]  /*1eb840*/  IADD3 R26, P1, PT, R0, R20, RZ ;  /* 0x00000014001a7210 */ /* 0x000fc60007f3e0ff */
[----:B------:R-:W-:Y:S01]  /*1eb850*/  STL [R1+0x138], R4 ;  /* 0x0001380401007387 */ /* 0x000fe20000100800 */
[----:B------:R-:W-:-:S03]  /*1eb860*/  F2FP.SATFINITE.E4M3.F32.PACK_AB_MERGE_C R3, R3, R27, RZ ;  /* 0x0000001b0303723e */ /* 0x000fc600048070ff */
[----:B-1----:R-:W4:Y:S04]  /*1eb870*/  LDL.LU R7, [R1+0x1a28] ;  /* 0x001a280001077983 */ /* 0x002f280000300800 */
[----:B------:R1:W-:Y:S01]  /*1eb880*/  STL.64 [R1+0x1e70], R10 ;  /* 0x001e700a01007387 */ /* 0x0003e20000100a00 */
[----:B------:R-:W-:-:S03]  /*1eb890*/  IMAD.X R27, R29, 0x1, R18, P1 ;  /* 0x000000011d1b7824 */ /* 0x000fc600008e0612 */
[----:B-1----:R-:W4:Y:S04]  /*1eb8a0*/  LDL.LU R10, [R1+0x1a2c] ;  /* 0x001a2c00010a7983 */ /* 0x002f280000300800 */
[----:B------:R-:W3:Y:S04]  /*1eb8b0*/  LDL.LU R11, [R1+0x1a30] ;  /* 0x001a3000010b7983 */ /* 0x000ee80000300800 */
[----:B------:R-:W3:Y:S04]  /*1eb8c0*/  LDL.LU R12, [R1+0x1a34] ;  /* 0x001a3400010c7983 */ /* 0x000ee80000300800 */
[----:B------:R-:W4:Y:S04]  /*1eb8d0*/  LDL.LU R13, [R1+0x1a38] ;  /* 0x001a3800010d7983 */ /* 0x000f280000300800 */
[----:B------:R-:W4:Y:S04]  /*1eb8e0*/  LDL.LU R4, [R1+0x1a3c] ;  /* 0x001a3c0001047983 */ /* 0x000f280000300800 */
[----:B------:R-:W-:Y:S04]  /*1eb8f0*/  STL [R1+0x78b0], R3 ;  /* 0x0078b00301007387 */ /* 0x000fe80000100800 */
[----:B------:R-:W-:Y:S04]  /*1eb900*/  STL.64 [R1+0x7b28], R20 ;  /* 0x007b281401007387 */ /* 0x000fe80000100a00 */
[----:B------:R-:W4:Y:S04]  /*1eb910*/  LDL.LU R29, [R1+0x7b38] ;  /* 0x007b3800011d7983 */ /* 0x000f280000300800 */
[----:B------:R1:W-:Y:S04]  /*1eb920*/  STL.64 [R1+0x1d48], R26 ;  /* 0x001d481a01007387 */ /* 0x0003e80000100a00 */
[----:B-1----:R-:W4:Y:S01]  /*1eb930*/  LDL.LU.64 R26, [R1+0x7b30] ;  /* 0x007b3000011a7983 */ /* 0x002f220000300a00 */
[----:B------:R-:W-:-:S02]  /*1eb940*/  F2FP.SATFINITE.E4M3.F32.PACK_AB_MERGE_C R5, R5, R25, RZ ;  /* 0x000000190505723e */ /* 0x000fc400048070ff */
[----:B--2---:R-:W-:-:S05]  /*1eb950*/  F2FP.SATFINITE.E4M3.F32.PACK_AB_MERGE_C R3, R23, R22, RZ ;  /* 0x000000161703723e */ /* 0x004fca00048070ff */
[----:B------:R1:W-:Y:S04]  /*1eb960*/  STL [R1+0x120], R3 ;  /* 0x0001200301007387 */ /* 0x0003e80000100800 */
[----:B------:R-:W-:Y:S04]  /*1eb970*/  STL [R1+0x10c], R5 ;  /* 0x00010c0501007387 */ /* 0x000fe80000100800 */
[----:B------:R-:W2:Y:S01]  /*1eb980*/  LDL.LU R25, [R1+0x1a40] ;  /* 0x001a400001197983 */ /* 0x000ea20000300800 */
[----:B-1----:R-:W-:-:S03]  /*1eb990*/  F2FP.SATFINITE.E4M3.F32.PACK_AB_MERGE_C R3, R8, R2, RZ ;  /* 0x000000020803723e */ /* 0x002fc600048070ff */
[----:B------:R-:W2:Y:S01]  /*1eb9a0*/  LDL.LU R2, [R1+0x1a44] ;  /* 0x001a440001027983 */ /* 0x000ea20000300800 */
[----:B0-----:R-:W-:Y:S01]  /*1eb9b0*/  VIADD R0, R0, UR6 ;  /* 0x0000000600007c36 */ /* 0x001fe20008000000 */
[----:B------:R-:W0:Y:S02]  /*1eb9c0*/  LDCU UR6, c[0x0][0x3b8] ;  /* 0x00007700ff0677ac */ /* 0x000e240008000800 */
[----:B------:R1:W-:Y:S04]  /*1eb9d0*/  STL [R1+0x78d0], R3 ;  /* 0x0078d00301007387 */ /* 0x0003e80000100800 */
[----:B------:R-:W2:Y:S04]  /*1eb9e0*/  LDL.LU R22, [R1+0x1a48] ;  /* 0x001a480001167983 */ /* 0x000ea80000300800 */
[----:B------:R-:W2:Y:S04]  /*1eb9f0*/  LDL.LU R23, [R1+0x1a4c] ;  /* 0x001a4c0001177983 */ /* 0x000ea80000300800 */
[----:B------:R-:W2:Y:S04]  /*1eba00*/  LDL.LU R8, [R1+0x1a54] ;  /* 0x001a540001087983 */ /* 0x000ea80000300800 */
[----:B-1----:R-:W2:Y:S04]  /*1eba10*/  LDL.LU R3, [R1+0x1a58] ;  /* 0x001a580001037983 */ /* 0x002ea80000300800 */
[----:B------:R-:W2:Y:S01]  /*1eba20*/  LDL.LU R5, [R1+0x1a5c] ;  /* 0x001a5c0001057983 */ /* 0x000ea20000300800 */
[----:B---3--:R-:W-:-:S02]  /*1eba30*/  F2FP.SATFINITE.E4M3.F32.PACK_AB_MERGE_C R12, R12, R11, RZ ;  /* 0x0000000b0c0c723e */ /* 0x008fc400048070ff */
[----:B----4-:R-:W-:Y:S01]  /*1eba40*/  IADD3 R20, P1, PT, R0, R27, RZ ;  /* 0x0000001b00147210 */ /* 0x010fe20007f3e0ff */
[----:B------:R1:W-:Y:S02]  /*1eba50*/  STL [R1+0x7b10], R27 ;  /* 0x007b101b01007387 */ /* 0x0003e40000100800 */
[----:B-1----:R-:W-:-:S05]  /*1eba60*/  SHF.R.S32.HI R27, RZ, 0x1f, R0 ;  /* 0x0000001fff1b7819 */ /* 0x002fca0000011400 */
[----:B------:R-:W-:-:S05]  /*1eba70*/  IMAD.X R21, R27, 0x1, R26, P1 ;  /* 0x000000011b157824 */ /* 0x000fca00008e061a */
[----:B------:R1:W-:Y:S02]  /*1eba80*/  STL.64 [R1+0x1d40], R20 ;  /* 0x001d401401007387 */ /* 0x0003e40000100a00 */
[----:B-1----:R-:W-:Y:S02]  /*1eba90*/  F2FP.SATFINITE.E4M3.F32.PACK_AB_MERGE_C R20, R9, R6, RZ ;  /* 0x000000060914723e */ /* 0x002fe400048070ff */
[----:B------:R-:W3:Y:S04]  /*1ebaa0*/  LDL.LU R6, [R1+0x1a60] ;  /* 0x001a600001067983 */ /* 0x000ee80000300800 */
[----:B------:R-:W3:Y:S04]  /*1ebab0*/  LDL.LU R9, [R1+0x1a64] ;  /* 0x001a640001097983 */ /* 0x000ee80000300800 */
[----:B------:R1:W-:Y:S02]  /*1ebac0*/  STL [R1+0x2c48], R20 ;  /* 0x002c481401007387 */ /* 0x0003e40000100800 */
[----:B-1----:R-:W-:-:S02]  /*1ebad0*/  F2FP.SATFINITE.E4M3.F32.PACK_AB_MERGE_C R20, R10, R7, RZ ;  /* 0x000000070a14723e */ /* 0x002fc400048070ff */
[----:B------:R-:W4:Y:S04]  /*1ebae0*/  LDL.LU R7, [R1+0x1a68] ;  /* 0x001a680001077983 */ /* 0x000f280000300800 */
[----:B------:R-:W4:Y:S04]  /*1ebaf0*/  LDL.LU R10, [R1+0x1a6c] ;  /* 0x001a6c00010a7983 */ /* 0x000f280000300800 */
[----:B------:R1:W-:Y:S01]  /*1ebb00*/  STL [R1+0x2c4c], R20 ;  /* 0x002c4c1401007387 */ /* 0x0003e20000100800 */
[----:B------:R-:W-:-:S03]  /*1ebb10*/  F2FP.SATFINITE.E4M3.F32.PACK_AB_MERGE_C R4, R4, R13, RZ ;  /* 0x0000000d0404723e */ /* 0x000fc600048070ff */
[----:B------:R-:W3:Y:S01]  /*1ebb20*/  LDL.LU R11, [R1+0x1a70] ;  /* 0x001a7000010b7983 */ /* 0x000ee20000300800 */
[----:B-1----:R-:W-:-:S05]  /*1ebb30*/  IADD3 R20, P1, PT, R0, R29, RZ ;  /* 0x0000001d00147210 */ /* 0x002fca0007f3e0ff */
[----:B------:R-:W-:-:S05]  /*1ebb40*/  IMAD.X R21, R27, 0x1, R28, P1 ;  /* 0x000000011b157824 */ /* 0x000fca00008e061c */
[----:B------:R1:W-:Y:S04]  /*1ebb50*/  STL.64 [R1+0x1b08], R20 ;  /* 0x001b081401007387 */ /* 0x0003e80000100a00 */
[----:B------:R0:W-:Y:S01]  /*1ebb60*/  STL [R1+0x2bac], R12 ;  /* 0x002bac0c01007387 */ /* 0x0001e20000100800 */
[----:B-1----:R-:W-:-:S03]  /*1ebb70*/  IADD3 R20, P1, PT, R0, R17, RZ ;  /* 0x0000001100147210 */ /* 0x002fc60007f3e0ff */
[----:B0-----:R-:W3:Y:S02]  /*1ebb80*/  LDL.LU R12, [R1+0x1a74] ;  /* 0x001a7400010c7983 */ /* 0x001ee40000300800 */
[----:B------:R-:W-:Y:S02]  /*1ebb90*/  IMAD.X R21, R27, 0x1, R15, P1 ;  /* 0x000000011b157824 */ /* 0x000fe400008e060f */
[----:B------:R0:W-:Y:S04]  /*1ebba0*/  STL [R1+0x2bcc], R4 ;  /* 0x002bcc0401007387 */ /* 0x0001e80000100800 */
[----:B------:R-:W3:Y:S04]  /*1ebbb0*/  LDL.LU R13, [R1+0x1a78] ;  /* 0x001a7800010d7983 */ /* 0x000ee80000300800 */
[----:B0-----:R-:W3:Y:S04]  /*1ebbc0*/  LDL.LU R4, [R1+0x1a7c] ;  /* 0x001a7c0001047983 */ /* 0x001ee80000300800 */
[----:B------:R-:W-:Y:S04]  /*1ebbd0*/  STL [R1+0x7b00], R17 ;  /* 0x007b001101007387 */ /* 0x000fe80000100800 */
[----:B------:R0:W-:Y:S04]  /*1ebbe0*/  STL.64 [R1+0x1b00], R20 ;  /* 0x001b001401007387 */ /* 0x0001e80000100a00 */
[----:B0-----:R-:W3:Y:S04]  /*1ebbf0*/  LDL.LU.64 R20, [R1+0x7b28] ;  /* 0x007b280001147983 */ /* 0x001ee80000300a00 */
[----:B------:R-:W3:Y:S04]  /*1ebc00*/  LDL.LU R17, [R1+0x1a84] ;  /* 0x001a840001117983 */ /* 0x000ee80000300800 */
[----:B------:R0:W-:Y:S04]  /*1ebc10*/  STL [R1+0x7b04], R15 ;  /* 0x007b040f01007387 */ /* 0x0001e80000100800 */
[----:B0-----:R-:W3:Y:S01]  /*1ebc20*/  LDL.LU R15, [R1+0x1a80] ;  /* 0x001a8000010f7983 */ /* 0x001ee20000300800 */
[----:B--2---:R-:W-:-:S03]  /*1ebc30*/  F2FP.SATFINITE.E4M3.F32.PACK_AB_MERGE_C R2, R2, R25, RZ ;  /* 0x000000190202723e */ /* 0x004fc600048070ff */
[----:B------:R-:W2:Y:S04]  /*1ebc40*/  LDL.LU R25, [R1+0x7b20] ;  /* 0x007b200001197983 */ /* 0x000ea80000300800 */
[----:B------:R0:W-:Y:S01]  /*1ebc50*/  STL [R1+0x7668], R2 ;  /* 0x0076680201007387 */ /* 0x0001e20000100800 */
[----:B------:R-:W-:-:S03]  /*1ebc60*/  F2FP.SATFINITE.E4M3.F32.PACK_AB_MERGE_C R23, R23, R22, RZ ;  /* 0x000000161717723e */ /* 0x000fc600048070ff */
[----:B0-----:R-:W3:Y:S04]  /*1ebc70*/  LDL.LU R2, [R1+0x1a50] ;  /* 0x001a500001027983 */ /* 0x001ee80000300800 */
[----:B------:R0:W-:Y:S01]  /*1ebc80*/  STL [R1+0x2b4c], R23 ;  /* 0x002b4c1701007387 */ /* 0x0001e20000100800 */
[----:B--2---:R-:W-:-:S05]  /*1ebc90*/  IADD3 R22, P1, PT, R0, R25, RZ ;  /* 0x0000001900167210 */ /* 0x004fca0007f3e0ff */
[----:B0-----:R-:W-:-:S05]  /*1ebca0*/  IMAD.X R23, R27, 0x1, R24, P1 ;  /* 0x000000011b177824 */ /* 0x001fca00008e0618 */
[----:B------:R0:W-:Y:S04]  /*1ebcb0*/  STL.64 [R1+0x1a48], R22 ;  /* 0x001a481601007387 */ /* 0x0001e80000100a00 */
[----:B0-----:R-:W2:Y:S01]  /*1ebcc0*/  LDL.LU.64 R22, [R1+0x7b18] ;  /* 0x007b180001167983 */ /* 0x001ea20000300a00 */
[----:B---3--:R-:W-:Y:S02]  /*1ebcd0*/  F2FP.SATFINITE.E4M3.F32.PACK_AB_MERGE_C R8, R8, R2, RZ ;  /* 0x000000020808723e */ /* 0x008fe400048070ff */
[----:B------:R-:W-:Y:S02]  /*1ebce0*/  IADD3 R2, P1, PT, R0, R16, RZ ;  /* 0x0000001000027210 */ /* 0x000fe40007f3e0ff */
[----:B------:R-:W-:Y:S01]  /*1ebcf0*/  F2FP.SATFINITE.E4M3.F32.PACK_AB_MERGE_C R5, R5, R3, RZ ;  /* 0x000000030505723e */ /* 0x000fe200048070ff */
[----:B------:R-:W-:Y:S02]  /*1ebd00*/  STL.64 [R1+0x7af8], R24 ;  /* 0x007af81801007387 */ /* 0x000fe40000100a00 */
[----:B------:R-:W-:Y:S01]  /*1ebd10*/  IMAD.X R3, R27, 0x1, R14, P1 ;  /* 0x000000011b037824 */ /* 0x000fe200008e060e */
[----:B------:R-:W-:Y:S01]  /*1ebd20*/  F2FP.SATFINITE.E4M3.F32.PACK_AB_MERGE_C R9, R9, R6, RZ ;  /* 0x000000060909723e */ /* 0x000fe200048070ff */
[----:B------:R0:W-:Y:S01]  /*1ebd30*/  STL [R1+0x7680], R8 ;  /* 0x0076800801007387 */ /* 0x0001e20000100800 */
[----:B----4-:R-:W-:-:S03]  /*1ebd40*/  F2FP.SATFINITE.E4M3.F32.PACK_AB_MERGE_C R10, R10, R7, RZ ;  /* 0x000000070a0a723e */ /* 0x010fc600048070ff */
[----:B------:R-:W-:Y:S04]  /*1ebd50*/  STL [R1+0x1a54], R5 ;  /* 0x001a540501007387 */ /* 0x000fe80000100800 */
[----:B------:R1:W-:Y:S01]  /*1ebd60*/  STL.64 [R1+0x1a40], R2 ;  /* 0x001a400201007387 */ /* 0x0003e20000100a00 */
[----:B0-----:R-:W-:-:S03]  /*1ebd70*/  F2FP.SATFINITE.E4M3.F32.PACK_AB_MERGE_C R8, R12, R11, RZ ;  /* 0x0000000b0c08723e */ /* 0x001fc600048070ff */
[----:B-1----:R-:W3:Y:S04]  /*1ebd80*/  LDL.LU R3, [R1+0x1a90] ;  /* 0x001a900001037983 */ /* 0x002ee80000300800 */
[----:B------:R-:W3:Y:S04]  /*1ebd90*/  LDL.LU R5, [R1+0x1a94] ;  /* 0x001a940001057983 */ /* 0x000ee80000300800 */
[----:B------:R0:W-:Y:S01]  /*1ebda0*/  STL [R1+0x7698], R9 ;  /* 0x0076980901007387 */ /* 0x0001e20000100800 */
[----:B------:R-:W-:-:S03]  /*1ebdb0*/  F2FP.SATFINITE.E4M3.F32.PACK_AB_MERGE_C R2, R4, R13, RZ ;  /* 0x0000000d0402723e */ /* 0x000fc600048070ff */
[----:B0-----:R-:W4:Y:S04]  /*1ebdc0*/  LDL.LU R9, [R1+0x1a8c] ;  /* 0x001a8c0001097983 */ /* 0x001f280000300800 */
[----:B------:R-:W3:Y:S04]  /*1ebdd0*/  LDL.LU R6, [R1+0x1a98] ;  /* 0x001a980001067983 */ /* 0x000ee80000300800 */
[----:B------:R-:W3:Y:S04]  /*1ebde0*/  LDL.LU R7, [R1+0x1a9c] ;  /* 0x001a9c0001077983 */ /* 0x000ee80000300800 */
[----:B------:R0:W-:Y:S04]  /*1ebdf0*/  STL [R1+0x769c], R10 ;  /* 0x00769c0a01007387 */ /* 0x0001e80000100800 */
[----:B0-----:R-:W4:Y:S01]  /*1ebe00*/  LDL.LU R10, [R1+0x1a88] ;  /* 0x001a8800010a7983 */ /* 0x001f220000300800 */
[----:B--2---:R-:W-:-:S03]  /*1ebe10*/  IADD3 R24, P1, PT, R0, R23, RZ ;  /* 0x0000001700187210 */ /* 0x004fc60007f3e0ff */
[----:B------:R0:W-:Y:S02]  /*1ebe20*/  STL.64 [R1+0x7ae8], R22 ;  /* 0x007ae81601007387 */ /* 0x0001e40000100a00 */
        /* <DEDUP_REMOVED lines=8> */
[----:B------:R-:W2:Y:S04]  /*1ebeb0*/  LDL.LU R13, [R1+0x1aa8] ;  /* 0x001aa800010d7983 */ /* 0x000ea80000300800 */
[----:B------:R-:W2:Y:S01]  /*1ebec0*/  LDL.LU R4, [R1+0x1aac] ;  /* 0x001aac0001047983 */ /* 0x000ea20000300800 */
[----:B0-----:R-:W-:-:S03]  /*1ebed0*/  F2FP.SATFINITE.E4M3.F32.PACK_AB_MERGE_C R2, R17, R15, RZ ;  /* 0x0000000f1102723e */ /* 0x001fc600048070ff */
[----:B------:R0:W-:Y:S04]  /*1ebee0*/  STL.64 [R1+0x1a28], R22 ;  /* 0x001a281601007387 */ /* 0x0001e80000100a00 */
[----:B------:R1:W-:Y:S01]  /*1ebef0*/  STL.64 [R1+0x7af0], R20 ;  /* 0x007af01401007387 */ /* 0x0003e20000100a00 */
[----:B0-----:R-:W-:-:S03]  /*1ebf00*/  IADD3 R22, P1, PT, R0, R20, RZ ;  /* 0x0000001400167210 */ /* 0x001fc60007f3e0ff */
[----:B------:R0:W-:Y:S02]  /*1ebf10*/  STL [R1+0x72c], R2 ;  /* 0x00072c0201007387 */ /* 0x0001e40000100800 */
[----:B------:R-:W-:Y:S02]  /*1ebf20*/  IMAD.X R23, R27, 0x1, R18, P1 ;  /* 0x000000011b177824 */ /* 0x000fe400008e0612 */
[----:B------:R-:W2:Y:S04]  /*1ebf30*/  LDL.LU R27, [R1+0x7b10] ;  /* 0x007b1000011b7983 */ /* 0x000ea80000300800 */
[----:B------:R-:W-:Y:S04]  /*1ebf40*/  STL.64 [R1+0x7b08], R18 ;  /* 0x007b081201007387 */ /* 0x000fe80000100a00 */
[----:B------:R-:W2:Y:S04]  /*1ebf50*/  LDL.LU R15, [R1+0x1ab0] ;  /* 0x001ab000010f7983 */ /* 0x000ea80000300800 */
[----:B------:R-:W2:Y:S01]  /*1ebf60*/  LDL.LU R17, [R1+0x1ab4] ;  /* 0x001ab40001117983 */ /* 0x000ea20000300800 */
[----:B----4-:R-:W-:-:S03]  /*1ebf70*/  F2FP.SATFINITE.E4M3.F32.PACK_AB_MERGE_C R9, R9, R10, RZ ;  /* 0x0000000a0909723e */ /* 0x010fc600048070ff */
[----:B------:R-:W-:Y:S01]  /*1ebf80*/  STL.64 [R1+0x1a30], R22 ;  /* 0x001a301601007387 */ /* 0x000fe20000100a00 */
[----:B---3--:R-:W-:-:S03]  /*1ebf90*/  F2FP.SATFINITE.E4M3.F32.PACK_AB_MERGE_C R5, R5, R3, RZ ;  /* 0x000000030505723e */ /* 0x008fc600048070ff */
[----:B------:R-:W3:Y:S04]  /*1ebfa0*/  LDL.LU R24, [R1+0x1ab8] ;  /* 0x001ab80001187983 */ /* 0x000ee80000300800 */
[----:B------:R-:W3:Y:S04]  /*1ebfb0*/  LDL.LU R25, [R1+0x1abc] ;  /* 0x001abc0001197983 */ /* 0x000ee80000300800 */
[----:B-1----:R-:W4:Y:S04]  /*1ebfc0*/  LDL.LU R20, [R1+0x1ac0] ;  /* 0x001ac00001147983 */ /* 0x002f280000300800 */
[----:B------:R-:W4:Y:S01]  /*1ebfd0*/  LDL.LU R21, [R1+0x1ac4] ;  /* 0x001ac40001157983 */ /* 0x000f220000300800 */
[----:B------:R-:W-:-:S03]  /*1ebfe0*/  F2FP.SATFINITE.E4M3.F32.PACK_AB_MERGE_C R6, R7, R6, RZ ;  /* 0x000000060706723e */ /* 0x000fc600048070ff */
[----:B------:R-:W3:Y:S01]  /*1ebff0*/  LDL.LU R8, [R1+0x1ac8] ;  /* 0x001ac80001087983 */ /* 0x000ee20000300800 */
[----:B------:R-:W-:Y:S01]  /*1ec000*/  VIADD R0, R0, UR6 ;  /* 0x0000000600007c36 */ /* 0x000fe20008000000 */
[----:B------:R-:W1:Y:S02]  /*1ec010*/  LDCU UR6, c[0x0][0x3b8] ;  /* 0x00007700ff0677ac */ /* 0x000e640008000800 */
[----:B0-----:R-:W3:Y:S04]  /*1ec020*/  LDL.LU R2, [R1+0x1acc] ;  /* 0x001acc0001027983 */ /* 0x001ee80000300800 */
[----:B------:R0:W-:Y:S04]  /*1ec030*/  STL [R1+0x728], R9 ;  /* 0x0007280901007387 */ /* 0x0001e80000100800 */
[----:B------:R-:W3:Y:S04]  /*1ec040*/  LDL.LU R3, [R1+0x1ad0] ;  /* 0x001ad00001037983 */ /* 0x000ee80000300800 */
[----:B------:R1:W-:Y:S01]  /*1ec050*/  STL [R1+0x6cc], R5 ;  /* 0x0006cc0501007387 */ /* 0x0003e20000100800 */
[----:B0-----:R-:W-:-:S03]  /*1ec060*/  SHF.R.S32.HI R9, RZ, 0x1f, R0 ;  /* 0x0000001fff097819 */ /* 0x001fc60000011400 */
[----:B-1----:R-:W3:Y:S04]  /*1ec070*/  LDL.LU R5, [R1+0x1ad4] ;  /* 0x001ad40001057983 */ /* 0x002ee80000300800 */
[----:B------:R-:W3:Y:S04]  /*1ec080*/  LDL.LU R22, [R1+0x1ad8] ;  /* 0x001ad80001167983 */ /* 0x000ee80000300800 */
[----:B------:R-:W3:Y:S04]  /*1ec090*/  LDL.LU R23, [R1+0x1adc] ;  /* 0x001adc0001177983 */ /* 0x000ee80000300800 */
[----:B------:R0:W-:Y:S01]  /*1ec0a0*/  STL [R1+0x6c8], R6 ;  /* 0x0006c80601007387 */ /* 0x0001e20000100800 */
[----:B--2---:R-:W-:-:S02]  /*1ec0b0*/  F2FP.SATFINITE.E4M3.F32.PACK_AB_MERGE_C R11, R12, R11, RZ ;  /* 0x0000000b0c0b723e */ /* 0x004fc400048070ff */
[----:B------:R-:W-:Y:S02]  /*1ec0c0*/  F2FP.SATFINITE.E4M3.F32.PACK_AB_MERGE_C R4, R4, R13, RZ ;  /* 0x0000000d0404723e */ /* 0x000fe400048070ff */
[----:B0-----:R-:W-:-:S05]  /*1ec0d0*/  IADD3 R6, P1, PT, R0, R27, RZ ;  /* 0x0000001b00067210 */ /* 0x001fca0007f3e0ff */
[----:B------:R-:W-:Y:S01]  /*1ec0e0*/  IMAD.X R7, R9, 0x1, R26, P1 ;  /* 0x0000000109077824 */ /* 0x000fe200008e061a */
[----:B------:R-:W-:-:S04]  /*1ec0f0*/  IADD3 R18, P1, PT, R0, R29, RZ ;  /* 0x0000001d00127210 */ /* 0x000fc80007f3e0ff */
[----:B------:R0:W-:Y:S01]  /*1ec100*/  STL.64 [R1+0x1a20], R6 ;  /* 0x001a200601007387 */ /* 0x0001e20000100a00 */
[----:B------:R-:W-:Y:S01]  /*1ec110*/  IMAD.X R19, R9, 0x1, R28, P1 ;  /* 0x0000000109137824 */ /* 0x000fe200008e061c */
[----:B------:R-:W-:Y:S02]  /*1ec120*/  F2FP.SATFINITE.E4M3.F32.PACK_AB_MERGE_C R17, R17, R15, RZ ;  /* 0x0000000f1111723e */ /* 0x000fe400048070ff */
[----:B0-----:R-:W2:Y:S04]  /*1ec130*/  LDL.LU R6, [R1+0x1ae0] ;  /* 0x001ae00001067983 */ /* 0x001ea80000300800 */
[----:B------:R-:W2:Y:S04]  /*1ec140*/  LDL.LU R7, [R1+0x1ae4] ;  /* 0x001ae40001077983 */ /* 0x000ea80000300800 */
[----:B------:R-:W2:Y:S04]  /*1ec150*/  LDL.LU R10, [R1+0x1af4] ;  /* 0x001af400010a7983 */ /* 0x000ea80000300800 */
[----:B------:R0:W-:Y:S04]  /*1ec160*/  STL [R1+0x418], R11 ;  /* 0x0004180b01007387 */ /* 0x0001e80000100800 */
[----:B0-----:R-:W2:Y:S04]  /*1ec170*/  LDL.LU R11, [R1+0x1af8] ;  /* 0x001af800010b7983 */ /* 0x001ea80000300800 */
[----:B------:R0:W-:Y:S04]  /*1ec180*/  STL [R1+0x41c], R4 ;  /* 0x00041c0401007387 */ /* 0x0001e80000100800 */
[----:B------:R-:W2:Y:S04]  /*1ec190*/  LDL.LU R12, [R1+0x1afc] ;  /* 0x001afc00010c7983 */ /* 0x000ea80000300800 */
[----:B------:R-:W2:Y:S04]  /*1ec1a0*/  LDL.LU R13, [R1+0x1e60] ;  /* 0x001e6000010d7983 */ /* 0x000ea80000300800 */
[----:B0-----:R-:W2:Y:S04]  /*1ec1b0*/  LDL.LU R4, [R1+0x1e64] ;  /* 0x001e640001047983 */ /* 0x001ea80000300800 */
[----:B------:R0:W-:Y:S04]  /*1ec1c0*/  STL [R1+0x7ae0], R29 ;  /* 0x007ae01d01007387 */ /* 0x0001e80000100800 */
[----:B0-----:R-:W2:Y:S04]  /*1ec1d0*/  LDL.LU R29, [R1+0x1af0] ;  /* 0x001af000011d7983 */ /* 0x001ea80000300800 */
[----:B------:R0:W-:Y:S04]  /*1ec1e0*/  STL.64 [R1+0x1a18], R18 ;  /* 0x001a181201007387 */ /* 0x0001e80000100a00 */
[----:B0-----:R-:W2:Y:S04]  /*1ec1f0*/  LDL.LU.64 R18, [R1+0x7b08] ;  /* 0x007b080001127983 */ /* 0x001ea80000300a00 */
        /* <DEDUP_REMOVED lines=10> */
[----:B------:R-:W-:-:S03]  /*1ec2a0*/  F2FP.SATFINITE.E4M3.F32.PACK_AB_MERGE_C R2, R2, R8, RZ ;  /* 0x000000080202723e */ /* 0x000fc600048070ff */
[----:B------:R0:W-:Y:S01]  /*1ec2b0*/  STL [R1+0x400], R21 ;  /* 0x0004001501007387 */ /* 0x0001e20000100800 */
[----:B------:R-:W-:-:S03]  /*1ec2c0*/  F2FP.SATFINITE.E4M3.F32.PACK_AB_MERGE_C R3, R5, R3, RZ ;  /* 0x000000030503723e */ /* 0x000fc600048070ff */
[----:B------:R-:W-:Y:S01]  /*1ec2d0*/  STL [R1+0x404], R2 ;  /* 0x0004040201007387 */ /* 0x000fe20000100800 */
[----:B------:R-:W-:Y:S02]  /*1ec2e0*/  F2FP.SATFINITE.E4M3.F32.PACK_AB_MERGE_C R23, R23, R22, RZ ;  /* 0x000000161717723e */ /* 0x000fe400048070ff */
[----:B------:R-:W-:Y:S02]  /*1ec2f0*/  F2FP.SATFINITE.E4M3.F32.PACK_AB_MERGE_C R7, R7, R6, RZ ;  /* 0x000000060707723e */ /* 0x000fe400048070ff */
[----:B--2---:R-:W-:-:S05]  /*1ec300*/  IADD3 R20, P1, PT, R0, R25, RZ ;  /* 0x0000001900147210 */ /* 0x004fca0007f3e0ff */
[----:B0-----:R-:W-:-:S05]  /*1ec310*/  IMAD.X R21, R9, 0x1, R24, P1 ;  /* 0x0000000109157824 */ /* 0x001fca00008e0618 */
[----:B------:R0:W-:Y:S01]  /*1ec320*/  STL.64 [R1+0x1a10], R20 ;  /* 0x001a101401007387 */ /* 0x0001e20000100a00 */
[----:B------:R-:W-:-:S03]  /*1ec330*/  IADD3 R22, P1, PT, R0, R16, RZ ;  /* 0x0000001000167210 */ /* 0x000fc60007f3e0ff */
[----:B0-----:R-:W2:Y:S04]  /*1ec340*/  LDL.LU.64 R20, [R1+0x7af0] ;  /* 0x007af00001147983 */ /* 0x001ea80000300a00 */
[----:B------:R0:W-:Y:S04]  /*1ec350*/  STL.64 [R1+0x7ad8], R24 ;  /* 0x007ad81801007387 */ /* 0x0001e80000100a00 */
[----:B0-----:R-:W3:Y:S04]  /*1ec360*/  LDL.LU R24, [R1+0x1ae8] ;  /* 0x001ae80001187983 */ /* 0x001ee80000300800 */
[----:B------:R-:W3:Y:S04]  /*1ec370*/  LDL.LU R25, [R1+0x1aec] ;  /* 0x001aec0001197983 */ /* 0x000ee80000300800 */
[----:B------:R-:W4:Y:S04]  /*1ec380*/  LDL.LU R8, [R1+0x1e68] ;  /* 0x001e680001087983 */ /* 0x000f280000300800 */
[----:B------:R-:W4:Y:S04]  /*1ec390*/  LDL.LU R2, [R1+0x1e6c] ;  /* 0x001e6c0001027983 */ /* 0x000f280000300800 */
[----:B------:R0:W-:Y:S04]  /*1ec3a0*/  STL [R1+0x36c], R3 ;  /* 0x00036c0301007387 */ /* 0x0001e80000100800 */
[----:B0-----:R-:W2:Y:S04]  /*1ec3b0*/  LDL.LU R3, [R1+0x1c10] ;  /* 0x001c100001037983 */ /* 0x001ea80000300800 */
[----:B------:R-:W2:Y:S04]  /*1ec3c0*/  LDL.LU R5, [R1+0x1c14] ;  /* 0x001c140001057983 */ /* 0x000ea80000300800 */
[----:B------:R0:W-:Y:S02]  /*1ec3d0*/  STL [R1+0x378], R23 ;  /* 0x0003781701007387 */ /* 0x0001e40000100800 */
[----:B0-----:R-:W-:-:S05]  /*1ec3e0*/  IMAD.X R23, R9, 0x1, R14, P1 ;  /* 0x0000000109177824 */ /* 0x001fca00008e060e */
[----:B------:R0:W-:Y:S04]  /*1ec3f0*/  STL.64 [R1+0x1a00], R22 ;  /* 0x001a001601007387 */ /* 0x0001e80000100a00 */
[----:B0-----:R-:W2:Y:S04]  /*1ec400*/  LDL.LU.64 R22, [R1+0x7ae8] ;  /* 0x007ae80001167983 */ /* 0x001ea80000300a00 */
[----:B------:R-:W2:Y:S04]  /*1ec410*/  LDL.LU R6, [R1+0x1c18] ;  /* 0x001c180001067983 */ /* 0x000ea80000300800 */
[----:B------:R0:W-:Y:S04]  /*1ec420*/  STL [R1+0x34c], R7 ;  /* 0x00034c0701007387 */ /* 0x0001e80000100800 */
[----:B0-----:R-:W2:Y:S01]  /*1ec430*/  LDL.LU R7, [R1+0x1c1c] ;  /* 0x001c1c0001077983 */ /* 0x001ea20000300800 */
[----:B------:R-:W-:-:S02]  /*1ec440*/  F2FP.SATFINITE.E4M3.F32.PACK_AB_MERGE_C R12, R12, R11, RZ ;  /* 0x0000000b0c0c723e */ /* 0x000fc400048070ff */
[----:B------:R-:W-:Y:S02]  /*1ec450*/  F2FP.SATFINITE.E4M3.F32.PACK_AB_MERGE_C R4, R4, R13, RZ ;  /* 0x0000000d0404723e */ /* 0x000fe400048070ff */
[----:B---3--:R-:W-:-:S05]  /*1ec460*/  F2FP.SATFINITE.E4M3.F32.PACK_AB_MERGE_C R25, R25, R24, RZ ;  /* 0x000000181919723e */ /* 0x008fca00048070ff */
[----:B------:R0:W-:Y:S01]  /*1ec470*/  STL [R1+0x350], R25 ;  /* 0x0003501901007387 */ /* 0x0001e20000100800 */
[----:B----4-:R-:W-:Y:S02]  /*1ec480*/  F2FP.SATFINITE.E4M3.F32.PACK_AB_MERGE_C R8, R2, R8, RZ ;  /* 0x000000080208723e */ /* 0x010fe400048070ff */
[----:B--2---:R-:W-:Y:S02]  /*1ec490*/  F2FP.SATFINITE.E4M3.F32.PACK_AB_MERGE_C R2, R5, R3, RZ ;  /* 0x000000030502723e */ /* 0x004fe400048070ff */
[----:B------:R-:W-:Y:S01]  /*1ec4a0*/  IADD3 R24, P1, PT, R0, R23, RZ ;  /* 0x0000001700187210 */ /* 0x000fe20007f3e0ff */
[----:B------:R1:W-:Y:S04]  /*1ec4b0*/  STL.64 [R1+0x7ad0], R22 ;  /* 0x007ad01601007387 */ /* 0x0003e80000100a00 */
[----:B0-----:R-:W-:Y:S01]  /*1ec4c0*/  IMAD.X R25, R9, 0x1, R22, P1 ;  /* 0x0000000109197824 */ /* 0x001fe200008e0616 */
[----:B-1----:R-:W-:-:S02]  /*1ec4d0*/  F2FP.SATFINITE.E4M3.F32.PACK_AB_MERGE_C R22, R10, R29, RZ ;  /* 0x0000001d0a16723e */ /* 0x002fc400048070ff */
[C---:B------:R-:W-:Y:S02]  /*1ec4e0*/  IADD3 R10, P1, PT, R0.reuse, R21, RZ ;  /* 0x00000015000a7210 */ /* 0x040fe40007f3e0ff */
[----:B------:R0:W-:Y:S03]  /*1ec4f0*/  STL.64 [R1+0x19f8], R24 ;  /* 0x0019f81801007387 */ /* 0x0001e60000100a00 */
[----:B------:R-:W-:Y:S01]  /*1ec500*/  IMAD.X R11, R9, 0x1, R19, P1 ;  /* 0x00000001090b7824 */ /* 0x000fe200008e0613 */
[----:B------:R-:W-:Y:S04]  /*1ec510*/  STL [R1+0x324], R22 ;  /* 0x0003241601007387 */ /* 0x000fe80000100800 */
[----:B------:R-:W-:Y:S04]  /*1ec520*/  STL [R1+0x328], R12 ;  /* 0x0003280c01007387 */ /* 0x000fe80000100800 */
[----:B0-----:R-:W2:Y:S04]  /*1ec530*/  LDL.LU R24, [R1+0x1b2c] ;  /* 0x001b2c0001187983 */ /* 0x001ea80000300800 */
[----:B------:R-:W3:Y:S04]  /*1ec540*/  LDL.LU R29, [R1+0x1b20] ;  /* 0x001b2000011d7983 */ /* 0x000ee80000300800 */
[----:B------:R0:W-:Y:S04]  /*1ec550*/  STL.64 [R1+0x19e8], R10 ;  /* 0x0019e80a01007387 */ /* 0x0001e80000100a00 */
[----:B------:R-:W4:Y:S04]  /*1ec560*/  LDL.LU R25, [R1+0x1b30] ;  /* 0x001b300001197983 */ /* 0x000f280000300800 */
[----:B------:R1:W-:Y:S01]  /*1ec570*/  STL [R1+0x300], R4 ;  /* 0x0003000401007387 */ /* 0x0003e20000100800 */
[----:B0-----:R-:W-:-:S03]  /*1ec580*/  IADD3 R10, P1, PT, R0, R20, RZ ;  /* 0x00000014000a7210 */ /* 0x001fc60007f3e0ff */
[----:B------:R-:W4:Y:S04]  /*1ec590*/  LDL.LU R12, [R1+0x1b34] ;  /* 0x001b3400010c7983 */ /* 0x000f280000300800 */
[----:B------:R-:W2:Y:S01]  /*1ec5a0*/  LDL.LU R13, [R1+0x1b38] ;  /* 0x001b3800010d7983 */ /* 0x000ea20000300800 */
[----:B------:R-:W-:-:S03]  /*1ec5b0*/  IMAD.X R11, R9, 0x1, R18, P1 ;  /* 0x00000001090b7824 */ /* 0x000fc600008e0612 */
[----:B-1----:R-:W2:Y:S04]  /*1ec5c0*/  LDL.LU R4, [R1+0x1b3c] ;  /* 0x001b3c0001047983 */ /* 0x002ea80000300800 */
[----:B------:R0:W-:Y:S01]  /*1ec5d0*/  STL.64 [R1+0x7ac8], R20 ;  /* 0x007ac81401007387 */ /* 0x0001e20000100a00 */
[----:B------:R-:W-:Y:S01]  /*1ec5e0*/  VIADD R0, R0, UR6 ;  /* 0x0000000600007c36 */ /* 0x000fe20008000000 */
[----:B------:R-:W-:Y:S01]  /*1ec5f0*/  F2FP.SATFINITE.E4M3.F32.PACK_AB_MERGE_C R3, R7, R6, RZ ;  /* 0x000000060703723e */ /* 0x000fe200048070ff */
[----:B------:R-:W1:Y:S01]  /*1ec600*/  LDCU UR6, c[0x0][0x3b8] ;  /* 0x00007700ff0677ac */ /* 0x000e620008000800 */
[----:B0-----:R-:W2:Y:S04]  /*1ec610*/  LDL.LU R20, [R1+0x1b40] ;  /* 0x001b400001147983 */ /* 0x001ea80000300800 */
[----:B------:R-:W2:Y:S04]  /*1ec620*/  LDL.LU R22, [R1+0x1b44] ;  /* 0x001b440001167983 */ /* 0x000ea80000300800 */
[----:B------:R-:W2:Y:S04]  /*1ec630*/  LDL.LU R23, [R1+0x1b48] ;  /* 0x001b480001177983 */ /* 0x000ea80000300800 */
[----:B------:R0:W-:Y:S01]  /*1ec640*/  STL.64 [R1+0x19f0], R10 ;  /* 0x0019f00a01007387 */ /* 0x0001e20000100a00 */
[----:B------:R-:W-:-:S03]  /*1ec650*/  IADD3 R6, P1, PT, R0, R27, RZ ;  /* 0x0000001b00067210 */ /* 0x000fc60007f3e0ff */
[----:B0-----:R-:W2:Y:S04]  /*1ec660*/  LDL.LU R11, [R1+0x1b4c] ;  /* 0x001b4c00010b7983 */ /* 0x001ea80000300800 */
[----:B------:R0:W-:Y:S04]  /*1ec670*/  STL [R1+0x304], R8 ;  /* 0x0003040801007387 */ /* 0x0001e80000100800 */
[----:B------:R-:W2:Y:S04]  /*1ec680*/  LDL.LU R21, [R1+0x1b50] ;  /* 0x001b500001157983 */ /* 0x000ea80000300800 */
[----:B------:R1:W-:Y:S04]  /*1ec690*/  STL [R1+0x2dc], R2 ;  /* 0x0002dc0201007387 */ /* 0x0003e80000100800 */
[----:B------:R-:W2:Y:S04]  /*1ec6a0*/  LDL.LU R10, [R1+0x1b54] ;  /* 0x001b5400010a7983 */ /* 0x000ea80000300800 */
[----:B0-----:R-:W2:Y:S01]  /*1ec6b0*/  LDL.LU R8, [R1+0x1b58] ;  /* 0x001b580001087983 */ /* 0x001ea20000300800 */
[----:B-1----:R-:W-:-:S03]  /*1ec6c0*/  SHF.R.S32.HI R2, RZ, 0x1f, R0 ;  /* 0x0000001fff027819 */ /* 0x002fc60000011400 */
[----:B------:R-:W2:Y:S02]  /*1ec6d0*/  LDL.LU R5, [R1+0x1b5c] ;  /* 0x001b5c0001057983 */ /* 0x000ea40000300800 */
[----:B------:R-:W-:Y:S02]  /*1ec6e0*/  IMAD.X R7, R2, 0x1, R26, P1 ;  /* 0x0000000102077824 */ /* 0x000fe400008e061a */
[----:B------:R0:W-:Y:S04]  /*1ec6f0*/  STL [R1+0x2e4], R3 ;  /* 0x0002e40301007387 */ /* 0x0001e80000100800 */
[----:B------:R-:W2:Y:S04]  /*1ec700*/  LDL.LU R9, [R1+0x1b60] ;  /* 0x001b600001097983 */ /* 0x000ea80000300800 */
[----:B0-----:R-:W2:Y:S04]  /*1ec710*/  LDL.LU R3, [R1+0x1b64] ;  /* 0x001b640001037983 */ /* 0x001ea80000300800 */
[----:B------:R0:W-:Y:S04]  /*1ec720*/  STL.64 [R1+0x19e0], R6 ;  /* 0x0019e00601007387 */ /* 0x0001e80000100a00 */
[----:B0-----:R-:W2:Y:S04]  /*1ec730*/  LDL.LU R6, [R1+0x1b68] ;  /* 0x001b680001067983 */ /* 0x001ea80000300800 */
[----:B------:R-:W2:Y:S04]  /*1ec740*/  LDL.LU R7, [R1+0x1b6c] ;  /* 0x001b6c0001077983 */ /* 0x000ea80000300800 */
[----:B------:R0:W-:Y:S04]  /*1ec750*/  STL.64 [R1+0x7ac0], R26 ;  /* 0x007ac01a01007387 */ /* 0x0001e80000100a00 */
[----:B0-----:R-:W3:Y:S04]  /*1ec760*/  LDL.LU R26, [R1+0x1b24] ;  /* 0x001b2400011a7983 */ /* 0x001ee80000300800 */
[----:B------:R-:W2:Y:S01]  /*1ec770*/  LDL.LU R27, [R1+0x1b28] ;  /* 0x001b2800011b7983 */ /* 0x000ea20000300800 */
[----:B---3--:R-:W-:-:S03]  /*1ec780*/  F2FP.SATFINITE.E4M3.F32.PACK_AB_MERGE_C R26, R26, R29, RZ ;  /* 0x0000001d1a1a723e */ /* 0x008fc600048070ff */
[----:B------:R-:W3:Y:S01]  /*1ec790*/  LDL.LU R29, [R1+0x7ae0] ;  /* 0x007ae000011d7983 */ /* 0x000ee20000300800 */
[----:B--2---:R-:W-:-:S03]  /*1ec7a0*/  F2FP.SATFINITE.E4M3.F32.PACK_AB_MERGE_C R24, R24, R27, RZ ;  /* 0x0000001b1818723e */ /* 0x004fc600048070ff */
[----:B------:R3:W-:Y:S01]  /*1ec7b0*/  STL [R1+0x2b8], R26 ;  /* 0x0002b81a01007387 */ /* 0x0007e20000100800 */
[----:B----4-:R-:W-:-:S03]  /*1ec7c0*/  F2FP.SATFINITE.E4M3.F32.PACK_AB_MERGE_C R12, R12, R25, RZ ;  /* 0x000000190c0c723e */ /* 0x010fc600048070ff */
[----:B------:R0:W-:Y:S01]  /*1ec7d0*/  STL [R1+0x2c0], R24 ;  /* 0x0002c01801007387 */ /* 0x0001e20000100800 */
[----:B------:R-:W-:-:S03]  /*1ec7e0*/  F2FP.SATFINITE.E4M3.F32.PACK_AB_MERGE_C R4, R4, R13, RZ ;  /* 0x0000000d0404723e */ /* 0x000fc600048070ff */
[----:B------:R-:W-:Y:S01]  /*1ec7f0*/  STL [R1+0x7a44], R12 ;  /* 0x007a440c01007387 */ /* 0x000fe20000100800 */
[----:B---3--:R-:W-:-:S05]  /*1ec800*/  IADD3 R26, P1, PT, R0, R29, RZ ;  /* 0x0000001d001a7210 */ /* 0x008fca0007f3e0ff */
[----:B------:R-:W-:Y:S01]  /*1ec810*/  IMAD.X R27, R2, 0x1, R28, P1 ;  /* 0x00000001021b7824 */ /* 0x000fe200008e061c */
[----:B0-----:R-:W-:-:S04]  /*1ec820*/  IADD3 R24, P1, PT, R0, R17, RZ ;  /* 0x0000001100187210 */ /* 0x001fc80007f3e0ff */
[----:B------:R0:W-:Y:S01]  /*1ec830*/  STL.64 [R1+0x19d8], R26 ;  /* 0x0019d81a01007387 */ /* 0x0001e20000100a00 */
[----:B------:R-:W-:-:S03]  /*1ec840*/  IMAD.X R25, R2, 0x1, R15, P1 ;  /* 0x0000000102197824 */ /* 0x000fc600008e060f */
[----:B0-----:R-:W2:Y:S04]  /*1ec850*/  LDL.LU R26, [R1+0x1b74] ;  /* 0x001b7400011a7983 */ /* 0x001ea80000300800 */
[----:B------:R-:W3:Y:S04]  /*1ec860*/  LDL.LU R13, [R1+0x1b78] ;  /* 0x001b7800010d7983 */ /* 0x000ee80000300800 */
[----:B------:R0:W-:Y:S04]  /*1ec870*/  STL [R1+0x2a8], R4 ;  /* 0x0002a80401007387 */ /* 0x0001e80000100800 */
[----:B0-----:R-:W3:Y:S04]  /*1ec880*/  LDL.LU R4, [R1+0x1b7c] ;  /* 0x001b7c0001047983 */ /* 0x001ee80000300800 */
[----:B------:R0:W-:Y:S04]  /*1ec890*/  STL.64 [R1+0x19d0], R24 ;  /* 0x0019d01801007387 */ /* 0x0001e80000100a00 */
[----:B0-----:R-:W4:Y:S01]  /*1ec8a0*/  LDL.LU.64 R24, [R1+0x7ad8] ;  /* 0x007ad80001187983 */ /* 0x001f220000300a00 */
[----:B------:R-:W-:-:S02]  /*1ec8b0*/  F2FP.SATFINITE.E4M3.F32.PACK_AB_MERGE_C R20, R22, R20, RZ ;  /* 0x000000141614723e */ /* 0x000fc400048070ff */
[----:B------:R-:W-:Y:S01]  /*1ec8c0*/  F2FP.SATFINITE.E4M3.F32.PACK_AB_MERGE_C R12, R11, R23, RZ ;  /* 0x000000170b0c723e */ /* 0x000fe200048070ff */
[----:B------:R-:W2:Y:S04]  /*1ec8d0*/  LDL.LU R27, [R1+0x1b80] ;  /* 0x001b8000011b7983 */ /* 0x000ea80000300800 */
[----:B------:R-:W-:Y:S04]  /*1ec8e0*/  STL [R1+0x280], R20 ;  /* 0x0002801401007387 */ /* 0x000fe80000100800 */
[----:B------:R-:W2:Y:S04]  /*1ec8f0*/  LDL.LU R11, [R1+0x1b84] ;  /* 0x001b8400010b7983 */ /* 0x000ea80000300800 */
[----:B------:R-:W-:Y:S01]  /*1ec900*/  STL [R1+0x288], R12 ;  /* 0x0002880c01007387 */ /* 0x000fe20000100800 */
[----:B----4-:R-:W-:-:S05]  /*1ec910*/  IADD3 R22, P1, PT, R0, R25, RZ ;  /* 0x0000001900167210 */ /* 0x010fca0007f3e0ff */
[----:B------:R-:W-:-:S05]  /*1ec920*/  IMAD.X R23, R2, 0x1, R24, P1 ;  /* 0x0000000102177824 */ /* 0x000fca00008e0618 */
[----:B------:R0:W-:Y:S04]  /*1ec930*/  STL.64 [R1+0x19c8], R22 ;  /* 0x0019c81601007387 */ /* 0x0001e80000100a00 */
[----:B0-----:R-:W4:Y:S01]  /*1ec940*/  LDL.LU.64 R22, [R1+0x7ad0] ;  /* 0x007ad00001167983 */ /* 0x001f220000300a00 */
[----:B------:R-:W-:Y:S02]  /*1ec950*/  F2FP.SATFINITE.E4M3.F32.PACK_AB_MERGE_C R12, R10, R21, RZ ;  /* 0x000000150a0c723e */ /* 0x000fe400048070ff */
[----:B------:R-:W-:Y:S01]  /*1ec960*/  F2FP.SATFINITE.E4M3.F32.PACK_AB_MERGE_C R5, R5, R8, RZ ;  /* 0x000000080505723e */ /* 0x000fe200048070ff */
[----:B------:R0:W-:Y:S01]  /*1ec970*/  STL.64 [R1+0x7ab0], R24 ;  /* 0x007ab01801007387 */ /* 0x0001e20000100a00 */
[----:B------:R-:W-:Y:S02]  /*1ec980*/  IADD3 R20, P1, PT, R0, R16, RZ ;  /* 0x0000001000147210 */ /* 0x000fe40007f3e0ff */
[----:B------:R-:W-:-:S03]  /*1ec990*/  F2FP.SATFINITE.E4M3.F32.PACK_AB_MERGE_C R3, R3, R9, RZ ;  /* 0x000000090303723e */ /* 0x000fc600048070ff */
[----:B------:R-:W-:Y:S01]  /*1ec9a0*/  IMAD.X R21, R2, 0x1, R14, P1 ;  /* 0x0000000102157824 */ /* 0x000fe200008e060e */
[----:B0-----:R-:W2:Y:S04]  /*1ec9b0*/  LDL.LU R25, [R1+0x1b70] ;  /* 0x001b700001197983 */ /* 0x001ea80000300800 */
[----:B------:R-:W2:Y:S04]  /*1ec9c0*/  LDL.LU R10, [R1+0x1b8c] ;  /* 0x001b8c00010a7983 */ /* 0x000ea80000300800 */
[----:B------:R-:W-:Y:S04]  /*1ec9d0*/  STL [R1+0x268], R12 ;  /* 0x0002680c01007387 */ /* 0x000fe80000100800 */
[----:B------:R-:W3:Y:S04]  /*1ec9e0*/  LDL.LU R8, [R1+0x1b90] ;  /* 0x001b900001087983 */ /* 0x000ee80000300800 */
[----:B------:R0:W-:Y:S01]  /*1ec9f0*/  STL [R1+0x26c], R5 ;  /* 0x00026c0501007387 */ /* 0x0001e20000100800 */
[----:B------:R-:W-:-:S03]  /*1eca00*/  F2FP.SATFINITE.E4M3.F32.PACK_AB_MERGE_C R6, R7, R6, RZ ;  /* 0x000000060706723e */ /* 0x000fc600048070ff */
[----:B0-----:R-:W3:Y:S04]  /*1eca10*/  LDL.LU R5, [R1+0x1b94] ;  /* 0x001b940001057983 */ /* 0x001ee80000300800 */
[----:B------:R0:W-:Y:S04]  /*1eca20*/  STL.64 [R1+0x7ab8], R16 ;  /* 0x007ab81001007387 */ /* 0x0001e80000100a00 */
[----:B0-----:R-:W3:Y:S04]  /*1eca30*/  LDL.LU R16, [R1+0x1b88] ;  /* 0x001b880001107983 */ /* 0x001ee80000300800 */
[----:B------:R-:W3:Y:S04]  /*1eca40*/  LDL.LU R17, [R1+0x1b98] ;  /* 0x001b980001117983 */ /* 0x000ee80000300800 */
[----:B------:R-:W-:Y:S04]  /*1eca50*/  STL.64 [R1+0x19c0], R20 ;  /* 0x0019c01401007387 */ /* 0x000fe80000100a00 */
[----:B------:R0:W-:Y:S04]  /*1eca60*/  STL [R1+0x238], R3 ;  /* 0x0002380301007387 */ /* 0x0001e80000100800 */
[----:B0-----:R-:W3:Y:S04]  /*1eca70*/  LDL.LU R3, [R1+0x1b9c] ;  /* 0x001b9c0001037983 */ /* 0x001ee80000300800 */
[----:B------:R0:W-:Y:S04]  /*1eca80*/  STL [R1+0x244], R6 ;  /* 0x0002440601007387 */ /* 0x0001e80000100800 */
[----:B------:R-:W3:Y:S04]  /*1eca90*/  LDL.LU R12, [R1+0x1ba0] ;  /* 0x001ba000010c7983 */ /* 0x000ee80000300800 */
[----:B------:R-:W3:Y:S04]  /*1ecaa0*/  LDL.LU R9, [R1+0x1ba4] ;  /* 0x001ba40001097983 */ /* 0x000ee80000300800 */
[----:B0-----:R-:W3:Y:S04]  /*1ecab0*/  LDL.LU R6, [R1+0x1ba8] ;  /* 0x001ba80001067983 */ /* 0x001ee80000300800 */
[----:B------:R-:W3:Y:S01]  /*1ecac0*/  LDL.LU R7, [R1+0x1bac] ;  /* 0x001bac0001077983 */ /* 0x000ee20000300800 */
[----:B----4-:R-:W-:-:S03]  /*1ecad0*/  IADD3 R20, P1, PT, R0, R23, RZ ;  /* 0x0000001700147210 */ /* 0x010fc60007f3e0ff */
[----:B------:R-:W-:Y:S02]  /*1ecae0*/  STL [R1+0x7aa0], R23 ;  /* 0x007aa01701007387 */ /* 0x000fe40000100800 */
[----:B------:R-:W-:-:S05]  /*1ecaf0*/  IMAD.X R21, R2, 0x1, R22, P1 ;  /* 0x0000000102157824 */ /* 0x000fca00008e0616 */
[----:B------:R0:W-:Y:S04]  /*1ecb00*/  STL.64 [R1+0x19b8], R20 ;  /* 0x0019b81401007387 */ /* 0x0001e80000100a00 */
[----:B0-----:R-:W4:Y:S01]  /*1ecb10*/  LDL.LU.64 R20, [R1+0x7ac8] ;  /* 0x007ac80001147983 */ /* 0x001f220000300a00 */
[----:B--2---:R-:W-:Y:S02]  /*1ecb20*/  F2FP.SATFINITE.E4M3.F32.PACK_AB_MERGE_C R23, R26, R25, RZ ;  /* 0x000000191a17723e */ /* 0x004fe400048070ff */
[----:B---3--:R-:W-:-:S03]  /*1ecb30*/  F2FP.SATFINITE.E4M3.F32.PACK_AB_MERGE_C R4, R4, R13, RZ ;  /* 0x0000000d0404723e */ /* 0x008fc600048070ff */
[----:B------:R-:W-:Y:S01]  /*1ecb40*/  STL [R1+0x210], R23 ;  /* 0x0002101701007387 */ /* 0x000fe20000100800 */
[----:B------:R-:W-:-:S03]  /*1ecb50*/  F2FP.SATFINITE.E4M3.F32.PACK_AB_MERGE_C R11, R11, R27, RZ ;  /* 0x0000001b0b0b723e */ /* 0x000fc600048070ff */
[----:B------:R-:W-:Y:S01]  /*1ecb60*/  STL [R1+0x218], R4 ;  /* 0x0002180401007387 */ /* 0x000fe20000100800 */
[----:B----4-:R-:W-:-:S05]  /*1ecb70*/  IADD3 R24, P1, PT, R0, R21, RZ ;  /* 0x0000001500187210 */ /* 0x010fca0007f3e0ff */
[----:B------:R-:W-:Y:S01]  /*1ecb80*/  IMAD.X R25, R2, 0x1, R19, P1 ;  /* 0x0000000102197824 */ /* 0x000fe200008e0613 */
[----:B------:R-:W-:-:S04]  /*1ecb90*/  IADD3 R26, P1, PT, R0, R20, RZ ;  /* 0x00000014001a7210 */ /* 0x000fc80007f3e0ff */
[----:B------:R0:W-:Y:S01]  /*1ecba0*/  STL.64 [R1+0x19b0], R24 ;  /* 0x0019b01801007387 */ /* 0x0001e20000100a00 */
[----:B------:R-:W-:-:S03]  /*1ecbb0*/  IMAD.X R27, R2, 0x1, R18, P1 ;  /* 0x00000001021b7824 */ /* 0x000fc600008e0612 */
[----:B0-----:R-:W2:Y:S04]  /*1ecbc0*/  LDL.LU R24, [R1+0x1bb8] ;  /* 0x001bb80001187983 */ /* 0x001ea80000300800 */
[----:B------:R-:W2:Y:S04]  /*1ecbd0*/  LDL.LU R25, [R1+0x1bbc] ;  /* 0x001bbc0001197983 */ /* 0x000ea80000300800 */
[----:B------:R-:W3:Y:S04]  /*1ecbe0*/  LDL.LU R13, [R1+0x1bc0] ;  /* 0x001bc000010d7983 */ /* 0x000ee80000300800 */
[----:B------:R-:W3:Y:S04]  /*1ecbf0*/  LDL.LU R4, [R1+0x1bc4] ;  /* 0x001bc40001047983 */ /* 0x000ee80000300800 */
[----:B------:R-:W-:Y:S04]  /*1ecc00*/  STL [R1+0x77dc], R11 ;  /* 0x0077dc0b01007387 */ /* 0x000fe80000100800 */
[----:B------:R0:W-:Y:S04]  /*1ecc10*/  STL.64 [R1+0x7aa8], R20 ;  /* 0x007aa81401007387 */ /* 0x0001e80000100a00 */
[----:B0-----:R-:W4:Y:S04]  /*1ecc20*/  LDL.LU R20, [R1+0x1bb4] ;  /* 0x001bb40001147983 */ /* 0x001f280000300800 */
[----:B------:R0:W-:Y:S04]  /*1ecc30*/  STL.64 [R1+0x19a8], R26 ;  /* 0x0019a81a01007387 */ /* 0x0001e80000100a00 */
[----:B0-----:R-:W2:Y:S01]  /*1ecc40*/  LDL.LU.64 R26, [R1+0x7ac0] ;  /* 0x007ac000011a7983 */ /* 0x001ea20000300a00 */
[----:B------:R-:W-:Y:S01]  /*1ecc50*/  VIADD R0, R0, UR6 ;  /* 0x0000000600007c36 */ /* 0x000fe20008000000 */
[----:B------:R-:W-:Y:S01]  /*1ecc60*/  F2FP.SATFINITE.E4M3.F32.PACK_AB_MERGE_C R10, R10, R16, RZ ;  /* 0x000000100a0a723e */ /* 0x000fe200048070ff */
[----:B------:R-:W0:Y:S01]  /*1ecc70*/  LDCU UR6, c[0x0][0x3b8] ;  /* 0x00007700ff0677ac */ /* 0x000e220008000800 */
[----:B------:R-:W-:Y:S01]  /*1ecc80*/  F2FP.SATFINITE.E4M3.F32.PACK_AB_MERGE_C R11, R3, R17, RZ ;  /* 0x00000011030b723e */ /* 0x000fe200048070ff */
[----:B------:R-:W3:Y:S01]  /*1ecc90*/  LDL.LU R21, [R1+0x1bc8] ;  /* 0x001bc80001157983 */ /* 0x000ee20000300800 */
[----:B------:R-:W-:-:S02]  /*1ecca0*/  F2FP.SATFINITE.E4M3.F32.PACK_AB_MERGE_C R5, R5, R8, RZ ;  /* 0x000000080505723e */ /* 0x000fc400048070ff */
[----:B------:R-:W-:Y:S01]  /*1eccb0*/  SHF.R.S32.HI R3, RZ, 0x1f, R0 ;  /* 0x0000001fff037819 */ /* 0x000fe20000011400 */
[----:B------:R-:W3:Y:S04]  /*1eccc0*/  LDL.LU R2, [R1+0x1bcc] ;  /* 0x001bcc0001027983 */ /* 0x000ee80000300800 */
[----:B------:R1:W-:Y:S01]  /*1eccd0*/  STL [R1+0x1dc], R10 ;  /* 0x0001dc0a01007387 */ /* 0x0003e20000100800 */
[----:B------:R-:W-:-:S03]  /*1ecce0*/  F2FP.SATFINITE.E4M3.F32.PACK_AB_MERGE_C R9, R9, R12, RZ ;  /* 0x0000000c0909723e */ /* 0x000fc600048070ff */
[----:B-1----:R-:W3:Y:S04]  /*1eccf0*/  LDL.LU R10, [R1+0x1bd4] ;  /* 0x001bd400010a7983 */ /* 0x002ee80000300800 */
[----:B------:R1:W-:Y:S04]  /*1ecd00*/  STL [R1+0x148], R5 ;  /* 0x0001480501007387 */ /* 0x0003e80000100800 */
[----:B------:R-:W3:Y:S04]  /*1ecd10*/  LDL.LU R8, [R1+0x1bd8] ;  /* 0x001bd80001087983 */ /* 0x000ee80000300800 */
[----:B-1----:R-:W3:Y:S04]  /*1ecd20*/  LDL.LU R5, [R1+0x1bdc] ;  /* 0x001bdc0001057983 */ /* 0x002ee80000300800 */
[----:B------:R-:W-:Y:S04]  /*1ecd30*/  STL [R1+0x144], R11 ;  /* 0x0001440b01007387 */ /* 0x000fe80000100800 */
[----:B------:R-:W3:Y:S01]  /*1ecd40*/  LDL.LU R23, [R1+0x1be0] ;  /* 0x001be00001177983 */ /* 0x000ee20000300800 */
[----:B------:R-:W-:-:S02]  /*1ecd50*/  F2FP.SATFINITE.E4M3.F32.PACK_AB_MERGE_C R7, R7, R6, RZ ;  /* 0x000000060707723e */ /* 0x000fc400048070ff */
[----:B--2---:R-:W-:-:S05]  /*1ecd60*/  IADD3 R16, P1, PT, R0, R27, RZ ;  /* 0x0000001b00107210 */ /* 0x004fca0007f3e0ff */
[----:B------:R-:W-:-:S05]  /*1ecd70*/  IMAD.X R17, R3, 0x1, R26, P1 ;  /* 0x0000000103117824 */ /* 0x000fca00008e061a */
[----:B------:R1:W-:Y:S04]  /*1ecd80*/  STL.64 [R1+0x19a0], R16 ;  /* 0x0019a01001007387 */ /* 0x0003e80000100a00 */
[----:B------:R-:W-:Y:S04]  /*1ecd90*/  STL [R1+0x128], R9 ;  /* 0x0001280901007387 */ /* 0x000fe80000100800 */
[----:B------:R-:W2:Y:S01]  /*1ecda0*/  LDL.LU R6, [R1+0x1be4] ;  /* 0x001be40001067983 */ /* 0x000ea20000300800 */
[----:B-1----:R-:W-:-:S03]  /*1ecdb0*/  IADD3 R16, P1, PT, R0, R29, RZ ;  /* 0x0000001d00107210 */ /* 0x002fc60007f3e0ff */
[----:B------:R-:W-:Y:S02]  /*1ecdc0*/  STL [R1+0x130], R7 ;  /* 0x0001300701007387 */ /* 0x000fe40000100800 */
[----:B------:R-:W-:-:S05]  /*1ecdd0*/  IMAD.X R17, R3, 0x1, R28, P1 ;  /* 0x0000000103117824 */ /* 0x000fca00008e061c */
        /* <DEDUP_REMOVED lines=8> */
[----:B------:R-:W2:Y:S01]  /*1ece60*/  LDL.LU R29, [R1+0x1bd0] ;  /* 0x001bd000011d7983 */ /* 0x000ea20000300800 */
[----:B----4-:R-:W-:-:S02]  /*1ece70*/  F2FP.SATFINITE.E4M3.F32.PACK_AB_MERGE_C R28, R20, R28, RZ ;  /* 0x0000001c141c723e */ /* 0x010fc400048070ff */
[----:B------:R-:W-:Y:S02]  /*1ece80*/  F2FP.SATFINITE.E4M3.F32.PACK_AB_MERGE_C R20, R25, R24, RZ ;  /* 0x000000181914723e */ /* 0x000fe400048070ff */
[----:B--2---:R-:W-:Y:S01]  /*1ece90*/  IADD3 R24, P1, PT, R0, R17, RZ ;  /* 0x0000001100187210 */ /* 0x004fe20007f3e0ff */
[----:B------:R-:W-:Y:S04]  /*1ecea0*/  STL [R1+0x114], R28 ;  /* 0x0001141c01007387 */ /* 0x000fe80000100800 */
[----:B------:R-:W-:Y:S01]  /*1eceb0*/  IMAD.X R25, R3, 0x1, R15, P1 ;  /* 0x0000000103197824 */ /* 0x000fe200008e060f */
[----:B------:R-:W-:Y:S04]  /*1ecec0*/  STL [R1+0x110], R20 ;  /* 0x0001101401007387 */ /* 0x000fe80000100800 */
[----:B------:R1:W-:Y:S04]  /*1eced0*/  STL.64 [R1+0x1998], R24 ;  /* 0x0019981801007387 */ /* 0x0003e80000100a00 */
[----:B-1----:R-:W2:Y:S01]  /*1ecee0*/  LDL.LU.64 R24, [R1+0x7ab0] ;  /* 0x007ab00001187983 */ /* 0x002ea20000300a00 */
[----:B---3--:R-:W-:-:S03]  /*1ecef0*/  F2FP.SATFINITE.E4M3.F32.PACK_AB_MERGE_C R20, R4, R13, RZ ;  /* 0x0000000d0414723e */ /* 0x008fc600048070ff */
[----:B------:R-:W3:Y:S04]  /*1ecf00*/  LDL.LU R13, [R1+0x1c00] ;  /* 0x001c0000010d7983 */ /* 0x000ee80000300800 */
[----:B------:R-:W3:Y:S04]  /*1ecf10*/  LDL.LU R4, [R1+0x1c04] ;  /* 0x001c040001047983 */ /* 0x000ee80000300800 */
[----:B------:R-:W-:Y:S01]  /*1ecf20*/  STL [R1+0x104], R20 ;  /* 0x0001041401007387 */ /* 0x000fe20000100800 */
[----:B------:R-:W-:Y:S02]  /*1ecf30*/  F2FP.SATFINITE.E4M3.F32.PACK_AB_MERGE_C R2, R2, R21, RZ ;  /* 0x000000150202723e */ /* 0x000fe400048070ff */
[----:B------:R-:W-:-:S03]  /*1ecf40*/  F2FP.SATFINITE.E4M3.F32.PACK_AB_MERGE_C R10, R10, R29, RZ ;  /* 0x0000001d0a0a723e */ /* 0x000fc600048070ff */
[----:B------:R1:W-:Y:S02]  /*1ecf50*/  STL [R1+0x7830], R2 ;  /* 0x0078300201007387 */ /* 0x0003e40000100800 */
[----:B-1----:R-:W-:Y:S02]  /*1ecf60*/  F2FP.SATFINITE.E4M3.F32.PACK_AB_MERGE_C R2, R5, R8, RZ ;  /* 0x000000080502723e */ /* 0x002fe400048070ff */
[----:B------:R-:W-:Y:S02]  /*1ecf70*/  F2FP.SATFINITE.E4M3.F32.PACK_AB_MERGE_C R6, R6, R23, RZ ;  /* 0x000000170606723e */ /* 0x000fe400048070ff */
[----:B--2---:R-:W-:-:S05]  /*1ecf80*/  IADD3 R20, P1, PT, R0, R25, RZ ;  /* 0x0000001900147210 */ /* 0x004fca0007f3e0ff */
[----:B------:R-:W-:Y:S01]  /*1ecf90*/  IMAD.X R21, R3, 0x1, R24, P1 ;  /* 0x0000000103157824 */ /* 0x000fe200008e0618 */
[----:B------:R-:W-:-:S04]  /*1ecfa0*/  IADD3 R28, P1, PT, R0, R16, RZ ;  /* 0x00000010001c7210 */ /* 0x000fc80007f3e0ff */
[----:B------:R1:W-:Y:S01]  /*1ecfb0*/  STL.64 [R1+0x1988], R20 ;  /* 0x0019881401007387 */ /* 0x0003e20000100a00 */
[----:B------:R-:W-:-:S03]  /*1ecfc0*/  IMAD.X R29, R3, 0x1, R14, P1 ;  /* 0x00000001031d7824 */ /* 0x000fc600008e060e */
[----:B-1----:R-:W2:Y:S04]  /*1ecfd0*/  LDL.LU.64 R20, [R1+0x7aa8] ;  /* 0x007aa80001147983 */ /* 0x002ea80000300a00 */
[----:B------:R1:W-:Y:S04]  /*1ecfe0*/  STL.64 [R1+0x7a90], R24 ;  /* 0x007a901801007387 */ /* 0x0003e80000100a00 */
[----:B-1----:R-:W4:Y:S04]  /*1ecff0*/  LDL.LU R24, [R1+0x1be8] ;  /* 0x001be80001187983 */ /* 0x002f280000300800 */
[----:B------:R-:W4:Y:S04]  /*1ed000*/  LDL.LU R25, [R1+0x1bec] ;  /* 0x001bec0001197983 */ /* 0x000f280000300800 */
[----:B------:R-:W2:Y:S04]  /*1ed010*/  LDL.LU R8, [R1+0x1c08] ;  /* 0x001c080001087983 */ /* 0x000ea80000300800 */
[----:B------:R-:W-:Y:S04]  /*1ed020*/  STL [R1+0xf0], R10 ;  /* 0x0000f00a01007387 */ /* 0x000fe80000100800 */
[----:B------:R-:W2:Y:S04]  /*1ed030*/  LDL.LU R5, [R1+0x1c0c] ;  /* 0x001c0c0001057983 */ /* 0x000ea80000300800 */
[----:B------:R1:W-:Y:S04]  /*1ed040*/  STL [R1+0xf4], R2 ;  /* 0x0000f40201007387 */ /* 0x0003e80000100800 */
[----:B-1----:R-:W2:Y:S04]  /*1ed050*/  LDL.LU R2, [R1+0x1750] ;  /* 0x0017500001027983 */ /* 0x002ea80000300800 */
[----:B------:R-:W2:Y:S04]  /*1ed060*/  LDL.LU R10, [R1+0x1754] ;  /* 0x00175400010a7983 */ /* 0x000ea80000300800 */
[----:B------:R1:W-:Y:S04]  /*1ed070*/  STL.64 [R1+0x1980], R28 ;  /* 0x0019801c01007387 */ /* 0x0003e80000100a00 */
[----:B-1----:R-:W2:Y:S04]  /*1ed080*/  LDL.LU R28, [R1+0x1758] ;  /* 0x00175800011c7983 */ /* 0x002ea80000300800 */
[----:B------:R-:W2:Y:S04]  /*1ed090*/  LDL.LU R29, [R1+0x175c] ;  /* 0x00175c00011d7983 */ /* 0x000ea80000300800 */
[----:B------:R-:W2:Y:S04]  /*1ed0a0*/  LDL.LU R23, [R1+0x7aa0] ;  /* 0x007aa00001177983 */ /* 0x000ea80000300800 */
[----:B------:R4:W-:Y:S01]  /*1ed0b0*/  STL [R1+0x786c], R6 ;  /* 0x00786c0601007387 */ /* 0x0009e20000100800 */
[----:B------:R-:W-:-:S02]  /*1ed0c0*/  F2FP.SATFINITE.E4M3.F32.PACK_AB_MERGE_C R11, R12, R11, RZ ;  /* 0x0000000b0c0b723e */ /* 0x000fc400048070ff */
[----:B----4-:R-:W-:-:S05]  /*1ed0d0*/  F2FP.SATFINITE.E4M3.F32.PACK_AB_MERGE_C R6, R25, R24, RZ ;  /* 0x000000181906723e */ /* 0x010fca00048070ff */
[----:B------:R1:W-:Y:S02]  /*1ed0e0*/  STL [R1+0xe0], R6 ;  /* 0x0000e00601007387 */ /* 0x0003e40000100800 */
[----:B-1----:R-:W-:Y:S02]  /*1ed0f0*/  F2FP.SATFINITE.E4M3.F32.PACK_AB_MERGE_C R6, R7, R9, RZ ;  /* 0x000000090706723e */ /* 0x002fe400048070ff */
[C---:B--2---:R-:W-:Y:S01]  /*1ed100*/  IADD3 R24, P1, PT, R0.reuse, R23, RZ ;  /* 0x0000001700187210 */ /* 0x044fe20007f3e0ff */
[----:B------:R1:W-:Y:S04]  /*1ed110*/  STL.64 [R1+0x7a88], R22 ;  /* 0x007a881601007387 */ /* 0x0003e80000100a00 */
[----:B------:R-:W-:Y:S01]  /*1ed120*/  IMAD.X R25, R3, 0x1, R22, P1 ;  /* 0x0000000103197824 */ /* 0x000fe200008e0616 */
[----:B-1----:R-:W-:-:S04]  /*1ed130*/  IADD3 R22, P1, PT, R0, R21, RZ ;  /* 0x0000001500167210 */ /* 0x002fc80007f3e0ff */
[----:B------:R-:W-:Y:S04]  /*1ed140*/  STL.64 [R1+0x1978], R24 ;  /* 0x0019781801007387 */ /* 0x000fe80000100a00 */
[----:B------:R-:W-:Y:S01]  /*1ed150*/  STL [R1+0x7888], R6 ;  /* 0x0078880601007387 */ /* 0x000fe20000100800 */
[----:B------:R-:W-:-:S03]  /*1ed160*/  IMAD.X R23, R3, 0x1, R19, P1 ;  /* 0x0000000103177824 */ /* 0x000fc600008e0613 */
[----:B------:R1:W-:Y:S04]  /*1ed170*/  STL [R1+0xd0], R11 ;  /* 0x0000d00b01007387 */ /* 0x0003e80000100800 */
[----:B-1----:R-:W2:Y:S04]  /*1ed180*/  LDL.LU R11, [R1+0x1c20] ;  /* 0x001c2000010b7983 */ /* 0x002ea80000300800 */
[----:B------:R-:W2:Y:S01]  /*1ed190*/  LDL.LU R12, [R1+0x1c24] ;  /* 0x001c2400010c7983 */ /* 0x000ea20000300800 */
[----:B---3--:R-:W-:-:S03]  /*1ed1a0*/  F2FP.SATFINITE.E4M3.F32.PACK_AB_MERGE_C R6, R4, R13, RZ ;  /* 0x0000000d0406723e */ /* 0x008fc600048070ff */
[----:B------:R-:W3:Y:S04]  /*1ed1b0*/  LDL.LU R25, [R1+0x1c28] ;  /* 0x001c280001197983 */ /* 0x000ee80000300800 */
[----:B------:R1:W-:Y:S04]  /*1ed1c0*/  STL.64 [R1+0x1970], R22 ;  /* 0x0019701601007387 */ /* 0x0003e80000100a00 */
[----:B------:R-:W3:Y:S01]  /*1ed1d0*/  LDL.LU R9, [R1+0x1c2c] ;  /* 0x001c2c0001097983 */ /* 0x000ee20000300800 */
[----:B-1----:R-:W-:-:S03]  /*1ed1e0*/  IADD3 R22, P1, PT, R0, R20, RZ ;  /* 0x0000001400167210 */ /* 0x002fc60007f3e0ff */
[----:B------:R1:W-:Y:S02]  /*1ed1f0*/  STL [R1+0x78b4], R6 ;  /* 0x0078b40601007387 */ /* 0x0003e40000100800 */
[----:B------:R-:W-:Y:S02]  /*1ed200*/  IMAD.X R23, R3, 0x1, R18, P1 ;  /* 0x0000000103177824 */ /* 0x000fe400008e0612 */
[----:B------:R-:W4:Y:S01]  /*1ed210*/  LDL.LU R3, [R1+0x1c30] ;  /* 0x001c300001037983 */ /* 0x000f220000300800 */
[----:B0-----:R-:W-:Y:S01]  /*1ed220*/  VIADD R0, R0, UR6 ;  /* 0x0000000600007c36 */ /* 0x001fe20008000000 */
[----:B------:R-:W-:Y:S01]  /*1ed230*/  F2FP.SATFINITE.E4M3.F32.PACK_AB_MERGE_C R10, R10, R2, RZ ;  /* 0x000000020a0a723e */ /* 0x000fe200048070ff */
[----:B------:R-:W0:Y:S01]  /*1ed240*/  LDCU UR6, c[0x0][0x3b8] ;  /* 0x00007700ff0677ac */ /* 0x000e220008000800 */
[----:B------:R-:W4:Y:S01]  /*1ed250*/  LDL.LU R7, [R1+0x1c34] ;  /* 0x001c340001077983 */ /* 0x000f220000300800 */
[----:B-1----:R-:W-:-:S03]  /*1ed260*/  F2FP.SATFINITE.E4M3.F32.PACK_AB_MERGE_C R6, R5, R8, RZ ;  /* 0x000000080506723e */ /* 0x002fc600048070ff */
[----:B------:R-:W4:Y:S04]  /*1ed270*/  LDL.LU R13, [R1+0x1c38] ;  /* 0x001c3800010d7983 */ /* 0x000f280000300800 */
[----:B------:R-:W-:Y:S04]  /*1ed280*/  STL.64 [R1+0x1968], R22 ;  /* 0x0019681601007387 */ /* 0x000fe80000100a00 */
[----:B------:R-:W4:Y:S04]  /*1ed290*/  LDL.LU R4, [R1+0x1c3c] ;  /* 0x001c3c0001047983 */ /* 0x000f280000300800 */
[----:B------:R-:W4:Y:S01]  /*1ed2a0*/  LDL.LU R8, [R1+0x1c48] ;  /* 0x001c480001087983 */ /* 0x000f220000300800 */
[----:B------:R-:W-:-:S03]  /*1ed2b0*/  SHF.R.S32.HI R2, RZ, 0x1f, R0 ;  /* 0x0000001fff027819 */ /* 0x000fc60000011400 */
[----:B------:R-:W4:Y:S04]  /*1ed2c0*/  LDL.LU R5, [R1+0x1c4c] ;  /* 0x001c4c0001057983 */ /* 0x000f280000300800 */
[----:B------:R1:W-:Y:S04]  /*1ed2d0*/  STL [R1+0xc4], R6 ;  /* 0x0000c40601007387 */ /* 0x0003e80000100800 */
[----:B------:R0:W-:Y:S01]  /*1ed2e0*/  STL [R1+0x78e8], R10 ;  /* 0x0078e80a01007387 */ /* 0x0001e20000100800 */
[----:B-1----:R-:W-:Y:S02]  /*1ed2f0*/  F2FP.SATFINITE.E4M3.F32.PACK_AB_MERGE_C R6, R29, R28, RZ ;  /* 0x0000001c1d06723e */ /* 0x002fe400048070ff */
[----:B------:R-:W-:Y:S01]  /*1ed300*/  IADD3 R28, P1, PT, R0, R27, RZ ;  /* 0x0000001b001c7210 */ /* 0x000fe20007f3e0ff */
[----:B0-----:R-:W4:Y:S04]  /*1ed310*/  LDL.LU R10, [R1+0x1c54] ;  /* 0x001c5400010a7983 */ /* 0x001f280000300800 */
[----:B------:R-:W-:Y:S01]  /*1ed320*/  IMAD.X R29, R2, 0x1, R26, P1 ;  /* 0x00000001021d7824 */ /* 0x000fe200008e061a */
[----:B------:R-:W4:Y:S04]  /*1ed330*/  LDL.LU R22, [R1+0x1c58] ;  /* 0x001c580001167983 */ /* 0x000f280000300800 */
[----:B------:R-:W4:Y:S04]  /*1ed340*/  LDL.LU R23, [R1+0x1c5c] ;  /* 0x001c5c0001177983 */ /* 0x000f280000300800 */
[----:B------:R0:W-:Y:S04]  /*1ed350*/  STL [R1+0x7a14], R6 ;  /* 0x007a140601007387 */ /* 0x0001e80000100800 */
[----:B0-----:R-:W4:Y:S04]  /*1ed360*/  LDL.LU R6, [R1+0x1c50] ;  /* 0x001c500001067983 */ /* 0x001f280000300800 */
[----:B------:R0:W-:Y:S04]  /*1ed370*/  STL [R1+0x7a78], R27 ;  /* 0x007a781b01007387 */ /* 0x0001e80000100800 */
[----:B0-----:R-:W4:Y:S04]  /*1ed380*/  LDL.LU R27, [R1+0x1c44] ;  /* 0x001c4400011b7983 */ /* 0x001f280000300800 */
[----:B------:R0:W-:Y:S04]  /*1ed390*/  STL.64 [R1+0x1960], R28 ;  /* 0x0019601c01007387 */ /* 0x0001e80000100a00 */
[----:B0-----:R-:W4:Y:S04]  /*1ed3a0*/  LDL.LU.64 R28, [R1+0x7a98] ;  /* 0x007a9800011c7983 */ /* 0x001f280000300a00 */
[----:B------:R0:W-:Y:S04]  /*1ed3b0*/  STL [R1+0x7a7c], R26 ;  /* 0x007a7c1a01007387 */ /* 0x0001e80000100800 */
[----:B0-----:R-:W4:Y:S01]  /*1ed3c0*/  LDL.LU R26, [R1+0x1c40] ;  /* 0x001c4000011a7983 */ /* 0x001f220000300800 */
[----:B--2---:R-:W-:-:S03]  /*1ed3d0*/  F2FP.SATFINITE.E4M3.F32.PACK_AB_MERGE_C R24, R12, R11, RZ ;  /* 0x0000000b0c18723e */ /* 0x004fc600048070ff */
[----:B------:R-:W2:Y:S04]  /*1ed3e0*/  LDL.LU R11, [R1+0x1c60] ;  /* 0x001c6000010b7983 */ /* 0x000ea80000300800 */
[----:B------:R-:W2:Y:S04]  /*1ed3f0*/  LDL.LU R12, [R1+0x1c64] ;  /* 0x001c6400010c7983 */ /* 0x000ea80000300800 */
[----:B------:R-:W-:Y:S01]  /*1ed400*/  STL [R1+0x1be0], R24 ;  /* 0x001be01801007387 */ /* 0x000fe20000100800 */
[----:B---3--:R-:W-:-:S05]  /*1ed410*/  F2FP.SATFINITE.E4M3.F32.PACK_AB_MERGE_C R9, R9, R25, RZ ;  /* 0x000000190909723e */ /* 0x008fca00048070ff */
[----:B------:R0:W-:Y:S04]  /*1ed420*/  STL [R1+0x1be8], R9 ;  /* 0x001be80901007387 */ /* 0x0001e80000100800 */
[----:B0-----:R-:W3:Y:S01]  /*1ed430*/  LDL.LU R9, [R1+0x1c6c] ;  /* 0x001c6c0001097983 */ /* 0x001ee20000300800 */
[----:B----4-:R-:W-:Y:S02]  /*1ed440*/  F2FP.SATFINITE.E4M3.F32.PACK_AB_MERGE_C R7, R7, R3, RZ ;  /* 0x000000030707723e */ /* 0x010fe400048070ff */
[----:B------:R-:W-:Y:S02]  /*1ed450*/  F2FP.SATFINITE.E4M3.F32.PACK_AB_MERGE_C R4, R4, R13, RZ ;  /* 0x0000000d0404723e */ /* 0x000fe400048070ff */
[----:B------:R-:W-:Y:S01]  /*1ed460*/  IADD3 R24, P1, PT, R0, R29, RZ ;  /* 0x0000001d00187210 */ /* 0x000fe20007f3e0ff */
[----:B------:R0:W-:Y:S04]  /*1ed470*/  STL.64 [R1+0x7a80], R28 ;  /* 0x007a801c01007387 */ /* 0x0001e80000100a00 */
[----:B------:R-:W-:Y:S01]  /*1ed480*/  IMAD.X R25, R2, 0x1, R28, P1 ;  /* 0x0000000102197824 */ /* 0x000fe200008e061c */
[----:B0-----:R-:W3:Y:S04]  /*1ed490*/  LDL.LU R29, [R1+0x1c68] ;  /* 0x001c6800011d7983 */ /* 0x001ee80000300800 */
[----:B------:R0:W-:Y:S04]  /*1ed4a0*/  STL.64 [R1+0x1958], R24 ;  /* 0x0019581801007387 */ /* 0x0001e80000100a00 */
[----:B------:R-:W4:Y:S01]  /*1ed4b0*/  LDL.LU R3, [R1+0x1c70] ;  /* 0x001c700001037983 */ /* 0x000f220000300800 */
[----:B0-----:R-:W-:-:S03]  /*1ed4c0*/  IADD3 R24, P1, PT, R0, R17, RZ ;  /* 0x0000001100187210 */ /* 0x001fc60007f3e0ff */
[----:B------:R0:W-:Y:S02]  /*1ed4d0*/  STL [R1+0x1b20], R7 ;  /* 0x001b200701007387 */ /* 0x0001e40000100800 */
[----:B------:R-:W-:Y:S02]  /*1ed4e0*/  IMAD.X R25, R2, 0x1, R15, P1 ;  /* 0x0000000102197824 */ /* 0x000fe400008e060f */
[----:B0-----:R-:W4:Y:S04]  /*1ed4f0*/  LDL.LU R7, [R1+0x1c74] ;  /* 0x001c740001077983 */ /* 0x001f280000300800 */
[----:B------:R0:W-:Y:S04]  /*1ed500*/  STL [R1+0x1bac], R4 ;  /* 0x001bac0401007387 */ /* 0x0001e80000100800 */
[----:B------:R-:W2:Y:S04]  /*1ed510*/  LDL.LU R13, [R1+0x1c78] ;  /* 0x001c7800010d7983 */ /* 0x000ea80000300800 */
[----:B0-----:R-:W2:Y:S04]  /*1ed520*/  LDL.LU R4, [R1+0x1c7c] ;  /* 0x001c7c0001047983 */ /* 0x001ea80000300800 */
[----:B------:R0:W-:Y:S04]  /*1ed530*/  STL.64 [R1+0x1950], R24 ;  /* 0x0019501801007387 */ /* 0x0001e80000100a00 */
[----:B0-----:R-:W2:Y:S01]  /*1ed540*/  LDL.LU.64 R24, [R1+0x7a90] ;  /* 0x007a900001187983 */ /* 0x001ea20000300a00 */
[----:B------:R-:W-:-:S02]  /*1ed550*/  F2FP.SATFINITE.E4M3.F32.PACK_AB_MERGE_C R27, R27, R26, RZ ;  /* 0x0000001a1b1b723e */ /* 0x000fc400048070ff */
[----:B------:R-:W-:Y:S02]  /*1ed560*/  F2FP.SATFINITE.E4M3.F32.PACK_AB_MERGE_C R26, R5, R8, RZ ;  /* 0x00000008051a723e */ /* 0x000fe400048070ff */
[----:B------:R-:W3:Y:S04]  /*1ed570*/  LDL.LU R8, [R1+0x1c80] ;  /* 0x001c800001087983 */ /* 0x000ee80000300800 */
[----:B------:R-:W-:Y:S04]  /*1ed580*/  STL [R1+0x1adc], R27 ;  /* 0x001adc1b01007387 */ /* 0x000fe80000100800 */
[----:B------:R-:W3:Y:S04]  /*1ed590*/  LDL.LU R5, [R1+0x1c84] ;  /* 0x001c840001057983 */ /* 0x000ee80000300800 */
[----:B------:R2:W-:Y:S01]  /*1ed5a0*/  STL [R1+0x1af4], R26 ;  /* 0x001af41a01007387 */ /* 0x0005e20000100800 */
[----:B------:R-:W-:-:S02]  /*1ed5b0*/  F2FP.SATFINITE.E4M3.F32.PACK_AB_MERGE_C R10, R10, R6, RZ ;  /* 0x000000060a0a723e */ /* 0x000fc400048070ff */
[----:B------:R-:W-:Y:S02]  /*1ed5c0*/  F2FP.SATFINITE.E4M3.F32.PACK_AB_MERGE_C R6, R23, R22, RZ ;  /* 0x000000161706723e */ /* 0x000fe400048070ff */
[----:B--2---:R-:W-:-:S05]  /*1ed5d0*/  IADD3 R26, P1, PT, R0, R25, RZ ;  /* 0x00000019001a7210 */ /* 0x004fca0007f3e0ff */
[----:B------:R-:W-:Y:S01]  /*1ed5e0*/  IMAD.X R27, R2, 0x1, R24, P1 ;  /* 0x00000001021b7824 */ /* 0x000fe200008e0618 */
[----:B------:R-:W-:-:S04]  /*1ed5f0*/  IADD3 R22, P1, PT, R0, R16, RZ ;  /* 0x0000001000167210 */ /* 0x000fc80007f3e0ff */
[----:B------:R0:W-:Y:S01]  /*1ed600*/  STL.64 [R1+0x1948], R26 ;  /* 0x0019481a01007387 */ /* 0x0001e20000100a00 */
[----:B------:R-:W-:-:S03]  /*1ed610*/  IMAD.X R23, R2, 0x1, R14, P1 ;  /* 0x0000000102177824 */ /* 0x000fc600008e060e */
[----:B0-----:R-:W2:Y:S04]  /*1ed620*/  LDL.LU R26, [R1+0x1c88] ;  /* 0x001c8800011a7983 */ /* 0x001ea80000300800 */
[----:B------:R-:W-:Y:S04]  /*1ed630*/  STL [R1+0x844], R10 ;  /* 0x0008440a01007387 */ /* 0x000fe80000100800 */
[----:B------:R-:W2:Y:S04]  /*1ed640*/  LDL.LU R27, [R1+0x1c8c] ;  /* 0x001c8c00011b7983 */ /* 0x000ea80000300800 */
[----:B------:R-:W-:Y:S04]  /*1ed650*/  STL [R1+0x1aa8], R6 ;  /* 0x001aa80601007387 */ /* 0x000fe80000100800 */
[----:B------:R0:W-:Y:S04]  /*1ed660*/  STL [R1+0x7a68], R16 ;  /* 0x007a681001007387 */ /* 0x0001e80000100800 */
[----:B0-----:R-:W2:Y:S04]  /*1ed670*/  LDL.LU R16, [R1+0x1c9c] ;  /* 0x001c9c0001107983 */ /* 0x001ea80000300800 */
[----:B------:R0:W-:Y:S04]  /*1ed680*/  STL.64 [R1+0x1940], R22 ;  /* 0x0019401601007387 */ /* 0x0001e80000100a00 */
[----:B0-----:R-:W2:Y:S01]  /*1ed690*/  LDL.LU.64 R22, [R1+0x7a88] ;  /* 0x007a880001167983 */ /* 0x001ea20000300a00 */
[----:B------:R-:W-:-:S03]  /*1ed6a0*/  F2FP.SATFINITE.E4M3.F32.PACK_AB_MERGE_C R11, R12, R11, RZ ;  /* 0x0000000b0c0b723e */ /* 0x000fc600048070ff */
[----:B------:R0:W-:Y:S01]  /*1ed6b0*/  STL [R1+0x7a6c], R14 ;  /* 0x007a6c0e01007387 */ /* 0x0001e20000100800 */
[----:B---3--:R-:W-:-:S03]  /*1ed6c0*/  F2FP.SATFINITE.E4M3.F32.PACK_AB_MERGE_C R9, R9, R29, RZ ;  /* 0x0000001d0909723e */ /* 0x008fc600048070ff */
[----:B0-----:R-:W3:Y:S04]  /*1ed6d0*/  LDL.LU R14, [R1+0x1c98] ;  /* 0x001c9800010e7983 */ /* 0x001ee80000300800 */
[----:B------:R-:W3:Y:S04]  /*1ed6e0*/  LDL.LU R6, [R1+0x1ca0] ;  /* 0x001ca00001067983 */ /* 0x000ee80000300800 */
[----:B------:R-:W3:Y:S04]  /*1ed6f0*/  LDL.LU R10, [R1+0x1ca4] ;  /* 0x001ca400010a7983 */ /* 0x000ee80000300800 */
[----:B------:R0:W-:Y:S01]  /*1ed700*/  STL [R1+0x7bc], R11 ;  /* 0x0007bc0b01007387 */ /* 0x0001e20000100800 */
[----:B----4-:R-:W-:-:S03]  /*1ed710*/  F2FP.SATFINITE.E4M3.F32.PACK_AB_MERGE_C R7, R7, R3, RZ ;  /* 0x000000030707723e */ /* 0x010fc600048070ff */
[----:B0-----:R-:W4:Y:S04]  /*1ed720*/  LDL.LU R11, [R1+0x1ca8] ;  /* 0x001ca800010b7983 */ /* 0x001f280000300800 */
[----:B------:R-:W4:Y:S04]  /*1ed730*/  LDL.LU R12, [R1+0x1cac] ;  /* 0x001cac00010c7983 */ /* 0x000f280000300800 */
[----:B------:R-:W-:Y:S01]  /*1ed740*/  STL [R1+0x7d8], R9 ;  /* 0x0007d80901007387 */ /* 0x000fe20000100800 */
[----:B------:R-:W-:Y:S02]  /*1ed750*/  F2FP.SATFINITE.E4M3.F32.PACK_AB_MERGE_C R4, R4, R13, RZ ;  /* 0x0000000d0404723e */ /* 0x000fe400048070ff */
[----:B------:R-:W-:-:S02]  /*1ed760*/  F2FP.SATFINITE.E4M3.F32.PACK_AB_MERGE_C R5, R5, R8, RZ ;  /* 0x000000080505723e */ /* 0x000fc400048070ff */
[----:B--2---:R-:W-:Y:S02]  /*1ed770*/  F2FP.SATFINITE.E4M3.F32.PACK_AB_MERGE_C R27, R27, R26, RZ ;  /* 0x0000001a1b1b723e */ /* 0x004fe400048070ff */
[----:B------:R-:W-:Y:S01]  /*1ed780*/  IADD3 R28, P1, PT, R0, R23, RZ ;  /* 0x00000017001c7210 */ /* 0x000fe20007f3e0ff */
[----:B------:R0:W-:Y:S04]  /*1ed790*/  STL.64 [R1+0x7a70], R22 ;  /* 0x007a701601007387 */ /* 0x0001e80000100a00 */
[----:B------:R-:W-:Y:S02]  /*1ed7a0*/  IMAD.X R29, R2, 0x1, R22, P1 ;  /* 0x00000001021d7824 */ /* 0x000fe400008e0616 */
[----:B0-----:R-:W2:Y:S04]  /*1ed7b0*/  LDL.LU R22, [R1+0x1c90] ;  /* 0x001c900001167983 */ /* 0x001ea80000300800 */
[----:B------:R-:W2:Y:S04]  /*1ed7c0*/  LDL.LU R23, [R1+0x1c94] ;  /* 0x001c940001177983 */ /* 0x000ea80000300800 */
[----:B------:R0:W-:Y:S04]  /*1ed7d0*/  STL.64 [R1+0x1938], R28 ;  /* 0x0019381c01007387 */ /* 0x0001e80000100a00 */
[----:B------:R-:W2:Y:S01]  /*1ed7e0*/  LDL.LU R3, [R1+0x1cb0] ;  /* 0x001cb00001037983 */ /* 0x000ea20000300800 */
[----:B0-----:R-:W-:-:S03]  /*1ed7f0*/  IADD3 R28, P1, PT, R0, R21, RZ ;  /* 0x00000015001c7210 */ /* 0x001fc60007f3e0ff */
[----:B------:R0:W-:Y:S02]  /*1ed800*/  STL [R1+0x740], R7 ;  /* 0x0007400701007387 */ /* 0x0001e40000100800 */
[----:B------:R-:W-:Y:S01]  /*1ed810*/  IMAD.X R29, R2, 0x1, R19, P1 ;  /* 0x00000001021d7824 */ /* 0x000fe200008e0613 */
[----:B------:R-:W-:Y:S01]  /*1ed820*/  IADD3 R8, P1, PT, R0, R20, RZ ;  /* 0x0000001400087210 */ /* 0x000fe20007f3e0ff */
[----:B0-----:R-:W2:Y:S04]  /*1ed830*/  LDL.LU R7, [R1+0x1cb4] ;  /* 0x001cb40001077983 */ /* 0x001ea80000300800 */
[----:B------:R-:W-:Y:S01]  /*1ed840*/  IMAD.X R9, R2, 0x1, R18, P1 ;  /* 0x0000000102097824 */ /* 0x000fe200008e0612 */
[----:B------:R0:W-:Y:S04]  /*1ed850*/  STL [R1+0x750], R4 ;  /* 0x0007500401007387 */ /* 0x0001e80000100800 */
[----:B------:R-:W2:Y:S04]  /*1ed860*/  LDL.LU R13, [R1+0x1cb8] ;  /* 0x001cb800010d7983 */ /* 0x000ea80000300800 */
[----:B0-----:R-:W2:Y:S04]  /*1ed870*/  LDL.LU R4, [R1+0x1cbc] ;  /* 0x001cbc0001047983 */ /* 0x001ea80000300800 */
[----:B------:R0:W-:Y:S04]  /*1ed880*/  STL.64 [R1+0x1928], R28 ;  /* 0x0019281c01007387 */ /* 0x0001e80000100a00 */
[----:B0-----:R-:W2:Y:S04]  /*1ed890*/  LDL.LU.64 R28, [R1+0x7a80] ;  /* 0x007a8000011c7983 */ /* 0x001ea80000300a00 */
[----:B------:R-:W-:Y:S04]  /*1ed8a0*/  STL [R1+0x6d8], R5 ;  /* 0x0006d80501007387 */ /* 0x000fe80000100800 */
[----:B------:R-:W2:Y:S04]  /*1ed8b0*/  LDL.LU R2, [R1+0x1cc0] ;  /* 0x001cc00001027983 */ /* 0x000ea80000300800 */
[----:B------:R0:W-:Y:S04]  /*1ed8c0*/  STL.64 [R1+0x1930], R8 ;  /* 0x0019300801007387 */ /* 0x0001e80000100a00 */
[----:B0-----:R-:W2:Y:S04]  /*1ed8d0*/  LDL.LU R9, [R1+0x1cc4] ;  /* 0x001cc40001097983 */ /* 0x001ea80000300800 */
[----:B------:R-:W2:Y:S04]  /*1ed8e0*/  LDL.LU R8, [R1+0x1cc8] ;  /* 0x001cc80001087983 */ /* 0x000ea80000300800 */
[----:B------:R-:W2:Y:S04]  /*1ed8f0*/  LDL.LU R5, [R1+0x1ccc] ;  /* 0x001ccc0001057983 */ /* 0x000ea80000300800 */
[----:B------:R-:W2:Y:S04]  /*1ed900*/  LDL.LU R26, [R1+0x7a7c] ;  /* 0x007a7c00011a7983 */ /* 0x000ea80000300800 */
[----:B------:R0:W-:Y:S04]  /*1ed910*/  STL [R1+0x6e4], R27 ;  /* 0x0006e41b01007387 */ /* 0x0001e80000100800 */
[----:B0-----:R-:W2:Y:S01]  /*1ed920*/  LDL.LU R27, [R1+0x7a78] ;  /* 0x007a7800011b7983 */ /* 0x001ea20000300800 */
[----:B------:R-:W-:Y:S01]  /*1ed930*/  VIADD R0, R0, UR6 ;  /* 0x0000000600007c36 */ /* 0x000fe20008000000 */
[----:B---3--:R-:W-:Y:S01]  /*1ed940*/  F2FP.SATFINITE.E4M3.F32.PACK_AB_MERGE_C R14, R16, R14, RZ ;  /* 0x0000000e100e723e */ /* 0x008fe200048070ff */
[----:B------:R-:W0:Y:S01]  /*1ed950*/  LDCU UR6, c[0x0][0x3b8] ;  /* 0x00007700ff0677ac */ /* 0x000e220008000800 */
[----:B------:R-:W-:-:S02]  /*1ed960*/  F2FP.SATFINITE.E4M3.F32.PACK_AB_MERGE_C R10, R10, R6, RZ ;  /* 0x000000060a0a723e */ /* 0x000fc400048070ff */
[----:B----4-:R-:W-:Y:S02]  /*1ed970*/  F2FP.SATFINITE.E4M3.F32.PACK_AB_MERGE_C R6, R12, R11, RZ ;  /* 0x0000000b0c06723e */ /* 0x010fe400048070ff */
[----:B--2---:R-:W-:-:S05]  /*1ed980*/  F2FP.SATFINITE.E4M3.F32.PACK_AB_MERGE_C R22, R23, R22, RZ ;  /* 0x000000161716723e */ /* 0x004fca00048070ff */
[----:B------:R1:W-:Y:S01]  /*1ed990*/  STL [R1+0x3fc], R22 ;  /* 0x0003fc1601007387 */ /* 0x0003e20000100800 */
[----:B------:R-:W-:Y:S02]  /*1ed9a0*/  F2FP.SATFINITE.E4M3.F32.PACK_AB_MERGE_C R4, R4, R13, RZ ;  /* 0x0000000d0404723e */ /* 0x000fe400048070ff */
[C---:B-1----:R-:W-:Y:S01]  /*1ed9b0*/  IADD3 R22, P1, PT, R0.reuse, R27, RZ ;  /* 0x0000001b00167210 */ /* 0x042fe20007f3e0ff */
[----:B------:R1:W-:Y:S02]  /*1ed9c0*/  STL [R1+0x7a58], R27 ;  /* 0x007a581b01007387 */ /* 0x0003e40000100800 */
[----:B-1----:R-:W-:Y:S02]  /*1ed9d0*/  SHF.R.S32.HI R27, RZ, 0x1f, R0 ;  /* 0x0000001fff1b7819 */ /* 0x002fe40000011400 */
[----:B------:R1:W-:Y:S03]  /*1ed9e0*/  STL [R1+0x3f8], R14 ;  /* 0x0003f80e01007387 */ /* 0x0003e60000100800 */
[----:B------:R-:W-:Y:S01]  /*1ed9f0*/  IMAD.X R23, R27, 0x1, R26, P1 ;  /* 0x000000011b177824 */ /* 0x000fe200008e061a */
[----:B-1----:R-:W2:Y:S04]  /*1eda00*/  LDL.LU R14, [R1+0x1cd0] ;  /* 0x001cd000010e7983 */ /* 0x002ea80000300800 */
[----:B------:R1:W-:Y:S04]  /*1eda10*/  STL.64 [R1+0x1910], R22 ;  /* 0x0019101601007387 */ /* 0x0003e80000100a00 */
[----:B------:R3:W-:Y:S04]  /*1eda20*/  STL [R1+0x3f0], R10 ;  /* 0x0003f00a01007387 */ /* 0x0007e80000100800 */
[----:B------:R-:W2:Y:S01]  /*1eda30*/  LDL.LU R16, [R1+0x1cd4] ;  /* 0x001cd40001107983 */ /* 0x000ea20000300800 */
[----:B-1----:R-:W-:-:S03]  /*1eda40*/  IADD3 R22, P1, PT, R0, R29, RZ ;  /* 0x0000001d00167210 */ /* 0x002fc60007f3e0ff */
[----:B------:R1:W-:Y:S04]  /*1eda50*/  STL [R1+0x3f4], R6 ;  /* 0x0003f40601007387 */ /* 0x0003e80000100800 */
[----:B---3--:R-:W3:Y:S01]  /*1eda60*/  LDL.LU R10, [R1+0x1ce4] ;  /* 0x001ce400010a7983 */ /* 0x008ee20000300800 */
[----:B------:R-:W-:-:S03]  /*1eda70*/  IMAD.X R23, R27, 0x1, R28, P1 ;  /* 0x000000011b177824 */ /* 0x000fc600008e061c */
[----:B------:R-:W4:Y:S01]  /*1eda80*/  LDL.LU R11, [R1+0x1ce8] ;  /* 0x001ce800010b7983 */ /* 0x000f220000300800 */
[----:B-1----:R-:W-:-:S03]  /*1eda90*/  F2FP.SATFINITE.E4M3.F32.PACK_AB_MERGE_C R6, R7, R3, RZ ;  /* 0x000000030706723e */ /* 0x002fc600048070ff */
[----:B------:R-:W4:Y:S04]  /*1edaa0*/  LDL.LU R12, [R1+0x1cec] ;  /* 0x001cec00010c7983 */ /* 0x000f280000300800 */
[----:B------:R1:W-:Y:S04]  /*1edab0*/  STL [R1+0x7a48], R29 ;  /* 0x007a481d01007387 */ /* 0x0003e80000100800 */
[----:B-1----:R-:W3:Y:S04]  /*1edac0*/  LDL.LU R29, [R1+0x1ce0] ;  /* 0x001ce000011d7983 */ /* 0x002ee80000300800 */
[----:B------:R-:W3:Y:S04]  /*1edad0*/  LDL.LU R3, [R1+0x1cf0] ;  /* 0x001cf00001037983 */ /* 0x000ee80000300800 */
[----:B------:R1:W-:Y:S04]  /*1edae0*/  STL.64 [R1+0x1908], R22 ;  /* 0x0019081601007387 */ /* 0x0003e80000100a00 */
[----:B------:R0:W-:Y:S04]  /*1edaf0*/  STL [R1+0x32c], R6 ;  /* 0x00032c0601007387 */ /* 0x0001e80000100800 */
[----:B------:R-:W3:Y:S01]  /*1edb00*/  LDL.LU R7, [R1+0x1cf4] ;  /* 0x001cf40001077983 */ /* 0x000ee20000300800 */
[----:B-1----:R-:W-:-:S03]  /*1edb10*/  IADD3 R22, P1, PT, R0, R17, RZ ;  /* 0x0000001100167210 */ /* 0x002fc60007f3e0ff */
[----:B------:R1:W-:Y:S01]  /*1edb20*/  STL [R1+0x330], R4 ;  /* 0x0003300401007387 */ /* 0x0003e20000100800 */
[----:B0-----:R-:W-:Y:S01]  /*1edb30*/  F2FP.SATFINITE.E4M3.F32.PACK_AB_MERGE_C R6, R9, R2, RZ ;  /* 0x000000020906723e */ /* 0x001fe200048070ff */
[----:B------:R-:W-:Y:S02]  /*1edb40*/  IMAD.X R23, R27, 0x1, R15, P1 ;  /* 0x000000011b177824 */ /* 0x000fe400008e060f */
[----:B------:R-:W3:Y:S01]  /*1edb50*/  LDL.LU R13, [R1+0x1cf8] ;  /* 0x001cf800010d7983 */ /* 0x000ee20000300800 */
[----:B------:R-:W-:-:S03]  /*1edb60*/  F2FP.SATFINITE.E4M3.F32.PACK_AB_MERGE_C R2, R5, R8, RZ ;  /* 0x000000080502723e */ /* 0x000fc600048070ff */
[----:B-1----:R-:W3:Y:S04]  /*1edb70*/  LDL.LU R4, [R1+0x1cfc] ;  /* 0x001cfc0001047983 */ /* 0x002ee80000300800 */
[----:B------:R0:W-:Y:S04]  /*1edb80*/  STL [R1+0x7a40], R17 ;  /* 0x007a401101007387 */ /* 0x0001e80000100800 */
[----:B0-----:R-:W3:Y:S04]  /*1edb90*/  LDL.LU R17, [R1+0x1d08] ;  /* 0x001d080001117983 */ /* 0x001ee80000300800 */
[----:B------:R-:W-:Y:S04]  /*1edba0*/  STL.64 [R1+0x18f0], R22 ;  /* 0x0018f01601007387 */ /* 0x000fe80000100a00 */
[----:B------:R0:W-:Y:S04]  /*1edbb0*/  STL [R1+0x2fc], R6 ;  /* 0x0002fc0601007387 */ /* 0x0001e80000100800 */
[----:B0-----:R-:W3:Y:S04]  /*1edbc0*/  LDL.LU R6, [R1+0x1d0c] ;  /* 0x001d0c0001067983 */ /* 0x001ee80000300800 */
[----:B------:R0:W-:Y:S04]  /*1edbd0*/  STL [R1+0x31c], R2 ;  /* 0x00031c0201007387 */ /* 0x0001e80000100800 */
[----:B0-----:R-:W3:Y:S04]  /*1edbe0*/  LDL.LU R2, [R1+0x1e50] ;  /* 0x001e500001027983 */ /* 0x001ee80000300800 */
[----:B------:R-:W3:Y:S04]  /*1edbf0*/  LDL.LU R9, [R1+0x1e54] ;  /* 0x001e540001097983 */ /* 0x000ee80000300800 */
[----:B------:R-:W3:Y:S01]  /*1edc00*/  LDL.LU R8, [R1+0x1e58] ;  /* 0x001e580001087983 */ /* 0x000ee20000300800 */
[----:B------:R-:W-:-:S05]  /*1edc10*/  IADD3 R22, P1, PT, R0, R25, RZ ;  /* 0x0000001900167210 */ /* 0x000fca0007f3e0ff */
[----:B------:R-:W-:Y:S01]  /*1edc20*/  IMAD.X R23, R27, 0x1, R24, P1 ;  /* 0x000000011b177824 */ /* 0x000fe200008e0618 */
[----:B--2---:R-:W-:Y:S01]  /*1edc30*/  F2FP.SATFINITE.E4M3.F32.PACK_AB_MERGE_C R16, R16, R14, RZ ;  /* 0x0000000e1010723e */ /* 0x004fe200048070ff */
[----:B---3--:R0:W-:Y:S04]  /*1edc40*/  STL.64 [R1+0x7a60], R8 ;  /* 0x007a600801007387 */ /* 0x0081e80000100a00 */
[----:B0-----:R-:W2:Y:S04]  /*1edc50*/  LDL.LU R8, [R1+0x1cd8] ;  /* 0x001cd80001087983 */ /* 0x001ea80000300800 */
[----:B------:R-:W2:Y:S04]  /*1edc60*/  LDL.LU R9, [R1+0x1cdc] ;  /* 0x001cdc0001097983 */ /* 0x000ea80000300800 */
[----:B------:R-:W3:Y:S04]  /*1edc70*/  LDL.LU R5, [R1+0x1e5c] ;  /* 0x001e5c0001057983 */ /* 0x000ee80000300800 */
[----:B------:R0:W-:Y:S04]  /*1edc80*/  STL.64 [R1+0x1920], R22 ;  /* 0x0019201601007387 */ /* 0x0001e80000100a00 */
[----:B0-----:R-:W3:Y:S04]  /*1edc90*/  LDL.LU.64 R22, [R1+0x7a70] ;  /* 0x007a700001167983 */ /* 0x001ee80000300a00 */
[----:B------:R0:W-:Y:S04]  /*1edca0*/  STL.64 [R1+0x7a50], R24 ;  /* 0x007a501801007387 */ /* 0x0001e80000100a00 */
[----:B0-----:R-:W3:Y:S04]  /*1edcb0*/  LDL.LU R24, [R1+0x1d00] ;  /* 0x001d000001187983 */ /* 0x001ee80000300800 */
[----:B------:R-:W3:Y:S04]  /*1edcc0*/  LDL.LU R25, [R1+0x1d04] ;  /* 0x001d040001197983 */ /* 0x000ee80000300800 */
[----:B------:R-:W3:Y:S04]  /*1edcd0*/  LDL.LU R14, [R1+0x7a6c] ;  /* 0x007a6c00010e7983 */ /* 0x000ee80000300800 */
[----:B------:R0:W-:Y:S04]  /*1edce0*/  STL [R1+0x2d8], R16 ;  /* 0x0002d81001007387 */ /* 0x0001e80000100800 */
[----:B0-----:R-:W3:Y:S01]  /*1edcf0*/  LDL.LU R16, [R1+0x7a68] ;  /* 0x007a680001107983 */ /* 0x001ee20000300800 */
[----:B------:R-:W-:-:S02]  /*1edd00*/  F2FP.SATFINITE.E4M3.F32.PACK_AB_MERGE_C R7, R7, R3, RZ ;  /* 0x000000030707723e */ /* 0x000fc400048070ff */
[----:B------:R-:W-:Y:S02]  /*1edd10*/  F2FP.SATFINITE.E4M3.F32.PACK_AB_MERGE_C R4, R4, R13, RZ ;  /* 0x0000000d0404723e */ /* 0x000fe400048070ff */
[----:B--2---:R-:W-:-:S05]  /*1edd20*/  F2FP.SATFINITE.E4M3.F32.PACK_AB_MERGE_C R9, R9, R8, RZ ;  /* 0x000000080909723e */ /* 0x004fca00048070ff */
[----:B------:R0:W-:Y:S01]  /*1edd30*/  STL [R1+0x2ec], R9 ;  /* 0x0002ec0901007387 */ /* 0x0001e20000100800 */
[----:B---3--:R-:W-:-:S05]  /*1edd40*/  IADD3 R8, P1, PT, R0, R16, RZ ;  /* 0x0000001000087210 */ /* 0x008fca0007f3e0ff */
[----:B0-----:R-:W-:-:S05]  /*1edd50*/  IMAD.X R9, R27, 0x1, R14, P1 ;  /* 0x000000011b097824 */ /* 0x001fca00008e060e */
[----:B------:R0:W-:Y:S02]  /*1edd60*/  STL.64 [R1+0x1918], R8 ;  /* 0x0019180801007387 */ /* 0x0001e40000100a00 */
[----:B0-----:R-:W-:Y:S02]  /*1edd70*/  F2FP.SATFINITE.E4M3.F32.PACK_AB_MERGE_C R9, R10, R29, RZ ;  /* 0x0000001d0a09723e */ /* 0x001fe400048070ff */
[----:B----4-:R-:W-:Y:S01]  /*1edd80*/  F2FP.SATFINITE.E4M3.F32.PACK_AB_MERGE_C R8, R12, R11, RZ ;  /* 0x0000000b0c08723e */ /* 0x010fe200048070ff */
[----:B------:R-:W2:Y:S04]  /*1edd90*/  LDL.LU R29, [R1+0x1e40] ;  /* 0x001e4000011d7983 */ /* 0x000ea80000300800 */
[----:B------:R-:W-:Y:S04]  /*1edda0*/  STL [R1+0x2cc], R9 ;  /* 0x0002cc0901007387 */ /* 0x000fe80000100800 */
[----:B------:R-:W2:Y:S04]  /*1eddb0*/  LDL.LU R12, [R1+0x1e44] ;  /* 0x001e4400010c7983 */ /* 0x000ea80000300800 */
[----:B------:R0:W-:Y:S04]  /*1eddc0*/  STL [R1+0x2d0], R8 ;  /* 0x0002d00801007387 */ /* 0x0001e80000100800 */
[----:B------:R-:W3:Y:S04]  /*1eddd0*/  LDL.LU R10, [R1+0x1e48] ;  /* 0x001e4800010a7983 */ /* 0x000ee80000300800 */
[----:B------:R-:W3:Y:S01]  /*1edde0*/  LDL.LU R11, [R1+0x1e4c] ;  /* 0x001e4c00010b7983 */ /* 0x000ee20000300800 */
[----:B0-----:R-:W-:-:S03]  /*1eddf0*/  IADD3 R8, P1, PT, R0, R23, RZ ;  /* 0x0000001700087210 */ /* 0x001fc60007f3e0ff */
[----:B------:R-:W4:Y:S02]  /*1ede00*/  LDL.LU R3, [R1+0x1e30] ;  /* 0x001e300001037983 */ /* 0x000f240000300800 */
[----:B------:R-:W-:-:S05]  /*1ede10*/  IMAD.X R9, R27, 0x1, R22, P1 ;  /* 0x000000011b097824 */ /* 0x000fca00008e0616 */
[----:B------:R0:W-:Y:S01]  /*1ede20*/  STL.64 [R1+0x1900], R8 ;  /* 0x0019000801007387 */ /* 0x0001e20000100a00 */
[----:B------:R-:W-:-:S03]  /*1ede30*/  F2FP.SATFINITE.E4M3.F32.PACK_AB_MERGE_C R25, R25, R24, RZ ;  /* 0x000000181919723e */ /* 0x000fc600048070ff */
[----:B------:R1:W-:Y:S04]  /*1ede40*/  STL [R1+0x2a4], R7 ;  /* 0x0002a40701007387 */ /* 0x0003e80000100800 */
[----:B------:R-:W4:Y:S01]  /*1ede50*/  LDL.LU R13, [R1+0x1e34] ;  /* 0x001e3400010d7983 */ /* 0x000f220000300800 */
[----:B0-----:R-:W-:-:S03]  /*1ede60*/  IADD3 R8, P1, PT, R0, R21, RZ ;  /* 0x0000001500087210 */ /* 0x001fc60007f3e0ff */
[----:B------:R0:W-:Y:S02]  /*1ede70*/  STL [R1+0x2ac], R4 ;  /* 0x0002ac0401007387 */ /* 0x0001e40000100800 */
[----:B------:R-:W-:Y:S02]  /*1ede80*/  IMAD.X R9, R27, 0x1, R19, P1 ;  /* 0x000000011b097824 */ /* 0x000fe400008e0613 */
[----:B-1----:R-:W3:Y:S01]  /*1ede90*/  LDL.LU R7, [R1+0x1e38] ;  /* 0x001e380001077983 */ /* 0x002ee20000300800 */
[----:B------:R-:W-:-:S03]  /*1edea0*/  IADD3 R24, P1, PT, R0, R20, RZ ;  /* 0x0000001400187210 */ /* 0x000fc60007f3e0ff */
[----:B0-----:R-:W3:Y:S04]  /*1edeb0*/  LDL.LU R4, [R1+0x1e3c] ;  /* 0x001e3c0001047983 */ /* 0x001ee80000300800 */
[----:B------:R0:W-:Y:S04]  /*1edec0*/  STL.64 [R1+0x18f8], R8 ;  /* 0x0018f80801007387 */ /* 0x0001e80000100a00 */
[----:B0-----:R-:W3:Y:S04]  /*1eded0*/  LDL.LU.64 R8, [R1+0x7a60] ;  /* 0x007a600001087983 */ /* 0x001ee80000300a00 */
[----:B------:R0:W-:Y:S02]  /*1edee0*/  STL [R1+0x284], R25 ;  /* 0x0002841901007387 */ /* 0x0001e40000100800 */
[----:B0-----:R-:W-:-:S02]  /*1edef0*/  IMAD.X R25, R27, 0x1, R18, P1 ;  /* 0x000000011b197824 */ /* 0x001fc400008e0612 */
[----:B------:R-:W4:Y:S01]  /*1edf00*/  LDL.LU R27, [R1+0x7a58] ;  /* 0x007a5800011b7983 */ /* 0x000f220000300800 */
[----:B------:R-:W-:Y:S01]  /*1edf10*/  F2FP.SATFINITE.E4M3.F32.PACK_AB_MERGE_C R17, R6, R17, RZ ;  /* 0x000000110611723e */ /* 0x000fe200048070ff */
[----:B------:R-:W-:Y:S01]  /*1edf20*/  VIADD R0, R0, UR6 ;  /* 0x0000000600007c36 */ /* 0x000fe20008000000 */
[----:B------:R-:W0:Y:S01]  /*1edf30*/  LDCU UR6, c[0x0][0x3b8] ;  /* 0x00007700ff0677ac */ /* 0x000e220008000800 */
[----:B------:R-:W4:Y:S04]  /*1edf40*/  LDL.LU R6, [R1+0x1e2c] ;  /* 0x001e2c0001067983 */ /* 0x000f280000300800 */
[----:B------:R-:W-:Y:S04]  /*1edf50*/  STL.64 [R1+0x18e8], R24 ;  /* 0x0018e81801007387 */ /* 0x000fe80000100a00 */
[----:B------:R1:W-:Y:S02]  /*1edf60*/  STL [R1+0x290], R17 ;  /* 0x0002901101007387 */ /* 0x0003e40000100800 */
[----:B-1----:R-:W-:-:S02]  /*1edf70*/  SHF.R.S32.HI R17, RZ, 0x1f, R0 ;  /* 0x0000001fff117819 */ /* 0x002fc40000011400 */
[----:B--2---:R-:W-:Y:S02]  /*1edf80*/  F2FP.SATFINITE.E4M3.F32.PACK_AB_MERGE_C R12, R12, R29, RZ ;  /* 0x0000001d0c0c723e */ /* 0x004fe400048070ff */
[----:B---3--:R-:W-:Y:S02]  /*1edf90*/  F2FP.SATFINITE.E4M3.F32.PACK_AB_MERGE_C R2, R9, R2, RZ ;  /* 0x000000020902723e */ /* 0x008fe400048070ff */
[----:B------:R-:W-:-:S03]  /*1edfa0*/  F2FP.SATFINITE.E4M3.F32.PACK_AB_MERGE_C R5, R5, R8, RZ ;  /* 0x000000080505723e */ /* 0x000fc600048070ff */
[----:B------:R1:W-:Y:S04]  /*1edfb0*/  STL [R1+0x270], R2 ;  /* 0x0002700201007387 */ /* 0x0003e80000100800 */
[----:B-1----:R-:W2:Y:S01]  /*1edfc0*/  LDL.LU R2, [R1+0x1d50] ;  /* 0x001d500001027983 */ /* 0x002ea20000300800 */
[----:B----4-:R-:W-:-:S03]  /*1edfd0*/  IADD3 R24, P1, PT, R0, R27, RZ ;  /* 0x0000001b00187210 */ /* 0x010fc60007f3e0ff */
[----:B------:R-:W2:Y:S02]  /*1edfe0*/  LDL.LU R9, [R1+0x1d54] ;  /* 0x001d540001097983 */ /* 0x000ea40000300800 */
[----:B------:R-:W-:Y:S02]  /*1edff0*/  IMAD.X R25, R17, 0x1, R26, P1 ;  /* 0x0000000111197824 */ /* 0x000fe400008e061a */
[----:B------:R1:W-:Y:S04]  /*1ee000*/  STL [R1+0x27c], R5 ;  /* 0x00027c0501007387 */ /* 0x0003e80000100800 */
[----:B------:R-:W3:Y:S04]  /*1ee010*/  LDL.LU R8, [R1+0x1d58] ;  /* 0x001d580001087983 */ /* 0x000ee80000300800 */
[----:B-1----:R-:W3:Y:S04]  /*1ee020*/  LDL.LU R5, [R1+0x1d5c] ;  /* 0x001d5c0001057983 */ /* 0x002ee80000300800 */
[----:B------:R1:W-:Y:S04]  /*1ee030*/  STL.64 [R1+0x18e0], R24 ;  /* 0x0018e01801007387 */ /* 0x0003e80000100a00 */
[----:B-1----:R-:W4:Y:S04]  /*1ee040*/  LDL.LU.64 R24, [R1+0x7a50] ;  /* 0x007a500001187983 */ /* 0x002f280000300a00 */
[----:B------:R1:W-:Y:S04]  /*1ee050*/  STL.64 [R1+0x7a38], R26 ;  /* 0x007a381a01007387 */ /* 0x0003e80000100a00 */
[----:B-1----:R-:W2:Y:S04]  /*1ee060*/  LDL.LU R26, [R1+0x1e24] ;  /* 0x001e2400011a7983 */ /* 0x002ea80000300800 */
[----:B------:R-:W2:Y:S04]  /*1ee070*/  LDL.LU R27, [R1+0x1e28] ;  /* 0x001e2800011b7983 */ /* 0x000ea80000300800 */
[----:B------:R-:W2:Y:S01]  /*1ee080*/  LDL.LU R29, [R1+0x7a48] ;  /* 0x007a4800011d7983 */ /* 0x000ea20000300800 */
[----:B------:R-:W-:-:S03]  /*1ee090*/  F2FP.SATFINITE.E4M3.F32.PACK_AB_MERGE_C R11, R11, R10, RZ ;  /* 0x0000000a0b0b723e */ /* 0x000fc600048070ff */
[----:B------:R1:W-:Y:S04]  /*1ee0a0*/  STL [R1+0x250], R12 ;  /* 0x0002500c01007387 */ /* 0x0003e80000100800 */
[----:B-1----:R-:W3:Y:S04]  /*1ee0b0*/  LDL.LU R12, [R1+0x7a44] ;  /* 0x007a4400010c7983 */ /* 0x002ee80000300800 */
[----:B------:R1:W-:Y:S01]  /*1ee0c0*/  STL [R1+0x258], R11 ;  /* 0x0002580b01007387 */ /* 0x0003e20000100800 */
[----:B--2---:R-:W-:-:S05]  /*1ee0d0*/  IADD3 R10, P1, PT, R0, R29, RZ ;  /* 0x0000001d000a7210 */ /* 0x004fca0007f3e0ff */
[----:B-1----:R-:W-:Y:S02]  /*1ee0e0*/  IMAD.X R11, R17, 0x1, R28, P1 ;  /* 0x00000001110b7824 */ /* 0x002fe400008e061c */
[----:B------:R-:W2:Y:S04]  /*1ee0f0*/  LDL.LU R17, [R1+0x7a40] ;  /* 0x007a400001117983 */ /* 0x000ea80000300800 */
[----:B------:R1:W-:Y:S04]  /*1ee100*/  STL.64 [R1+0x18d8], R10 ;  /* 0x0018d80a01007387 */ /* 0x0003e80000100a00 */
[----:B-1----:R-:W4:Y:S04]  /*1ee110*/  LDL.LU R11, [R1+0x1d6c] ;  /* 0x001d6c00010b7983 */ /* 0x002f280000300800 */
[----:B------:R1:W-:Y:S04]  /*1ee120*/  STL.64 [R1+0x7a30], R28 ;  /* 0x007a301c01007387 */ /* 0x0003e80000100a00 */
[----:B-1----:R-:W4:Y:S01]  /*1ee130*/  LDL.LU R29, [R1+0x1e20] ;  /* 0x001e2000011d7983 */ /* 0x002f220000300800 */
[----:B------:R-:W-:-:S02]  /*1ee140*/  F2FP.SATFINITE.E4M3.F32.PACK_AB_MERGE_C R13, R13, R3, RZ ;  /* 0x000000030d0d723e */ /* 0x000fc400048070ff */
[----:B------:R-:W-:-:S03]  /*1ee150*/  SHF.R.S32.HI R28, RZ, 0x1f, R0 ;  /* 0x0000001fff1c7819 */ /* 0x000fc60000011400 */
[----:B---3--:R-:W-:Y:S01]  /*1ee160*/  STL.64 [R1+0x7778], R12 ;  /* 0x0077780c01007387 */ /* 0x008fe20000100a00 */
[----:B------:R-:W-:-:S03]  /*1ee170*/  F2FP.SATFINITE.E4M3.F32.PACK_AB_MERGE_C R4, R4, R7, RZ ;  /* 0x000000070404723e */ /* 0x000fc600048070ff */
[----:B------:R-:W3:Y:S04]  /*1ee180*/  LDL.LU R3, [R1+0x1d70] ;  /* 0x001d700001037983 */ /* 0x000ee80000300800 */
[----:B------:R-:W3:Y:S04]  /*1ee190*/  LDL.LU R7, [R1+0x1d74] ;  /* 0x001d740001077983 */ /* 0x000ee80000300800 */
[----:B------:R1:W-:Y:S04]  /*1ee1a0*/  STL [R1+0x224], R4 ;  /* 0x0002240401007387 */ /* 0x0003e80000100800 */
[----:B------:R-:W3:Y:S01]  /*1ee1b0*/  LDL.LU R10, [R1+0x1d78] ;  /* 0x001d7800010a7983 */ /* 0x000ee20000300800 */
[----:B------:R-:W-:-:S03]  /*1ee1c0*/  F2FP.SATFINITE.E4M3.F32.PACK_AB_MERGE_C R6, R6, R27, RZ ;  /* 0x0000001b0606723e */ /* 0x000fc600048070ff */
[----:B-1----:R-:W3:Y:S01]  /*1ee1d0*/  LDL.LU R4, [R1+0x1d7c] ;  /* 0x001d7c0001047983 */ /* 0x002ee20000300800 */
[----:B------:R-:W-:Y:S02]  /*1ee1e0*/  F2FP.SATFINITE.E4M3.F32.PACK_AB_MERGE_C R2, R9, R2, RZ ;  /* 0x000000020902723e */ /* 0x000fe400048070ff */
[----:B--2---:R-:W-:-:S05]  /*1ee1f0*/  IADD3 R12, P1, PT, R0, R17, RZ ;  /* 0x00000011000c7210 */ /* 0x004fca0007f3e0ff */
[----:B------:R-:W-:-:S05]  /*1ee200*/  IMAD.X R13, R28, 0x1, R15, P1 ;  /* 0x000000011c0d7824 */ /* 0x000fca00008e060f */
[----:B------:R4:W-:Y:S02]  /*1ee210*/  STL.64 [R1+0x18d0], R12 ;  /* 0x0018d00c01007387 */ /* 0x0009e40000100a00 */
[----:B----4-:R-:W-:Y:S02]  /*1ee220*/  F2FP.SATFINITE.E4M3.F32.PACK_AB_MERGE_C R12, R26, R29, RZ ;  /* 0x0000001d1a0c723e */ /* 0x010fe400048070ff */
[----:B------:R-:W-:-:S03]  /*1ee230*/  IADD3 R26, P1, PT, R0, R25, RZ ;  /* 0x00000019001a7210 */ /* 0x000fc60007f3e0ff */
[----:B------:R1:W-:Y:S02]  /*1ee240*/  STL [R1+0x7790], R12 ;  /* 0x0077900c01007387 */ /* 0x0003e40000100800 */
[----:B------:R-:W-:Y:S02]  /*1ee250*/  IMAD.X R27, R28, 0x1, R24, P1 ;  /* 0x000000011c1b7824 */ /* 0x000fe400008e0618 */
[----:B-1----:R-:W2:Y:S04]  /*1ee260*/  LDL.LU R12, [R1+0x1d68] ;  /* 0x001d6800010c7983 */ /* 0x002ea80000300800 */
[----:B------:R-:W-:Y:S04]  /*1ee270*/  STL [R1+0x1e8], R6 ;  /* 0x0001e80601007387 */ /* 0x000fe80000100800 */
[----:B------:R1:W-:Y:S04]  /*1ee280*/  STL.64 [R1+0x7a20], R24 ;  /* 0x007a201801007387 */ /* 0x0003e80000100a00 */
[----:B-1----:R-:W4:Y:S04]  /*1ee290*/  LDL.LU R24, [R1+0x1d60] ;  /* 0x001d600001187983 */ /* 0x002f280000300800 */
[----:B------:R-:W4:Y:S04]  /*1ee2a0*/  LDL.LU R25, [R1+0x1d64] ;  /* 0x001d640001197983 */ /* 0x000f280000300800 */
[----:B------:R1:W-:Y:S04]  /*1ee2b0*/  STL.64 [R1+0x18c8], R26 ;  /* 0x0018c81a01007387 */ /* 0x0003e80000100a00 */
[----:B-1----:R-:W4:Y:S04]  /*1ee2c0*/  LDL.LU R26, [R1+0x1d80] ;  /* 0x001d8000011a7983 */ /* 0x002f280000300800 */
[----:B------:R1:W-:Y:S04]  /*1ee2d0*/  STL [R1+0x1b0], R2 ;  /* 0x0001b00201007387 */ /* 0x0003e80000100800 */
[----:B------:R-:W4:Y:S01]  /*1ee2e0*/  LDL.LU R27, [R1+0x1d84] ;  /* 0x001d8400011b7983 */ /* 0x000f220000300800 */
[----:B------:R-:W-:-:S02]  /*1ee2f0*/  F2FP.SATFINITE.E4M3.F32.PACK_AB_MERGE_C R13, R5, R8, RZ ;  /* 0x00000008050d723e */ /* 0x000fc400048070ff */
[----:B------:R-:W-:-:S03]  /*1ee300*/  IADD3 R8, P1, PT, R0, R16, RZ ;  /* 0x0000001000087210 */ /* 0x000fc60007f3e0ff */
[----:B------:R-:W-:Y:S02]  /*1ee310*/  STL [R1+0x7794], R13 ;  /* 0x0077940d01007387 */ /* 0x000fe40000100800 */
[----:B------:R-:W-:Y:S02]  /*1ee320*/  IMAD.X R9, R28, 0x1, R14, P1 ;  /* 0x000000011c097824 */ /* 0x000fe400008e060e */
[----:B------:R-:W-:Y:S04]  /*1ee330*/  STL.64 [R1+0x7a28], R16 ;  /* 0x007a281001007387 */ /* 0x000fe80000100a00 */
[----:B------:R-:W4:Y:S04]  /*1ee340*/  LDL.LU R29, [R1+0x1d88] ;  /* 0x001d8800011d7983 */ /* 0x000f280000300800 */
[----:B------:R-:W4:Y:S04]  /*1ee350*/  LDL.LU R6, [R1+0x1d8c] ;  /* 0x001d8c0001067983 */ /* 0x000f280000300800 */
[----:B-1----:R-:W4:Y:S04]  /*1ee360*/  LDL.LU R2, [R1+0x1d90] ;  /* 0x001d900001027983 */ /* 0x002f280000300800 */
[----:B------:R1:W-:Y:S01]  /*1ee370*/  STL.64 [R1+0x18c0], R8 ;  /* 0x0018c00801007387 */ /* 0x0003e20000100a00 */
[----:B---3--:R-:W-:-:S03]  /*1ee380*/  F2FP.SATFINITE.E4M3.F32.PACK_AB_MERGE_C R3, R7, R3, RZ ;  /* 0x000000030703723e */ /* 0x008fc600048070ff */
[----:B-1----:R-:W3:Y:S04]  /*1ee390*/  LDL.LU R9, [R1+0x1d94] ;  /* 0x001d940001097983 */ /* 0x002ee80000300800 */
[----:B------:R-:W3:Y:S04]  /*1ee3a0*/  LDL.LU R8, [R1+0x1d98] ;  /* 0x001d980001087983 */ /* 0x000ee80000300800 */
[----:B------:R-:W3:Y:S01]  /*1ee3b0*/  LDL.LU R5, [R1+0x1d9c] ;  /* 0x001d9c0001057983 */ /* 0x000ee20000300800 */
[----:B--2---:R-:W-:Y:S02]  /*1ee3c0*/  F2FP.SATFINITE.E4M3.F32.PACK_AB_MERGE_C R11, R11, R12, RZ ;  /* 0x0000000c0b0b723e */ /* 0x004fe400048070ff */
[----:B------:R-:W-:-:S02]  /*1ee3d0*/  IADD3 R12, P1, PT, R0, R23, RZ ;  /* 0x00000017000c7210 */ /* 0x000fc40007f3e0ff */
[----:B----4-:R-:W-:-:S05]  /*1ee3e0*/  F2FP.SATFINITE.E4M3.F32.PACK_AB_MERGE_C R13, R25, R24, RZ ;  /* 0x00000018190d723e */ /* 0x010fca00048070ff */
[----:B------:R1:W-:Y:S04]  /*1ee3f0*/  STL [R1+0x77c0], R13 ;  /* 0x0077c00d01007387 */ /* 0x0003e80000100800 */
[----:B------:R-:W-:Y:S01]  /*1ee400*/  STL [R1+0x18c], R11 ;  /* 0x00018c0b01007387 */ /* 0x000fe20000100800 */
[----:B-1----:R-:W-:-:S03]  /*1ee410*/  IMAD.X R13, R28, 0x1, R22, P1 ;  /* 0x000000011c0d7824 */ /* 0x002fc600008e0616 */
[----:B------:R1:W-:Y:S04]  /*1ee420*/  STL.64 [R1+0x7a18], R22 ;  /* 0x007a181601007387 */ /* 0x0003e80000100a00 */
[----:B------:R-:W2:Y:S04]  /*1ee430*/  LDL.LU R17, [R1+0x1da0] ;  /* 0x001da00001117983 */ /* 0x000ea80000300800 */
[----:B------:R4:W-:Y:S01]  /*1ee440*/  STL.64 [R1+0x18a8], R12 ;  /* 0x0018a80c01007387 */ /* 0x0009e20000100a00 */
[----:B-1----:R-:W-:-:S03]  /*1ee450*/  IADD3 R22, P1, PT, R0, R21, RZ ;  /* 0x0000001500167210 */ /* 0x002fc60007f3e0ff */
[----:B------:R-:W2:Y:S04]  /*1ee460*/  LDL.LU R11, [R1+0x1da4] ;  /* 0x001da400010b7983 */ /* 0x000ea80000300800 */
[----:B------:R1:W-:Y:S01]  /*1ee470*/  STL [R1+0x118], R3 ;  /* 0x0001180301007387 */ /* 0x0003e20000100800 */
[----:B----4-:R-:W-:Y:S01]  /*1ee480*/  F2FP.SATFINITE.E4M3.F32.PACK_AB_MERGE_C R13, R4, R10, RZ ;  /* 0x0000000a040d723e */ /* 0x010fe200048070ff */
[----:B------:R-:W-:Y:S02]  /*1ee490*/  IMAD.X R23, R28, 0x1, R19, P1 ;  /* 0x000000011c177824 */ /* 0x000fe400008e0613 */
[----:B-1----:R-:W4:Y:S04]  /*1ee4a0*/  LDL.LU R3, [R1+0x1da8] ;  /* 0x001da80001037983 */ /* 0x002f280000300800 */
[----:B------:R-:W4:Y:S04]  /*1ee4b0*/  LDL.LU R7, [R1+0x1dac] ;  /* 0x001dac0001077983 */ /* 0x000f280000300800 */
[----:B------:R1:W-:Y:S04]  /*1ee4c0*/  STL [R1+0x77c4], R13 ;  /* 0x0077c40d01007387 */ /* 0x0003e80000100800 */
[----:B------:R0:W-:Y:S01]  /*1ee4d0*/  STL.64 [R1+0x18b8], R22 ;  /* 0x0018b81601007387 */ /* 0x0001e20000100a00 */
[----:B-1----:R-:W-:-:S02]  /*1ee4e0*/  F2FP.SATFINITE.E4M3.F32.PACK_AB_MERGE_C R13, R27, R26, RZ ;  /* 0x0000001a1b0d723e */ /* 0x002fc400048070ff */
[----:B------:R-:W-:Y:S01]  /*1ee4f0*/  IADD3 R26, P1, PT, R0, R20, RZ ;  /* 0x00000014001a7210 */ /* 0x000fe20007f3e0ff */
[----:B0-----:R-:W2:Y:S04]  /*1ee500*/  LDL.LU R22, [R1+0x1db4] ;  /* 0x001db40001167983 */ /* 0x001ea80000300800 */
[----:B------:R-:W-:Y:S01]  /*1ee510*/  IMAD.X R27, R28, 0x1, R18, P1 ;  /* 0x000000011c1b7824 */ /* 0x000fe200008e0612 */
[----:B------:R-:W2:Y:S04]  /*1ee520*/  LDL.LU R24, [R1+0x1db8] ;  /* 0x001db80001187983 */ /* 0x000ea80000300800 */
[----:B------:R-:W2:Y:S04]  /*1ee530*/  LDL.LU R25, [R1+0x1dbc] ;  /* 0x001dbc0001197983 */ /* 0x000ea80000300800 */
[----:B------:R-:W2:Y:S04]  /*1ee540*/  LDL.LU R23, [R1+0x1dc0] ;  /* 0x001dc00001177983 */ /* 0x000ea80000300800 */
[----:B------:R-:W2:Y:S04]  /*1ee550*/  LDL.LU R12, [R1+0x1dc4] ;  /* 0x001dc400010c7983 */ /* 0x000ea80000300800 */
[----:B------:R-:W2:Y:S04]  /*1ee560*/  LDL.LU R10, [R1+0x1dc8] ;  /* 0x001dc800010a7983 */ /* 0x000ea80000300800 */
[----:B------:R-:W2:Y:S04]  /*1ee570*/  LDL.LU R4, [R1+0x1dcc] ;  /* 0x001dcc0001047983 */ /* 0x000ea80000300800 */
[----:B------:R-:W-:Y:S04]  /*1ee580*/  STL [R1+0x77e0], R13 ;  /* 0x0077e00d01007387 */ /* 0x000fe80000100800 */
[----:B------:R0:W-:Y:S04]  /*1ee590*/  STL.64 [R1+0x18b0], R26 ;  /* 0x0018b01a01007387 */ /* 0x0001e80000100a00 */
[----:B0-----:R-:W2:Y:S01]  /*1ee5a0*/  LDL.LU.64 R26, [R1+0x7a38] ;  /* 0x007a3800011a7983 */ /* 0x001ea20000300a00 */
[----:B------:R-:W-:Y:S01]  /*1ee5b0*/  F2FP.SATFINITE.E4M3.F32.PACK_AB_MERGE_C R6, R6, R29, RZ ;  /* 0x0000001d0606723e */ /* 0x000fe200048070ff */
[----:B------:R-:W-:Y:S01]  /*1ee5c0*/  VIADD R0, R0, UR6 ;  /* 0x0000000600007c36 */ /* 0x000fe20008000000 */
[----:B---3--:R-:W-:Y:S01]  /*1ee5d0*/  F2FP.SATFINITE.E4M3.F32.PACK_AB_MERGE_C R2, R9, R2, RZ ;  /* 0x000000020902723e */ /* 0x008fe200048070ff */
[----:B------:R-:W0:Y:S02]  /*1ee5e0*/  LDCU UR6, c[0x0][0x3b8] ;  /* 0x00007700ff0677ac */ /* 0x000e240008000800 */
[----:B------:R1:W-:Y:S01]  /*1ee5f0*/  STL [R1+0xfc], R6 ;  /* 0x0000fc0601007387 */ /* 0x0003e20000100800 */
[----:B------:R-:W-:-:S03]  /*1ee600*/  F2FP.SATFINITE.E4M3.F32.PACK_AB_MERGE_C R13, R5, R8, RZ ;  /* 0x00000008050d723e */ /* 0x000fc600048070ff */
[----:B------:R3:W-:Y:S01]  /*1ee610*/  STL [R1+0xec], R2 ;  /* 0x0000ec0201007387 */ /* 0x0007e20000100800 */
[----:B-1----:R-:W-:-:S03]  /*1ee620*/  SHF.R.S32.HI R6, RZ, 0x1f, R0 ;  /* 0x0000001fff067819 */ /* 0x002fc60000011400 */
[----:B---3--:R-:W3:Y:S04]  /*1ee630*/  LDL.LU R2, [R1+0x1dd0] ;  /* 0x001dd00001027983 */ /* 0x008ee80000300800 */
[----:B------:R-:W3:Y:S04]  /*1ee640*/  LDL.LU R9, [R1+0x1dd4] ;  /* 0x001dd40001097983 */ /* 0x000ee80000300800 */
[----:B------:R-:W3:Y:S04]  /*1ee650*/  LDL.LU R8, [R1+0x1dd8] ;  /* 0x001dd80001087983 */ /* 0x000ee80000300800 */
[----:B------:R-:W3:Y:S04]  /*1ee660*/  LDL.LU R5, [R1+0x1ddc] ;  /* 0x001ddc0001057983 */ /* 0x000ee80000300800 */
[----:B------:R1:W-:Y:S04]  /*1ee670*/  STL [R1+0x77f8], R13 ;  /* 0x0077f80d01007387 */ /* 0x0003e80000100800 */
[----:B-1----:R-:W3:Y:S01]  /*1ee680*/  LDL.LU R13, [R1+0x1db0] ;  /* 0x001db000010d7983 */ /* 0x002ee20000300800 */
[----:B--2---:R-:W-:-:S05]  /*1ee690*/  IADD3 R28, P1, PT, R0, R27, RZ ;  /* 0x0000001b001c7210 */ /* 0x004fca0007f3e0ff */
[----:B------:R-:W-:-:S05]  /*1ee6a0*/  IMAD.X R29, R6, 0x1, R26, P1 ;  /* 0x00000001061d7824 */ /* 0x000fca00008e061a */
[----:B------:R1:W-:Y:S04]  /*1ee6b0*/  STL.64 [R1+0x1898], R28 ;  /* 0x0018981c01007387 */ /* 0x0003e80000100a00 */
[----:B-1----:R-:W2:Y:S01]  /*1ee6c0*/  LDL.LU.64 R28, [R1+0x7a30] ;  /* 0x007a3000011c7983 */ /* 0x002ea20000300a00 */
[----:B------:R-:W-:Y:S02]  /*1ee6d0*/  F2FP.SATFINITE.E4M3.F32.PACK_AB_MERGE_C R16, R11, R17, RZ ;  /* 0x000000110b10723e */ /* 0x000fe400048070ff */
[----:B----4-:R-:W-:Y:S02]  /*1ee6e0*/  F2FP.SATFINITE.E4M3.F32.PACK_AB_MERGE_C R11, R7, R3, RZ ;  /* 0x00000003070b723e */ /* 0x010fe400048070ff */
[----:B------:R-:W4:Y:S04]  /*1ee6f0*/  LDL.LU R3, [R1+0x1de8] ;  /* 0x001de80001037983 */ /* 0x000f280000300800 */
[----:B------:R2:W-:Y:S04]  /*1ee700*/  STL [R1+0xdc], R16 ;  /* 0x0000dc1001007387 */ /* 0x0005e80000100800 */
[----:B------:R-:W4:Y:S04]  /*1ee710*/  LDL.LU R7, [R1+0x1dec] ;  /* 0x001dec0001077983 */ /* 0x000f280000300800 */
[----:B------:R-:W-:Y:S01]  /*1ee720*/  STL [R1+0x78a0], R11 ;  /* 0x0078a00b01007387 */ /* 0x000fe20000100800 */
[----:B--2---:R-:W-:-:S03]  /*1ee730*/  IADD3 R16, P1, PT, R0, R29, RZ ;  /* 0x0000001d00107210 */ /* 0x004fc60007f3e0ff */
[----:B------:R-:W-:Y:S02]  /*1ee740*/  STL [R1+0x7a10], R29 ;  /* 0x007a101d01007387 */ /* 0x000fe40000100800 */
[----:B------:R-:W-:-:S05]  /*1ee750*/  IMAD.X R17, R6, 0x1, R28, P1 ;  /* 0x0000000106117824 */ /* 0x000fca00008e061c */
[----:B------:R1:W-:Y:S04]  /*1ee760*/  STL.64 [R1+0x18a0], R16 ;  /* 0x0018a01001007387 */ /* 0x0003e80000100a00 */
[----:B-1----:R-:W2:Y:S01]  /*1ee770*/  LDL.LU.64 R16, [R1+0x7a28] ;  /* 0x007a280001107983 */ /* 0x002ea20000300a00 */
[----:B------:R-:W-:Y:S02]  /*1ee780*/  F2FP.SATFINITE.E4M3.F32.PACK_AB_MERGE_C R11, R25, R24, RZ ;  /* 0x00000018190b723e */ /* 0x000fe400048070ff */
[----:B---3--:R-:W-:-:S05]  /*1ee790*/  F2FP.SATFINITE.E4M3.F32.PACK_AB_MERGE_C R13, R22, R13, RZ ;  /* 0x0000000d160d723e */ /* 0x008fca00048070ff */
[----:B------:R1:W-:Y:S04]  /*1ee7a0*/  STL [R1+0x7818], R13 ;  /* 0x0078180d01007387 */ /* 0x0003e80000100800 */
[----:B-1----:R-:W3:Y:S04]  /*1ee7b0*/  LDL.LU R13, [R1+0x1df8] ;  /* 0x001df800010d7983 */ /* 0x002ee80000300800 */
[----:B------:R-:W3:Y:S04]  /*1ee7c0*/  LDL.LU R29, [R1+0x1dfc] ;  /* 0x001dfc00011d7983 */ /* 0x000ee80000300800 */
[----:B------:R-:W-:Y:S01]  /*1ee7d0*/  STL [R1+0xcc], R11 ;  /* 0x0000cc0b01007387 */ /* 0x000fe20000100800 */
[----:B--2---:R-:W-:-:S05]  /*1ee7e0*/  IADD3 R24, P1, PT, R0, R17, RZ ;  /* 0x0000001100187210 */ /* 0x004fca0007f3e0ff */
[----:B------:R-:W-:-:S05]  /*1ee7f0*/  IMAD.X R25, R6, 0x1, R15, P1 ;  /* 0x0000000106197824 */ /* 0x000fca00008e060f */
[----:B------:R1:W-:Y:S04]  /*1ee800*/  STL.64 [R1+0x1890], R24 ;  /* 0x0018901801007387 */ /* 0x0003e80000100a00 */
[----:B-1----:R-:W2:Y:S01]  /*1ee810*/  LDL.LU.64 R24, [R1+0x7a20] ;  /* 0x007a200001187983 */ /* 0x002ea20000300a00 */
[----:B------:R-:W-:-:S03]  /*1ee820*/  F2FP.SATFINITE.E4M3.F32.PACK_AB_MERGE_C R12, R12, R23, RZ ;  /* 0x000000170c0c723e */ /* 0x000fc600048070ff */
[----:B------:R-:W3:Y:S01]  /*1ee830*/  LDL.LU R11, [R1+0x1e10] ;  /* 0x001e1000010b7983 */ /* 0x000ee20000300800 */
[----:B------:R-:W-:-:S03]  /*1ee840*/  F2FP.SATFINITE.E4M3.F32.PACK_AB_MERGE_C R4, R4, R10, RZ ;  /* 0x0000000a0404723e */ /* 0x000fc600048070ff */
[----:B------:R1:W-:Y:S01]  /*1ee850*/  STL [R1+0xbc], R12 ;  /* 0x0000bc0c01007387 */ /* 0x0003e20000100800 */
[----:B------:R-:W-:Y:S02]  /*1ee860*/  F2FP.SATFINITE.E4M3.F32.PACK_AB_MERGE_C R5, R5, R8, RZ ;  /* 0x000000080505723e */ /* 0x000fe400048070ff */
[----:B------:R-:W-:Y:S01]  /*1ee870*/  F2FP.SATFINITE.E4M3.F32.PACK_AB_MERGE_C R2, R9, R2, RZ ;  /* 0x000000020902723e */ /* 0x000fe200048070ff */
[----:B-1----:R-:W3:Y:S01]  /*1ee880*/  LDL.LU R12, [R1+0x1e14] ;  /* 0x001e1400010c7983 */ /* 0x002ee20000300800 */
[----:B--2---:R-:W-:-:S03]  /*1ee890*/  IADD3 R22, P1, PT, R0, R25, RZ ;  /* 0x0000001900167210 */ /* 0x004fc60007f3e0ff */
[----:B------:R1:W-:Y:S02]  /*1ee8a0*/  STL [R1+0x79f8], R25 ;  /* 0x0079f81901007387 */ /* 0x0003e40000100800 */
[----:B------:R-:W-:Y:S02]  /*1ee8b0*/  IMAD.X R23, R6, 0x1, R24, P1 ;  /* 0x0000000106177824 */ /* 0x000fe400008e0618 */
[----:B-1----:R-:W2:Y:S04]  /*1ee8c0*/  LDL.LU R25, [R1+0x1df4] ;  /* 0x001df40001197983 */ /* 0x002ea80000300800 */
[----:B------:R1:W-:Y:S04]  /*1ee8d0*/  STL.64 [R1+0x1880], R22 ;  /* 0x0018801601007387 */ /* 0x0003e80000100a00 */
[----:B-1----:R-:W2:Y:S04]  /*1ee8e0*/  LDL.LU.64 R22, [R1+0x7a18] ;  /* 0x007a180001167983 */ /* 0x002ea80000300a00 */
[----:B------:R1:W-:Y:S04]  /*1ee8f0*/  STL [R1+0x79fc], R24 ;  /* 0x0079fc1801007387 */ /* 0x0003e80000100800 */
[----:B-1----:R-:W3:Y:S04]  /*1ee900*/  LDL.LU R24, [R1+0x1df0] ;  /* 0x001df00001187983 */ /* 0x002ee80000300800 */
[----:B------:R1:W-:Y:S04]  /*1ee910*/  STL.64 [R1+0x7838], R4 ;  /* 0x0078380401007387 */ /* 0x0003e80000100a00 */
[----:B------:R0:W-:Y:S04]  /*1ee920*/  STL [R1+0xac], R2 ;  /* 0x0000ac0201007387 */ /* 0x0001e80000100800 */
[----:B-1----:R-:W3:Y:S04]  /*1ee930*/  LDL.LU R4, [R1+0x1de0] ;  /* 0x001de00001047983 */ /* 0x002ee80000300800 */
[----:B------:R-:W3:Y:S01]  /*1ee940*/  LDL.LU R5, [R1+0x1de4] ;  /* 0x001de40001057983 */ /* 0x000ee20000300800 */
[----:B------:R-:W-:-:S03]  /*1ee950*/  IADD3 R8, P1, PT, R0, R16, RZ ;  /* 0x0000001000087210 */ /* 0x000fc60007f3e0ff */
[----:B------:R-:W-:Y:S02]  /*1ee960*/  STL.64 [R1+0x7a08], R16 ;  /* 0x007a081001007387 */ /* 0x000fe40000100a00 */
[----:B------:R-:W-:Y:S02]  /*1ee970*/  IMAD.X R9, R6, 0x1, R14, P1 ;  /* 0x0000000106097824 */ /* 0x000fe400008e060e */
[----:B------:R-:W4:Y:S04]  /*1ee980*/  LDL.LU R10, [R1+0x1e18] ;  /* 0x001e1800010a7983 */ /* 0x000f280000300800 */
[----:B0-----:R-:W4:Y:S04]  /*1ee990*/  LDL.LU R2, [R1+0x1e1c] ;  /* 0x001e1c0001027983 */ /* 0x001f280000300800 */
[----:B------:R0:W-:Y:S04]  /*1ee9a0*/  STL.64 [R1+0x1888], R8 ;  /* 0x0018880801007387 */ /* 0x0001e80000100a00 */
[----:B0-----:R-:W4:Y:S04]  /*1ee9b0*/  LDL.LU R9, [R1+0x1e00] ;  /* 0x001e000001097983 */ /* 0x001f280000300800 */
[----:B------:R-:W4:Y:S01]  /*1ee9c0*/  LDL.LU R8, [R1+0x1e04] ;  /* 0x001e040001087983 */ /* 0x000f220000300800 */
[----:B--2---:R-:W-:-:S05]  /*1ee9d0*/  IADD3 R16, P1, PT, R0, R23, RZ ;  /* 0x0000001700107210 */ /* 0x004fca0007f3e0ff */
[----:B------:R-:W-:Y:S01]  /*1ee9e0*/  IMAD.X R17, R6, 0x1, R22, P1 ;  /* 0x0000000106117824 */ /* 0x000fe200008e0616 */
[----:B---3--:R-:W-:Y:S02]  /*1ee9f0*/  F2FP.SATFINITE.E4M3.F32.PACK_AB_MERGE_C R4, R5, R4, RZ ;  /* 0x000000040504723e */ /* 0x008fe400048070ff */
[----:B----4-:R-:W-:-:S03]  /*1eea00*/  F2FP.SATFINITE.E4M3.F32.PACK_AB_MERGE_C R5, R7, R3, RZ ;  /* 0x000000030705723e */ /* 0x010fc600048070ff */
[----:B------:R-:W-:Y:S04]  /*1eea10*/  STL [R1+0x7868], R4 ;  /* 0x0078680401007387 */ /* 0x000fe80000100800 */
[----:B------:R0:W-:Y:S04]  /*1eea20*/  STL [R1+0x7878], R5 ;  /* 0x0078780501007387 */ /* 0x0001e80000100800 */
[----:B------:R-:W2:Y:S04]  /*1eea30*/  LDL.LU R3, [R1+0x1e08] ;  /* 0x001e080001037983 */ /* 0x000ea80000300800 */
[----:B------:R-:W2:Y:S04]  /*1eea40*/  LDL.LU R7, [R1+0x1e0c] ;  /* 0x001e0c0001077983 */ /* 0x000ea80000300800 */
[----:B------:R-:W-:Y:S04]  /*1eea50*/  STL.64 [R1+0x79f0], R22 ;  /* 0x0079f01601007387 */ /* 0x000fe80000100a00 */
[----:B------:R1:W-:Y:S01]  /*1eea60*/  STL.64 [R1+0x1878], R16 ;  /* 0x0018781001007387 */ /* 0x0003e20000100a00 */
[----:B0-----:R-:W-:-:S02]  /*1eea70*/  F2FP.SATFINITE.E4M3.F32.PACK_AB_MERGE_C R5, R25, R24, RZ ;  /* 0x000000181905723e */ /* 0x001fc400048070ff */
[----:B------:R-:W-:Y:S02]  /*1eea80*/  F2FP.SATFINITE.E4M3.F32.PACK_AB_MERGE_C R4, R29, R13, RZ ;  /* 0x0000000d1d04723e */ /* 0x000fe400048070ff */
[----:B-1----:R-:W-:-:S03]  /*1eea90*/  IADD3 R16, P1, PT, R0, R21, RZ ;  /* 0x0000001500107210 */ /* 0x002fc60007f3e0ff */
[----:B------:R0:W-:Y:S02]  /*1eeaa0*/  STL.64 [R1+0x7880], R4 ;  /* 0x0078800401007387 */ /* 0x0001e40000100a00 */
[----:B------:R-:W-:Y:S02]  /*1eeab0*/  IMAD.X R17, R6, 0x1, R19, P1 ;  /* 0x0000000106117824 */ /* 0x000fe400008e0613 */
[----:B------:R-:W3:Y:S04]  /*1eeac0*/  LDL.LU R29, [R1+0x2fe0] ;  /* 0x002fe000011d7983 */ /* 0x000ee80000300800 */
[----:B------:R1:W-:Y:S01]  /*1eead0*/  STL.64 [R1+0x1870], R16 ;  /* 0x0018701001007387 */ /* 0x0003e20000100a00 */
[----:B0-----:R-:W-:Y:S02]  /*1eeae0*/  F2FP.SATFINITE.E4M3.F32.PACK_AB_MERGE_C R4, R12, R11, RZ ;  /* 0x0000000b0c04723e */ /* 0x001fe400048070ff */
[----:B------:R-:W-:Y:S01]  /*1eeaf0*/  IADD3 R12, P1, PT, R0, R20, RZ ;  /* 0x00000014000c7210 */ /* 0x000fe20007f3e0ff */
[----:B-1----:R-:W4:Y:S04]  /*1eeb00*/  LDL.LU R16, [R1+0x2fe8] ;  /* 0x002fe80001107983 */ /* 0x002f280000300800 */
[----:B------:R-:W-:Y:S01]  /*1eeb10*/  IMAD.X R13, R6, 0x1, R18, P1 ;  /* 0x00000001060d7824 */ /* 0x000fe200008e0612 */
[----:B------:R-:W4:Y:S04]  /*1eeb20*/  LDL.LU R17, [R1+0x2fec] ;  /* 0x002fec0001117983 */ /* 0x000f280000300800 */
[----:B------:R0:W-:Y:S04]  /*1eeb30*/  STL.64 [R1+0x7a00], R20 ;  /* 0x007a001401007387 */ /* 0x0001e80000100a00 */
[----:B0-----:R-:W3:Y:S04]  /*1eeb40*/  LDL.LU R20, [R1+0x2fd8] ;  /* 0x002fd80001147983 */ /* 0x001ee80000300800 */
[----:B------:R-:W3:Y:S04]  /*1eeb50*/  LDL.LU R21, [R1+0x2fdc] ;  /* 0x002fdc0001157983 */ /* 0x000ee80000300800 */
[----:B------:R-:W3:Y:S01]  /*1eeb60*/  LDL.LU R6, [R1+0x7a14] ;  /* 0x007a140001067983 */ /* 0x000ee20000300800 */
[----:B------:R-:W-:-:S03]  /*1eeb70*/  F2FP.SATFINITE.E4M3.F32.PACK_AB_MERGE_C R11, R2, R10, RZ ;  /* 0x0000000a020b723e */ /* 0x000fc600048070ff */
[----:B------:R-:W4:Y:S01]  /*1eeb80*/  LDL.LU R24, [R1+0x2fc0] ;  /* 0x002fc00001187983 */ /* 0x000f220000300800 */
[----:B------:R-:W-:-:S03]  /*1eeb90*/  F2FP.SATFINITE.E4M3.F32.PACK_AB_MERGE_C R5, R8, R9, RZ ;  /* 0x000000090805723e */ /* 0x000fc600048070ff */
[----:B------:R-:W4:Y:S04]  /*1eeba0*/  LDL.LU R25, [R1+0x2fc4] ;  /* 0x002fc40001197983 */ /* 0x000f280000300800 */
[----:B------:R0:W-:Y:S01]  /*1eebb0*/  STL.64 [R1+0x1868], R12 ;  /* 0x0018680c01007387 */ /* 0x0001e20000100a00 */
[----:B------:R-:W-:Y:S01]  /*1eebc0*/  VIADD R2, R0, UR6 ;  /* 0x0000000600027c36 */ /* 0x000fe20008000000 */
[----:B------:R-:W1:Y:S02]  /*1eebd0*/  LDCU UR6, c[0x0][0x3b8] ;  /* 0x00007700ff0677ac */ /* 0x000e640008000800 */
[----:B0-----:R-:W4:Y:S04]  /*1eebe0*/  LDL.LU R13, [R1+0x2fc8] ;  /* 0x002fc800010d7983 */ /* 0x001f280000300800 */
[----:B------:R-:W4:Y:S04]  /*1eebf0*/  LDL.LU R12, [R1+0x2fcc] ;  /* 0x002fcc00010c7983 */ /* 0x000f280000300800 */
[----:B------:R0:W-:Y:S04]  /*1eec00*/  STL [R1+0x78a4], R11 ;  /* 0x0078a40b01007387 */ /* 0x0001e80000100800 */
[----:B0-----:R-:W4:Y:S04]  /*1eec10*/  LDL.LU R11, [R1+0x2fd4] ;  /* 0x002fd400010b7983 */ /* 0x001f280000300800 */
[----:B------:R0:W-:Y:S04]  /*1eec20*/  STL.64 [R1+0x78c8], R4 ;  /* 0x0078c80401007387 */ /* 0x0001e80000100a00 */
[----:B0-----:R-:W4:Y:S04]  /*1eec30*/  LDL.LU R4, [R1+0x2fd0] ;  /* 0x002fd00001047983 */ /* 0x001f280000300800 */
[----:B------:R-:W4:Y:S04]  /*1eec40*/  LDL.LU R22, [R1+0x2fb0] ;  /* 0x002fb00001167983 */ /* 0x000f280000300800 */
[----:B------:R-:W4:Y:S04]  /*1eec50*/  LDL.LU R23, [R1+0x2fb4] ;  /* 0x002fb40001177983 */ /* 0x000f280000300800 */
[----:B------:R-:W4:Y:S04]  /*1eec60*/  LDL.LU R10, [R1+0x2fb8] ;  /* 0x002fb800010a7983 */ /* 0x000f280000300800 */
[----:B------:R-:W4:Y:S01]  /*1eec70*/  LDL.LU R0, [R1+0x2fbc] ;  /* 0x002fbc0001007983 */ /* 0x000f220000300800 */
[----:B--2---:R-:W-:-:S05]  /*1eec80*/  F2FP.SATFINITE.E4M3.F32.PACK_AB_MERGE_C R7, R7, R3, RZ ;  /* 0x000000030707723e */ /* 0x004fca00048070ff */
[----:B---3--:R0:W-:Y:S04]  /*1eec90*/  STL.64 [R1+0x78d8], R6 ;  /* 0x0078d80601007387 */ /* 0x0081e80000100a00 */
[----:B0-----:R-:W2:Y:S01]  /*1eeca0*/  LDL.LU R6, [R1+0x2fe4] ;  /* 0x002fe40001067983 */ /* 0x001ea20000300800 */
[----:B------:R-:W-:Y:S02]  /*1eecb0*/  SHF.R.S32.HI R3, RZ, 0x1f, R2 ;  /* 0x0000001fff037819 */ /* 0x000fe40000011402 */
[----:B------:R-:W-:Y:S01]  /*1eecc0*/  IADD3 R8, P1, PT, R2, R27, RZ ;  /* 0x0000001b02087210 */ /* 0x000fe20007f3e0ff */
[----:B------:R-:W3:Y:S04]  /*1eecd0*/  LDL.LU R7, [R1+0x2fa0] ;  /* 0x002fa00001077983 */ /* 0x000ee80000300800 */
[----:B------:R-:W-:Y:S01]  /*1eece0*/  IMAD.X R9, R3, 0x1, R26, P1 ;  /* 0x0000000103097824 */ /* 0x000fe200008e061a */
[----:B------:R-:W3:Y:S04]  /*1eecf0*/  LDL.LU R5, [R1+0x2fa4] ;  /* 0x002fa40001057983 */ /* 0x000ee80000300800 */
[----:B------:R0:W-:Y:S04]  /*1eed00*/  STL.64 [R1+0x1860], R8 ;  /* 0x0018600801007387 */ /* 0x0001e80000100a00 */
[----:B0-----:R-:W3:Y:S04]  /*1eed10*/  LDL.LU R9, [R1+0x2fa8] ;  /* 0x002fa80001097983 */ /* 0x001ee80000300800 */
[----:B------:R-:W3:Y:S01]  /*1eed20*/  LDL.LU R8, [R1+0x2fac] ;  /* 0x002fac0001087983 */ /* 0x000ee20000300800 */
[----:B--2---:R-:W-:-:S03]  /*1eed30*/  F2FP.SATFINITE.E4M3.F32.PACK_AB_MERGE_C R6, R6, R29, RZ ;  /* 0x0000001d0606723e */ /* 0x004fc600048070ff */
[----:B------:R-:W2:Y:S04]  /*1eed40*/  LDL.LU R29, [R1+0x7a10] ;  /* 0x007a1000011d7983 */ /* 0x000ea80000300800 */
[----:B------:R4:W-:Y:S02]  /*1eed50*/  STL [R1+0x1d78], R6 ;  /* 0x001d780601007387 */ /* 0x0009e40000100800 */
[----:B----4-:R-:W-:-:S05]  /*1eed60*/  F2FP.SATFINITE.E4M3.F32.PACK_AB_MERGE_C R6, R17, R16, RZ ;  /* 0x000000101106723e */ /* 0x010fca00048070ff */
[----:B------:R-:W-:Y:S01]  /*1eed70*/  STL [R1+0x1d74], R6 ;  /* 0x001d740601007387 */ /* 0x000fe20000100800 */
[----:B--2---:R-:W-:-:S05]  /*1eed80*/  IADD3 R16, P1, PT, R2, R29, RZ ;  /* 0x0000001d02107210 */ /* 0x004fca0007f3e0ff */
[----:B------:R-:W-:-:S05]  /*1eed90*/  IMAD.X R17, R3, 0x1, R28, P1 ;  /* 0x0000000103117824 */ /* 0x000fca00008e061c */
[----:B------:R0:W-:Y:S04]  /*1eeda0*/  STL.64 [R1+0x1858], R16 ;  /* 0x0018581001007387 */ /* 0x0001e80000100a00 */
[----:B0-----:R-:W2:Y:S01]  /*1eedb0*/  LDL.LU.64 R16, [R1+0x7a08] ;  /* 0x007a080001107983 */ /* 0x001ea20000300a00 */
[----:B------:R-:W-:Y:S02]  /*1eedc0*/  F2FP.SATFINITE.E4M3.F32.PACK_AB_MERGE_C R4, R11, R4, RZ ;  /* 0x000000040b04723e */ /* 0x000fe400048070ff */
[----:B------:R-:W-:Y:S01]  /*1eedd0*/  F2FP.SATFINITE.E4M3.F32.PACK_AB_MERGE_C R11, R21, R20, RZ ;  /* 0x00000014150b723e */ /* 0x000fe200048070ff */
[----:B------:R-:W4:Y:S01]  /*1eede0*/  LDL.LU R6, [R1+0x2f9c] ;  /* 0x002f9c0001067983 */ /* 0x000f220000300800 */
[----:B------:R-:W-:-:S03]  /*1eedf0*/  F2FP.SATFINITE.E4M3.F32.PACK_AB_MERGE_C R25, R25, R24, RZ ;  /* 0x000000181919723e */ /* 0x000fc600048070ff */
[----:B------:R0:W-:Y:S04]  /*1eee00*/  STL [R1+0x1d98], R4 ;  /* 0x001d980401007387 */ /* 0x0001e80000100800 */
[----:B0-----:R-:W3:Y:S04]  /*1eee10*/  LDL.LU R4, [R1+0x2f80] ;  /* 0x002f800001047983 */ /* 0x001ee80000300800 */
[----:B------:R0:W-:Y:S04]  /*1eee20*/  STL [R1+0x1d94], R11 ;  /* 0x001d940b01007387 */ /* 0x0001e80000100800 */
[----:B0-----:R-:W3:Y:S01]  /*1eee30*/  LDL.LU R11, [R1+0x2f84] ;  /* 0x002f8400010b7983 */ /* 0x001ee20000300800 */
[----:B--2---:R-:W-:-:S05]  /*1eee40*/  IADD3 R20, P1, PT, R2, R17, RZ ;  /* 0x0000001102147210 */ /* 0x004fca0007f3e0ff */
[----:B------:R-:W-:-:S05]  /*1eee50*/  IMAD.X R21, R3, 0x1, R15, P1 ;  /* 0x0000000103157824 */ /* 0x000fca00008e060f */
        /* <DEDUP_REMOVED lines=9> */
[----:B--2---:R-:W-:-:S05]  /*1eeef0*/  IADD3 R12, P1, PT, R2, R25, RZ ;  /* 0x00000019020c7210 */ /* 0x004fca0007f3e0ff */
[----:B0-----:R-:W-:-:S05]  /*1eef00*/  IMAD.X R13, R3, 0x1, R24, P1 ;  /* 0x00000001030d7824 */ /* 0x001fca00008e0618 */
[----:B------:R0:W-:Y:S04]  /*1eef10*/  STL.64 [R1+0x1848], R12 ;  /* 0x0018480c01007387 */ /* 0x0001e80000100a00 */
[----:B0-----:R-:W2:Y:S04]  /*1eef20*/  LDL.LU R13, [R1+0x2f88] ;  /* 0x002f8800010d7983 */ /* 0x001ea80000300800 */
[----:B------:R-:W2:Y:S04]  /*1eef30*/  LDL.LU R12, [R1+0x2f8c] ;  /* 0x002f8c00010c7983 */ /* 0x000ea80000300800 */
[----:B------:R0:W-:Y:S04]  /*1eef40*/  STL.64 [R1+0x79e0], R24 ;  /* 0x0079e01801007387 */ /* 0x0001e80000100a00 */
[----:B0-----:R-:W2:Y:S04]  /*1eef50*/  LDL.LU R24, [R1+0x2f94] ;  /* 0x002f940001187983 */ /* 0x001ea80000300800 */
[----:B------:R-:W4:Y:S04]  /*1eef60*/  LDL.LU R25, [R1+0x2f98] ;  /* 0x002f980001197983 */ /* 0x000f280000300800 */
[----:B------:R-:W2:Y:S04]  /*1eef70*/  LDL.LU R10, [R1+0x3078] ;  /* 0x00307800010a7983 */ /* 0x000ea80000300800 */
[----:B------:R-:W-:Y:S04]  /*1eef80*/  STL [R1+0x1dd8], R23 ;  /* 0x001dd81701007387 */ /* 0x000fe80000100800 */
[----:B------:R-:W2:Y:S04]  /*1eef90*/  LDL.LU R0, [R1+0x307c] ;  /* 0x00307c0001007983 */ /* 0x000ea80000300800 */
[----:B------:R0:W-:Y:S02]  /*1eefa0*/  STL [R1+0x1dd0], R22 ;  /* 0x001dd01601007387 */ /* 0x0001e40000100800 */
[----:B0-----:R-:W-:-:S02]  /*1eefb0*/  IADD3 R22, P1, PT, R2, R16, RZ ;  /* 0x0000001002167210 */ /* 0x001fc40007f3e0ff */
[----:B------:R0:W-:Y:S03]  /*1eefc0*/  STL.64 [R1+0x79e8], R16 ;  /* 0x0079e81001007387 */ /* 0x0001e60000100a00 */
[----:B------:R-:W-:Y:S01]  /*1eefd0*/  IMAD.X R23, R3, 0x1, R14, P1 ;  /* 0x0000000103177824 */ /* 0x000fe200008e060e */
[----:B0-----:R-:W2:Y:S04]  /*1eefe0*/  LDL.LU R16, [R1+0x3070] ;  /* 0x0030700001107983 */ /* 0x001ea80000300800 */
[----:B------:R-:W2:Y:S04]  /*1eeff0*/  LDL.LU R17, [R1+0x3074] ;  /* 0x0030740001117983 */ /* 0x000ea80000300800 */
[----:B------:R0:W-:Y:S04]  /*1ef000*/  STL.64 [R1+0x1840], R22 ;  /* 0x0018401601007387 */ /* 0x0001e80000100a00 */
[----:B0-----:R-:W2:Y:S01]  /*1ef010*/  LDL.LU.64 R22, [R1+0x79f0] ;  /* 0x0079f00001167983 */ /* 0x001ea20000300a00 */
[----:B---3--:R-:W-:-:S02]  /*1ef020*/  F2FP.SATFINITE.E4M3.F32.PACK_AB_MERGE_C R7, R5, R7, RZ ;  /* 0x000000070507723e */ /* 0x008fc400048070ff */
[----:B------:R-:W-:-:S03]  /*1ef030*/  F2FP.SATFINITE.E4M3.F32.PACK_AB_MERGE_C R5, R8, R9, RZ ;  /* 0x000000090805723e */ /* 0x000fc600048070ff */
[----:B------:R0:W-:Y:S04]  /*1ef040*/  STL [R1+0x1df0], R7 ;  /* 0x001df00701007387 */ /* 0x0001e80000100800 */
[----:B------:R3:W-:Y:S04]  /*1ef050*/  STL [R1+0x1dec], R5 ;  /* 0x001dec0501007387 */ /* 0x0007e80000100800 */
[----:B0-----:R-:W4:Y:S04]  /*1ef060*/  LDL.LU R7, [R1+0x3060] ;  /* 0x0030600001077983 */ /* 0x001f280000300800 */
[----:B---3--:R-:W3:Y:S01]  /*1ef070*/  LDL.LU R5, [R1+0x3064] ;  /* 0x0030640001057983 */ /* 0x008ee20000300800 */
        /* <DEDUP_REMOVED lines=8> */
[----:B----4-:R-:W-:Y:S02]  /*1ef100*/  F2FP.SATFINITE.E4M3.F32.PACK_AB_MERGE_C R6, R6, R25, RZ ;  /* 0x000000190606723e */ /* 0x010fe400048070ff */
[----:B------:R-:W-:Y:S02]  /*1ef110*/  F2FP.SATFINITE.E4M3.F32.PACK_AB_MERGE_C R4, R11, R4, RZ ;  /* 0x000000040b04723e */ /* 0x000fe400048070ff */
[----:B------:R-:W-:Y:S02]  /*1ef120*/  F2FP.SATFINITE.E4M3.F32.PACK_AB_MERGE_C R12, R12, R13, RZ ;  /* 0x0000000d0c0c723e */ /* 0x000fe400048070ff */
[----:B------:R-:W-:Y:S02]  /*1ef130*/  F2FP.SATFINITE.E4M3.F32.PACK_AB_MERGE_C R17, R17, R16, RZ ;  /* 0x000000101111723e */ /* 0x000fe400048070ff */
[----:B------:R-:W-:Y:S02]  /*1ef140*/  F2FP.SATFINITE.E4M3.F32.PACK_AB_MERGE_C R16, R0, R10, RZ ;  /* 0x0000000a0010723e */ /* 0x000fe400048070ff */
[----:B---3--:R-:W-:-:S02]  /*1ef150*/  F2FP.SATFINITE.E4M3.F32.PACK_AB_MERGE_C R5, R5, R7, RZ ;  /* 0x000000070505723e */ /* 0x008fc400048070ff */
[----:B--2---:R-:W-:Y:S01]  /*1ef160*/  F2FP.SATFINITE.E4M3.F32.PACK_AB_MERGE_C R24, R24, R23, RZ ;  /* 0x000000171818723e */ /* 0x004fe200048070ff */
[----:B------:R-:W-:-:S04]  /*1ef170*/  IMAD.X R23, R3, 0x1, R19, P1 ;  /* 0x0000000103177824 */ /* 0x000fc800008e0613 */
[----:B------:R0:W-:Y:S04]  /*1ef180*/  STL [R1+0x1e04], R24 ;  /* 0x001e041801007387 */ /* 0x0001e80000100800 */
[----:B------:R-:W-:Y:S04]  /*1ef190*/  STL [R1+0x1e00], R6 ;  /* 0x001e000601007387 */ /* 0x000fe80000100800 */
[----:B------:R2:W-:Y:S04]  /*1ef1a0*/  STL.64 [R1+0x1828], R22 ;  /* 0x0018281601007387 */ /* 0x0005e80000100a00 */
[----:B------:R3:W-:Y:S04]  /*1ef1b0*/  STL [R1+0x1e20], R4 ;  /* 0x001e200401007387 */ /* 0x0007e80000100800 */
[----:B0-----:R-:W4:Y:S01]  /*1ef1c0*/  LDL.LU R24, [R1+0x3050] ;  /* 0x0030500001187983 */ /* 0x001f220000300800 */
[----:B--2---:R-:W-:-:S03]  /*1ef1d0*/  IADD3 R22, P1, PT, R2, R20, RZ ;  /* 0x0000001402167210 */ /* 0x004fc60007f3e0ff */
[----:B------:R-:W4:Y:S02]  /*1ef1e0*/  LDL.LU R25, [R1+0x3054] ;  /* 0x0030540001197983 */ /* 0x000f240000300800 */
[----:B------:R-:W-:Y:S02]  /*1ef1f0*/  IMAD.X R23, R3, 0x1, R18, P1 ;  /* 0x0000000103177824 */ /* 0x000fe400008e0612 */
[----:B------:R-:W2:Y:S04]  /*1ef200*/  LDL.LU R11, [R1+0x3058] ;  /* 0x00305800010b7983 */ /* 0x000ea80000300800 */
[----:B------:R-:W-:Y:S04]  /*1ef210*/  STL.64 [R1+0x1830], R22 ;  /* 0x0018301601007387 */ /* 0x000fe80000100a00 */
[----:B------:R-:W2:Y:S04]  /*1ef220*/  LDL.LU R3, [R1+0x305c] ;  /* 0x00305c0001037983 */ /* 0x000ea80000300800 */
[----:B------:R-:W2:Y:S01]  /*1ef230*/  LDL.LU R6, [R1+0x3040] ;  /* 0x0030400001067983 */ /* 0x000ea20000300800 */
[----:B-1----:R-:W-:Y:S01]  /*1ef240*/  VIADD R2, R2, UR6 ;  /* 0x0000000602027c36 */ /* 0x002fe20008000000 */
[----:B------:R-:W-:Y:S01]  /*1ef250*/  F2FP.SATFINITE.E4M3.F32.PACK_AB_MERGE_C R8, R8, R9, RZ ;  /* 0x000000090808723e */ /* 0x000fe200048070ff */
[----:B------:R-:W0:Y:S01]  /*1ef260*/  LDCU UR6, c[0x0][0x3b8] ;  /* 0x00007700ff0677ac */ /* 0x000e220008000800 */
[----:B---3--:R-:W3:Y:S04]  /*1ef270*/  LDL.LU R4, [R1+0x3044] ;  /* 0x0030440001047983 */ /* 0x008ee80000300800 */
[----:B------:R1:W-:Y:S04]  /*1ef280*/  STL [R1+0x1e18], R12 ;  /* 0x001e180c01007387 */ /* 0x0003e80000100800 */
[----:B------:R-:W3:Y:S04]  /*1ef290*/  LDL.LU R13, [R1+0x3048] ;  /* 0x00304800010d7983 */ /* 0x000ee80000300800 */
[----:B-1----:R-:W3:Y:S04]  /*1ef2a0*/  LDL.LU R12, [R1+0x304c] ;  /* 0x00304c00010c7983 */ /* 0x002ee80000300800 */
[----:B------:R-:W-:Y:S04]  /*1ef2b0*/  STL [R1+0x1e38], R17 ;  /* 0x001e381101007387 */ /* 0x000fe80000100800 */
[----:B------:R-:W3:Y:S04]  /*1ef2c0*/  LDL.LU R10, [R1+0x3030] ;  /* 0x00303000010a7983 */ /* 0x000ee80000300800 */
[----:B------:R-:W3:Y:S04]  /*1ef2d0*/  LDL.LU R0, [R1+0x3034] ;  /* 0x0030340001007983 */ /* 0x000ee80000300800 */
[----:B------:R1:W-:Y:S04]  /*1ef2e0*/  STL [R1+0x1e34], R16 ;  /* 0x001e341001007387 */ /* 0x0003e80000100800 */
[----:B------:R0:W-:Y:S04]  /*1ef2f0*/  STL [R1+0x79d0], R27 ;  /* 0x0079d01b01007387 */ /* 0x0001e80000100800 */
[----:B------:R-:W3:Y:S01]  /*1ef300*/  LDL.LU R22, [R1+0x3038] ;  /* 0x0030380001167983 */ /* 0x000ee20000300800 */
[----:B-1----:R-:W-:-:S03]  /*1ef310*/  IADD3 R16, P1, PT, R2, R27, RZ ;  /* 0x0000001b02107210 */ /* 0x002fc60007f3e0ff */
[----:B------:R-:W3:Y:S01]  /*1ef320*/  LDL.LU R23, [R1+0x303c] ;  /* 0x00303c0001177983 */ /* 0x000ee20000300800 */
[----:B0-----:R-:W-:-:S05]  /*1ef330*/  SHF.R.S32.HI R27, RZ, 0x1f, R2 ;  /* 0x0000001fff1b7819 */ /* 0x001fca0000011402 */
[----:B------:R-:W-:-:S05]  /*1ef340*/  IMAD.X R17, R27, 0x1, R26, P1 ;  /* 0x000000011b117824 */ /* 0x000fca00008e061a */
[----:B------:R0:W-:Y:S04]  /*1ef350*/  STL.64 [R1+0x1820], R16 ;  /* 0x0018201001007387 */ /* 0x0001e80000100a00 */
[----:B------:R1:W-:Y:S04]  /*1ef360*/  STL [R1+0x1e4c], R5 ;  /* 0x001e4c0501007387 */ /* 0x0003e80000100800 */
[----:B------:R-:W3:Y:S01]  /*1ef370*/  LDL.LU R7, [R1+0x3010] ;  /* 0x0030100001077983 */ /* 0x000ee20000300800 */
[----:B0-----:R-:W-:-:S03]  /*1ef380*/  IADD3 R16, P1, PT, R2, R29, RZ ;  /* 0x0000001d02107210 */ /* 0x001fc60007f3e0ff */
[----:B-1----:R-:W3:Y:S02]  /*1ef390*/  LDL.LU R5, [R1+0x3014] ;  /* 0x0030140001057983 */ /* 0x002ee40000300800 */
[----:B------:R-:W-:Y:S02]  /*1ef3a0*/  IMAD.X R17, R27, 0x1, R28, P1 ;  /* 0x000000011b117824 */ /* 0x000fe400008e061c */
[----:B------:R0:W-:Y:S04]  /*1ef3b0*/  STL [R1+0x1e48], R8 ;  /* 0x001e480801007387 */ /* 0x0001e80000100800 */
[----:B------:R-:W3:Y:S04]  /*1ef3c0*/  LDL.LU R9, [R1+0x3018] ;  /* 0x0030180001097983 */ /* 0x000ee80000300800 */
[----:B0-----:R-:W3:Y:S04]  /*1ef3d0*/  LDL.LU R8, [R1+0x301c] ;  /* 0x00301c0001087983 */ /* 0x001ee80000300800 */
[----:B------:R0:W-:Y:S04]  /*1ef3e0*/  STL.64 [R1+0x1818], R16 ;  /* 0x0018181001007387 */ /* 0x0001e80000100a00 */
[----:B0-----:R-:W3:Y:S04]  /*1ef3f0*/  LDL.LU.64 R16, [R1+0x79e8] ;  /* 0x0079e80001107983 */ /* 0x001ee80000300a00 */
[----:B------:R0:W-:Y:S04]  /*1ef400*/  STL.64 [R1+0x79c8], R28 ;  /* 0x0079c81c01007387 */ /* 0x0001e80000100a00 */
[----:B0-----:R-:W3:Y:S04]  /*1ef410*/  LDL.LU R28, [R1+0x3028] ;  /* 0x00302800011c7983 */ /* 0x001ee80000300800 */
[----:B------:R-:W3:Y:S01]  /*1ef420*/  LDL.LU R29, [R1+0x302c] ;  /* 0x00302c00011d7983 */ /* 0x000ee20000300800 */
[----:B----4-:R-:W-:-:S02]  /*1ef430*/  F2FP.SATFINITE.E4M3.F32.PACK_AB_MERGE_C R25, R25, R24, RZ ;  /* 0x000000181919723e */ /* 0x010fc400048070ff */
[----:B--2---:R-:W-:Y:S02]  /*1ef440*/  F2FP.SATFINITE.E4M3.F32.PACK_AB_MERGE_C R24, R3, R11, RZ ;  /* 0x0000000b0318723e */ /* 0x004fe400048070ff */
        /* <DEDUP_REMOVED lines=9> */
[----:B------:R-:W-:-:S03]  /*1ef4e0*/  F2FP.SATFINITE.E4M3.F32.PACK_AB_MERGE_C R4, R12, R13, RZ ;  /* 0x0000000d0c04723e */ /* 0x000fc600048070ff */
[----:B------:R-:W-:Y:S01]  /*1ef4f0*/  STL [R1+0x2f84], R6 ;  /* 0x002f840601007387 */ /* 0x000fe20000100800 */
[----:B------:R-:W-:-:S03]  /*1ef500*/  F2FP.SATFINITE.E4M3.F32.PACK_AB_MERGE_C R0, R0, R10, RZ ;  /* 0x0000000a0000723e */ /* 0x000fc600048070ff */
[----:B------:R-:W-:Y:S01]  /*1ef510*/  STL [R1+0x2f80], R4 ;  /* 0x002f800401007387 */ /* 0x000fe20000100800 */
[----:B------:R-:W-:Y:S02]  /*1ef520*/  F2FP.SATFINITE.E4M3.F32.PACK_AB_MERGE_C R23, R23, R22, RZ ;  /* 0x000000161717723e */ /* 0x000fe400048070ff */
[C---:B---3--:R-:W-:Y:S01]  /*1ef530*/  IADD3 R12, P1, PT, R2.reuse, R25, RZ ;  /* 0x00000019020c7210 */ /* 0x048fe20007f3e0ff */
[----:B------:R0:W-:Y:S04]  /*1ef540*/  STL.64 [R1+0x79c0], R24 ;  /* 0x0079c01801007387 */ /* 0x0001e80000100a00 */
[C---:B------:R-:W-:Y:S01]  /*1ef550*/  IMAD.X R13, R27.reuse, 0x1, R24, P1 ;  /* 0x000000011b0d7824 */ /* 0x040fe200008e0618 */
[----:B------:R-:W-:Y:S01]  /*1ef560*/  IADD3 R22, P1, PT, R2, R16, RZ ;  /* 0x0000001002167210 */ /* 0x000fe20007f3e0ff */
[----:B0-----:R-:W3:Y:S04]  /*1ef570*/  LDL.LU R24, [R1+0x3020] ;  /* 0x0030200001187983 */ /* 0x001ee80000300800 */
[----:B------:R-:W3:Y:S04]  /*1ef580*/  LDL.LU R25, [R1+0x3024] ;  /* 0x0030240001197983 */ /* 0x000ee80000300800 */
[----:B------:R0:W-:Y:S04]  /*1ef590*/  STL.64 [R1+0x1810], R12 ;  /* 0x0018100c01007387 */ /* 0x0001e80000100a00 */
[----:B------:R-:W4:Y:S04]  /*1ef5a0*/  LDL.LU R6, [R1+0x3008] ;  /* 0x0030080001067983 */ /* 0x000f280000300800 */
[----:B------:R-:W4:Y:S04]  /*1ef5b0*/  LDL.LU R4, [R1+0x300c] ;  /* 0x00300c0001047983 */ /* 0x000f280000300800 */
[----:B------:R1:W-:Y:S04]  /*1ef5c0*/  STL [R1+0x2f8c], R0 ;  /* 0x002f8c0001007387 */ /* 0x0003e80000100800 */
[----:B0-----:R-:W2:Y:S04]  /*1ef5d0*/  LDL.LU R13, [R1+0x3100] ;  /* 0x00310000010d7983 */ /* 0x001ea80000300800 */
[----:B------:R-:W2:Y:S04]  /*1ef5e0*/  LDL.LU R12, [R1+0x3104] ;  /* 0x00310400010c7983 */ /* 0x000ea80000300800 */
[----:B------:R-:W2:Y:S04]  /*1ef5f0*/  LDL.LU R10, [R1+0x3108] ;  /* 0x00310800010a7983 */ /* 0x000ea80000300800 */
[----:B-1----:R-:W2:Y:S04]  /*1ef600*/  LDL.LU R0, [R1+0x310c] ;  /* 0x00310c0001007983 */ /* 0x002ea80000300800 */
[----:B------:R0:W-:Y:S02]  /*1ef610*/  STL [R1+0x2f88], R23 ;  /* 0x002f881701007387 */ /* 0x0001e40000100800 */
[----:B0-----:R-:W-:-:S05]  /*1ef620*/  IMAD.X R23, R27, 0x1, R14, P1 ;  /* 0x000000011b177824 */ /* 0x001fca00008e060e */
[----:B------:R0:W-:Y:S04]  /*1ef630*/  STL.64 [R1+0x1800], R22 ;  /* 0x0018001601007387 */ /* 0x0001e80000100a00 */
[----:B0-----:R-:W2:Y:S01]  /*1ef640*/  LDL.LU.64 R22, [R1+0x79d8] ;  /* 0x0079d80001167983 */ /* 0x001ea20000300a00 */
[----:B------:R-:W-:Y:S02]  /*1ef650*/  F2FP.SATFINITE.E4M3.F32.PACK_AB_MERGE_C R28, R29, R28, RZ ;  /* 0x0000001c1d1c723e */ /* 0x000fe400048070ff */
[----:B------:R-:W-:Y:S02]  /*1ef660*/  F2FP.SATFINITE.E4M3.F32.PACK_AB_MERGE_C R7, R5, R7, RZ ;  /* 0x000000070507723e */ /* 0x000fe400048070ff */
[----:B------:R-:W-:Y:S02]  /*1ef670*/  F2FP.SATFINITE.E4M3.F32.PACK_AB_MERGE_C R5, R8, R9, RZ ;  /* 0x000000090805723e */ /* 0x000fe400048070ff */
[----:B---3--:R-:W-:-:S05]  /*1ef680*/  F2FP.SATFINITE.E4M3.F32.PACK_AB_MERGE_C R25, R25, R24, RZ ;  /* 0x000000181919723e */ /* 0x008fca00048070ff */
[----:B------:R0:W-:Y:S01]  /*1ef690*/  STL [R1+0x2f94], R25 ;  /* 0x002f941901007387 */ /* 0x0001e20000100800 */
[----:B--2---:R-:W-:-:S03]  /*1ef6a0*/  IADD3 R24, P1, PT, R2, R23, RZ ;  /* 0x0000001702187210 */ /* 0x004fc60007f3e0ff */
[----:B------:R-:W-:Y:S02]  /*1ef6b0*/  STL [R1+0x79b0], R23 ;  /* 0x0079b01701007387 */ /* 0x000fe40000100800 */
[----:B0-----:R-:W-:Y:S02]  /*1ef6c0*/  IMAD.X R25, R27, 0x1, R22, P1 ;  /* 0x000000011b197824 */ /* 0x001fe400008e0616 */
[----:B------:R0:W-:Y:S04]  /*1ef6d0*/  STL [R1+0x2f90], R28 ;  /* 0x002f901c01007387 */ /* 0x0001e80000100800 */
[----:B------:R1:W-:Y:S01]  /*1ef6e0*/  STL.64 [R1+0x17f8], R24 ;  /* 0x0017f81801007387 */ /* 0x0003e20000100a00 */
[----:B0-----:R-:W-:-:S03]  /*1ef6f0*/  IADD3 R28, P1, PT, R2, R21, RZ ;  /* 0x00000015021c7210 */ /* 0x001fc60007f3e0ff */
[----:B-1----:R-:W2:Y:S02]  /*1ef700*/  LDL.LU R24, [R1+0x30f0] ;  /* 0x0030f00001187983 */ /* 0x002ea40000300800 */
[----:B------:R-:W-:Y:S02]  /*1ef710*/  IMAD.X R29, R27, 0x1, R19, P1 ;  /* 0x000000011b1d7824 */ /* 0x000fe400008e0613 */
[----:B------:R-:W-:Y:S04]  /*1ef720*/  STL [R1+0x2f9c], R7 ;  /* 0x002f9c0701007387 */ /* 0x000fe80000100800 */
[----:B------:R-:W2:Y:S04]  /*1ef730*/  LDL.LU R25, [R1+0x30f4] ;  /* 0x0030f40001197983 */ /* 0x000ea80000300800 */
[----:B------:R0:W-:Y:S04]  /*1ef740*/  STL [R1+0x2f98], R5 ;  /* 0x002f980501007387 */ /* 0x0001e80000100800 */
[----:B------:R-:W3:Y:S04]  /*1ef750*/  LDL.LU R9, [R1+0x30f8] ;  /* 0x0030f80001097983 */ /* 0x000ee80000300800 */
[----:B------:R-:W3:Y:S01]  /*1ef760*/  LDL.LU R8, [R1+0x30fc] ;  /* 0x0030fc0001087983 */ /* 0x000ee20000300800 */
[----:B0-----:R-:W-:-:S03]  /*1ef770*/  F2FP.SATFINITE.E4M3.F32.PACK_AB_MERGE_C R5, R3, R11, RZ ;  /* 0x0000000b0305723e */ /* 0x001fc600048070ff */
[----:B------:R-:W2:Y:S04]  /*1ef780*/  LDL.LU R7, [R1+0x30e0] ;  /* 0x0030e00001077983 */ /* 0x000ea80000300800 */
[----:B------:R-:W2:Y:S04]  /*1ef790*/  LDL.LU R3, [R1+0x30e4] ;  /* 0x0030e40001037983 */ /* 0x000ea80000300800 */
[----:B------:R0:W-:Y:S04]  /*1ef7a0*/  STL.64 [R1+0x17e8], R28 ;  /* 0x0017e81c01007387 */ /* 0x0001e80000100a00 */
[----:B------:R1:W-:Y:S01]  /*1ef7b0*/  STL [R1+0x2fa4], R5 ;  /* 0x002fa40501007387 */ /* 0x0003e20000100800 */
[----:B0-----:R-:W-:-:S03]  /*1ef7c0*/  IADD3 R28, P1, PT, R2, R20, RZ ;  /* 0x00000014021c7210 */ /* 0x001fc60007f3e0ff */
[----:B-1----:R-:W2:Y:S04]  /*1ef7d0*/  LDL.LU R5, [R1+0x30d8] ;  /* 0x0030d80001057983 */ /* 0x002ea80000300800 */
[----:B------:R-:W2:Y:S01]  /*1ef7e0*/  LDL.LU R11, [R1+0x30dc] ;  /* 0x0030dc00010b7983 */ /* 0x000ea20000300800 */
[----:B------:R-:W-:-:S03]  /*1ef7f0*/  IMAD.X R29, R27, 0x1, R18, P1 ;  /* 0x000000011b1d7824 */ /* 0x000fc600008e0612 */
[----:B------:R0:W-:Y:S04]  /*1ef800*/  STL.64 [R1+0x79b8], R20 ;  /* 0x0079b81401007387 */ /* 0x0001e80000100a00 */
[----:B0-----:R-:W2:Y:S04]  /*1ef810*/  LDL.LU R20, [R1+0x30d0] ;  /* 0x0030d00001147983 */ /* 0x001ea80000300800 */
[----:B------:R-:W2:Y:S04]  /*1ef820*/  LDL.LU R21, [R1+0x30d4] ;  /* 0x0030d40001157983 */ /* 0x000ea80000300800 */
[----:B------:R-:W2:Y:S01]  /*1ef830*/  LDL.LU R27, [R1+0x79d0] ;  /* 0x0079d000011b7983 */ /* 0x000ea20000300800 */
[----:B----4-:R-:W-:Y:S01]  /*1ef840*/  F2FP.SATFINITE.E4M3.F32.PACK_AB_MERGE_C R6, R4, R6, RZ ;  /* 0x000000060406723e */ /* 0x010fe200048070ff */
[----:B------:R-:W-:Y:S01]  /*1ef850*/  VIADD R2, R2, UR6 ;  /* 0x0000000602027c36 */ /* 0x000fe20008000000 */
[----:B------:R-:W-:Y:S01]  /*1ef860*/  F2FP.SATFINITE.E4M3.F32.PACK_AB_MERGE_C R4, R12, R13, RZ ;  /* 0x0000000d0c04723e */ /* 0x000fe200048070ff */
[----:B------:R-:W-:Y:S01]  /*1ef870*/  STL.64 [R1+0x17f0], R28 ;  /* 0x0017f01c01007387 */ /* 0x000fe20000100a00 */
[----:B------:R-:W-:Y:S01]  /*1ef880*/  F2FP.SATFINITE.E4M3.F32.PACK_AB_MERGE_C R0, R0, R10, RZ ;  /* 0x0000000a0000723e */ /* 0x000fe200048070ff */
[----:B------:R-:W0:Y:S02]  /*1ef890*/  LDCU UR6, c[0x0][0x3b8] ;  /* 0x00007700ff0677ac */ /* 0x000e240008000800 */
[----:B------:R-:W-:Y:S04]  /*1ef8a0*/  STL [R1+0x2fa0], R6 ;  /* 0x002fa00601007387 */ /* 0x000fe80000100800 */
[----:B------:R1:W-:Y:S04]  /*1ef8b0*/  STL [R1+0x2fb4], R4 ;  /* 0x002fb40401007387 */ /* 0x0003e80000100800 */
[----:B------:R-:W4:Y:S04]  /*1ef8c0*/  LDL.LU R13, [R1+0x30c0] ;  /* 0x0030c000010d7983 */ /* 0x000f280000300800 */
[----:B------:R-:W4:Y:S01]  /*1ef8d0*/  LDL.LU R12, [R1+0x30c4] ;  /* 0x0030c400010c7983 */ /* 0x000f220000300800 */
[----:B-1----:R-:W-:-:S03]  /*1ef8e0*/  SHF.R.S32.HI R4, RZ, 0x1f, R2 ;  /* 0x0000001fff047819 */ /* 0x002fc60000011402 */
[----:B------:R1:W-:Y:S04]  /*1ef8f0*/  STL [R1+0x2fb0], R0 ;  /* 0x002fb00001007387 */ /* 0x0003e80000100800 */
[----:B------:R-:W4:Y:S04]  /*1ef900*/  LDL.LU R10, [R1+0x30c8] ;  /* 0x0030c800010a7983 */ /* 0x000f280000300800 */
[----:B-1----:R-:W4:Y:S01]  /*1ef910*/  LDL.LU R0, [R1+0x30cc] ;  /* 0x0030cc0001007983 */ /* 0x002f220000300800 */
[----:B--2---:R-:W-:-:S05]  /*1ef920*/  IADD3 R28, P1, PT, R2, R27, RZ ;  /* 0x0000001b021c7210 */ /* 0x004fca0007f3e0ff */
[----:B------:R-:W-:-:S05]  /*1ef930*/  IMAD.X R29, R4, 0x1, R26, P1 ;  /* 0x00000001041d7824 */ /* 0x000fca00008e061a */
[----:B------:R1:W-:Y:S04]  /*1ef940*/  STL.64 [R1+0x17e0], R28 ;  /* 0x0017e01c01007387 */ /* 0x0003e80000100a00 */
[----:B-1----:R-:W2:Y:S01]  /*1ef950*/  LDL.LU.64 R28, [R1+0x79c8] ;  /* 0x0079c800011c7983 */ /* 0x002ea20000300a00 */
[----:B------:R-:W-:-:S03]  /*1ef960*/  F2FP.SATFINITE.E4M3.F32.PACK_AB_MERGE_C R25, R25, R24, RZ ;  /* 0x000000181919723e */ /* 0x000fc600048070ff */
[----:B------:R-:W4:Y:S01]  /*1ef970*/  LDL.LU R6, [R1+0x30bc] ;  /* 0x0030bc0001067983 */ /* 0x000f220000300800 */
[----:B---3--:R-:W-:-:S03]  /*1ef980*/  F2FP.SATFINITE.E4M3.F32.PACK_AB_MERGE_C R24, R8, R9, RZ ;  /* 0x000000090818723e */ /* 0x008fc600048070ff */
[----:B------:R1:W-:Y:S04]  /*1ef990*/  STL.64 [R1+0x79a8], R26 ;  /* 0x0079a81a01007387 */ /* 0x0003e80000100a00 */
[----:B-1----:R-:W3:Y:S04]  /*1ef9a0*/  LDL.LU R26, [R1+0x30e8] ;  /* 0x0030e800011a7983 */ /* 0x002ee80000300800 */
[----:B------:R-:W3:Y:S04]  /*1ef9b0*/  LDL.LU R27, [R1+0x30ec] ;  /* 0x0030ec00011b7983 */ /* 0x000ee80000300800 */
[----:B------:R-:W4:Y:S04]  /*1ef9c0*/  LDL.LU R23, [R1+0x30b0] ;  /* 0x0030b00001177983 */ /* 0x000f280000300800 */
[----:B------:R-:W-:Y:S04]  /*1ef9d0*/  STL [R1+0x1c44], R25 ;  /* 0x001c441901007387 */ /* 0x000fe80000100800 */
[----:B------:R-:W4:Y:S04]  /*1ef9e0*/  LDL.LU R9, [R1+0x30a0] ;  /* 0x0030a00001097983 */ /* 0x000f280000300800 */
[----:B------:R-:W4:Y:S04]  /*1ef9f0*/  LDL.LU R8, [R1+0x30a4] ;  /* 0x0030a40001087983 */ /* 0x000f280000300800 */
[----:B------:R2:W-:Y:S02]  /*1efa00*/  STL [R1+0x1c5c], R24 ;  /* 0x001c5c1801007387 */ /* 0x0005e40000100800 */
[----:B--2---:R-:W-:-:S05]  /*1efa10*/  IADD3 R24, P1, PT, R2, R29, RZ ;  /* 0x0000001d02187210 */ /* 0x004fca0007f3e0ff */
[----:B------:R-:W-:-:S05]  /*1efa20*/  IMAD.X R25, R4, 0x1, R28, P1 ;  /* 0x0000000104197824 */ /* 0x000fca00008e061c */
[----:B------:R1:W-:Y:S04]  /*1efa30*/  STL.64 [R1+0x17d8], R24 ;  /* 0x0017d81801007387 */ /* 0x0003e80000100a00 */
[----:B-1----:R-:W2:Y:S01]  /*1efa40*/  LDL.LU.64 R24, [R1+0x79c0] ;  /* 0x0079c00001187983 */ /* 0x002ea20000300a00 */
[----:B------:R-:W-:Y:S02]  /*1efa50*/  F2FP.SATFINITE.E4M3.F32.PACK_AB_MERGE_C R3, R3, R7, RZ ;  /* 0x000000070303723e */ /* 0x000fe400048070ff */
[----:B---3--:R-:W-:Y:S01]  /*1efa60*/  F2FP.SATFINITE.E4M3.F32.PACK_AB_MERGE_C R27, R27, R26, RZ ;  /* 0x0000001a1b1b723e */ /* 0x008fe200048070ff */
[----:B------:R-:W3:Y:S01]  /*1efa70*/  LDL.LU R7, [R1+0x30a8] ;  /* 0x0030a80001077983 */ /* 0x000ee20000300800 */
[----:B------:R-:W-:-:S03]  /*1efa80*/  IADD3 R26, P1, PT, R2, R17, RZ ;  /* 0x00000011021a7210 */ /* 0x000fc60007f3e0ff */
[----:B------:R1:W-:Y:S01]  /*1efa90*/  STL [R1+0x1c1c], R3 ;  /* 0x001c1c0301007387 */ /* 0x0003e20000100800 */
[----:B------:R-:W-:-:S03]  /*1efaa0*/  F2FP.SATFINITE.E4M3.F32.PACK_AB_MERGE_C R20, R21, R20, RZ ;  /* 0x000000141514723e */ /* 0x000fc600048070ff */
[----:B-1----:R-:W3:Y:S04]  /*1efab0*/  LDL.LU R3, [R1+0x30ac] ;  /* 0x0030ac0001037983 */ /* 0x002ee80000300800 */
[----:B------:R1:W-:Y:S01]  /*1efac0*/  STL [R1+0x1c24], R27 ;  /* 0x001c241b01007387 */ /* 0x0003e20000100800 */
[----:B------:R-:W-:Y:S01]  /*1efad0*/  F2FP.SATFINITE.E4M3.F32.PACK_AB_MERGE_C R5, R11, R5, RZ ;  /* 0x000000050b05723e */ /* 0x000fe200048070ff */
[----:B-1----:R-:W-:-:S05]  /*1efae0*/  IMAD.X R27, R4, 0x1, R15, P1 ;  /* 0x00000001041b7824 */ /* 0x002fca00008e060f */
[----:B------:R1:W-:Y:S04]  /*1efaf0*/  STL.64 [R1+0x17d0], R26 ;  /* 0x0017d01a01007387 */ /* 0x0003e80000100a00 */
[----:B-1----:R-:W3:Y:S04]  /*1efb00*/  LDL.LU R26, [R1+0x3090] ;  /* 0x00309000011a7983 */ /* 0x002ee80000300800 */
[----:B------:R-:W-:Y:S04]  /*1efb10*/  STL [R1+0x1c04], R20 ;  /* 0x001c041401007387 */ /* 0x000fe80000100800 */
[----:B------:R-:W3:Y:S04]  /*1efb20*/  LDL.LU R27, [R1+0x3094] ;  /* 0x00309400011b7983 */ /* 0x000ee80000300800 */
[----:B------:R1:W-:Y:S04]  /*1efb30*/  STL [R1+0x1c08], R5 ;  /* 0x001c080501007387 */ /* 0x0003e80000100800 */
[----:B-1----:R-:W3:Y:S04]  /*1efb40*/  LDL.LU R5, [R1+0x3098] ;  /* 0x0030980001057983 */ /* 0x002ee80000300800 */
[----:B------:R-:W3:Y:S01]  /*1efb50*/  LDL.LU R11, [R1+0x309c] ;  /* 0x00309c00010b7983 */ /* 0x000ee20000300800 */
[----:B--2---:R-:W-:-:S03]  /*1efb60*/  IADD3 R20, P1, PT, R2, R25, RZ ;  /* 0x0000001902147210 */ /* 0x004fc60007f3e0ff */
[----:B------:R1:W-:Y:S02]  /*1efb70*/  STL.64 [R1+0x79a0], R24 ;  /* 0x0079a01801007387 */ /* 0x0003e40000100a00 */
[----:B------:R-:W-:-:S05]  /*1efb80*/  IMAD.X R21, R4, 0x1, R24, P1 ;  /* 0x0000000104157824 */ /* 0x000fca00008e0618 */
[----:B------:R2:W-:Y:S04]  /*1efb90*/  STL.64 [R1+0x17c8], R20 ;  /* 0x0017c81401007387 */ /* 0x0005e80000100a00 */
[----:B-1----:R-:W3:Y:S01]  /*1efba0*/  LDL.LU R24, [R1+0x30b4] ;  /* 0x0030b40001187983 */ /* 0x002ee20000300800 */
[----:B----4-:R-:W-:Y:S02]  /*1efbb0*/  F2FP.SATFINITE.E4M3.F32.PACK_AB_MERGE_C R12, R12, R13, RZ ;  /* 0x0000000d0c0c723e */ /* 0x010fe400048070ff */
[----:B------:R-:W-:Y:S01]  /*1efbc0*/  F2FP.SATFINITE.E4M3.F32.PACK_AB_MERGE_C R0, R0, R10, RZ ;  /* 0x0000000a0000723e */ /* 0x000fe200048070ff */
[----:B------:R-:W4:Y:S01]  /*1efbd0*/  LDL.LU R25, [R1+0x30b8] ;  /* 0x0030b80001197983 */ /* 0x000f220000300800 */
[----:B--2---:R-:W-:-:S03]  /*1efbe0*/  IADD3 R20, P1, PT, R2, R16, RZ ;  /* 0x0000001002147210 */ /* 0x004fc60007f3e0ff */
[----:B------:R-:W2:Y:S04]  /*1efbf0*/  LDL.LU R13, [R1+0x3120] ;  /* 0x00312000010d7983 */ /* 0x000ea80000300800 */
[----:B------:R1:W-:Y:S01]  /*1efc00*/  STL [R1+0x1bec], R12 ;  /* 0x001bec0c01007387 */ /* 0x0003e20000100800 */
[----:B------:R-:W-:-:S03]  /*1efc10*/  IMAD.X R21, R4, 0x1, R14, P1 ;  /* 0x0000000104157824 */ /* 0x000fc600008e060e */
[----:B-1----:R-:W2:Y:S04]  /*1efc20*/  LDL.LU R12, [R1+0x3124] ;  /* 0x00312400010c7983 */ /* 0x002ea80000300800 */
[----:B------:R1:W-:Y:S04]  /*1efc30*/  STL [R1+0x1bf0], R0 ;  /* 0x001bf00001007387 */ /* 0x0003e80000100800 */
[----:B------:R-:W2:Y:S04]  /*1efc40*/  LDL.LU R10, [R1+0x3128] ;  /* 0x00312800010a7983 */ /* 0x000ea80000300800 */
[----:B-1----:R-:W2:Y:S04]  /*1efc50*/  LDL.LU R0, [R1+0x312c] ;  /* 0x00312c0001007983 */ /* 0x002ea80000300800 */
[----:B------:R1:W-:Y:S04]  /*1efc60*/  STL.64 [R1+0x17c0], R20 ;  /* 0x0017c01401007387 */ /* 0x0003e80000100a00 */
[----:B-1----:R-:W2:Y:S01]  /*1efc70*/  LDL.LU.64 R20, [R1+0x79b8] ;  /* 0x0079b80001147983 */ /* 0x002ea20000300a00 */
[----:B---3--:R-:W-:-:S03]  /*1efc80*/  F2FP.SATFINITE.E4M3.F32.PACK_AB_MERGE_C R24, R24, R23, RZ ;  /* 0x000000171818723e */ /* 0x008fc600048070ff */
[----:B------:R-:W3:Y:S01]  /*1efc90*/  LDL.LU R23, [R1+0x79b0] ;  /* 0x0079b00001177983 */ /* 0x000ee20000300800 */
[----:B----4-:R-:W-:-:S03]  /*1efca0*/  F2FP.SATFINITE.E4M3.F32.PACK_AB_MERGE_C R6, R6, R25, RZ ;  /* 0x000000190606723e */ /* 0x010fc600048070ff */
[----:B------:R-:W-:Y:S04]  /*1efcb0*/  STL [R1+0x1bd8], R24 ;  /* 0x001bd81801007387 */ /* 0x000fe80000100800 */
[----:B------:R1:W-:Y:S01]  /*1efcc0*/  STL [R1+0x1bdc], R6 ;  /* 0x001bdc0601007387 */ /* 0x0003e20000100800 */
[----:B------:R-:W-:Y:S02]  /*1efcd0*/  F2FP.SATFINITE.E4M3.F32.PACK_AB_MERGE_C R3, R3, R7, RZ ;  /* 0x000000070303723e */ /* 0x000fe400048070ff */
[----:B-1----:R-:W-:Y:S02]  /*1efce0*/  F2FP.SATFINITE.E4M3.F32.PACK_AB_MERGE_C R6, R8, R9, RZ ;  /* 0x000000090806723e */ /* 0x002fe400048070ff */
[----:B---3--:R-:W-:Y:S01]  /*1efcf0*/  IADD3 R24, P1, PT, R2, R23, RZ ;  /* 0x0000001702187210 */ /* 0x008fe20007f3e0ff */
[----:B------:R1:W-:Y:S04]  /*1efd00*/  STL.64 [R1+0x7998], R22 ;  /* 0x0079981601007387 */ /* 0x0003e80000100a00 */
[----:B------:R-:W-:-:S02]  /*1efd10*/  IMAD.X R25, R4, 0x1, R22, P1 ;  /* 0x0000000104197824 */ /* 0x000fc400008e0616 */
[----:B-1----:R-:W3:Y:S04]  /*1efd20*/  LDL.LU R22, [R1+0x31b0] ;  /* 0x0031b00001167983 */ /* 0x002ee80000300800 */
[----:B------:R1:W-:Y:S01]  /*1efd30*/  STL.64 [R1+0x17b8], R24 ;  /* 0x0017b81801007387 */ /* 0x0003e20000100a00 */
[----:B------:R-:W-:-:S03]  /*1efd40*/  F2FP.SATFINITE.E4M3.F32.PACK_AB_MERGE_C R23, R27, R26, RZ ;  /* 0x0000001a1b17723e */ /* 0x000fc600048070ff */
[----:B-1----:R-:W3:Y:S04]  /*1efd50*/  LDL.LU R24, [R1+0x31b4] ;  /* 0x0031b40001187983 */ /* 0x002ee80000300800 */
[----:B------:R2:W-:Y:S04]  /*1efd60*/  STL [R1+0x1bc4], R6 ;  /* 0x001bc40601007387 */ /* 0x0005e80000100800 */
[----:B------:R-:W4:Y:S04]  /*1efd70*/  LDL.LU R9, [R1+0x31b8] ;  /* 0x0031b80001097983 */ /* 0x000f280000300800 */
[----:B------:R-:W4:Y:S01]  /*1efd80*/  LDL.LU R8, [R1+0x31bc] ;  /* 0x0031bc0001087983 */ /* 0x000f220000300800 */
[----:B--2---:R-:W-:-:S03]  /*1efd90*/  IADD3 R6, P1, PT, R2, R21, RZ ;  /* 0x0000001502067210 */ /* 0x004fc60007f3e0ff */
[----:B------:R-:W-:Y:S02]  /*1efda0*/  STL [R1+0x1bcc], R3 ;  /* 0x001bcc0301007387 */ /* 0x000fe40000100800 */
[----:B------:R-:W-:Y:S01]  /*1efdb0*/  IMAD.X R7, R4, 0x1, R19, P1 ;  /* 0x0000000104077824 */ /* 0x000fe200008e0613 */
[----:B------:R-:W-:Y:S01]  /*1efdc0*/  IADD3 R26, P1, PT, R2, R20, RZ ;  /* 0x00000014021a7210 */ /* 0x000fe20007f3e0ff */
[----:B------:R-:W2:Y:S04]  /*1efdd0*/  LDL.LU R25, [R1+0x31a0] ;  /* 0x0031a00001197983 */ /* 0x000ea80000300800 */
[----:B------:R1:W-:Y:S01]  /*1efde0*/  STL.64 [R1+0x17b0], R6 ;  /* 0x0017b00601007387 */ /* 0x0003e20000100a00 */
[----:B------:R-:W-:-:S03]  /*1efdf0*/  IMAD.X R27, R4, 0x1, R18, P1 ;  /* 0x00000001041b7824 */ /* 0x000fc600008e0612 */
[----:B-1----:R-:W2:Y:S04]  /*1efe00*/  LDL.LU R6, [R1+0x31a4] ;  /* 0x0031a40001067983 */ /* 0x002ea80000300800 */
[----:B------:R-:W3:Y:S04]  /*1efe10*/  LDL.LU R7, [R1+0x31a8] ;  /* 0x0031a80001077983 */ /* 0x000ee80000300800 */
[----:B------:R-:W3:Y:S04]  /*1efe20*/  LDL.LU R3, [R1+0x31ac] ;  /* 0x0031ac0001037983 */ /* 0x000ee80000300800 */
[----:B------:R-:W-:Y:S04]  /*1efe30*/  STL.64 [R1+0x7990], R20 ;  /* 0x0079901401007387 */ /* 0x000fe80000100a00 */
[----:B------:R-:W-:Y:S04]  /*1efe40*/  STL [R1+0x1bb4], R23 ;  /* 0x001bb41701007387 */ /* 0x000fe80000100800 */
[----:B------:R1:W-:Y:S04]  /*1efe50*/  STL.64 [R1+0x17a8], R26 ;  /* 0x0017a81a01007387 */ /* 0x0003e80000100a00 */
[----:B-1----:R-:W3:Y:S01]  /*1efe60*/  LDL.LU.64 R26, [R1+0x79a8] ;  /* 0x0079a800011a7983 */ /* 0x002ee20000300a00 */
[----:B------:R-:W-:-:S02]  /*1efe70*/  F2FP.SATFINITE.E4M3.F32.PACK_AB_MERGE_C R5, R11, R5, RZ ;  /* 0x000000050b05723e */ /* 0x000fc400048070ff */
[----:B------:R-:W-:Y:S01]  /*1efe80*/  F2FP.SATFINITE.E4M3.F32.PACK_AB_MERGE_C R12, R12, R13, RZ ;  /* 0x0000000d0c0c723e */ /* 0x000fe200048070ff */
[----:B------:R-:W4:Y:S01]  /*1efe90*/  LDL.LU R23, [R1+0x3190] ;  /* 0x0031900001177983 */ /* 0x000f220000300800 */
[----:B------:R-:W-:-:S03]  /*1efea0*/  F2FP.SATFINITE.E4M3.F32.PACK_AB_MERGE_C R0, R0, R10, RZ ;  /* 0x0000000a0000723e */ /* 0x000fc600048070ff */
[----:B------:R-:W4:Y:S04]  /*1efeb0*/  LDL.LU R4, [R1+0x3194] ;  /* 0x0031940001047983 */ /* 0x000f280000300800 */
[----:B------:R1:W-:Y:S01]  /*1efec0*/  STL [R1+0x1bbc], R5 ;  /* 0x001bbc0501007387 */ /* 0x0003e20000100800 */
[----:B0-----:R-:W-:Y:S01]  /*1efed0*/  VIADD R2, R2, UR6 ;  /* 0x0000000602027c36 */ /* 0x001fe20008000000 */
[----:B------:R-:W0:Y:S02]  /*1efee0*/  LDCU UR6, c[0x0][0x3b8] ;  /* 0x00007700ff0677ac */ /* 0x000e240008000800 */
[----:B-1----:R-:W4:Y:S04]  /*1efef0*/  LDL.LU R5, [R1+0x3198] ;  /* 0x0031980001057983 */ /* 0x002f280000300800 */
[----:B------:R-:W4:Y:S04]  /*1eff00*/  LDL.LU R11, [R1+0x319c] ;  /* 0x00319c00010b7983 */ /* 0x000f280000300800 */
[----:B------:R1:W-:Y:S04]  /*1eff10*/  STL [R1+0x1b24], R12 ;  /* 0x001b240c01007387 */ /* 0x0003e80000100800 */
[----:B------:R-:W4:Y:S04]  /*1eff20*/  LDL.LU R13, [R1+0x3180] ;  /* 0x00318000010d7983 */ /* 0x000f280000300800 */
[----:B-1----:R-:W4:Y:S04]  /*1eff30*/  LDL.LU R12, [R1+0x3184] ;  /* 0x00318400010c7983 */ /* 0x002f280000300800 */
[----:B------:R1:W-:Y:S04]  /*1eff40*/  STL [R1+0x1ba0], R0 ;  /* 0x001ba00001007387 */ /* 0x0003e80000100800 */
[----:B------:R-:W4:Y:S04]  /*1eff50*/  LDL.LU R10, [R1+0x3188] ;  /* 0x00318800010a7983 */ /* 0x000f280000300800 */
[----:B-1----:R-:W4:Y:S01]  /*1eff60*/  LDL.LU R0, [R1+0x318c] ;  /* 0x00318c0001007983 */ /* 0x002f220000300800 */
[----:B--2---:R-:W-:-:S02]  /*1eff70*/  F2FP.SATFINITE.E4M3.F32.PACK_AB_MERGE_C R6, R6, R25, RZ ;  /* 0x000000190606723e */ /* 0x004fc400048070ff */
[----:B---3--:R-:W-:Y:S01]  /*1eff80*/  IADD3 R20, P1, PT, R2, R27, RZ ;  /* 0x0000001b02147210 */ /* 0x008fe20007f3e0ff */
[----:B------:R1:W-:Y:S02]  /*1eff90*/  STL [R1+0x7988], R27 ;  /* 0x0079881b01007387 */ /* 0x0003e40000100800 */
[----:B-1----:R-:W-:-:S05]  /*1effa0*/  SHF.R.S32.HI R27, RZ, 0x1f, R2 ;  /* 0x0000001fff1b7819 */ /* 0x002fca0000011402 */
[----:B------:R-:W-:-:S05]  /*1effb0*/  IMAD.X R21, R27, 0x1, R26, P1 ;  /* 0x000000011b157824 */ /* 0x000fca00008e061a */
[----:B------:R4:W-:Y:S02]  /*1effc0*/  STL.64 [R1+0x17a0], R20 ;  /* 0x0017a01401007387 */ /* 0x0009e40000100a00 */
[----:B----4-:R-:W-:Y:S02]  /*1effd0*/  F2FP.SATFINITE.E4M3.F32.PACK_AB_MERGE_C R20, R8, R9, RZ ;  /* 0x000000090814723e */ /* 0x010fe400048070ff */
[----:B------:R-:W-:Y:S02]  /*1effe0*/  IADD3 R8, P1, PT, R2, R29, RZ ;  /* 0x0000001d02087210 */ /* 0x000fe40007f3e0ff */
[----:B------:R-:W-:-:S03]  /*1efff0*/  F2FP.SATFINITE.E4M3.F32.PACK_AB_MERGE_C R21, R24, R22, RZ ;  /* 0x000000161815723e */ /* 0x000fc600048070ff */
[----:B------:R-:W-:Y:S02]  /*1f0000*/  IMAD.X R9, R27, 0x1, R28, P1 ;  /* 0x000000011b097824 */ /* 0x000fe400008e061c */
[----:B------:R-:W-:Y:S01]  /*1f0010*/  STL [R1+0x2fe8], R21 ;  /* 0x002fe81501007387 */ /* 0x000fe20000100800 */
[----:B------:R-:W-:-:S03]  /*1f0020*/  IADD3 R24, P1, PT, R2, R17, RZ ;  /* 0x0000001102187210 */ /* 0x000fc60007f3e0ff */
[----:B------:R-:W-:Y:S01]  /*1f0030*/  STL [R1+0x2fe4], R20 ;  /* 0x002fe41401007387 */ /* 0x000fe20000100800 */
[----:B------:R-:W-:-:S03]  /*1f0040*/  F2FP.SATFINITE.E4M3.F32.PACK_AB_MERGE_C R3, R3, R7, RZ ;  /* 0x000000070303723e */ /* 0x000fc600048070ff */
[----:B------:R1:W-:Y:S01]  /*1f0050*/  STL.64 [R1+0x1790], R8 ;  /* 0x0017900801007387 */ /* 0x0003e20000100a00 */
[----:B------:R-:W-:-:S03]  /*1f0060*/  IMAD.X R25, R27, 0x1, R15, P1 ;  /* 0x000000011b197824 */ /* 0x000fc600008e060f */
[----:B-1----:R-:W2:Y:S04]  /*1f0070*/  LDL.LU R9, [R1+0x3170] ;  /* 0x0031700001097983 */ /* 0x002ea80000300800 */
[----:B------:R-:W2:Y:S04]  /*1f0080*/  LDL.LU R8, [R1+0x3174] ;  /* 0x0031740001087983 */ /* 0x000ea80000300800 */
[----:B------:R1:W-:Y:S04]  /*1f0090*/  STL.64 [R1+0x7980], R28 ;  /* 0x0079801c01007387 */ /* 0x0003e80000100a00 */
[----:B------:R-:W3:Y:S04]  /*1f00a0*/  LDL.LU R20, [R1+0x3178] ;  /* 0x0031780001147983 */ /* 0x000ee80000300800 */
[----:B------:R4:W-:Y:S04]  /*1f00b0*/  STL [R1+0x3004], R6 ;  /* 0x0030040601007387 */ /* 0x0009e80000100800 */
[----:B------:R-:W3:Y:S04]  /*1f00c0*/  LDL.LU R21, [R1+0x317c] ;  /* 0x00317c0001157983 */ /* 0x000ee80000300800 */
[----:B------:R-:W-:Y:S04]  /*1f00d0*/  STL [R1+0x3000], R3 ;  /* 0x0030000301007387 */ /* 0x000fe80000100800 */
[----:B-1----:R-:W2:Y:S04]  /*1f00e0*/  LDL.LU R28, [R1+0x3168] ;  /* 0x00316800011c7983 */ /* 0x002ea80000300800 */
[----:B----4-:R-:W4:Y:S04]  /*1f00f0*/  LDL.LU R6, [R1+0x316c] ;  /* 0x00316c0001067983 */ /* 0x010f280000300800 */
[----:B------:R1:W-:Y:S04]  /*1f0100*/  STL.64 [R1+0x1798], R24 ;  /* 0x0017981801007387 */ /* 0x0003e80000100a00 */
[----:B-1----:R-:W2:Y:S01]  /*1f0110*/  LDL.LU.64 R24, [R1+0x79a0] ;  /* 0x0079a00001187983 */ /* 0x002ea20000300a00 */
[----:B------:R-:W-:-:S02]  /*1f0120*/  F2FP.SATFINITE.E4M3.F32.PACK_AB_MERGE_C R22, R4, R23, RZ ;  /* 0x000000170416723e */ /* 0x000fc400048070ff */
[----:B------:R-:W-:Y:S01]  /*1f0130*/  F2FP.SATFINITE.E4M3.F32.PACK_AB_MERGE_C R11, R11, R5, RZ ;  /* 0x000000050b0b723e */ /* 0x000fe200048070ff */
[----:B------:R-:W3:Y:S04]  /*1f0140*/  LDL.LU R7, [R1+0x3150] ;  /* 0x0031500001077983 */ /* 0x000ee80000300800 */
[----:B------:R-:W3:Y:S04]  /*1f0150*/  LDL.LU R3, [R1+0x3154] ;  /* 0x0031540001037983 */ /* 0x000ee80000300800 */
[----:B------:R-:W-:Y:S01]  /*1f0160*/  STL [R1+0x300c], R22 ;  /* 0x00300c1601007387 */ /* 0x000fe20000100800 */
[----:B------:R-:W-:-:S02]  /*1f0170*/  F2FP.SATFINITE.E4M3.F32.PACK_AB_MERGE_C R0, R0, R10, RZ ;  /* 0x0000000a0000723e */ /* 0x000fc400048070ff */
[C---:B--2---:R-:W-:Y:S01]  /*1f0180*/  IADD3 R4, P1, PT, R2.reuse, R25, RZ ;  /* 0x0000001902047210 */ /* 0x044fe20007f3e0ff */
[----:B------:R1:W-:Y:S04]  /*1f0190*/  STL [R1+0x796c], R25 ;  /* 0x00796c1901007387 */ /* 0x0003e80000100800 */
[----:B------:R-:W-:Y:S01]  /*1f01a0*/  IMAD.X R5, R27, 0x1, R24, P1 ;  /* 0x000000011b057824 */ /* 0x000fe200008e0618 */
[----:B------:R-:W-:Y:S04]  /*1f01b0*/  STL [R1+0x3008], R11 ;  /* 0x0030080b01007387 */ /* 0x000fe80000100800 */
[----:B-1----:R-:W2:Y:S04]  /*1f01c0*/  LDL.LU R25, [R1+0x3164] ;  /* 0x0031640001197983 */ /* 0x002ea80000300800 */
[----:B------:R1:W-:Y:S01]  /*1f01d0*/  STL [R1+0x7970], R24 ;  /* 0x0079701801007387 */ /* 0x0003e20000100800 */
[----:B------:R-:W-:-:S03]  /*1f01e0*/  IADD3 R22, P1, PT, R2, R16, RZ ;  /* 0x0000001002167210 */ /* 0x000fc60007f3e0ff */
[----:B-1----:R-:W2:Y:S04]  /*1f01f0*/  LDL.LU R24, [R1+0x3160] ;  /* 0x0031600001187983 */ /* 0x002ea80000300800 */
[----:B------:R1:W-:Y:S04]  /*1f0200*/  STL.64 [R1+0x1788], R4 ;  /* 0x0017880401007387 */ /* 0x0003e80000100a00 */
[----:B------:R-:W2:Y:S01]  /*1f0210*/  LDL.LU R29, [R1+0x3158] ;  /* 0x00315800011d7983 */ /* 0x000ea20000300800 */
[----:B-1----:R-:W-:Y:S01]  /*1f0220*/  F2FP.SATFINITE.E4M3.F32.PACK_AB_MERGE_C R4, R12, R13, RZ ;  /* 0x0000000d0c04723e */ /* 0x002fe200048070ff */
[----:B------:R-:W-:-:S04]  /*1f0230*/  IMAD.X R23, R27, 0x1, R14, P1 ;  /* 0x000000011b177824 */ /* 0x000fc800008e060e */
[----:B------:R1:W-:Y:S04]  /*1f0240*/  STL [R1+0x301c], R4 ;  /* 0x00301c0401007387 */ /* 0x0003e80000100800 */
[----:B-1----:R-:W2:Y:S04]  /*1f0250*/  LDL.LU R4, [R1+0x315c] ;  /* 0x00315c0001047983 */ /* 0x002ea80000300800 */
[----:B------:R1:W-:Y:S04]  /*1f0260*/  STL [R1+0x3018], R0 ;  /* 0x0030180001007387 */ /* 0x0003e80000100800 */
[----:B------:R-:W2:Y:S04]  /*1f0270*/  LDL.LU R5, [R1+0x3140] ;  /* 0x0031400001057983 */ /* 0x000ea80000300800 */
[----:B------:R-:W2:Y:S04]  /*1f0280*/  LDL.LU R11, [R1+0x3144] ;  /* 0x00314400010b7983 */ /* 0x000ea80000300800 */
[----:B------:R-:W2:Y:S04]  /*1f0290*/  LDL.LU R13, [R1+0x3148] ;  /* 0x00314800010d7983 */ /* 0x000ea80000300800 */
[----:B-1----:R-:W2:Y:S04]  /*1f02a0*/  LDL.LU R0, [R1+0x314c] ;  /* 0x00314c0001007983 */ /* 0x002ea80000300800 */
[----:B------:R-:W-:Y:S04]  /*1f02b0*/  STL [R1+0x7968], R16 ;  /* 0x0079681001007387 */ /* 0x000fe80000100800 */
[----:B------:R1:W-:Y:S04]  /*1f02c0*/  STL.64 [R1+0x1780], R22 ;  /* 0x0017801601007387 */ /* 0x0003e80000100a00 */
[----:B-1----:R-:W2:Y:S01]  /*1f02d0*/  LDL.LU.64 R22, [R1+0x7998] ;  /* 0x0079980001167983 */ /* 0x002ea20000300a00 */
[----:B---3--:R-:W-:-:S02]  /*1f02e0*/  F2FP.SATFINITE.E4M3.F32.PACK_AB_MERGE_C R16, R21, R20, RZ ;  /* 0x000000141510723e */ /* 0x008fc400048070ff */
[----:B------:R-:W-:Y:S01]  /*1f02f0*/  F2FP.SATFINITE.E4M3.F32.PACK_AB_MERGE_C R8, R8, R9, RZ ;  /* 0x000000090808723e */ /* 0x000fe200048070ff */
[----:B------:R-:W3:Y:S04]  /*1f0300*/  LDL.LU R12, [R1+0x31c0] ;  /* 0x0031c000010c7983 */ /* 0x000ee80000300800 */
[----:B------:R-:W3:Y:S04]  /*1f0310*/  LDL.LU R10, [R1+0x31c4] ;  /* 0x0031c400010a7983 */ /* 0x000ee80000300800 */
[----:B------:R1:W-:Y:S04]  /*1f0320*/  STL [R1+0x3030], R8 ;  /* 0x0030300801007387 */ /* 0x0003e80000100800 */
[----:B------:R-:W3:Y:S04]  /*1f0330*/  LDL.LU R9, [R1+0x31c8] ;  /* 0x0031c80001097983 */ /* 0x000ee80000300800 */
[----:B-1----:R-:W3:Y:S04]  /*1f0340*/  LDL.LU R8, [R1+0x31cc] ;  /* 0x0031cc0001087983 */ /* 0x002ee80000300800 */
[----:B------:R-:W-:Y:S01]  /*1f0350*/  STL [R1+0x302c], R16 ;  /* 0x00302c1001007387 */ /* 0x000fe20000100800 */
[----:B--2---:R-:W-:-:S05]  /*1f0360*/  IADD3 R20, P1, PT, R2, R23, RZ ;  /* 0x0000001702147210 */ /* 0x004fca0007f3e0ff */
[----:B------:R-:W-:-:S05]  /*1f0370*/  IMAD.X R21, R27, 0x1, R22, P1 ;  /* 0x000000011b157824 */ /* 0x000fca00008e0616 */
[----:B------:R1:W-:Y:S04]  /*1f0380*/  STL.64 [R1+0x1778], R20 ;  /* 0x0017781401007387 */ /* 0x0003e80000100a00 */
[----:B-1----:R-:W2:Y:S01]  /*1f0390*/  LDL.LU.64 R20, [R1+0x7990] ;  /* 0x0079900001147983 */ /* 0x002ea20000300a00 */
[----:B------:R-:W-:-:S03]  /*1f03a0*/  F2FP.SATFINITE.E4M3.F32.PACK_AB_MERGE_C R16, R25, R24, RZ ;  /* 0x000000181910723e */ /* 0x000fc600048070ff */
[----:B------:R2:W-:Y:S01]  /*1f03b0*/  STL.64 [R1+0x7978], R22 ;  /* 0x0079781601007387 */ /* 0x0005e20000100a00 */
[----:B----4-:R-:W-:Y:S02]  /*1f03c0*/  F2FP.SATFINITE.E4M3.F32.PACK_AB_MERGE_C R6, R6, R28, RZ ;  /* 0x0000001c0606723e */ /* 0x010fe400048070ff */
[----:B------:R-:W-:Y:S01]  /*1f03d0*/  F2FP.SATFINITE.E4M3.F32.PACK_AB_MERGE_C R3, R3, R7, RZ ;  /* 0x000000070303723e */ /* 0x000fe200048070ff */
[----:B------:R-:W-:Y:S04]  /*1f03e0*/  STL [R1+0x303c], R16 ;  /* 0x00303c1001007387 */ /* 0x000fe80000100800 */
[----:B------:R1:W-:Y:S01]  /*1f03f0*/  STL [R1+0x3038], R6 ;  /* 0x0030380601007387 */ /* 0x0003e20000100800 */
[----:B--2---:R-:W-:-:S05]  /*1f0400*/  IADD3 R22, P1, PT, R2, R21, RZ ;  /* 0x0000001502167210 */ /* 0x004fca0007f3e0ff */
[----:B------:R-:W-:Y:S01]  /*1f0410*/  IMAD.X R23, R27, 0x1, R19, P1 ;  /* 0x000000011b177824 */ /* 0x000fe200008e0613 */
[----:B-1----:R-:W-:-:S04]  /*1f0420*/  IADD3 R6, P1, PT, R2, R20, RZ ;  /* 0x0000001402067210 */ /* 0x002fc80007f3e0ff */
[----:B------:R1:W-:Y:S01]  /*1f0430*/  STL.64 [R1+0x1770], R22 ;  /* 0x0017701601007387 */ /* 0x0003e20000100a00 */
[----:B------:R-:W-:-:S03]  /*1f0440*/  IMAD.X R7, R27, 0x1, R18, P1 ;  /* 0x000000011b077824 */ /* 0x000fc600008e0612 */
[----:B-1----:R-:W2:Y:S04]  /*1f0450*/  LDL.LU R22, [R1+0x3134] ;  /* 0x0031340001167983 */ /* 0x002ea80000300800 */
[----:B------:R-:W4:Y:S04]  /*1f0460*/  LDL.LU R23, [R1+0x3138] ;  /* 0x0031380001177983 */ /* 0x000f280000300800 */
[----:B------:R1:W-:Y:S04]  /*1f0470*/  STL [R1+0x3044], R3 ;  /* 0x0030440301007387 */ /* 0x0003e80000100800 */
[----:B-1----:R-:W4:Y:S04]  /*1f0480*/  LDL.LU R3, [R1+0x313c] ;  /* 0x00313c0001037983 */ /* 0x002f280000300800 */
[----:B------:R-:W2:Y:S01]  /*1f0490*/  LDL.LU R27, [R1+0x7988] ;  /* 0x00798800011b7983 */ /* 0x000ea20000300800 */
[----:B------:R-:W-:-:S02]  /*1f04a0*/  F2FP.SATFINITE.E4M3.F32.PACK_AB_MERGE_C R16, R4, R29, RZ ;  /* 0x0000001d0410723e */ /* 0x000fc400048070ff */
[----:B------:R-:W-:Y:S01]  /*1f04b0*/  F2FP.SATFINITE.E4M3.F32.PACK_AB_MERGE_C R4, R11, R5, RZ ;  /* 0x000000050b04723e */ /* 0x000fe200048070ff */
[----:B------:R-:W4:Y:S01]  /*1f04c0*/  LDL.LU R24, [R1+0x3110] ;  /* 0x0031100001187983 */ /* 0x000f220000300800 */
[----:B------:R-:W-:-:S03]  /*1f04d0*/  F2FP.SATFINITE.E4M3.F32.PACK_AB_MERGE_C R0, R0, R13, RZ ;  /* 0x0000000d0000723e */ /* 0x000fc600048070ff */
[----:B------:R-:W4:Y:S01]  /*1f04e0*/  LDL.LU R25, [R1+0x3114] ;  /* 0x0031140001197983 */ /* 0x000f220000300800 */
[----:B0-----:R-:W-:Y:S01]  /*1f04f0*/  VIADD R2, R2, UR6 ;  /* 0x0000000602027c36 */ /* 0x001fe20008000000 */
[----:B---3--:R-:W-:Y:S01]  /*1f0500*/  F2FP.SATFINITE.E4M3.F32.PACK_AB_MERGE_C R10, R10, R12, RZ ;  /* 0x0000000c0a0a723e */ /* 0x008fe200048070ff */
[----:B------:R-:W0:Y:S01]  /*1f0510*/  LDCU UR6, c[0x0][0x3b8] ;  /* 0x00007700ff0677ac */ /* 0x000e220008000800 */
[----:B------:R1:W-:Y:S04]  /*1f0520*/  STL.64 [R1+0x1768], R6 ;  /* 0x0017680601007387 */ /* 0x0003e80000100a00 */
[----:B-1----:R-:W3:Y:S04]  /*1f0530*/  LDL.LU R6, [R1+0x3118] ;  /* 0x0031180001067983 */ /* 0x002ee80000300800 */
[----:B------:R-:W3:Y:S04]  /*1f0540*/  LDL.LU R7, [R1+0x311c] ;  /* 0x00311c0001077983 */ /* 0x000ee80000300800 */
[----:B------:R1:W-:Y:S04]  /*1f0550*/  STL [R1+0x3040], R16 ;  /* 0x0030401001007387 */ /* 0x0003e80000100800 */
[----:B------:R0:W-:Y:S04]  /*1f0560*/  STL [R1+0x3050], R4 ;  /* 0x0030500401007387 */ /* 0x0001e80000100800 */
[----:B-1----:R-:W3:Y:S04]  /*1f0570*/  LDL.LU R16, [R1+0x3080] ;  /* 0x0030800001107983 */ /* 0x002ee80000300800 */
[----:B0-----:R-:W3:Y:S04]  /*1f0580*/  LDL.LU R4, [R1+0x3088] ;  /* 0x0030880001047983 */ /* 0x001ee80000300800 */
[----:B------:R0:W-:Y:S04]  /*1f0590*/  STL [R1+0x304c], R0 ;  /* 0x00304c0001007387 */ /* 0x0001e80000100800 */
[----:B------:R-:W3:Y:S01]  /*1f05a0*/  LDL.LU R5, [R1+0x308c] ;  /* 0x00308c0001057983 */ /* 0x000ee20000300800 */
[----:B0-----:R-:W-:-:S02]  /*1f05b0*/  SHF.R.S32.HI R0, RZ, 0x1f, R2 ;  /* 0x0000001fff007819 */ /* 0x001fc40000011402 */
[----:B--2---:R-:W-:-:S05]  /*1f05c0*/  IADD3 R28, P1, PT, R2, R27, RZ ;  /* 0x0000001b021c7210 */ /* 0x004fca0007f3e0ff */
[----:B------:R-:W-:-:S05]  /*1f05d0*/  IMAD.X R29, R0, 0x1, R26, P1 ;  /* 0x00000001001d7824 */ /* 0x000fca00008e061a */
[----:B------:R0:W-:Y:S04]  /*1f05e0*/  STL.64 [R1+0x1760], R28 ;  /* 0x0017601c01007387 */ /* 0x0001e80000100a00 */
[----:B0-----:R-:W2:Y:S01]  /*1f05f0*/  LDL.LU.64 R28, [R1+0x7980] ;  /* 0x00798000011c7983 */ /* 0x001ea20000300a00 */
[----:B------:R-:W-:-:S03]  /*1f0600*/  F2FP.SATFINITE.E4M3.F32.PACK_AB_MERGE_C R8, R8, R9, RZ ;  /* 0x000000090808723e */ /* 0x000fc600048070ff */
[----:B------:R-:W3:Y:S04]  /*1f0610*/  LDL.LU R11, [R1+0x2ff0] ;  /* 0x002ff000010b7983 */ /* 0x000ee80000300800 */
[----:B------:R0:W-:Y:S04]  /*1f0620*/  STL [R1+0x1cc8], R10 ;  /* 0x001cc80a01007387 */ /* 0x0001e80000100800 */
[----:B0-----:R-:W3:Y:S04]  /*1f0630*/  LDL.LU R10, [R1+0x2ff4] ;  /* 0x002ff400010a7983 */ /* 0x001ee80000300800 */
[----:B------:R2:W-:Y:S04]  /*1f0640*/  STL [R1+0x1cc4], R8 ;  /* 0x001cc40801007387 */ /* 0x0005e80000100800 */
[----:B------:R-:W3:Y:S04]  /*1f0650*/  LDL.LU R13, [R1+0x2f70] ;  /* 0x002f7000010d7983 */ /* 0x000ee80000300800 */
[----:B------:R-:W3:Y:S01]  /*1f0660*/  LDL.LU R12, [R1+0x2f74] ;  /* 0x002f7400010c7983 */ /* 0x000ee20000300800 */
[----:B--2---:R-:W-:-:S05]  /*1f0670*/  IADD3 R8, P1, PT, R2, R29, RZ ;  /* 0x0000001d02087210 */ /* 0x004fca0007f3e0ff */
[----:B------:R-:W-:-:S05]  /*1f0680*/  IMAD.X R9, R0, 0x1, R28, P1 ;  /* 0x0000000100097824 */ /* 0x000fca00008e061c */
[----:B------:R0:W-:Y:S04]  /*1f0690*/  STL.64 [R1+0x1758], R8 ;  /* 0x0017580801007387 */ /* 0x0001e80000100a00 */
[----:B0-----:R-:W2:Y:S04]  /*1f06a0*/  LDL.LU R9, [R1+0x2f78] ;  /* 0x002f780001097983 */ /* 0x001ea80000300800 */
[----:B------:R-:W2:Y:S04]  /*1f06b0*/  LDL.LU R8, [R1+0x2f7c] ;  /* 0x002f7c0001087983 */ /* 0x000ea80000300800 */
[----:B------:R0:W-:Y:S04]  /*1f06c0*/  STL.64 [R1+0x7960], R28 ;  /* 0x0079601c01007387 */ /* 0x0001e80000100a00 */
[----:B0-----:R-:W2:Y:S01]  /*1f06d0*/  LDL.LU R29, [R1+0x3130] ;  /* 0x00313000011d7983 */ /* 0x001ea20000300800 */
[----:B----4-:R-:W-:-:S03]  /*1f06e0*/  F2FP.SATFINITE.E4M3.F32.PACK_AB_MERGE_C R3, R3, R23, RZ ;  /* 0x000000170303723e */ /* 0x010fc600048070ff */
[----:B------:R-:W4:Y:S01]  /*1f06f0*/  LDL.LU R28, [R1+0x2ffc] ;  /* 0x002ffc00011c7983 */ /* 0x000f220000300800 */
[----:B------:R-:W-:Y:S02]  /*1f0700*/  F2FP.SATFINITE.E4M3.F32.PACK_AB_MERGE_C R25, R25, R24, RZ ;  /* 0x000000181919723e */ /* 0x000fe400048070ff */
[----:B--2---:R-:W-:Y:S02]  /*1f0710*/  F2FP.SATFINITE.E4M3.F32.PACK_AB_MERGE_C R29, R22, R29, RZ ;  /* 0x0000001d161d723e */ /* 0x004fe400048070ff */
[----:B------:R-:W-:-:S05]  /*1f0720*/  IADD3 R22, P1, PT, R2, R17, RZ ;  /* 0x0000001102167210 */ /* 0x000fca0007f3e0ff */
[----:B------:R-:W-:Y:S01]  /*1f0730*/  IMAD.X R23, R0, 0x1, R15, P1 ;  /* 0x0000000100177824 */ /* 0x000fe200008e060f */
[----:B------:R-:W-:Y:S04]  /*1f0740*/  STL [R1+0x1ce4], R29 ;  /* 0x001ce41d01007387 */ /* 0x000fe80000100800 */
[----:B------:R-:W-:Y:S04]  /*1f0750*/  STL [R1+0x1cdc], R3 ;  /* 0x001cdc0301007387 */ /* 0x000fe80000100800 */
[----:B------:R0:W-:Y:S04]  /*1f0760*/  STL.64 [R1+0x1750], R22 ;  /* 0x0017501601007387 */ /* 0x0001e80000100a00 */
[----:B0-----:R-:W2:Y:S04]  /*1f0770*/  LDL.LU.64 R22, [R1+0x7978] ;  /* 0x0079780001167983 */ /* 0x001ea80000300a00 */
[----:B------:R-:W2:Y:S04]  /*1f0780*/  LDL.LU R29, [R1+0x20c0] ;  /* 0x0020c000011d7983 */ /* 0x000ea80000300800 */
[----:B------:R-:W2:Y:S04]  /*1f0790*/  LDL.LU R3, [R1+0x20c4] ;  /* 0x0020c40001037983 */ /* 0x000ea80000300800 */
[----:B------:R-:W2:Y:S04]  /*1f07a0*/  LDL.LU R24, [R1+0x7970] ;  /* 0x0079700001187983 */ /* 0x000ea80000300800 */
[----:B------:R0:W-:Y:S04]  /*1f07b0*/  STL [R1+0x1d04], R25 ;  /* 0x001d041901007387 */ /* 0x0001e80000100800 */
[----:B0-----:R-:W2:Y:S01]  /*1f07c0*/  LDL.LU R25, [R1+0x796c] ;  /* 0x00796c0001197983 */ /* 0x001ea20000300800 */
[----:B---3--:R-:W-:-:S05]  /*1f07d0*/  F2FP.SATFINITE.E4M3.F32.PACK_AB_MERGE_C R7, R7, R6, RZ ;  /* 0x000000060707723e */ /* 0x008fca00048070ff */
[----:B------:R0:W-:Y:S01]  /*1f07e0*/  STL [R1+0x1d00], R7 ;  /* 0x001d000701007387 */ /* 0x0001e20000100800 */
[----:B--2---:R-:W-:-:S03]  /*1f07f0*/  IADD3 R6, P1, PT, R2, R25, RZ ;  /* 0x0000001902067210 */ /* 0x004fc60007f3e0ff */
[----:B------:R1:W-:Y:S02]  /*1f0800*/  STL [R1+0x7950], R25 ;  /* 0x0079501901007387 */ /* 0x0003e40000100800 */
[----:B0-----:R-:W-:Y:S02]  /*1f0810*/  IMAD.X R7, R0, 0x1, R24, P1 ;  /* 0x0000000100077824 */ /* 0x001fe400008e0618 */
[----:B-1----:R-:W4:Y:S04]  /*1f0820*/  LDL.LU R25, [R1+0x2ff8] ;  /* 0x002ff80001197983 */ /* 0x002f280000300800 */
[----:B------:R0:W-:Y:S04]  /*1f0830*/  STL.64 [R1+0x1748], R6 ;  /* 0x0017480601007387 */ /* 0x0001e80000100a00 */
[----:B0-----:R-:W2:Y:S04]  /*1f0840*/  LDL.LU R6, [R1+0x20c8] ;  /* 0x0020c80001067983 */ /* 0x001ea80000300800 */
[----:B------:R-:W2:Y:S04]  /*1f0850*/  LDL.LU R7, [R1+0x20cc] ;  /* 0x0020cc0001077983 */ /* 0x000ea80000300800 */
[----:B------:R0:W-:Y:S04]  /*1f0860*/  STL [R1+0x7954], R24 ;  /* 0x0079541801007387 */ /* 0x0001e80000100800 */
[----:B0-----:R-:W3:Y:S02]  /*1f0870*/  LDL.LU R24, [R1+0x3084] ;  /* 0x0030840001187983 */ /* 0x001ee40000300800 */
[----:B---3--:R-:W-:-:S02]  /*1f0880*/  F2FP.SATFINITE.E4M3.F32.PACK_AB_MERGE_C R24, R24, R16, RZ ;  /* 0x000000101818723e */ /* 0x008fc400048070ff */
[----:B------:R-:W3:Y:S04]  /*1f0890*/  LDL.LU R16, [R1+0x7968] ;  /* 0x0079680001107983 */ /* 0x000ee80000300800 */
[----:B------:R0:W-:Y:S02]  /*1f08a0*/  STL [R1+0x1d64], R24 ;  /* 0x001d641801007387 */ /* 0x0001e40000100800 */
[----:B0-----:R-:W-:Y:S02]  /*1f08b0*/  F2FP.SATFINITE.E4M3.F32.PACK_AB_MERGE_C R24, R5, R4, RZ ;  /* 0x000000040518723e */ /* 0x001fe400048070ff */
[----:B---3--:R-:W-:Y:S01]  /*1f08c0*/  IADD3 R4, P1, PT, R2, R16, RZ ;  /* 0x0000001002047210 */ /* 0x008fe20007f3e0ff */
[----:B------:R0:W-:Y:S04]  /*1f08d0*/  STL [R1+0x7940], R16 ;  /* 0x0079401001007387 */ /* 0x0001e80000100800 */
[----:B------:R-:W-:Y:S01]  /*1f08e0*/  IMAD.X R5, R0, 0x1, R14, P1 ;  /* 0x0000000100057824 */ /* 0x000fe200008e060e */
[----:B------:R-:W-:Y:S04]  /*1f08f0*/  STL [R1+0x1d60], R24 ;  /* 0x001d601801007387 */ /* 0x000fe80000100800 */
[----:B------:R1:W-:Y:S01]  /*1f0900*/  STL.64 [R1+0x1740], R4 ;  /* 0x0017400401007387 */ /* 0x0003e20000100a00 */
[----:B0-----:R-:W-:-:S03]  /*1f0910*/  F2FP.SATFINITE.E4M3.F32.PACK_AB_MERGE_C R16, R10, R11, RZ ;  /* 0x0000000b0a10723e */ /* 0x001fc600048070ff */
[----:B-1----:R-:W3:Y:S04]  /*1f0920*/  LDL.LU R4, [R1+0x20b0] ;  /* 0x0020b00001047983 */ /* 0x002ee80000300800 */
[----:B------:R-:W3:Y:S04]  /*1f0930*/  LDL.LU R5, [R1+0x20b4] ;  /* 0x0020b40001057983 */ /* 0x000ee80000300800 */
[----:B------:R-:W3:Y:S04]  /*1f0940*/  LDL.LU R11, [R1+0x20b8] ;  /* 0x0020b800010b7983 */ /* 0x000ee80000300800 */
[----:B------:R-:W3:Y:S01]  /*1f0950*/  LDL.LU R10, [R1+0x20bc] ;  /* 0x0020bc00010a7983 */ /* 0x000ee20000300800 */
[----:B------:R-:W-:-:S02]  /*1f0960*/  IADD3 R24, P1, PT, R2, R23, RZ ;  /* 0x0000001702187210 */ /* 0x000fc40007f3e0ff */
[----:B------:R-:W-:Y:S01]  /*1f0970*/  F2FP.SATFINITE.E4M3.F32.PACK_AB_MERGE_C R13, R12, R13, RZ ;  /* 0x0000000d0c0d723e */ /* 0x000fe200048070ff */
[----:B------:R4:W-:Y:S01]  /*1f0980*/  STL [R1+0x1d84], R16 ;  /* 0x001d841001007387 */ /* 0x0009e20000100800 */
[----:B------:R-:W-:Y:S02]  /*1f0990*/  F2FP.SATFINITE.E4M3.F32.PACK_AB_MERGE_C R12, R8, R9, RZ ;  /* 0x00000009080c723e */ /* 0x000fe400048070ff */
[----:B----4-:R-:W-:Y:S01]  /*1f09a0*/  F2FP.SATFINITE.E4M3.F32.PACK_AB_MERGE_C R16, R28, R25, RZ ;  /* 0x000000191c10723e */ /* 0x010fe200048070ff */
[----:B------:R-:W-:Y:S01]  /*1f09b0*/  IMAD.X R25, R0, 0x1, R22, P1 ;  /* 0x0000000100197824 */ /* 0x000fe200008e0616 */
[----:B------:R-:W-:-:S03]  /*1f09c0*/  IADD3 R8, P1, PT, R2, R21, RZ ;  /* 0x0000001502087210 */ /* 0x000fc60007f3e0ff */
[----:B------:R-:W-:Y:S02]  /*1f09d0*/  STL [R1+0x1d80], R16 ;  /* 0x001d801001007387 */ /* 0x000fe40000100800 */
[----:B------:R-:W-:Y:S02]  /*1f09e0*/  IMAD.X R9, R0, 0x1, R19, P1 ;  /* 0x0000000100097824 */ /* 0x000fe400008e0613 */
[----:B------:R0:W-:Y:S04]  /*1f09f0*/  STL.64 [R1+0x7948], R22 ;  /* 0x0079481601007387 */ /* 0x0001e80000100a00 */
[----:B------:R-:W-:Y:S01]  /*1f0a00*/  STL.64 [R1+0x1728], R24 ;  /* 0x0017281801007387 */ /* 0x000fe20000100a00 */
[----:B------:R-:W-:-:S03]  /*1f0a10*/  F2FP.SATFINITE.E4M3.F32.PACK_AB_MERGE_C R3, R3, R29, RZ ;  /* 0x0000001d0303723e */ /* 0x000fc600048070ff */
[----:B------:R1:W-:Y:S04]  /*1f0a20*/  STL [R1+0x1da4], R13 ;  /* 0x001da40d01007387 */ /* 0x0003e80000100800 */
[----:B------:R4:W-:Y:S01]  /*1f0a30*/  STL [R1+0x1da0], R12 ;  /* 0x001da00c01007387 */ /* 0x0009e20000100800 */
[----:B0-----:R-:W-:-:S03]  /*1f0a40*/  IADD3 R22, P1, PT, R2, R20, RZ ;  /* 0x0000001402167210 */ /* 0x001fc60007f3e0ff */
[----:B-1----:R-:W3:Y:S02]  /*1f0a50*/  LDL.LU R13, [R1+0x20a0] ;  /* 0x0020a000010d7983 */ /* 0x002ee40000300800 */
[----:B------:R-:W-:Y:S02]  /*1f0a60*/  IMAD.X R23, R0, 0x1, R18, P1 ;  /* 0x0000000100177824 */ /* 0x000fe400008e0612 */
[----:B----4-:R-:W4:Y:S04]  /*1f0a70*/  LDL.LU R12, [R1+0x20a4] ;  /* 0x0020a400010c7983 */ /* 0x010f280000300800 */
[----:B------:R0:W-:Y:S01]  /*1f0a80*/  STL.64 [R1+0x1718], R8 ;  /* 0x0017180801007387 */ /* 0x0001e20000100a00 */
[----:B--2---:R-:W-:Y:S01]  /*1f0a90*/  F2FP.SATFINITE.E4M3.F32.PACK_AB_MERGE_C R6, R7, R6, RZ ;  /* 0x000000060706723e */ /* 0x004fe200048070ff */
[----:B------:R-:W-:Y:S01]  /*1f0aa0*/  VIADD R2, R2, UR6 ;  /* 0x0000000602027c36 */ /* 0x000fe20008000000 */
[----:B------:R-:W1:Y:S01]  /*1f0ab0*/  LDCU UR6, c[0x0][0x3b8] ;  /* 0x00007700ff0677ac */ /* 0x000e620008000800 */
[----:B0-----:R-:W2:Y:S04]  /*1f0ac0*/  LDL.LU R9, [R1+0x20a8] ;  /* 0x0020a80001097983 */ /* 0x001ea80000300800 */
[----:B------:R-:W2:Y:S04]  /*1f0ad0*/  LDL.LU R8, [R1+0x20ac] ;  /* 0x0020ac0001087983 */ /* 0x000ea80000300800 */
[----:B------:R-:W-:Y:S04]  /*1f0ae0*/  STL.64 [R1+0x7958], R20 ;  /* 0x0079581401007387 */ /* 0x000fe80000100a00 */
[----:B------:R0:W-:Y:S01]  /*1f0af0*/  STL [R1+0x1dc4], R3 ;  /* 0x001dc40301007387 */ /* 0x0001e20000100800 */
[----:B------:R-:W-:-:S03]  /*1f0b00*/  IADD3 R28, P1, PT, R2, R27, RZ ;  /* 0x0000001b021c7210 */ /* 0x000fc60007f3e0ff */
[----:B0-----:R-:W2:Y:S04]  /*1f0b10*/  LDL.LU R3, [R1+0x1730] ;  /* 0x0017300001037983 */ /* 0x001ea80000300800 */
[----:B------:R-:W2:Y:S04]  /*1f0b20*/  LDL.LU R0, [R1+0x1734] ;  /* 0x0017340001007983 */ /* 0x000ea80000300800 */
[----:B------:R0:W-:Y:S04]  /*1f0b30*/  STL.64 [R1+0x1720], R22 ;  /* 0x0017201601007387 */ /* 0x0001e80000100a00 */
[----:B------:R-:W2:Y:S04]  /*1f0b40*/  LDL.LU R20, [R1+0x1738] ;  /* 0x0017380001147983 */ /* 0x000ea80000300800 */
[----:B------:R-:W2:Y:S04]  /*1f0b50*/  LDL.LU R21, [R1+0x173c] ;  /* 0x00173c0001157983 */ /* 0x000ea80000300800 */
[----:B------:R0:W-:Y:S04]  /*1f0b60*/  STL [R1+0x1dc0], R6 ;  /* 0x001dc00601007387 */ /* 0x0001e80000100800 */
[----:B------:R-:W2:Y:S04]  /*1f0b70*/  LDL.LU R24, [R1+0x16a0] ;  /* 0x0016a00001187983 */ /* 0x000ea80000300800 */
[----:B------:R-:W2:Y:S04]  /*1f0b80*/  LDL.LU R25, [R1+0x16a4] ;  /* 0x0016a40001197983 */ /* 0x000ea80000300800 */
[----:B0-----:R-:W2:Y:S04]  /*1f0b90*/  LDL.LU R22, [R1+0x16a8] ;  /* 0x0016a80001167983 */ /* 0x001ea80000300800 */
[----:B------:R-:W2:Y:S04]  /*1f0ba0*/  LDL.LU R23, [R1+0x16ac] ;  /* 0x0016ac0001177983 */ /* 0x000ea80000300800 */
[----:B------:R-:W2:Y:S04]  /*1f0bb0*/  LDL.LU R6, [R1+0x115c] ;  /* 0x00115c0001067983 */ /* 0x000ea80000300800 */
[----:B------:R-:W2:Y:S01]  /*1f0bc0*/  LDL.LU R16, [R1+0x1150] ;  /* 0x0011500001107983 */ /* 0x000ea20000300800 */
[----:B---3--:R-:W-:-:S02]  /*1f0bd0*/  F2FP.SATFINITE.E4M3.F32.PACK_AB_MERGE_C R4, R5, R4, RZ ;  /* 0x000000040504723e */ /* 0x008fc400048070ff */
[----:B------:R-:W-:Y:S02]  /*1f0be0*/  F2FP.SATFINITE.E4M3.F32.PACK_AB_MERGE_C R5, R10, R11, RZ ;  /* 0x0000000b0a05723e */ /* 0x000fe400048070ff */
[----:B------:R-:W-:Y:S01]  /*1f0bf0*/  SHF.R.S32.HI R10, RZ, 0x1f, R2 ;  /* 0x0000001fff0a7819 */ /* 0x000fe20000011402 */
[----:B------:R0:W-:Y:S04]  /*1f0c00*/  STL [R1+0x1de0], R4 ;  /* 0x001de00401007387 */ /* 0x0001e80000100800 */
[----:B------:R-:W3:Y:S01]  /*1f0c10*/  LDL.LU R7, [R1+0x1100] ;  /* 0x0011000001077983 */ /* 0x000ee20000300800 */
[----:B------:R-:W-:-:S03]  /*1f0c20*/  IMAD.X R29, R10, 0x1, R26, P1 ;  /* 0x000000010a1d7824 */ /* 0x000fc600008e061a */
[----:B0-----:R-:W3:Y:S04]  /*1f0c30*/  LDL.LU R4, [R1+0x1104] ;  /* 0x0011040001047983 */ /* 0x001ee80000300800 */
[----:B------:R0:W-:Y:S04]  /*1f0c40*/  STL [R1+0x1ddc], R5 ;  /* 0x001ddc0501007387 */ /* 0x0001e80000100800 */
[----:B0-----:R-:W3:Y:S04]  /*1f0c50*/  LDL.LU R5, [R1+0x1108] ;  /* 0x0011080001057983 */ /* 0x001ee80000300800 */
[----:B------:R-:W3:Y:S04]  /*1f0c60*/  LDL.LU R11, [R1+0x110c] ;  /* 0x00110c00010b7983 */ /* 0x000ee80000300800 */
[----:B------:R0:W-:Y:S04]  /*1f0c70*/  STL.64 [R1+0x1700], R28 ;  /* 0x0017001c01007387 */ /* 0x0001e80000100a00 */
[----:B0-----:R-:W3:Y:S01]  /*1f0c80*/  LDL.LU.64 R28, [R1+0x7960] ;  /* 0x00796000011c7983 */ /* 0x001ee20000300a00 */
[----:B----4-:R-:W-:-:S03]  /*1f0c90*/  F2FP.SATFINITE.E4M3.F32.PACK_AB_MERGE_C R13, R12, R13, RZ ;  /* 0x0000000d0c0d723e */ /* 0x010fc600048070ff */
[----:B------:R0:W-:Y:S04]  /*1f0ca0*/  STL.64 [R1+0x7938], R26 ;  /* 0x0079381a01007387 */ /* 0x0001e80000100a00 */
[----:B0-----:R-:W4:Y:S01]  /*1f0cb0*/  LDL.LU R26, [R1+0x1154] ;  /* 0x00115400011a7983 */ /* 0x001f220000300800 */
[----:B--2---:R-:W-:-:S03]  /*1f0cc0*/  F2FP.SATFINITE.E4M3.F32.PACK_AB_MERGE_C R12, R8, R9, RZ ;  /* 0x00000009080c723e */ /* 0x004fc600048070ff */
[----:B------:R-:W2:Y:S04]  /*1f0cd0*/  LDL.LU R27, [R1+0x1158] ;  /* 0x00115800011b7983 */ /* 0x000ea80000300800 */
[----:B------:R0:W-:Y:S04]  /*1f0ce0*/  STL [R1+0x1df8], R13 ;  /* 0x001df80d01007387 */ /* 0x0001e80000100800 */
[----:B------:R1:W-:Y:S04]  /*1f0cf0*/  STL [R1+0x1df4], R12 ;  /* 0x001df40c01007387 */ /* 0x0003e80000100800 */
[----:B0-----:R-:W2:Y:S04]  /*1f0d00*/  LDL.LU R13, [R1+0x10c0] ;  /* 0x0010c000010d7983 */ /* 0x001ea80000300800 */
[----:B-1----:R-:W2:Y:S01]  /*1f0d10*/  LDL.LU R12, [R1+0x10c4] ;  /* 0x0010c400010c7983 */ /* 0x002ea20000300800 */
[----:B------:R-:W-:-:S02]  /*1f0d20*/  F2FP.SATFINITE.E4M3.F32.PACK_AB_MERGE_C R0, R0, R3, RZ ;  /* 0x000000030000723e */ /* 0x000fc400048070ff */
[----:B------:R-:W-:Y:S02]  /*1f0d30*/  F2FP.SATFINITE.E4M3.F32.PACK_AB_MERGE_C R21, R21, R20, RZ ;  /* 0x000000141515723e */ /* 0x000fe400048070ff */
[----:B------:R-:W-:Y:S02]  /*1f0d40*/  F2FP.SATFINITE.E4M3.F32.PACK_AB_MERGE_C R25, R25, R24, RZ ;  /* 0x000000181919723e */ /* 0x000fe400048070ff */
[----:B---3--:R-:W-:-:S05]  /*1f0d50*/  IADD3 R8, P1, PT, R2, R29, RZ ;  /* 0x0000001d02087210 */ /* 0x008fca0007f3e0ff */
[----:B------:R-:W-:Y:S01]  /*1f0d60*/  IMAD.X R9, R10, 0x1, R28, P1 ;  /* 0x000000010a097824 */ /* 0x000fe200008e061c */
[----:B------:R-:W-:-:S04]  /*1f0d70*/  IADD3 R20, P1, PT, R2, R17, RZ ;  /* 0x0000001102147210 */ /* 0x000fc80007f3e0ff */
[----:B------:R0:W-:Y:S04]  /*1f0d80*/  STL.64 [R1+0x16f8], R8 ;  /* 0x0016f80801007387 */ /* 0x0001e80000100a00 */
[----:B0-----:R-:W3:Y:S04]  /*1f0d90*/  LDL.LU R9, [R1+0x10c8] ;  /* 0x0010c80001097983 */ /* 0x001ee80000300800 */
[----:B------:R-:W3:Y:S04]  /*1f0da0*/  LDL.LU R8, [R1+0x10cc] ;  /* 0x0010cc0001087983 */ /* 0x000ee80000300800 */
[----:B------:R-:W2:Y:S04]  /*1f0db0*/  LDL.LU R3, [R1+0x1080] ;  /* 0x0010800001037983 */ /* 0x000ea80000300800 */
[----:B------:R0:W-:Y:S04]  /*1f0dc0*/  STL [R1+0x1e0c], R0 ;  /* 0x001e0c0001007387 */ /* 0x0001e80000100800 */
[----:B0-----:R-:W2:Y:S04]  /*1f0dd0*/  LDL.LU R0, [R1+0x1084] ;  /* 0x0010840001007983 */ /* 0x001ea80000300800 */
[----:B------:R0:W-:Y:S02]  /*1f0de0*/  STL [R1+0x1e08], R21 ;  /* 0x001e081501007387 */ /* 0x0001e40000100800 */
        /* <DEDUP_REMOVED lines=8> */
[----:B----4-:R-:W-:Y:S02]  /*1f0e70*/  F2FP.SATFINITE.E4M3.F32.PACK_AB_MERGE_C R26, R26, R16, RZ ;  /* 0x000000101a1a723e */ /* 0x010fe400048070ff */
[----:B--2---:R-:W-:-:S05]  /*1f0e80*/  IADD3 R22, P1, PT, R2, R25, RZ ;  /* 0x0000001902167210 */ /* 0x004fca0007f3e0ff */
[----:B0-----:R-:W-:-:S05]  /*1f0e90*/  IMAD.X R23, R10, 0x1, R24, P1 ;  /* 0x000000010a177824 */ /* 0x001fca00008e0618 */
[----:B------:R0:W-:Y:S04]  /*1f0ea0*/  STL.64 [R1+0x1710], R22 ;  /* 0x0017101601007387 */ /* 0x0001e80000100a00 */
[----:B0-----:R-:W2:Y:S04]  /*1f0eb0*/  LDL.LU.64 R22, [R1+0x7948] ;  /* 0x0079480001167983 */ /* 0x001ea80000300a00 */
[----:B------:R-:W4:Y:S01]  /*1f0ec0*/  LDL.LU R16, [R1+0x7940] ;  /* 0x0079400001107983 */ /* 0x000f220000300800 */
[----:B------:R-:W-:-:S03]  /*1f0ed0*/  F2FP.SATFINITE.E4M3.F32.PACK_AB_MERGE_C R6, R6, R27, RZ ;  /* 0x0000001b0606723e */ /* 0x000fc600048070ff */
[----:B------:R4:W-:Y:S01]  /*1f0ee0*/  STL [R1+0x1e40], R26 ;  /* 0x001e401a01007387 */ /* 0x0009e20000100800 */
[----:B------:R-:W-:Y:S02]  /*1f0ef0*/  F2FP.SATFINITE.E4M3.F32.PACK_AB_MERGE_C R12, R12, R13, RZ ;  /* 0x0000000d0c0c723e */ /* 0x000fe400048070ff */
[----:B------:R-:W-:Y:S02]  /*1f0f00*/  F2FP.SATFINITE.E4M3.F32.PACK_AB_MERGE_C R0, R0, R3, RZ ;  /* 0x000000030000723e */ /* 0x000fe400048070ff */
[----:B----4-:R-:W-:Y:S01]  /*1f0f10*/  IADD3 R26, P1, PT, R2, R16, RZ ;  /* 0x00000010021a7210 */ /* 0x010fe20007f3e0ff */
[----:B------:R0:W-:Y:S04]  /*1f0f20*/  STL [R1+0x7928], R16 ;  /* 0x0079281001007387 */ /* 0x0001e80000100800 */
[----:B------:R-:W-:Y:S01]  /*1f0f30*/  IMAD.X R27, R10, 0x1, R14, P1 ;  /* 0x000000010a1b7824 */ /* 0x000fe200008e060e */
[----:B------:R1:W-:Y:S04]  /*1f0f40*/  STL [R1+0x1e3c], R6 ;  /* 0x001e3c0601007387 */ /* 0x0003e80000100800 */
[----:B0-----:R-:W4:Y:S04]  /*1f0f50*/  LDL.LU R16, [R1+0x1038] ;  /* 0x0010380001107983 */ /* 0x001f280000300800 */
[----:B-1----:R-:W4:Y:S04]  /*1f0f60*/  LDL.LU R6, [R1+0x103c] ;  /* 0x00103c0001067983 */ /* 0x002f280000300800 */
[----:B------:R0:W-:Y:S04]  /*1f0f70*/  STL [R1+0x792c], R14 ;  /* 0x00792c0e01007387 */ /* 0x0001e80000100800 */
[----:B------:R1:W-:Y:S04]  /*1f0f80*/  STL.64 [R1+0x1708], R26 ;  /* 0x0017081a01007387 */ /* 0x0003e80000100a00 */
[----:B0-----:R-:W4:Y:S01]  /*1f0f90*/  LDL.LU R14, [R1+0x1034] ;  /* 0x00103400010e7983 */ /* 0x001f220000300800 */
[----:B-1----:R-:W-:-:S02]  /*1f0fa0*/  F2FP.SATFINITE.E4M3.F32.PACK_AB_MERGE_C R26, R4, R7, RZ ;  /* 0x00000007041a723e */ /* 0x002fc400048070ff */
[----:B--2---:R-:W-:Y:S02]  /*1f0fb0*/  IADD3 R4, P1, PT, R2, R23, RZ ;  /* 0x0000001702047210 */ /* 0x004fe40007f3e0ff */
[----:B------:R-:W-:Y:S01]  /*1f0fc0*/  F2FP.SATFINITE.E4M3.F32.PACK_AB_MERGE_C R7, R11, R5, RZ ;  /* 0x000000050b07723e */ /* 0x000fe200048070ff */
[----:B------:R-:W-:Y:S02]  /*1f0fd0*/  STL [R1+0x1e54], R26 ;  /* 0x001e541a01007387 */ /* 0x000fe40000100800 */
[----:B------:R-:W-:Y:S01]  /*1f0fe0*/  IMAD.X R5, R10, 0x1, R22, P1 ;  /* 0x000000010a057824 */ /* 0x000fe200008e0616 */
[----:B---3--:R-:W-:Y:S01]  /*1f0ff0*/  F2FP.SATFINITE.E4M3.F32.PACK_AB_MERGE_C R11, R8, R9, RZ ;  /* 0x00000009080b723e */ /* 0x008fe200048070ff */
[----:B------:R0:W-:Y:S01]  /*1f1000*/  STL [R1+0x1e50], R7 ;  /* 0x001e500701007387 */ /* 0x0001e20000100800 */
[----:B------:R-:W-:-:S03]  /*1f1010*/  IADD3 R8, P1, PT, R2, R21, RZ ;  /* 0x0000001502087210 */ /* 0x000fc60007f3e0ff */
[----:B0-----:R-:W2:Y:S04]  /*1f1020*/  LDL.LU R7, [R1+0xff4] ;  /* 0x000ff40001077983 */ /* 0x001ea80000300800 */
[----:B------:R0:W-:Y:S01]  /*1f1030*/  STL.64 [R1+0x16f0], R4 ;  /* 0x0016f00401007387 */ /* 0x0001e20000100a00 */
[----:B------:R-:W-:-:S03]  /*1f1040*/  IMAD.X R9, R10, 0x1, R19, P1 ;  /* 0x000000010a097824 */ /* 0x000fc600008e0613 */
[----:B0-----:R-:W3:Y:S04]  /*1f1050*/  LDL.LU R4, [R1+0xff8] ;  /* 0x000ff80001047983 */ /* 0x001ee80000300800 */
[----:B------:R-:W3:Y:S04]  /*1f1060*/  LDL.LU R5, [R1+0xffc] ;  /* 0x000ffc0001057983 */ /* 0x000ee80000300800 */
[----:B------:R0:W-:Y:S04]  /*1f1070*/  STL.64 [R1+0x7920], R22 ;  /* 0x0079201601007387 */ /* 0x0001e80000100a00 */
[----:B0-----:R-:W2:Y:S04]  /*1f1080*/  LDL.LU R22, [R1+0x108c] ;  /* 0x00108c0001167983 */ /* 0x001ea80000300800 */
[----:B------:R-:W4:Y:S04]  /*1f1090*/  LDL.LU R23, [R1+0x1030] ;  /* 0x0010300001177983 */ /* 0x000f280000300800 */
[----:B------:R-:W-:Y:S04]  /*1f10a0*/  STL [R1+0x1e6c], R12 ;  /* 0x001e6c0c01007387 */ /* 0x000fe80000100800 */
[----:B------:R0:W-:Y:S04]  /*1f10b0*/  STL [R1+0x1e68], R11 ;  /* 0x001e680b01007387 */ /* 0x0001e80000100800 */
[----:B0-----:R-:W2:Y:S04]  /*1f10c0*/  LDL.LU R11, [R1+0xf80] ;  /* 0x000f8000010b7983 */ /* 0x001ea80000300800 */
[----:B------:R-:W2:Y:S04]  /*1f10d0*/  LDL.LU R13, [R1+0xf84] ;  /* 0x000f8400010d7983 */ /* 0x000ea80000300800 */
[----:B------:R0:W-:Y:S04]  /*1f10e0*/  STL.64 [R1+0x16e8], R8 ;  /* 0x0016e80801007387 */ /* 0x0001e80000100a00 */
[----:B------:R1:W-:Y:S04]  /*1f10f0*/  STL [R1+0x20b0], R0 ;  /* 0x0020b00001007387 */ /* 0x0003e80000100800 */
[----:B------:R-:W2:Y:S04]  /*1f1100*/  LDL.LU R12, [R1+0xf88] ;  /* 0x000f8800010c7983 */ /* 0x000ea80000300800 */
[----:B------:R-:W2:Y:S04]  /*1f1110*/  LDL.LU R10, [R1+0xf8c] ;  /* 0x000f8c00010a7983 */ /* 0x000ea80000300800 */
[----:B0-----:R-:W2:Y:S01]  /*1f1120*/  LDL.LU R9, [R1+0xf70] ;  /* 0x000f700001097983 */ /* 0x001ea20000300800 */
[----:B------:R-:W-:-:S03]  /*1f1130*/  IADD3 R26, P1, PT, R2, R20, RZ ;  /* 0x00000014021a7210 */ /* 0x000fc60007f3e0ff */
[----:B------:R-:W2:Y:S04]  /*1f1140*/  LDL.LU R8, [R1+0xf74] ;  /* 0x000f740001087983 */ /* 0x000ea80000300800 */
[----:B------:R-:W2:Y:S04]  /*1f1150*/  LDL.LU R3, [R1+0xf78] ;  /* 0x000f780001037983 */ /* 0x000ea80000300800 */
[----:B-1----:R-:W2:Y:S04]  /*1f1160*/  LDL.LU R0, [R1+0xf7c] ;  /* 0x000f7c0001007983 */ /* 0x002ea80000300800 */
[----:B------:R0:W-:Y:S04]  /*1f1170*/  STL.64 [R1+0x7918], R20 ;  /* 0x0079181401007387 */ /* 0x0001e80000100a00 */
[----:B0-----:R-:W2:Y:S01]  /*1f1180*/  LDL.LU R20, [R1+0x1088] ;  /* 0x0010880001147983 */ /* 0x001ea20000300800 */
[----:B------:R-:W-:-:S03]  /*1f1190*/  SHF.R.S32.HI R27, RZ, 0x1f, R2 ;  /* 0x0000001fff1b7819 */ /* 0x000fc60000011402 */
[----:B------:R-:W3:Y:S02]  /*1f11a0*/  LDL.LU R21, [R1+0xff0] ;  /* 0x000ff00001157983 */ /* 0x000ee40000300800 */
[----:B------:R-:W-:-:S05]  /*1f11b0*/  IMAD.X R27, R27, 0x1, R18, P1 ;  /* 0x000000011b1b7824 */ /* 0x000fca00008e0612 */
[----:B------:R0:W-:Y:S04]  /*1f11c0*/  STL.64 [R1+0x16d8], R26 ;  /* 0x0016d81a01007387 */ /* 0x0001e80000100a00 */
[----:B0-----:R-:W3:Y:S04]  /*1f11d0*/  LDL.LU.64 R26, [R1+0x7938] ;  /* 0x00793800011a7983 */ /* 0x001ee80000300a00 */
[----:B------:R4:W-:Y:S02]  /*1f11e0*/  STL.64 [R1+0x7930], R18 ;  /* 0x0079301201007387 */ /* 0x0009e40000100a00 */
[----:B----4-:R-:W-:-:S02]  /*1f11f0*/  F2FP.SATFINITE.E4M3.F32.PACK_AB_MERGE_C R18, R14, R23, RZ ;  /* 0x000000170e12723e */ /* 0x010fc400048070ff */
[----:B------:R-:W-:Y:S02]  /*1f1200*/  F2FP.SATFINITE.E4M3.F32.PACK_AB_MERGE_C R14, R6, R16, RZ ;  /* 0x00000010060e723e */ /* 0x000fe400048070ff */
[----:B--2---:R-:W-:-:S05]  /*1f1210*/  F2FP.SATFINITE.E4M3.F32.PACK_AB_MERGE_C R19, R22, R20, RZ ;  /* 0x000000141613723e */ /* 0x004fca00048070ff */
[----:B------:R-:W-:Y:S04]  /*1f1220*/  STL [R1+0x20ac], R19 ;  /* 0x0020ac1301007387 */ /* 0x000fe80000100800 */
[----:B------:R-:W-:Y:S04]  /*1f1230*/  STL [R1+0x20bc], R18 ;  /* 0x0020bc1201007387 */ /* 0x000fe80000100800 */
[----:B------:R0:W-:Y:S04]  /*1f1240*/  STL [R1+0x20b8], R14 ;  /* 0x0020b80e01007387 */ /* 0x0001e80000100800 */
[----:B0-----:R-:W2:Y:S04]  /*1f1250*/  LDL.LU R14, [R1+0xf40] ;  /* 0x000f4000010e7983 */ /* 0x001ea80000300800 */
[----:B------:R-:W2:Y:S01]  /*1f1260*/  LDL.LU R16, [R1+0xf44] ;  /* 0x000f440001107983 */ /* 0x000ea20000300800 */
[----:B------:R-:W-:Y:S01]  /*1f1270*/  VIADD R2, R2, UR6 ;  /* 0x0000000602027c36 */ /* 0x000fe20008000000 */
[----:B---3--:R-:W-:Y:S01]  /*1f1280*/  F2FP.SATFINITE.E4M3.F32.PACK_AB_MERGE_C R7, R7, R21, RZ ;  /* 0x000000150707723e */ /* 0x008fe200048070ff */
[----:B------:R-:W0:Y:S01]  /*1f1290*/  LDCU UR6, c[0x0][0x3b8] ;  /* 0x00007700ff0677ac */ /* 0x000e220008000800 */
[----:B------:R-:W3:Y:S02]  /*1f12a0*/  LDL.LU R22, [R1+0xf48] ;  /* 0x000f480001167983 */ /* 0x000ee40000300800 */
[----:B------:R-:W-:-:S02]  /*1f12b0*/  SHF.R.S32.HI R6, RZ, 0x1f, R2 ;  /* 0x0000001fff067819 */ /* 0x000fc40000011402 */
[----:B------:R-:W-:-:S05]  /*1f12c0*/  IADD3 R18, P1, PT, R2, R27, RZ ;  /* 0x0000001b02127210 */ /* 0x000fca0007f3e0ff */
[----:B------:R-:W-:Y:S01]  /*1f12d0*/  IMAD.X R19, R6, 0x1, R26, P1 ;  /* 0x0000000106137824 */ /* 0x000fe200008e061a */
[----:B------:R-:W-:-:S04]  /*1f12e0*/  F2FP.SATFINITE.E4M3.F32.PACK_AB_MERGE_C R4, R5, R4, RZ ;  /* 0x000000040504723e */ /* 0x000fc800048070ff */
[----:B------:R1:W-:Y:S04]  /*1f12f0*/  STL.64 [R1+0x16d0], R18 ;  /* 0x0016d01201007387 */ /* 0x0003e80000100a00 */
[----:B------:R-:W3:Y:S04]  /*1f1300*/  LDL.LU R23, [R1+0xf4c] ;  /* 0x000f4c0001177983 */ /* 0x000ee80000300800 */
[----:B------:R-:W4:Y:S04]  /*1f1310*/  LDL.LU R20, [R1+0xee8] ;  /* 0x000ee80001147983 */ /* 0x000f280000300800 */
[----:B------:R0:W-:Y:S04]  /*1f1320*/  STL [R1+0x1c20], R7 ;  /* 0x001c200701007387 */ /* 0x0001e80000100800 */
[----:B------:R-:W4:Y:S04]  /*1f1330*/  LDL.LU R21, [R1+0xeec] ;  /* 0x000eec0001157983 */ /* 0x000f280000300800 */
[----:B------:R0:W-:Y:S01]  /*1f1340*/  STL [R1+0x20c4], R4 ;  /* 0x0020c40401007387 */ /* 0x0001e20000100800 */
[----:B-1----:R-:W-:-:S03]  /*1f1350*/  F2FP.SATFINITE.E4M3.F32.PACK_AB_MERGE_C R18, R13, R11, RZ ;  /* 0x0000000b0d12723e */ /* 0x002fc600048070ff */
[----:B0-----:R-:W4:Y:S01]  /*1f1360*/  LDL.LU R7, [R1+0xea4] ;  /* 0x000ea40001077983 */ /* 0x001f220000300800 */
[----:B------:R-:W-:-:S05]  /*1f1370*/  IADD3 R4, P1, PT, R2, R29, RZ ;  /* 0x0000001d02047210 */ /* 0x000fca0007f3e0ff */
[----:B------:R-:W-:-:S05]  /*1f1380*/  IMAD.X R5, R6, 0x1, R28, P1 ;  /* 0x0000000106057824 */ /* 0x000fca00008e061c */
[----:B------:R0:W-:Y:S01]  /*1f1390*/  STL.64 [R1+0x16c8], R4 ;  /* 0x0016c80401007387 */ /* 0x0001e20000100a00 */
[----:B------:R-:W-:-:S03]  /*1f13a0*/  F2FP.SATFINITE.E4M3.F32.PACK_AB_MERGE_C R10, R10, R12, RZ ;  /* 0x0000000c0a0a723e */ /* 0x000fc600048070ff */
[----:B0-----:R-:W4:Y:S04]  /*1f13b0*/  LDL.LU R4, [R1+0xea8] ;  /* 0x000ea80001047983 */ /* 0x001f280000300800 */
[----:B------:R-:W4:Y:S04]  /*1f13c0*/  LDL.LU R5, [R1+0xeac] ;  /* 0x000eac0001057983 */ /* 0x000f280000300800 */
[----:B------:R-:W4:Y:S04]  /*1f13d0*/  LDL.LU R11, [R1+0xe60] ;  /* 0x000e6000010b7983 */ /* 0x000f280000300800 */
[----:B------:R-:W4:Y:S04]  /*1f13e0*/  LDL.LU R13, [R1+0xe64] ;  /* 0x000e6400010d7983 */ /* 0x000f280000300800 */
[----:B------:R0:W-:Y:S01]  /*1f13f0*/  STL [R1+0x1bfc], R18 ;  /* 0x001bfc1201007387 */ /* 0x0001e20000100800 */
[----:B------:R-:W-:-:S02]  /*1f1400*/  F2FP.SATFINITE.E4M3.F32.PACK_AB_MERGE_C R8, R8, R9, RZ ;  /* 0x000000090808723e */ /* 0x000fc400048070ff */
[----:B0-----:R-:W-:Y:S01]  /*1f1410*/  IADD3 R18, P1, PT, R2, R17, RZ ;  /* 0x0000001102127210 */ /* 0x001fe20007f3e0ff */
[----:B------:R0:W-:Y:S04]  /*1f1420*/  STL [R1+0x20c8], R10 ;  /* 0x0020c80a01007387 */ /* 0x0001e80000100800 */
[----:B------:R-:W-:Y:S01]  /*1f1430*/  IMAD.X R19, R6, 0x1, R15, P1 ;  /* 0x0000000106137824 */ /* 0x000fe200008e060f */
[----:B------:R-:W4:Y:S01]  /*1f1440*/  LDL.LU R12, [R1+0xe68] ;  /* 0x000e6800010c7983 */ /* 0x000f220000300800 */
[----:B------:R-:W-:-:S03]  /*1f1450*/  F2FP.SATFINITE.E4M3.F32.PACK_AB_MERGE_C R0, R0, R3, RZ ;  /* 0x000000030000723e */ /* 0x000fc600048070ff */
[----:B------:R1:W-:Y:S04]  /*1f1460*/  STL.64 [R1+0x16c0], R18 ;  /* 0x0016c01201007387 */ /* 0x0003e80000100a00 */
[----:B------:R-:W-:Y:S04]  /*1f1470*/  STL [R1+0x1bc8], R8 ;  /* 0x001bc80801007387 */ /* 0x000fe80000100800 */
[----:B0-----:R-:W4:Y:S01]  /*1f1480*/  LDL.LU R10, [R1+0xe6c] ;  /* 0x000e6c00010a7983 */ /* 0x001f220000300800 */
[----:B-1----:R-:W-:-:S03]  /*1f1490*/  IADD3 R18, P1, PT, R2, R25, RZ ;  /* 0x0000001902127210 */ /* 0x002fc60007f3e0ff */
[----:B------:R0:W-:Y:S02]  /*1f14a0*/  STL [R1+0x2f70], R0 ;  /* 0x002f700001007387 */ /* 0x0001e40000100800 */
[----:B------:R-:W-:Y:S02]  /*1f14b0*/  IMAD.X R19, R6, 0x1, R24, P1 ;  /* 0x0000000106137824 */ /* 0x000fe400008e0618 */
[----:B------:R-:W4:Y:S04]  /*1f14c0*/  LDL.LU R9, [R1+0xd30] ;  /* 0x000d300001097983 */ /* 0x000f280000300800 */
[----:B0-----:R-:W4:Y:S04]  /*1f14d0*/  LDL.LU R0, [R1+0xd34] ;  /* 0x000d340001007983 */ /* 0x001f280000300800 */
[----:B------:R0:W-:Y:S04]  /*1f14e0*/  STL [R1+0x7908], R25 ;  /* 0x0079081901007387 */ /* 0x0001e80000100800 */
[----:B0-----:R-:W4:Y:S04]  /*1f14f0*/  LDL.LU R25, [R1+0xea0] ;  /* 0x000ea00001197983 */ /* 0x001f280000300800 */
[----:B------:R0:W-:Y:S04]  /*1f1500*/  STL.64 [R1+0x16b8], R18 ;  /* 0x0016b81201007387 */ /* 0x0001e80000100a00 */
[----:B0-----:R-:W4:Y:S04]  /*1f1510*/  LDL.LU.64 R18, [R1+0x7930] ;  /* 0x0079300001127983 */ /* 0x001f280000300a00 */
[----:B------:R-:W4:Y:S04]  /*1f1520*/  LDL.LU R8, [R1+0xd38] ;  /* 0x000d380001087983 */ /* 0x000f280000300800 */
[----:B------:R-:W4:Y:S04]  /*1f1530*/  LDL.LU R3, [R1+0xd3c] ;  /* 0x000d3c0001037983 */ /* 0x000f280000300800 */
[----:B------:R0:W-:Y:S04]  /*1f1540*/  STL [R1+0x790c], R24 ;  /* 0x00790c1801007387 */ /* 0x0001e80000100800 */
[----:B0-----:R-:W4:Y:S01]  /*1f1550*/  LDL.LU R24, [R1+0xee4] ;  /* 0x000ee40001187983 */ /* 0x001f220000300800 */
[----:B--2---:R-:W-:-:S03]  /*1f1560*/  F2FP.SATFINITE.E4M3.F32.PACK_AB_MERGE_C R16, R16, R14, RZ ;  /* 0x0000000e1010723e */ /* 0x004fc600048070ff */
        /* <DEDUP_REMOVED lines=8> */
[----:B-1----:R-:W2:Y:S04]  /*1f15f0*/  LDL.LU R16, [R1+0xee0] ;  /* 0x000ee00001107983 */ /* 0x002ea80000300800 */
[----:B------:R0:W-:Y:S04]  /*1f1600*/  STL.64 [R1+0x16b0], R22 ;  /* 0x0016b01601007387 */ /* 0x0001e80000100a00 */
[----:B0-----:R-:W3:Y:S04]  /*1f1610*/  LDL.LU.64 R22, [R1+0x7920] ;  /* 0x0079200001167983 */ /* 0x001ee80000300a00 */
[----:B------:R4:W-:Y:S02]  /*1f1620*/  STL [R1+0x78fc], R14 ;  /* 0x0078fc0e01007387 */ /* 0x0009e40000100800 */
[----:B----4-:R-:W-:-:S02]  /*1f1630*/  F2FP.SATFINITE.E4M3.F32.PACK_AB_MERGE_C R14, R21, R20, RZ ;  /* 0x00000014150e723e */ /* 0x010fc400048070ff */
[----:B--2---:R-:W-:-:S05]  /*1f1640*/  F2FP.SATFINITE.E4M3.F32.PACK_AB_MERGE_C R16, R24, R16, RZ ;  /* 0x000000101810723e */ /* 0x004fca00048070ff */
[----:B------:R-:W-:Y:S01]  /*1f1650*/  STL [R1+0x1ba4], R16 ;  /* 0x001ba41001007387 */ /* 0x000fe20000100800 */
[----:B---3--:R-:W-:-:S03]  /*1f1660*/  IADD3 R20, P1, PT, R2, R23, RZ ;  /* 0x0000001702147210 */ /* 0x008fc60007f3e0ff */
[----:B------:R-:W-:Y:S02]  /*1f1670*/  STL [R1+0x78ec], R23 ;  /* 0x0078ec1701007387 */ /* 0x000fe40000100800 */
[----:B------:R-:W-:Y:S02]  /*1f1680*/  IMAD.X R21, R6, 0x1, R22, P1 ;  /* 0x0000000106157824 */ /* 0x000fe400008e0616 */
[----:B------:R-:W-:Y:S04]  /*1f1690*/  STL [R1+0x2f78], R14 ;  /* 0x002f780e01007387 */ /* 0x000fe80000100800 */
[----:B------:R0:W-:Y:S04]  /*1f16a0*/  STL.64 [R1+0x1698], R20 ;  /* 0x0016981401007387 */ /* 0x0001e80000100a00 */
[----:B0-----:R-:W2:Y:S01]  /*1f16b0*/  LDL.LU.64 R20, [R1+0x7918] ;  /* 0x0079180001147983 */ /* 0x001ea20000300a00 */
[----:B------:R-:W-:-:S02]  /*1f16c0*/  F2FP.SATFINITE.E4M3.F32.PACK_AB_MERGE_C R14, R7, R25, RZ ;  /* 0x00000019070e723e */ /* 0x000fc400048070ff */
[----:B------:R-:W-:-:S03]  /*1f16d0*/  F2FP.SATFINITE.E4M3.F32.PACK_AB_MERGE_C R7, R5, R4, RZ ;  /* 0x000000040507723e */ /* 0x000fc600048070ff */
[----:B------:R-:W-:Y:S04]  /*1f16e0*/  STL [R1+0x1afc], R14 ;  /* 0x001afc0e01007387 */ /* 0x000fe80000100800 */
[----:B------:R0:W-:Y:S01]  /*1f16f0*/  STL [R1+0x2fa8], R7 ;  /* 0x002fa80701007387 */ /* 0x0001e20000100800 */
[----:B------:R-:W-:Y:S02]  /*1f1700*/  F2FP.SATFINITE.E4M3.F32.PACK_AB_MERGE_C R0, R0, R9, RZ ;  /* 0x000000090000723e */ /* 0x000fe400048070ff */
[----:B0-----:R-:W-:Y:S02]  /*1f1710*/  F2FP.SATFINITE.E4M3.F32.PACK_AB_MERGE_C R7, R13, R11, RZ ;  /* 0x0000000b0d07723e */ /* 0x001fe400048070ff */
[----:B--2---:R-:W-:-:S05]  /*1f1720*/  IADD3 R4, P1, PT, R2, R21, RZ ;  /* 0x0000001502047210 */ /* 0x004fca0007f3e0ff */
[----:B------:R-:W-:-:S05]  /*1f1730*/  IMAD.X R5, R6, 0x1, R19, P1 ;  /* 0x0000000106057824 */ /* 0x000fca00008e0613 */
[----:B------:R0:W-:Y:S04]  /*1f1740*/  STL.64 [R1+0x16a8], R4 ;  /* 0x0016a80401007387 */ /* 0x0001e80000100a00 */
[----:B------:R-:W-:Y:S01]  /*1f1750*/  STL.64 [R1+0x78e0], R20 ;  /* 0x0078e01401007387 */ /* 0x000fe20000100a00 */
[----:B0-----:R-:W-:-:S03]  /*1f1760*/  IADD3 R4, P1, PT, R2, R20, RZ ;  /* 0x0000001402047210 */ /* 0x001fc60007f3e0ff */
[----:B------:R-:W-:Y:S02]  /*1f1770*/  STL [R1+0x1af8], R7 ;  /* 0x001af80701007387 */ /* 0x000fe40000100800 */
[----:B------:R-:W-:Y:S01]  /*1f1780*/  IMAD.X R5, R6, 0x1, R18, P1 ;  /* 0x0000000106057824 */ /* 0x000fe200008e0612 */
[----:B------:R-:W-:-:S04]  /*1f1790*/  F2FP.SATFINITE.E4M3.F32.PACK_AB_MERGE_C R6, R10, R12, RZ ;  /* 0x0000000c0a06723e */ /* 0x000fc800048070ff */
[----:B------:R0:W-:Y:S04]  /*1f17a0*/  STL.64 [R1+0x16a0], R4 ;  /* 0x0016a00401007387 */ /* 0x0001e80000100a00 */
[----:B0-----:R-:W2:Y:S04]  /*1f17b0*/  LDL.LU R4, [R1+0x9d8] ;  /* 0x0009d80001047983 */ /* 0x001ea80000300800 */
[----:B------:R-:W2:Y:S04]  /*1f17c0*/  LDL.LU R5, [R1+0x9dc] ;  /* 0x0009dc0001057983 */ /* 0x000ea80000300800 */
[----:B------:R-:W-:Y:S04]  /*1f17d0*/  STL.64 [R1+0x78f0], R18 ;  /* 0x0078f01201007387 */ /* 0x000fe80000100a00 */
[----:B------:R-:W3:Y:S04]  /*1f17e0*/  LDL.LU R11, [R1+0x7c0] ;  /* 0x0007c000010b7983 */ /* 0x000ee80000300800 */
[----:B------:R-:W-:Y:S04]  /*1f17f0*/  STL [R1+0x2fac], R6 ;  /* 0x002fac0601007387 */ /* 0x000fe80000100800 */
[----:B------:R-:W3:Y:S04]  /*1f1800*/  LDL.LU R13, [R1+0x7c4] ;  /* 0x0007c400010d7983 */ /* 0x000ee80000300800 */
[----:B------:R0:W-:Y:S04]  /*1f1810*/  STL [R1+0x1af0], R0 ;  /* 0x001af00001007387 */ /* 0x0001e80000100800 */
[----:B------:R-:W4:Y:S04]  /*1f1820*/  LDL.LU R12, [R1+0x960] ;  /* 0x00096000010c7983 */ /* 0x000f280000300800 */
[----:B0-----:R-:W4:Y:S04]  /*1f1830*/  LDL.LU R0, [R1+0x964] ;  /* 0x0009640001007983 */ /* 0x001f280000300800 */
[----:B------:R-:W2:Y:S04]  /*1f1840*/  LDL.LU R24, [R1+0x968] ;  /* 0x0009680001187983 */ /* 0x000ea80000300800 */
[----:B------:R-:W2:Y:S01]  /*1f1850*/  LDL.LU R25, [R1+0x96c] ;  /* 0x00096c0001197983 */ /* 0x000ea20000300800 */
[----:B------:R-:W-:-:S05]  /*1f1860*/  F2FP.SATFINITE.E4M3.F32.PACK_AB_MERGE_C R3, R3, R8, RZ ;  /* 0x000000080303723e */ /* 0x000fca00048070ff */
[----:B------:R-:W-:Y:S04]  /*1f1870*/  STL [R1+0x2fb8], R3 ;  /* 0x002fb80301007387 */ /* 0x000fe80000100800 */
[----:B--2---:R0:W-:Y:S04]  /*1f1880*/  STL.64 [R1+0x7910], R24 ;  /* 0x0079101801007387 */ /* 0x0041e80000100a00 */
[----:B0-----:R-:W2:Y:S04]  /*1f1890*/  LDL.LU R24, [R1+0x9d0] ;  /* 0x0009d00001187983 */ /* 0x001ea80000300800 */
[----:B------:R-:W2:Y:S04]  /*1f18a0*/  LDL.LU R25, [R1+0x9d4] ;  /* 0x0009d40001197983 */ /* 0x000ea80000300800 */
[----:B------:R-:W2:Y:S04]  /*1f18b0*/  LDL.LU R14, [R1+0x918] ;  /* 0x00091800010e7983 */ /* 0x000ea80000300800 */
[----:B------:R-:W2:Y:S04]  /*1f18c0*/  LDL.LU R16, [R1+0x91c] ;  /* 0x00091c0001107983 */ /* 0x000ea80000300800 */
[----:B------:R-:W2:Y:S04]  /*1f18d0*/  LDL.LU R18, [R1+0x8f0] ;  /* 0x0008f00001127983 */ /* 0x000ea80000300800 */
[----:B------:R-:W2:Y:S01]  /*1f18e0*/  LDL.LU R19, [R1+0x8f4] ;  /* 0x0008f40001137983 */ /* 0x000ea20000300800 */
[----:B------:R-:W-:Y:S01]  /*1f18f0*/  VIADD R2, R2, UR6 ;  /* 0x0000000602027c36 */ /* 0x000fe20008000000 */
[----:B----4-:R-:W-:Y:S01]  /*1f1900*/  F2FP.SATFINITE.E4M3.F32.PACK_AB_MERGE_C R12, R0, R12, RZ ;  /* 0x0000000c000c723e */ /* 0x010fe200048070ff */
[----:B------:R-:W0:Y:S03]  /*1f1910*/  LDCU UR6, c[0x0][0x3b8] ;  /* 0x00007700ff0677ac */ /* 0x000e260008000800 */
[----:B------:R-:W-:-:S02]  /*1f1920*/  SHF.R.S32.HI R3, RZ, 0x1f, R2 ;  /* 0x0000001fff037819 */ /* 0x000fc40000011402 */
[----:B------:R-:W-:-:S05]  /*1f1930*/  IADD3 R6, P1, PT, R2, R27, RZ ;  /* 0x0000001b02067210 */ /* 0x000fca0007f3e0ff */
[----:B------:R-:W-:Y:S01]  /*1f1940*/  IMAD.X R7, R3, 0x1, R26, P1 ;  /* 0x0000000103077824 */ /* 0x000fe200008e061a */
[----:B---3--:R-:W-:Y:S02]  /*1f1950*/  F2FP.SATFINITE.E4M3.F32.PACK_AB_MERGE_C R11, R13, R11, RZ ;  /* 0x0000000b0d0b723e */ /* 0x008fe400048070ff */
[----:B--2---:R-:W-:Y:S02]  /*1f1960*/  F2FP.SATFINITE.E4M3.F32.PACK_AB_MERGE_C R25, R25, R24, RZ ;  /* 0x000000181919723e */ /* 0x004fe400048070ff */
[----:B------:R-:W-:Y:S01]  /*1f1970*/  F2FP.SATFINITE.E4M3.F32.PACK_AB_MERGE_C R24, R5, R4, RZ ;  /* 0x000000040518723e */ /* 0x000fe200048070ff */
[----:B------:R1:W-:Y:S04]  /*1f1980*/  STL.64 [R1+0x7900], R18 ;  /* 0x0079001201007387 */ /* 0x0003e80000100a00 */
[----:B-1----:R-:W2:Y:S04]  /*1f1990*/  LDL.LU R18, [R1+0x910] ;  /* 0x0009100001127983 */ /* 0x002ea80000300800 */
[----:B------:R-:W2:Y:S04]  /*1f19a0*/  LDL.LU R19, [R1+0x914] ;  /* 0x0009140001137983 */ /* 0x000ea80000300800 */
[----:B------:R-:W3:Y:S04]  /*1f19b0*/  LDL.LU R23, [R1+0x8f8] ;  /* 0x0008f80001177983 */ /* 0x000ee80000300800 */
[----:B------:R-:W3:Y:S04]  /*1f19c0*/  LDL.LU R10, [R1+0x8fc] ;  /* 0x0008fc00010a7983 */ /* 0x000ee80000300800 */
[----:B------:R-:W4:Y:S04]  /*1f19d0*/  LDL.LU R20, [R1+0x870] ;  /* 0x0008700001147983 */ /* 0x000f280000300800 */
[----:B------:R-:W4:Y:S04]  /*1f19e0*/  LDL.LU R21, [R1+0x874] ;  /* 0x0008740001157983 */ /* 0x000f280000300800 */
[----:B------:R1:W-:Y:S04]  /*1f19f0*/  STL.64 [R1+0x1688], R6 ;  /* 0x0016880601007387 */ /* 0x0003e80000100a00 */
[----:B-1----:R-:W2:Y:S04]  /*1f1a00*/  LDL.LU R6, [R1+0x878] ;  /* 0x0008780001067983 */ /* 0x002ea80000300800 */
[----:B------:R-:W2:Y:S04]  /*1f1a10*/  LDL.LU R7, [R1+0x87c] ;  /* 0x00087c0001077983 */ /* 0x000ea80000300800 */
[----:B------:R-:W2:Y:S04]  /*1f1a20*/  LDL.LU R9, [R1+0x800] ;  /* 0x0008000001097983 */ /* 0x000ea80000300800 */
[----:B------:R-:W2:Y:S04]  /*1f1a30*/  LDL.LU R8, [R1+0x804] ;  /* 0x0008040001087983 */ /* 0x000ea80000300800 */
[----:B------:R-:W2:Y:S04]  /*1f1a40*/  LDL.LU R4, [R1+0x808] ;  /* 0x0008080001047983 */ /* 0x000ea80000300800 */
[----:B------:R-:W-:Y:S04]  /*1f1a50*/  STL [R1+0x2fc4], R25 ;  /* 0x002fc41901007387 */ /* 0x000fe80000100800 */
[----:B------:R-:W2:Y:S04]  /*1f1a60*/  LDL.LU R5, [R1+0x80c] ;  /* 0x00080c0001057983 */ /* 0x000ea80000300800 */
[----:B------:R1:W-:Y:S04]  /*1f1a70*/  STL [R1+0x2fc0], R24 ;  /* 0x002fc01801007387 */ /* 0x0003e80000100800 */
[----:B------:R-:W2:Y:S01]  /*1f1a80*/  LDL.LU R0, [R1+0x7e0] ;  /* 0x0007e00001007983 */ /* 0x000ea20000300800 */
[----:B-1----:R-:W-:-:S05]  /*1f1a90*/  IADD3 R24, P1, PT, R2, R29, RZ ;  /* 0x0000001d02187210 */ /* 0x002fca0007f3e0ff */
[----:B------:R-:W-:-:S05]  /*1f1aa0*/  IMAD.X R25, R3, 0x1, R28, P1 ;  /* 0x0000000103197824 */ /* 0x000fca00008e061c */
[----:B------:R1:W-:Y:S04]  /*1f1ab0*/  STL.64 [R1+0x1690], R24 ;  /* 0x0016901801007387 */ /* 0x0003e80000100a00 */
[----:B------:R0:W-:Y:S01]  /*1f1ac0*/  STL [R1+0x3028], R11 ;  /* 0x0030280b01007387 */ /* 0x0001e20000100800 */
[----:B-1----:R-:W-:-:S03]  /*1f1ad0*/  IADD3 R24, P1, PT, R2, R17, RZ ;  /* 0x0000001102187210 */ /* 0x002fc60007f3e0ff */
[----:B0-----:R-:W2:Y:S02]  /*1f1ae0*/  LDL.LU R11, [R1+0x7cc] ;  /* 0x0007cc00010b7983 */ /* 0x001ea40000300800 */
[----:B------:R-:W-:Y:S02]  /*1f1af0*/  IMAD.X R25, R3, 0x1, R15, P1 ;  /* 0x0000000103197824 */ /* 0x000fe400008e060f */
[----:B------:R0:W-:Y:S04]  /*1f1b00*/  STL [R1+0x2fcc], R12 ;  /* 0x002fcc0c01007387 */ /* 0x0001e80000100800 */
[----:B------:R-:W2:Y:S04]  /*1f1b10*/  LDL.LU R13, [R1+0x1c4] ;  /* 0x0001c400010d7983 */ /* 0x000ea80000300800 */
[----:B0-----:R-:W2:Y:S04]  /*1f1b20*/  LDL.LU R12, [R1+0x154] ;  /* 0x00015400010c7983 */ /* 0x001ea80000300800 */
[----:B------:R0:W-:Y:S04]  /*1f1b30*/  STL.64 [R1+0x1680], R24 ;  /* 0x0016801801007387 */ /* 0x0001e80000100a00 */
[----:B0-----:R-:W2:Y:S02]  /*1f1b40*/  LDL.LU.64 R24, [R1+0x7910] ;  /* 0x0079100001187983 */ /* 0x001ea40000300a00 */
[----:B--2---:R-:W-:-:S02]  /*1f1b50*/  F2FP.SATFINITE.E4M3.F32.PACK_AB_MERGE_C R25, R25, R24, RZ ;  /* 0x000000181919723e */ /* 0x004fc400048070ff */
[----:B------:R-:W2:Y:S04]  /*1f1b60*/  LDL.LU R24, [R1+0x790c] ;  /* 0x00790c0001187983 */ /* 0x000ea80000300800 */
[----:B------:R0:W-:Y:S04]  /*1f1b70*/  STL [R1+0x2fc8], R25 ;  /* 0x002fc81901007387 */ /* 0x0001e80000100800 */
[----:B0-----:R-:W2:Y:S01]  /*1f1b80*/  LDL.LU R25, [R1+0x7908] ;  /* 0x0079080001197983 */ /* 0x001ea20000300800 */
[----:B------:R-:W-:-:S05]  /*1f1b90*/  F2FP.SATFINITE.E4M3.F32.PACK_AB_MERGE_C R19, R19, R18, RZ ;  /* 0x000000121313723e */ /* 0x000fca00048070ff */
[----:B------:R0:W-:Y:S01]  /*1f1ba0*/  STL [R1+0x2fd4], R19 ;  /* 0x002fd41301007387 */ /* 0x0001e20000100800 */
[----:B------:R-:W-:Y:S02]  /*1f1bb0*/  F2FP.SATFINITE.E4M3.F32.PACK_AB_MERGE_C R16, R16, R14, RZ ;  /* 0x0000000e1010723e */ /* 0x000fe400048070ff */
[----:B--2---:R-:W-:-:S05]  /*1f1bc0*/  IADD3 R18, P1, PT, R2, R25, RZ ;  /* 0x0000001902127210 */ /* 0x004fca0007f3e0ff */
[----:B0-----:R-:W-:-:S05]  /*1f1bd0*/  IMAD.X R19, R3, 0x1, R24, P1 ;  /* 0x0000000103137824 */ /* 0x001fca00008e0618 */
[----:B------:R0:W-:Y:S04]  /*1f1be0*/  STL.64 [R1+0x1670], R18 ;  /* 0x0016701201007387 */ /* 0x0001e80000100a00 */
[----:B0-----:R-:W2:Y:S04]  /*1f1bf0*/  LDL.LU.64 R18, [R1+0x7900] ;  /* 0x0079000001127983 */ /* 0x001ea80000300a00 */
[----:B------:R-:W4:Y:S04]  /*1f1c00*/  LDL.LU R14, [R1+0x78fc] ;  /* 0x0078fc00010e7983 */ /* 0x000f280000300800 */
[----:B------:R0:W-:Y:S04]  /*1f1c10*/  STL [R1+0x2fd0], R16 ;  /* 0x002fd01001007387 */ /* 0x0001e80000100800 */
[----:B0-----:R-:W4:Y:S01]  /*1f1c20*/  LDL.LU R16, [R1+0x78f8] ;  /* 0x0078f80001107983 */ /* 0x001f220000300800 */
[----:B---3--:R-:W-:-:S02]  /*1f1c30*/  F2FP.SATFINITE.E4M3.F32.PACK_AB_MERGE_C R10, R10, R23, RZ ;  /* 0x000000170a0a723e */ /* 0x008fc400048070ff */
[----:B--2---:R-:W-:-:S05]  /*1f1c40*/  F2FP.SATFINITE.E4M3.F32.PACK_AB_MERGE_C R19, R19, R18, RZ ;  /* 0x000000121313723e */ /* 0x004fca00048070ff */
[----:B------:R0:W-:Y:S01]  /*1f1c50*/  STL [R1+0x2fe0], R19 ;  /* 0x002fe01301007387 */ /* 0x0001e20000100800 */
[----:B----4-:R-:W-:-:S05]  /*1f1c60*/  IADD3 R18, P1, PT, R2, R16, RZ ;  /* 0x0000001002127210 */ /* 0x010fca0007f3e0ff */
[----:B0-----:R-:W-:-:S05]  /*1f1c70*/  IMAD.X R19, R3, 0x1, R14, P1 ;  /* 0x0000000103137824 */ /* 0x001fca00008e060e */
[----:B------:R0:W-:Y:S04]  /*1f1c80*/  STL.64 [R1+0x1678], R18 ;  /* 0x0016781201007387 */ /* 0x0001e80000100a00 */
[----:B0-----:R-:W2:Y:S04]  /*1f1c90*/  LDL.LU.64 R18, [R1+0x78f0] ;  /* 0x0078f00001127983 */ /* 0x001ea80000300a00 */
[----:B------:R-:W3:Y:S01]  /*1f1ca0*/  LDL.LU R23, [R1+0x78ec] ;  /* 0x0078ec0001177983 */ /* 0x000ee20000300800 */
[----:B------:R-:W-:-:S03]  /*1f1cb0*/  F2FP.SATFINITE.E4M3.F32.PACK_AB_MERGE_C R21, R21, R20, RZ ;  /* 0x000000141515723e */ /* 0x000fc600048070ff */
[----:B------:R0:W-:Y:S04]  /*1f1cc0*/  STL [R1+0x2fdc], R10 ;  /* 0x002fdc0a01007387 */ /* 0x0001e80000100800 */
[----:B0-----:R-:W4:Y:S04]  /*1f1cd0*/  LDL.LU R10, [R1+0x78e8] ;  /* 0x0078e800010a7983 */ /* 0x001f280000300800 */
[----:B------:R0:W-:Y:S01]  /*1f1ce0*/  STL [R1+0x2ff0], R21 ;  /* 0x002ff01501007387 */ /* 0x0001e20000100800 */
[----:B---3--:R-:W-:-:S05]  /*1f1cf0*/  IADD3 R20, P1, PT, R2, R23, RZ ;  /* 0x0000001702147210 */ /* 0x008fca0007f3e0ff */
[----:B0-----:R-:W-:-:S05]  /*1f1d00*/  IMAD.X R21, R3, 0x1, R22, P1 ;  /* 0x0000000103157824 */ /* 0x001fca00008e0616 */
[----:B------:R0:W-:Y:S04]  /*1f1d10*/  STL.64 [R1+0x1668], R20 ;  /* 0x0016681401007387 */ /* 0x0001e80000100a00 */
[----:B0-----:R-:W3:Y:S01]  /*1f1d20*/  LDL.LU.64 R20, [R1+0x78e0] ;  /* 0x0078e00001147983 */ /* 0x001ee20000300a00 */
[----:B------:R-:W-:-:S03]  /*1f1d30*/  F2FP.SATFINITE.E4M3.F32.PACK_AB_MERGE_C R6, R7, R6, RZ ;  /* 0x000000060706723e */ /* 0x000fc600048070ff */
[----:B------:R0:W-:Y:S01]  /*1f1d40*/  STL.64 [R1+0x78b8], R22 ;  /* 0x0078b81601007387 */ /* 0x0001e20000100a00 */
[----:B------:R-:W-:-:S03]  /*1f1d50*/  F2FP.SATFINITE.E4M3.F32.PACK_AB_MERGE_C R8, R8, R9, RZ ;  /* 0x000000090808723e */ /* 0x000fc600048070ff */
[----:B0-----:R-:W4:Y:S04]  /*1f1d60*/  LDL.LU R22, [R1+0x7ec] ;  /* 0x0007ec0001167983 */ /* 0x001f280000300800 */
[----:B------:R-:W4:Y:S04]  /*1f1d70*/  LDL.LU R23, [R1+0x7c8] ;  /* 0x0007c80001177983 */ /* 0x000f280000300800 */
[----:B------:R-:W4:Y:S04]  /*1f1d80*/  LDL.LU R9, [R1+0x1c8] ;  /* 0x0001c80001097983 */ /* 0x000f280000300800 */
[----:B------:R3:W-:Y:S01]  /*1f1d90*/  STL [R1+0x2fec], R6 ;  /* 0x002fec0601007387 */ /* 0x0007e20000100800 */
[----:B------:R-:W-:-:S03]  /*1f1da0*/  F2FP.SATFINITE.E4M3.F32.PACK_AB_MERGE_C R5, R5, R4, RZ ;  /* 0x000000040505723e */ /* 0x000fc600048070ff */
[----:B------:R-:W-:Y:S01]  /*1f1db0*/  STL [R1+0x2ffc], R8 ;  /* 0x002ffc0801007387 */ /* 0x000fe20000100800 */
[----:B---3--:R-:W-:-:S05]  /*1f1dc0*/  IADD3 R6, P1, PT, R2, R21, RZ ;  /* 0x0000001502067210 */ /* 0x008fca0007f3e0ff */
[----:B--2---:R-:W-:Y:S01]  /*1f1dd0*/  IMAD.X R7, R3, 0x1, R19, P1 ;  /* 0x0000000103077824 */ /* 0x004fe200008e0613 */
[----:B------:R-:W-:-:S04]  /*1f1de0*/  IADD3 R4, P1, PT, R2, R20, RZ ;  /* 0x0000001402047210 */ /* 0x000fc80007f3e0ff */
[----:B------:R0:W-:Y:S04]  /*1f1df0*/  STL.64 [R1+0x1660], R6 ;  /* 0x0016600601007387 */ /* 0x0001e80000100a00 */
[----:B0-----:R-:W2:Y:S04]  /*1f1e00*/  LDL.LU.64 R6, [R1+0x78d8] ;  /* 0x0078d80001067983 */ /* 0x001ea80000300a00 */
[----:B------:R-:W3:Y:S04]  /*1f1e10*/  LDL.LU R8, [R1+0x158] ;  /* 0x0001580001087983 */ /* 0x000ee80000300800 */
[----:B------:R-:W-:Y:S04]  /*1f1e20*/  STL [R1+0x2ff8], R5 ;  /* 0x002ff80501007387 */ /* 0x000fe80000100800 */
[----:B------:R0:W-:Y:S04]  /*1f1e30*/  STL.64 [R1+0x78a8], R20 ;  /* 0x0078a81401007387 */ /* 0x0001e80000100a00 */
[----:B0-----:R-:W2:Y:S01]  /*1f1e40*/  LDL.LU R20, [R1+0x7e4] ;  /* 0x0007e40001147983 */ /* 0x001ea20000300800 */
[----:B------:R-:W-:-:S03]  /*1f1e50*/  IMAD.X R5, R3, 0x1, R18, P1 ;  /* 0x0000000103057824 */ /* 0x000fc600008e0612 */
[----:B------:R-:W3:Y:S04]  /*1f1e60*/  LDL.LU R21, [R1+0x7e8] ;  /* 0x0007e80001157983 */ /* 0x000ee80000300800 */
[----:B------:R-:W3:Y:S04]  /*1f1e70*/  LDL.LU R3, [R1+0x78d0] ;  /* 0x0078d00001037983 */ /* 0x000ee80000300800 */
[----:B------:R0:W-:Y:S04]  /*1f1e80*/  STL.64 [R1+0x1658], R4 ;  /* 0x0016580401007387 */ /* 0x0001e80000100a00 */
[----:B0-----:R-:W3:Y:S01]  /*1f1e90*/  LDL.LU.64 R4, [R1+0x78c8] ;  /* 0x0078c80001047983 */ /* 0x001ee20000300a00 */
[----:B--2---:R-:W-:-:S03]  /*1f1ea0*/  F2FP.SATFINITE.E4M3.F32.PACK_AB_MERGE_C R20, R20, R0, RZ ;  /* 0x000000001414723e */ /* 0x004fc600048070ff */
[----:B------:R-:W2:Y:S04]  /*1f1eb0*/  LDL.LU R0, [R1+0x78c0] ;  /* 0x0078c00001007983 */ /* 0x000ea80000300800 */
[----:B------:R3:W-:Y:S01]  /*1f1ec0*/  STL [R1+0x3014], R20 ;  /* 0x0030141401007387 */ /* 0x0007e20000100800 */
[----:B----4-:R-:W-:Y:S02]  /*1f1ed0*/  F2FP.SATFINITE.E4M3.F32.PACK_AB_MERGE_C R11, R11, R23, RZ ;  /* 0x000000170b0b723e */ /* 0x010fe400048070ff */
[----:B------:R-:W-:Y:S02]  /*1f1ee0*/  LOP3.LUT R10, R10, 0xffff, RZ, 0xc0, !PT ;  /* 0x0000ffff0a0a7812 */ /* 0x000fe400078ec0ff */
[----:B---3--:R-:W-:Y:S02]  /*1f1ef0*/  F2FP.SATFINITE.E4M3.F32.PACK_AB_MERGE_C R20, R22, R21, RZ ;  /* 0x000000151614723e */ /* 0x008fe400048070ff */
[----:B------:R-:W-:-:S03]  /*1f1f00*/  LOP3.LUT R21, R12, 0xffff, RZ, 0xc0, !PT ;  /* 0x0000ffff0c157812 */ /* 0x000fc600078ec0ff */
[----:B------:R0:W-:Y:S04]  /*1f1f10*/  STL [R1+0x3010], R20 ;  /* 0x0030101401007387 */ /* 0x0001e80000100800 */
[----:B------:R1:W-:Y:S01]  /*1f1f20*/  STL [R1+0x3020], R11 ;  /* 0x0030200b01007387 */ /* 0x0003e20000100800 */
[----:B0-----:R-:W-:-:S04]  /*1f1f30*/  LOP3.LUT R20, R13, 0xffff, RZ, 0xc0, !PT ;  /* 0x0000ffff0d147812 */ /* 0x001fc800078ec0ff */
[--C-:B-1----:R-:W-:Y:S01]  /*1f1f40*/  PRMT R11, R20, 0x3340, R21.reuse ;  /* 0x00003340140b7816 */ /* 0x102fe20000000015 */
[----:B------:R-:W-:Y:S01]  /*1f1f50*/  VIADD R2, R2, UR6 ;  /* 0x0000000602027c36 */ /* 0x000fe20008000000 */
[----:B------:R-:W-:Y:S01]  /*1f1f60*/  SHF.R.U32.HI R20, RZ, 0x8, R20 ;  /* 0x00000008ff147819 */ /* 0x000fe20000011614 */
[----:B------:R-:W0:Y:S01]  /*1f1f70*/  LDCU UR6, c[0x0][0x3b8] ;  /* 0x00007700ff0677ac */ /* 0x000e220008000800 */
[----:B------:R-:W-:Y:S02]  /*1f1f80*/  SHF.R.U32.HI R21, RZ, 0x8, R21 ;  /* 0x00000008ff157819 */ /* 0x000fe40000011615 */
[----:B------:R-:W-:Y:S02]  /*1f1f90*/  IADD3 R22, P1, PT, R2, R27, RZ ;  /* 0x0000001b02167210 */ /* 0x000fe40007f3e0ff */
[----:B------:R-:W-:Y:S02]  /*1f1fa0*/  LOP3.LUT R20, R20, 0xffff, RZ, 0xc0, !PT ;  /* 0x0000ffff14147812 */ /* 0x000fe400078ec0ff */
[----:B------:R-:W-:-:S04]  /*1f1fb0*/  LOP3.LUT R21, R21, 0xffff, RZ, 0xc0, !PT ;  /* 0x0000ffff15157812 */ /* 0x000fc800078ec0ff */
[----:B------:R-:W-:Y:S02]  /*1f1fc0*/  PRMT R20, R20, 0x3340, R21 ;  /* 0x0000334014147816 */ /* 0x000fe40000000015 */
[----:B------:R-:W-:Y:S02]  /*1f1fd0*/  LOP3.LUT R9, R9, 0xffff, RZ, 0xc0, !PT ;  /* 0x0000ffff09097812 */ /* 0x000fe400078ec0ff */
[----:B------:R-:W-:Y:S02]  /*1f1fe0*/  LOP3.LUT R8, R8, 0xffff, RZ, 0xc0, !PT ;  /* 0x0000ffff08087812 */ /* 0x000fe400078ec0ff */
[----:B--2---:R-:W-:-:S04]  /*1f1ff0*/  PRMT R12, R10, 0x3340, R0 ;  /* 0x000033400a0c7816 */ /* 0x004fc80000000000 */
[----:B------:R-:W-:Y:S02]  /*1f2000*/  PRMT R13, R11, 0x5410, R12 ;  /* 0x000054100b0d7816 */ /* 0x000fe4000000000c */
[----:B------:R-:W2:Y:S04]  /*1f2010*/  LDL.LU R12, [R1+0x190] ;  /* 0x00019000010c7983 */ /* 0x000ea80000300800 */
[----:B------:R1:W-:Y:S01]  /*1f2020*/  STL [R1+0x31bc], R13 ;  /* 0x0031bc0d01007387 */ /* 0x0003e20000100800 */
[----:B------:R-:W-:Y:S02]  /*1f2030*/  SHF.R.S32.HI R11, RZ, 0x1f, R2 ;  /* 0x0000001fff0b7819 */ /* 0x000fe40000011402 */
[----:B------:R-:W-:Y:S01]  /*1f2040*/  SHF.R.U32.HI R10, RZ, 0x8, R10 ;  /* 0x00000008ff0a7819 */ /* 0x000fe2000001160a */
[----:B-1----:R-:W3:Y:S02]  /*1f2050*/  LDL.LU R13, [R1+0x10c] ;  /* 0x00010c00010d7983 */ /* 0x002ee40000300800 */
[----:B------:R-:W-:Y:S01]  /*1f2060*/  IMAD.X R23, R11, 0x1, R26, P1 ;  /* 0x000000010b177824 */ /* 0x000fe200008e061a */
[----:B------:R-:W-:-:S04]  /*1f2070*/  LOP3.LUT R10, R10, 0xffff, RZ, 0xc0, !PT ;  /* 0x0000ffff0a0a7812 */ /* 0x000fc800078ec0ff */
[----:B------:R-:W-:Y:S01]  /*1f2080*/  STL.64 [R1+0x1650], R22 ;  /* 0x0016501601007387 */ /* 0x000fe20000100a00 */
[----:B------:R-:W-:-:S03]  /*1f2090*/  PRMT R10, R10, 0x3340, R0 ;  /* 0x000033400a0a7816 */ /* 0x000fc60000000000 */
[----:B------:R1:W-:Y:S04]  /*1f20a0*/  STL [R1+0x1a9c], R20 ;  /* 0x001a9c1401007387 */ /* 0x0003e80000100800 */
[----:B------:R4:W-:Y:S01]  /*1f20b0*/  STL [R1+0x264], R10 ;  /* 0x0002640a01007387 */ /* 0x0009e20000100800 */
[----:B-1----:R-:W-:Y:S02]  /*1f20c0*/  LOP3.LUT R20, R6, 0xffff, RZ, 0xc0, !PT ;  /* 0x0000ffff06147812 */ /* 0x002fe400078ec0ff */
[----:B------:R-:W-:Y:S02]  /*1f20d0*/  PRMT R6, R9, 0x3340, R8 ;  /* 0x0000334009067816 */ /* 0x000fe40000000008 */
[----:B----4-:R-:W-:Y:S02]  /*1f20e0*/  PRMT R10, R20, 0x3340, R0 ;  /* 0x00003340140a7816 */ /* 0x010fe40000000000 */
[----:B------:R-:W-:-:S02]  /*1f20f0*/  IADD3 R22, P1, PT, R2, R29, RZ ;  /* 0x0000001d02167210 */ /* 0x000fc40007f3e0ff */
[----:B------:R-:W-:-:S03]  /*1f2100*/  PRMT R6, R6, 0x5410, R10 ;  /* 0x0000541006067816 */ /* 0x000fc6000000000a */
[----:B------:R-:W-:Y:S01]  /*1f2110*/  IMAD.X R23, R11, 0x1, R28, P1 ;  /* 0x000000010b177824 */ /* 0x000fe200008e061c */
[----:B------:R-:W-:Y:S01]  /*1f2120*/  SHF.R.U32.HI R10, RZ, 0x8, R9 ;  /* 0x00000008ff0a7819 */ /* 0x000fe20000011609 */
[----:B------:R1:W-:Y:S03]  /*1f2130*/  STL [R1+0x31b8], R6 ;  /* 0x0031b80601007387 */ /* 0x0003e60000100800 */
[----:B------:R-:W-:Y:S01]  /*1f2140*/  LOP3.LUT R21, R10, 0xffff, RZ, 0xc0, !PT ;  /* 0x0000ffff0a157812 */ /* 0x000fe200078ec0ff */
[----:B-1----:R-:W4:Y:S04]  /*1f2150*/  LDL.LU R6, [R1+0x194] ;  /* 0x0001940001067983 */ /* 0x002f280000300800 */
[----:B------:R1:W-:Y:S04]  /*1f2160*/  STL.64 [R1+0x1648], R22 ;  /* 0x0016481601007387 */ /* 0x0003e80000100a00 */
[----:B------:R-:W4:Y:S01]  /*1f2170*/  LDL.LU R9, [R1+0x650] ;  /* 0x0006500001097983 */ /* 0x000f220000300800 */
[----:B-1----:R-:W-:-:S03]  /*1f2180*/  SHF.R.U32.HI R22, RZ, 0x8, R8 ;  /* 0x00000008ff167819 */ /* 0x002fc60000011608 */
[----:B------:R-:W4:Y:S04]  /*1f2190*/  LDL.LU R8, [R1+0x200] ;  /* 0x0002000001087983 */ /* 0x000f280000300800 */
[----:B------:R-:W4:Y:S01]  /*1f21a0*/  LDL.LU R10, [R1+0x228] ;  /* 0x00022800010a7983 */ /* 0x000f220000300800 */
[----:B------:R-:W-:Y:S02]  /*1f21b0*/  SHF.R.U32.HI R20, RZ, 0x8, R20 ;  /* 0x00000008ff147819 */ /* 0x000fe40000011614 */
[----:B------:R-:W-:Y:S02]  /*1f21c0*/  LOP3.LUT R22, R22, 0xffff, RZ, 0xc0, !PT ;  /* 0x0000ffff16167812 */ /* 0x000fe400078ec0ff */
[----:B------:R-:W-:Y:S02]  /*1f21d0*/  LOP3.LUT R20, R20, 0xffff, RZ, 0xc0, !PT ;  /* 0x0000ffff14147812 */ /* 0x000fe400078ec0ff */
[----:B------:R-:W-:-:S02]  /*1f21e0*/  PRMT R21, R21, 0x3340, R22 ;  /* 0x0000334015157816 */ /* 0x000fc40000000016 */
[--C-:B------:R-:W-:Y:S02]  /*1f21f0*/  PRMT R20, R20, 0x3340, R0.reuse ;  /* 0x0000334014147816 */ /* 0x100fe40000000000 */
[----:B------:R-:W-:Y:S01]  /*1f2200*/  LOP3.LUT R5, R5, 0xffff, RZ, 0xc0, !PT ;  /* 0x0000ffff05057812 */ /* 0x000fe200078ec0ff */
[----:B------:R1:W-:Y:S04]  /*1f2210*/  STL [R1+0x1a98], R21 ;  /* 0x001a981501007387 */ /* 0x0003e80000100800 */
[----:B------:R0:W-:Y:S01]  /*1f2220*/  STL [R1+0x260], R20 ;  /* 0x0002601401007387 */ /* 0x0001e20000100800 */
[----:B-1----:R-:W-:Y:S02]  /*1f2230*/  PRMT R21, R5, 0x3340, R0 ;  /* 0x0000334005157816 */ /* 0x002fe40000000000 */
[----:B------:R-:W-:-:S04]  /*1f2240*/  SHF.R.U32.HI R5, RZ, 0x8, R5 ;  /* 0x00000008ff057819 */ /* 0x000fc80000011605 */
[----:B------:R-:W-:Y:S02]  /*1f2250*/  LOP3.LUT R5, R5, 0xffff, RZ, 0xc0, !PT ;  /* 0x0000ffff05057812 */ /* 0x000fe400078ec0ff */
[----:B------:R-:W-:Y:S02]  /*1f2260*/  LOP3.LUT R7, R7, 0xffff, RZ, 0xc0, !PT ;  /* 0x0000ffff07077812 */ /* 0x000fe400078ec0ff */
[----:B------:R-:W-:Y:S02]  /*1f2270*/  LOP3.LUT R3, R3, 0xffff, RZ, 0xc0, !PT ;  /* 0x0000ffff03037812 */ /* 0x000fe400078ec0ff */
[----:B--2---:R-:W-:Y:S02]  /*1f2280*/  LOP3.LUT R12, R12, 0xffff, RZ, 0xc0, !PT ;  /* 0x0000ffff0c0c7812 */ /* 0x004fe400078ec0ff */
[----:B---3--:R-:W-:-:S04]  /*1f2290*/  LOP3.LUT R13, R13, 0xffff, RZ, 0xc0, !PT ;  /* 0x0000ffff0d0d7812 */ /* 0x008fc800078ec0ff */
[----:B0-----:R-:W-:Y:S02]  /*1f22a0*/  PRMT R20, R12, 0x3340, R13 ;  /* 0x000033400c147816 */ /* 0x001fe4000000000d */
[----:B------:R-:W-:Y:S02]  /*1f22b0*/  SHF.R.U32.HI R12, RZ, 0x8, R12 ;  /* 0x00000008ff0c7819 */ /* 0x000fe4000001160c */
[----:B------:R-:W-:Y:S02]  /*1f22c0*/  PRMT R22, R20, 0x5410, R21 ;  /* 0x0000541014167816 */ /* 0x000fe40000000015 */
[----:B------:R-:W-:Y:S02]  /*1f22d0*/  SHF.R.U32.HI R13, RZ, 0x8, R13 ;  /* 0x00000008ff0d7819 */ /* 0x000fe4000001160d */
[----:B------:R-:W-:Y:S02]  /*1f22e0*/  IADD3 R20, P1, PT, R2, R17, RZ ;  /* 0x0000001102147210 */ /* 0x000fe40007f3e0ff */
[----:B------:R-:W-:-:S02]  /*1f22f0*/  LOP3.LUT R12, R12, 0xffff, RZ, 0xc0, !PT ;  /* 0x0000ffff0c0c7812 */ /* 0x000fc400078ec0ff */
[----:B------:R-:W-:Y:S01]  /*1f2300*/  LOP3.LUT R13, R13, 0xffff, RZ, 0xc0, !PT ;  /* 0x0000ffff0d0d7812 */ /* 0x000fe200078ec0ff */
[----:B------:R-:W-:Y:S01]  /*1f2310*/  IMAD.X R21, R11, 0x1, R15, P1 ;  /* 0x000000010b157824 */ /* 0x000fe200008e060f */
[----:B------:R-:W-:Y:S02]  /*1f2320*/  STL [R1+0x31b4], R22 ;  /* 0x0031b41601007387 */ /* 0x000fe40000100800 */
[----:B------:R-:W-:Y:S02]  /*1f2330*/  PRMT R13, R12, 0x3340, R13 ;  /* 0x000033400c0d7816 */ /* 0x000fe4000000000d */
[----:B------:R-:W-:Y:S01]  /*1f2340*/  PRMT R12, R5, 0x3340, R0 ;  /* 0x00003340050c7816 */ /* 0x000fe20000000000 */
[----:B------:R-:W-:Y:S04]  /*1f2350*/  STL.64 [R1+0x1640], R20 ;  /* 0x0016401401007387 */ /* 0x000fe80000100a00 */
[----:B------:R-:W2:Y:S04]  /*1f2360*/  LDL.LU R5, [R1+0x230] ;  /* 0x0002300001057983 */ /* 0x000ea80000300800 */
[----:B------:R0:W-:Y:S04]  /*1f2370*/  STL [R1+0x1a94], R13 ;  /* 0x001a940d01007387 */ /* 0x0001e80000100800 */
[----:B0-----:R-:W3:Y:S04]  /*1f2380*/  LDL.LU R13, [R1+0x1f4] ;  /* 0x0001f400010d7983 */ /* 0x001ee80000300800 */
[----:B------:R0:W-:Y:S01]  /*1f2390*/  STL [R1+0x25c], R12 ;  /* 0x00025c0c01007387 */ /* 0x0001e20000100800 */
[----:B----4-:R-:W-:-:S03]  /*1f23a0*/  LOP3.LUT R6, R6, 0xffff, RZ, 0xc0, !PT ;  /* 0x0000ffff06067812 */ /* 0x010fc600078ec0ff */
[----:B0-----:R-:W4:Y:S01]  /*1f23b0*/  LDL.LU R12, [R1+0x21c] ;  /* 0x00021c00010c7983 */ /* 0x001f220000300800 */
[----:B------:R-:W-:-:S03]  /*1f23c0*/  LOP3.LUT R20, R9, 0xffff, RZ, 0xc0, !PT ;  /* 0x0000ffff09147812 */ /* 0x000fc600078ec0ff */
[----:B------:R0:W-:Y:S01]  /*1f23d0*/  STL [R1+0x5520], R7 ;  /* 0x0055200701007387 */ /* 0x0001e20000100800 */
[----:B------:R-:W-:Y:S02]  /*1f23e0*/  LOP3.LUT R9, R8, 0xffff, RZ, 0xc0, !PT ;  /* 0x0000ffff08097812 */ /* 0x000fe400078ec0ff */
[----:B------:R-:W-:Y:S02]  /*1f23f0*/  PRMT R8, R7, 0x3340, R0 ;  /* 0x0000334007087816 */ /* 0x000fe40000000000 */
[----:B------:R-:W-:Y:S02]  /*1f2400*/  LOP3.LUT R21, R10, 0xffff, RZ, 0xc0, !PT ;  /* 0x0000ffff0a157812 */ /* 0x000fe400078ec0ff */
[----:B0-----:R-:W-:Y:S02]  /*1f2410*/  PRMT R7, R6, 0x3340, R3 ;  /* 0x0000334006077816 */ /* 0x001fe40000000003 */
[----:B------:R-:W-:Y:S02]  /*1f2420*/  IADD3 R22, P1, PT, R2, R25, RZ ;  /* 0x0000001902167210 */ /* 0x000fe40007f3e0ff */
[----:B------:R-:W-:-:S02]  /*1f2430*/  PRMT R10, R7, 0x5410, R8 ;  /* 0x00005410070a7816 */ /* 0x000fc40000000008 */
[----:B------:R-:W-:Y:S02]  /*1f2440*/  PRMT R8, R9, 0x3340, R0 ;  /* 0x0000334009087816 */ /* 0x000fe40000000000 */
[----:B------:R-:W-:Y:S01]  /*1f2450*/  PRMT R7, R20, 0x3340, R21 ;  /* 0x0000334014077816 */ /* 0x000fe20000000015 */
[----:B------:R-:W-:-:S03]  /*1f2460*/  IMAD.X R23, R11, 0x1, R24, P1 ;  /* 0x000000010b177824 */ /* 0x000fc600008e0618 */
[----:B------:R-:W-:Y:S01]  /*1f2470*/  PRMT R7, R7, 0x5410, R8 ;  /* 0x0000541007077816 */ /* 0x000fe20000000008 */
[----:B------:R-:W-:Y:S04]  /*1f2480*/  STL [R1+0x31b0], R10 ;  /* 0x0031b00a01007387 */ /* 0x000fe80000100800 */
[----:B------:R-:W-:Y:S04]  /*1f2490*/  STL [R1+0x31ac], R7 ;  /* 0x0031ac0701007387 */ /* 0x000fe80000100800 */
[----:B------:R0:W-:Y:S04]  /*1f24a0*/  STL.64 [R1+0x1628], R22 ;  /* 0x0016281601007387 */ /* 0x0001e80000100a00 */
[----:B0-----:R-:W4:Y:S04]  /*1f24b0*/  LDL.LU.64 R22, [R1+0x78b8] ;  /* 0x0078b80001167983 */ /* 0x001f280000300a00 */
[----:B------:R-:W4:Y:S04]  /*1f24c0*/  LDL.LU R7, [R1+0x654] ;  /* 0x0006540001077983 */ /* 0x000f280000300800 */
[----:B------:R-:W4:Y:S04]  /*1f24d0*/  LDL.LU R10, [R1+0x204] ;  /* 0x00020400010a7983 */ /* 0x000f280000300800 */
[----:B------:R-:W4:Y:S04]  /*1f24e0*/  LDL.LU R8, [R1+0x22c] ;  /* 0x00022c0001087983 */ /* 0x000f280000300800 */
[----:B------:R0:W-:Y:S01]  /*1f24f0*/  STL.64 [R1+0x7898], R24 ;  /* 0x0078981801007387 */ /* 0x0001e20000100a00 */
[----:B------:R-:W-:-:S02]  /*1f2500*/  SHF.R.U32.HI R20, RZ, 0x8, R20 ;  /* 0x00000008ff147819 */ /* 0x000fc40000011614 */
[----:B------:R-:W-:Y:S02]  /*1f2510*/  SHF.R.U32.HI R21, RZ, 0x8, R21 ;  /* 0x00000008ff157819 */ /* 0x000fe40000011615 */
[----:B0-----:R-:W-:Y:S02]  /*1f2520*/  SHF.R.U32.HI R24, RZ, 0x8, R6 ;  /* 0x00000008ff187819 */ /* 0x001fe40000011606 */
[----:B------:R-:W-:Y:S01]  /*1f2530*/  SHF.R.U32.HI R25, RZ, 0x8, R3 ;  /* 0x00000008ff197819 */ /* 0x000fe20000011603 */
[----:B------:R-:W4:Y:S01]  /*1f2540*/  LDL.LU R6, [R1+0x78b4] ;  /* 0x0078b40001067983 */ /* 0x000f220000300800 */
[----:B------:R-:W-:Y:S02]  /*1f2550*/  LOP3.LUT R24, R24, 0xffff, RZ, 0xc0, !PT ;  /* 0x0000ffff18187812 */ /* 0x000fe400078ec0ff */
[----:B------:R-:W-:Y:S01]  /*1f2560*/  LOP3.LUT R25, R25, 0xffff, RZ, 0xc0, !PT ;  /* 0x0000ffff19197812 */ /* 0x000fe200078ec0ff */
[----:B------:R-:W4:Y:S01]  /*1f2570*/  LDL.LU R3, [R1+0x78b0] ;  /* 0x0078b00001037983 */ /* 0x000f220000300800 */
[----:B------:R-:W-:-:S02]  /*1f2580*/  LOP3.LUT R20, R20, 0xffff, RZ, 0xc0, !PT ;  /* 0x0000ffff14147812 */ /* 0x000fc400078ec0ff */
[----:B------:R-:W-:Y:S02]  /*1f2590*/  LOP3.LUT R21, R21, 0xffff, RZ, 0xc0, !PT ;  /* 0x0000ffff15157812 */ /* 0x000fe400078ec0ff */
[----:B------:R-:W-:Y:S02]  /*1f25a0*/  PRMT R24, R24, 0x3340, R25 ;  /* 0x0000334018187816 */ /* 0x000fe40000000019 */
[----:B------:R-:W-:-:S03]  /*1f25b0*/  PRMT R20, R20, 0x3340, R21 ;  /* 0x0000334014147816 */ /* 0x000fc60000000015 */
[----:B------:R3:W-:Y:S04]  /*1f25c0*/  STL [R1+0x30b4], R24 ;  /* 0x0030b41801007387 */ /* 0x0007e80000100800 */
[----:B------:R0:W-:Y:S01]  /*1f25d0*/  STL [R1+0x1a90], R20 ;  /* 0x001a901401007387 */ /* 0x0001e20000100800 */
[----:B------:R-:W-:Y:S02]  /*1f25e0*/  SHF.R.U32.HI R9, RZ, 0x8, R9 ;  /* 0x00000008ff097819 */ /* 0x000fe40000011609 */
[----:B--2---:R-:W-:Y:S02]  /*1f25f0*/  LOP3.LUT R5, R5, 0xffff, RZ, 0xc0, !PT ;  /* 0x0000ffff05057812 */ /* 0x004fe400078ec0ff */
[----:B---3--:R-:W-:-:S04]  /*1f2600*/  LOP3.LUT R24, R13, 0xffff, RZ, 0xc0, !PT ;  /* 0x0000ffff0d187812 */ /* 0x008fc800078ec0ff */
[----:B0-----:R-:W-:Y:S02]  /*1f2610*/  PRMT R20, R24, 0x3340, R0 ;  /* 0x0000334018147816 */ /* 0x001fe40000000000 */
[----:B----4-:R-:W-:-:S04]  /*1f2620*/  LOP3.LUT R12, R12, 0xffff, RZ, 0xc0, !PT ;  /* 0x0000ffff0c0c7812 */ /* 0x010fc800078ec0ff */
[----:B------:R-:W-:-:S04]  /*1f2630*/  PRMT R13, R5, 0x3340, R12 ;  /* 0x00003340050d7816 */ /* 0x000fc8000000000c */
[----:B------:R-:W-:Y:S02]  /*1f2640*/  PRMT R13, R13, 0x5410, R20 ;  /* 0x000054100d0d7816 */ /* 0x000fe40000000014 */
[----:B------:R-:W-:Y:S02]  /*1f2650*/  IADD3 R20, P1, PT, R2, R16, RZ ;  /* 0x0000001002147210 */ /* 0x000fe40007f3e0ff */
[----:B------:R-:W-:Y:S01]  /*1f2660*/  SHF.R.U32.HI R5, RZ, 0x8, R5 ;  /* 0x00000008ff057819 */ /* 0x000fe20000011605 */
[----:B------:R0:W-:Y:S02]  /*1f2670*/  STL [R1+0x31a8], R13 ;  /* 0x0031a80d01007387 */ /* 0x0001e40000100800 */
[----:B------:R-:W-:Y:S01]  /*1f2680*/  IMAD.X R21, R11, 0x1, R14, P1 ;  /* 0x000000010b157824 */ /* 0x000fe200008e060e */
[----:B------:R-:W-:-:S04]  /*1f2690*/  LOP3.LUT R5, R5, 0xffff, RZ, 0xc0, !PT ;  /* 0x0000ffff05057812 */ /* 0x000fc800078ec0ff */
[----:B------:R1:W-:Y:S01]  /*1f26a0*/  STL.64 [R1+0x1638], R20 ;  /* 0x0016381401007387 */ /* 0x0003e20000100a00 */
[----:B0-----:R-:W-:-:S04]  /*1f26b0*/  SHF.R.U32.HI R13, RZ, 0x8, R12 ;  /* 0x00000008ff0d7819 */ /* 0x001fc8000001160c */
[----:B------:R-:W-:Y:S02]  /*1f26c0*/  LOP3.LUT R13, R13, 0xffff, RZ, 0xc0, !PT ;  /* 0x0000ffff0d0d7812 */ /* 0x000fe400078ec0ff */
[----:B-1----:R-:W-:Y:S02]  /*1f26d0*/  LOP3.LUT R20, R9, 0xffff, RZ, 0xc0, !PT ;  /* 0x0000ffff09147812 */ /* 0x002fe400078ec0ff */
[----:B------:R-:W-:Y:S01]  /*1f26e0*/  PRMT R13, R5, 0x3340, R13 ;  /* 0x00003340050d7816 */ /* 0x000fe2000000000d */
[----:B------:R-:W2:Y:S01]  /*1f26f0*/  LDL.LU R9, [R1+0x234] ;  /* 0x0002340001097983 */ /* 0x000ea20000300800 */
[----:B------:R-:W-:-:S03]  /*1f2700*/  PRMT R20, R20, 0x3340, R0 ;  /* 0x0000334014147816 */ /* 0x000fc60000000000 */
[----:B------:R-:W3:Y:S04]  /*1f2710*/  LDL.LU R12, [R1+0x220] ;  /* 0x00022000010c7983 */ /* 0x000ee80000300800 */
[----:B------:R-:W-:Y:S04]  /*1f2720*/  STL [R1+0x248], R20 ;  /* 0x0002481401007387 */ /* 0x000fe80000100800 */
[----:B------:R0:W-:Y:S01]  /*1f2730*/  STL [R1+0x1a8c], R13 ;  /* 0x001a8c0d01007387 */ /* 0x0001e20000100800 */
[----:B------:R-:W-:Y:S02]  /*1f2740*/  LOP3.LUT R7, R7, 0xffff, RZ, 0xc0, !PT ;  /* 0x0000ffff07077812 */ /* 0x000fe400078ec0ff */
[----:B------:R-:W-:-:S02]  /*1f2750*/  LOP3.LUT R5, R10, 0xffff, RZ, 0xc0, !PT ;  /* 0x0000ffff0a057812 */ /* 0x000fc400078ec0ff */
[----:B------:R-:W4:Y:S01]  /*1f2760*/  LDL.LU R10, [R1+0x1cc] ;  /* 0x0001cc00010a7983 */ /* 0x000f220000300800 */
[----:B0-----:R-:W-:Y:S02]  /*1f2770*/  LOP3.LUT R13, R8, 0xffff, RZ, 0xc0, !PT ;  /* 0x0000ffff080d7812 */ /* 0x001fe400078ec0ff */
[----:B------:R-:W-:Y:S01]  /*1f2780*/  PRMT R21, R5, 0x3340, R0 ;  /* 0x0000334005157816 */ /* 0x000fe20000000000 */
[----:B------:R-:W4:Y:S01]  /*1f2790*/  LDL.LU R8, [R1+0x164] ;  /* 0x0001640001087983 */ /* 0x000f220000300800 */
[----:B------:R-:W-:-:S04]  /*1f27a0*/  PRMT R20, R7, 0x3340, R13 ;  /* 0x0000334007147816 */ /* 0x000fc8000000000d */
[----:B------:R-:W-:Y:S02]  /*1f27b0*/  PRMT R25, R20, 0x5410, R21 ;  /* 0x0000541014197816 */ /* 0x000fe40000000015 */
[----:B------:R-:W-:-:S05]  /*1f27c0*/  IADD3 R20, P1, PT, R2, R23, RZ ;  /* 0x0000001702147210 */ /* 0x000fca0007f3e0ff */
[----:B------:R-:W-:Y:S01]  /*1f27d0*/  IMAD.X R21, R11, 0x1, R22, P1 ;  /* 0x000000010b157824 */ /* 0x000fe200008e0616 */
[----:B------:R-:W-:Y:S04]  /*1f27e0*/  STL [R1+0x31a4], R25 ;  /* 0x0031a41901007387 */ /* 0x000fe80000100800 */
[----:B------:R0:W-:Y:S04]  /*1f27f0*/  STL.64 [R1+0x1630], R20 ;  /* 0x0016301401007387 */ /* 0x0001e80000100a00 */
[----:B0-----:R-:W4:Y:S01]  /*1f2800*/  LDL.LU.64 R20, [R1+0x78a8] ;  /* 0x0078a80001147983 */ /* 0x001f220000300a00 */
[----:B------:R-:W-:-:S02]  /*1f2810*/  SHF.R.U32.HI R24, RZ, 0x8, R24 ;  /* 0x00000008ff187819 */ /* 0x000fc40000011618 */
[----:B------:R-:W-:Y:S01]  /*1f2820*/  SHF.R.U32.HI R7, RZ, 0x8, R7 ;  /* 0x00000008ff077819 */ /* 0x000fe20000011607 */
[----:B------:R0:W-:Y:S01]  /*1f2830*/  STL.64 [R1+0x7890], R22 ;  /* 0x0078901601007387 */ /* 0x0001e20000100a00 */
[----:B------:R-:W-:Y:S02]  /*1f2840*/  SHF.R.U32.HI R13, RZ, 0x8, R13 ;  /* 0x00000008ff0d7819 */ /* 0x000fe4000001160d */
[----:B------:R-:W-:Y:S02]  /*1f2850*/  LOP3.LUT R7, R7, 0xffff, RZ, 0xc0, !PT ;  /* 0x0000ffff07077812 */ /* 0x000fe400078ec0ff */
[----:B------:R-:W-:Y:S02]  /*1f2860*/  LOP3.LUT R13, R13, 0xffff, RZ, 0xc0, !PT ;  /* 0x0000ffff0d0d7812 */ /* 0x000fe400078ec0ff */
[----:B0-----:R-:W-:-:S04]  /*1f2870*/  LOP3.LUT R22, R24, 0xffff, RZ, 0xc0, !PT ;  /* 0x0000ffff18167812 */ /* 0x001fc800078ec0ff */
[----:B------:R-:W-:Y:S02]  /*1f2880*/  PRMT R22, R22, 0x3340, R0 ;  /* 0x0000334016167816 */ /* 0x000fe40000000000 */
[----:B------:R-:W-:Y:S02]  /*1f2890*/  PRMT R13, R7, 0x3340, R13 ;  /* 0x00003340070d7816 */ /* 0x000fe4000000000d */
[----:B------:R-:W4:Y:S01]  /*1f28a0*/  LDL.LU R7, [R1+0x1a0] ;  /* 0x0001a00001077983 */ /* 0x000f220000300800 */
[----:B------:R-:W-:-:S03]  /*1f28b0*/  SHF.R.U32.HI R5, RZ, 0x8, R5 ;  /* 0x00000008ff057819 */ /* 0x000fc60000011605 */
[----:B------:R-:W-:Y:S01]  /*1f28c0*/  STL [R1+0x240], R22 ;  /* 0x0002401601007387 */ /* 0x000fe20000100800 */
[----:B------:R-:W-:-:S04]  /*1f28d0*/  LOP3.LUT R5, R5, 0xffff, RZ, 0xc0, !PT ;  /* 0x0000ffff05057812 */ /* 0x000fc800078ec0ff */
[----:B------:R-:W-:Y:S01]  /*1f28e0*/  PRMT R5, R5, 0x3340, R0 ;  /* 0x0000334005057816 */ /* 0x000fe20000000000 */
[----:B------:R0:W-:Y:S02]  /*1f28f0*/  STL [R1+0x1a88], R13 ;  /* 0x001a880d01007387 */ /* 0x0001e40000100800 */
[----:B0-----:R-:W-:Y:S02]  /*1f2900*/  LOP3.LUT R13, R6, 0xffff, RZ, 0xc0, !PT ;  /* 0x0000ffff060d7812 */ /* 0x001fe400078ec0ff */
[----:B--2---:R-:W-:Y:S02]  /*1f2910*/  LOP3.LUT R9, R9, 0xffff, RZ, 0xc0, !PT ;  /* 0x0000ffff09097812 */ /* 0x004fe400078ec0ff */
[----:B---3--:R-:W-:Y:S02]  /*1f2920*/  LOP3.LUT R12, R12, 0xffff, RZ, 0xc0, !PT ;  /* 0x0000ffff0c0c7812 */ /* 0x008fe400078ec0ff */
[----:B----4-:R-:W-:-:S05]  /*1f2930*/  IADD3 R22, P1, PT, R2, R21, RZ ;  /* 0x0000001502167210 */ /* 0x010fca0007f3e0ff */
[----:B------:R-:W-:-:S05]  /*1f2940*/  IMAD.X R23, R11, 0x1, R19, P1 ;  /* 0x000000010b177824 */ /* 0x000fca00008e0613 */
[----:B------:R-:W-:Y:S04]  /*1f2950*/  STL.64 [R1+0x1620], R22 ;  /* 0x0016201601007387 */ /* 0x000fe80000100a00 */
[----:B------:R0:W-:Y:S02]  /*1f2960*/  STL [R1+0x23c], R5 ;  /* 0x00023c0501007387 */ /* 0x0001e40000100800 */
[----:B0-----:R-:W-:Y:S02]  /*1f2970*/  SHF.R.U32.HI R5, RZ, 0x8, R9 ;  /* 0x00000008ff057819 */ /* 0x001fe40000011609 */
[--C-:B------:R-:W-:Y:S02]  /*1f2980*/  PRMT R9, R9, 0x3340, R12.reuse ;  /* 0x0000334009097816 */ /* 0x100fe4000000000c */
[----:B------:R-:W-:-:S02]  /*1f2990*/  SHF.R.U32.HI R12, RZ, 0x8, R12 ;  /* 0x00000008ff0c7819 */ /* 0x000fc4000001160c */
[----:B------:R-:W-:Y:S01]  /*1f29a0*/  LOP3.LUT R5, R5, 0xffff, RZ, 0xc0, !PT ;  /* 0x0000ffff05057812 */ /* 0x000fe200078ec0ff */
[----:B------:R0:W-:Y:S02]  /*1f29b0*/  STL [R1+0x76a0], R9 ;  /* 0x0076a00901007387 */ /* 0x0001e40000100800 */
[----:B0-----:R-:W-:-:S04]  /*1f29c0*/  LOP3.LUT R9, R12, 0xffff, RZ, 0xc0, !PT ;  /* 0x0000ffff0c097812 */ /* 0x001fc800078ec0ff */
[----:B------:R-:W-:Y:S02]  /*1f29d0*/  PRMT R9, R5, 0x3340, R9 ;  /* 0x0000334005097816 */ /* 0x000fe40000000009 */
[----:B------:R-:W-:-:S03]  /*1f29e0*/  LOP3.LUT R5, R10, 0xffff, RZ, 0xc0, !PT ;  /* 0x0000ffff0a057812 */ /* 0x000fc600078ec0ff */
[----:B------:R0:W-:Y:S04]  /*1f29f0*/  STL [R1+0x30a0], R9 ;  /* 0x0030a00901007387 */ /* 0x0001e80000100800 */
[----:B------:R-:W2:Y:S04]  /*1f2a00*/  LDL.LU R12, [R1+0xc4] ;  /* 0x0000c400010c7983 */ /* 0x000ea80000300800 */
[----:B------:R-:W3:Y:S04]  /*1f2a10*/  LDL.LU R6, [R1+0x1d0] ;  /* 0x0001d00001067983 */ /* 0x000ee80000300800 */
[----:B------:R-:W4:Y:S01]  /*1f2a20*/  LDL.LU R10, [R1+0x168] ;  /* 0x00016800010a7983 */ /* 0x000f220000300800 */
[----:B------:R-:W-:-:S02]  /*1f2a30*/  LOP3.LUT R8, R8, 0xffff, RZ, 0xc0, !PT ;  /* 0x0000ffff08087812 */ /* 0x000fc400078ec0ff */
[----:B------:R-:W-:Y:S02]  /*1f2a40*/  PRMT R22, R13, 0x3340, R0 ;  /* 0x000033400d167816 */ /* 0x000fe40000000000 */
[--C-:B0-----:R-:W-:Y:S02]  /*1f2a50*/  PRMT R9, R5, 0x3340, R8.reuse ;  /* 0x0000334005097816 */ /* 0x101fe40000000008 */
[----:B------:R-:W-:Y:S02]  /*1f2a60*/  SHF.R.U32.HI R5, RZ, 0x8, R5 ;  /* 0x00000008ff057819 */ /* 0x000fe40000011605 */
[----:B------:R-:W-:Y:S02]  /*1f2a70*/  SHF.R.U32.HI R8, RZ, 0x8, R8 ;  /* 0x00000008ff087819 */ /* 0x000fe40000011608 */
[----:B------:R-:W-:Y:S02]  /*1f2a80*/  PRMT R9, R9, 0x5410, R22 ;  /* 0x0000541009097816 */ /* 0x000fe40000000016 */
[----:B------:R-:W-:-:S02]  /*1f2a90*/  LOP3.LUT R5, R5, 0xffff, RZ, 0xc0, !PT ;  /* 0x0000ffff05057812 */ /* 0x000fc400078ec0ff */
[----:B------:R-:W-:Y:S01]  /*1f2aa0*/  LOP3.LUT R8, R8, 0xffff, RZ, 0xc0, !PT ;  /* 0x0000ffff08087812 */ /* 0x000fe200078ec0ff */
[----:B------:R0:W-:Y:S01]  /*1f2ab0*/  STL [R1+0x319c], R9 ;  /* 0x00319c0901007387 */ /* 0x0001e20000100800 */
[----:B------:R-:W-:Y:S02]  /*1f2ac0*/  IADD3 R22, P1, PT, R2, R20, RZ ;  /* 0x0000001402167210 */ /* 0x000fe40007f3e0ff */
[----:B------:R-:W-:Y:S02]  /*1f2ad0*/  PRMT R8, R5, 0x3340, R8 ;  /* 0x0000334005087816 */ /* 0x000fe40000000008 */
[----:B------:R-:W-:Y:S02]  /*1f2ae0*/  LOP3.LUT R5, R7, 0xffff, RZ, 0xc0, !PT ;  /* 0x0000ffff07057812 */ /* 0x000fe400078ec0ff */
[----:B------:R-:W-:Y:S02]  /*1f2af0*/  LOP3.LUT R4, R4, 0xffff, RZ, 0xc0, !PT ;  /* 0x0000ffff04047812 */ /* 0x000fe400078ec0ff */
[----:B0-----:R-:W-:Y:S01]  /*1f2b00*/  LOP3.LUT R9, R3, 0xffff, RZ, 0xc0, !PT ;  /* 0x0000ffff03097812 */ /* 0x001fe200078ec0ff */
[----:B------:R-:W-:Y:S01]  /*1f2b10*/  IMAD.X R23, R11, 0x1, R18, P1 ;  /* 0x000000010b177824 */ /* 0x000fe200008e0612 */
[----:B------:R-:W-:Y:S01]  /*1f2b20*/  PRMT R7, R4, 0x3340, R0 ;  /* 0x0000334004077816 */ /* 0x000fe20000000000 */
[----:B------:R-:W4:Y:S01]  /*1f2b30*/  LDL.LU R11, [R1+0x78a4] ;  /* 0x0078a400010b7983 */ /* 0x000f220000300800 */
[----:B------:R-:W-:-:S02]  /*1f2b40*/  PRMT R3, R5, 0x3340, R9 ;  /* 0x0000334005037816 */ /* 0x000fc40000000009 */
[----:B------:R-:W-:Y:S01]  /*1f2b50*/  SHF.R.U32.HI R13, RZ, 0x8, R13 ;  /* 0x00000008ff0d7819 */ /* 0x000fe2000001160d */
[----:B------:R-:W-:Y:S01]  /*1f2b60*/  STL.64 [R1+0x1618], R22 ;  /* 0x0016181601007387 */ /* 0x000fe20000100a00 */
[----:B------:R-:W-:Y:S02]  /*1f2b70*/  PRMT R7, R3, 0x5410, R7 ;  /* 0x0000541003077816 */ /* 0x000fe40000000007 */
[----:B------:R-:W-:Y:S01]  /*1f2b80*/  SHF.R.U32.HI R5, RZ, 0x8, R5 ;  /* 0x00000008ff057819 */ /* 0x000fe20000011605 */
[----:B------:R0:W-:Y:S01]  /*1f2b90*/  STL [R1+0x1a80], R8 ;  /* 0x001a800801007387 */ /* 0x0001e20000100800 */
[----:B------:R-:W-:-:S03]  /*1f2ba0*/  SHF.R.U32.HI R9, RZ, 0x8, R9 ;  /* 0x00000008ff097819 */ /* 0x000fc60000011609 */
[----:B------:R-:W4:Y:S01]  /*1f2bb0*/  LDL.LU R3, [R1+0x658] ;  /* 0x0006580001037983 */ /* 0x000f220000300800 */
[----:B------:R-:W-:Y:S02]  /*1f2bc0*/  LOP3.LUT R13, R13, 0xffff, RZ, 0xc0, !PT ;  /* 0x0000ffff0d0d7812 */ /* 0x000fe400078ec0ff */
[----:B------:R-:W-:Y:S01]  /*1f2bd0*/  LOP3.LUT R5, R5, 0xffff, RZ, 0xc0, !PT ;  /* 0x0000ffff05057812 */ /* 0x000fe200078ec0ff */
[----:B0-----:R-:W4:Y:S01]  /*1f2be0*/  LDL.LU R8, [R1+0x208] ;  /* 0x0002080001087983 */ /* 0x001f220000300800 */
[----:B------:R-:W-:-:S03]  /*1f2bf0*/  LOP3.LUT R9, R9, 0xffff, RZ, 0xc0, !PT ;  /* 0x0000ffff09097812 */ /* 0x000fc600078ec0ff */
[----:B------:R0:W-:Y:S01]  /*1f2c00*/  STL [R1+0x3198], R7 ;  /* 0x0031980701007387 */ /* 0x0001e20000100800 */
[----:B------:R-:W-:Y:S02]  /*1f2c10*/  PRMT R13, R13, 0x3340, R0 ;  /* 0x000033400d0d7816 */ /* 0x000fe40000000000 */
[----:B------:R-:W-:Y:S01]  /*1f2c20*/  PRMT R9, R5, 0x3340, R9 ;  /* 0x0000334005097816 */ /* 0x000fe20000000009 */
[----:B0-----:R-:W4:Y:S04]  /*1f2c30*/  LDL.LU R7, [R1+0x58c] ;  /* 0x00058c0001077983 */ /* 0x001f280000300800 */
[----:B------:R-:W-:Y:S04]  /*1f2c40*/  STL [R1+0x234], R13 ;  /* 0x0002340d01007387 */ /* 0x000fe80000100800 */
[----:B------:R4:W-:Y:S01]  /*1f2c50*/  STL [R1+0x1a84], R9 ;  /* 0x001a840901007387 */ /* 0x0009e20000100800 */
[----:B------:R-:W-:Y:S01]  /*1f2c60*/  VIADD R2, R2, UR6 ;  /* 0x0000000602027c36 */ /* 0x000fe20008000000 */
[----:B------:R-:W0:Y:S04]  /*1f2c70*/  LDCU UR6, c[0x0][0x3b8] ;  /* 0x00007700ff0677ac */ /* 0x000e280008000800 */
[----:B------:R-:W-:-:S02]  /*1f2c80*/  IADD3 R22, P1, PT, R2, R27, RZ ;  /* 0x0000001b02167210 */ /* 0x000fc40007f3e0ff */
[----:B--2---:R-:W-:Y:S02]  /*1f2c90*/  LOP3.LUT R5, R12, 0xffff, RZ, 0xc0, !PT ;  /* 0x0000ffff0c057812 */ /* 0x004fe400078ec0ff */
[----:B---3--:R-:W-:Y:S02]  /*1f2ca0*/  LOP3.LUT R6, R6, 0xffff, RZ, 0xc0, !PT ;  /* 0x0000ffff06067812 */ /* 0x008fe400078ec0ff */
[----:B----4-:R-:W-:Y:S02]  /*1f2cb0*/  LOP3.LUT R9, R10, 0xffff, RZ, 0xc0, !PT ;  /* 0x0000ffff0a097812 */ /* 0x010fe400078ec0ff */
[----:B------:R-:W-:Y:S02]  /*1f2cc0*/  PRMT R12, R5, 0x3340, R0 ;  /* 0x00003340050c7816 */ /* 0x000fe40000000000 */
[----:B------:R-:W-:-:S04]  /*1f2cd0*/  PRMT R10, R6, 0x3340, R9 ;  /* 0x00003340060a7816 */ /* 0x000fc80000000009 */
[----:B------:R-:W-:Y:S02]  /*1f2ce0*/  PRMT R10, R10, 0x5410, R12 ;  /* 0x000054100a0a7816 */ /* 0x000fe4000000000c */
[----:B------:R-:W-:-:S05]  /*1f2cf0*/  SHF.R.S32.HI R12, RZ, 0x1f, R2 ;  /* 0x0000001fff0c7819 */ /* 0x000fca0000011402 */
[----:B------:R-:W-:Y:S01]  /*1f2d00*/  IMAD.X R23, R12, 0x1, R26, P1 ;  /* 0x000000010c177824 */ /* 0x000fe200008e061a */
[----:B------:R-:W-:Y:S04]  /*1f2d10*/  STL [R1+0x3194], R10 ;  /* 0x0031940a01007387 */ /* 0x000fe80000100800 */
[----:B------:R-:W2:Y:S04]  /*1f2d20*/  LDL.LU R24, [R1+0x1a4] ;  /* 0x0001a40001187983 */ /* 0x000ea80000300800 */
[----:B------:R-:W-:Y:S04]  /*1f2d30*/  STL.64 [R1+0x1610], R22 ;  /* 0x0016101601007387 */ /* 0x000fe80000100a00 */
[----:B------:R-:W3:Y:S01]  /*1f2d40*/  LDL.LU R25, [R1+0x120] ;  /* 0x0001200001197983 */ /* 0x000ee20000300800 */
[----:B------:R-:W-:-:S02]  /*1f2d50*/  SHF.R.U32.HI R6, RZ, 0x8, R6 ;  /* 0x00000008ff067819 */ /* 0x000fc40000011606 */
[----:B------:R-:W-:Y:S02]  /*1f2d60*/  SHF.R.U32.HI R9, RZ, 0x8, R9 ;  /* 0x00000008ff097819 */ /* 0x000fe40000011609 */
[----:B------:R-:W-:Y:S02]  /*1f2d70*/  SHF.R.U32.HI R5, RZ, 0x8, R5 ;  /* 0x00000008ff057819 */ /* 0x000fe40000011605 */
[----:B------:R-:W-:Y:S02]  /*1f2d80*/  LOP3.LUT R6, R6, 0xffff, RZ, 0xc0, !PT ;  /* 0x0000ffff06067812 */ /* 0x000fe400078ec0ff */
[----:B------:R-:W-:Y:S02]  /*1f2d90*/  LOP3.LUT R9, R9, 0xffff, RZ, 0xc0, !PT ;  /* 0x0000ffff09097812 */ /* 0x000fe400078ec0ff */
[----:B------:R-:W-:Y:S02]  /*1f2da0*/  LOP3.LUT R5, R5, 0xffff, RZ, 0xc0, !PT ;  /* 0x0000ffff05057812 */ /* 0x000fe400078ec0ff */
[----:B------:R-:W-:-:S02]  /*1f2db0*/  PRMT R6, R6, 0x3340, R9 ;  /* 0x0000334006067816 */ /* 0x000fc40000000009 */
[----:B------:R-:W-:-:S03]  /*1f2dc0*/  PRMT R5, R5, 0x3340, R0 ;  /* 0x0000334005057816 */ /* 0x000fc60000000000 */
[----:B------:R-:W-:Y:S01]  /*1f2dd0*/  STL [R1+0x1a78], R6 ;  /* 0x001a780601007387 */ /* 0x000fe20000100800 */
[----:B------:R-:W-:Y:S02]  /*1f2de0*/  LOP3.LUT R3, R3, 0xffff, RZ, 0xc0, !PT ;  /* 0x0000ffff03037812 */ /* 0x000fe400078ec0ff */
[----:B------:R-:W-:Y:S01]  /*1f2df0*/  LOP3.LUT R8, R8, 0xffff, RZ, 0xc0, !PT ;  /* 0x0000ffff08087812 */ /* 0x000fe200078ec0ff */
[----:B------:R1:W-:Y:S02]  /*1f2e00*/  STL [R1+0x230], R5 ;  /* 0x0002300501007387 */ /* 0x0003e40000100800 */
[----:B-1----:R-:W-:Y:S02]  /*1f2e10*/  LOP3.LUT R5, R7, 0xffff, RZ, 0xc0, !PT ;  /* 0x0000ffff07057812 */ /* 0x002fe400078ec0ff */
[----:B------:R-:W-:Y:S02]  /*1f2e20*/  PRMT R7, R8, 0x3340, R0 ;  /* 0x0000334008077816 */ /* 0x000fe40000000000 */
[----:B------:R-:W-:-:S04]  /*1f2e30*/  PRMT R6, R3, 0x3340, R5 ;  /* 0x0000334003067816 */ /* 0x000fc80000000005 */
[----:B------:R-:W-:Y:S02]  /*1f2e40*/  PRMT R9, R6, 0x5410, R7 ;  /* 0x0000541006097816 */ /* 0x000fe40000000007 */
[----:B------:R-:W-:Y:S02]  /*1f2e50*/  IADD3 R6, P1, PT, R2, R29, RZ ;  /* 0x0000001d02067210 */ /* 0x000fe40007f3e0ff */
[----:B------:R-:W-:Y:S01]  /*1f2e60*/  SHF.R.U32.HI R3, RZ, 0x8, R3 ;  /* 0x00000008ff037819 */ /* 0x000fe20000011603 */
[----:B------:R1:W-:Y:S01]  /*1f2e70*/  STL [R1+0x3190], R9 ;  /* 0x0031900901007387 */ /* 0x0003e20000100800 */
[----:B------:R-:W-:Y:S01]  /*1f2e80*/  SHF.R.U32.HI R13, RZ, 0x8, R4 ;  /* 0x00000008ff0d7819 */ /* 0x000fe20000011604 */
[----:B------:R-:W-:Y:S01]  /*1f2e90*/  IMAD.X R7, R12, 0x1, R28, P1 ;  /* 0x000000010c077824 */ /* 0x000fe200008e061c */
[----:B------:R-:W-:Y:S01]  /*1f2ea0*/  LOP3.LUT R3, R3, 0xffff, RZ, 0xc0, !PT ;  /* 0x0000ffff03037812 */ /* 0x000fe200078ec0ff */
[----:B------:R-:W4:Y:S01]  /*1f2eb0*/  LDL.LU R4, [R1+0x65c] ;  /* 0x00065c0001047983 */ /* 0x000f220000300800 */
[----:B-1----:R-:W-:-:S03]  /*1f2ec0*/  SHF.R.U32.HI R9, RZ, 0x8, R5 ;  /* 0x00000008ff097819 */ /* 0x002fc60000011605 */
[----:B------:R-:W4:Y:S01]  /*1f2ed0*/  LDL.LU R10, [R1+0x214] ;  /* 0x00021400010a7983 */ /* 0x000f220000300800 */
[----:B------:R-:W-:Y:S02]  /*1f2ee0*/  LOP3.LUT R22, R13, 0xffff, RZ, 0xc0, !PT ;  /* 0x0000ffff0d167812 */ /* 0x000fe400078ec0ff */
[----:B------:R-:W-:Y:S01]  /*1f2ef0*/  LOP3.LUT R9, R9, 0xffff, RZ, 0xc0, !PT ;  /* 0x0000ffff09097812 */ /* 0x000fe200078ec0ff */
[----:B------:R1:W-:Y:S01]  /*1f2f00*/  STL.64 [R1+0x1608], R6 ;  /* 0x0016080601007387 */ /* 0x0003e20000100a00 */
[----:B------:R-:W-:Y:S02]  /*1f2f10*/  PRMT R22, R22, 0x3340, R0 ;  /* 0x0000334016167816 */ /* 0x000fe40000000000 */
[----:B------:R-:W-:Y:S01]  /*1f2f20*/  PRMT R3, R3, 0x3340, R9 ;  /* 0x0000334003037816 */ /* 0x000fe20000000009 */
[----:B-1----:R-:W4:Y:S04]  /*1f2f30*/  LDL.LU R7, [R1+0x598] ;  /* 0x0005980001077983 */ /* 0x002f280000300800 */
[----:B------:R-:W4:Y:S04]  /*1f2f40*/  LDL.LU R5, [R1+0x5fc] ;  /* 0x0005fc0001057983 */ /* 0x000f280000300800 */
[----:B------:R-:W4:Y:S04]  /*1f2f50*/  LDL.LU R6, [R1+0x1f8] ;  /* 0x0001f80001067983 */ /* 0x000f280000300800 */
[----:B------:R-:W4:Y:S04]  /*1f2f60*/  LDL.LU R13, [R1+0x544] ;  /* 0x00054400010d7983 */ /* 0x000f280000300800 */
[----:B------:R1:W-:Y:S04]  /*1f2f70*/  STL [R1+0x7684], R3 ;  /* 0x0076840301007387 */ /* 0x0003e80000100800 */
[----:B------:R2:W-:Y:S01]  /*1f2f80*/  STL [R1+0x22c], R22 ;  /* 0x00022c1601007387 */ /* 0x0005e20000100800 */
[----:B-1----:R-:W-:-:S03]  /*1f2f90*/  LOP3.LUT R3, R11, 0xffff, RZ, 0xc0, !PT ;  /* 0x0000ffff0b037812 */ /* 0x002fc600078ec0ff */
[----:B------:R-:W4:Y:S01]  /*1f2fa0*/  LDL.LU R11, [R1+0x78a0] ;  /* 0x0078a000010b7983 */ /* 0x000f220000300800 */
[----:B------:R-:W-:-:S03]  /*1f2fb0*/  PRMT R23, R3, 0x3340, R0 ;  /* 0x0000334003177816 */ /* 0x000fc60000000000 */
[----:B------:R1:W-:Y:S01]  /*1f2fc0*/  STL [R1+0x551c], R3 ;  /* 0x00551c0301007387 */ /* 0x0003e20000100800 */
[----:B--2---:R-:W-:Y:S02]  /*1f2fd0*/  LOP3.LUT R22, R24, 0xffff, RZ, 0xc0, !PT ;  /* 0x0000ffff18167812 */ /* 0x004fe400078ec0ff */
[----:B------:R-:W-:Y:S02]  /*1f2fe0*/  IADD3 R24, P1, PT, R2, R17, RZ ;  /* 0x0000001102187210 */ /* 0x000fe40007f3e0ff */
[----:B---3--:R-:W-:-:S04]  /*1f2ff0*/  LOP3.LUT R9, R25, 0xffff, RZ, 0xc0, !PT ;  /* 0x0000ffff19097812 */ /* 0x008fc800078ec0ff */
[----:B-1----:R-:W-:Y:S01]  /*1f3000*/  PRMT R3, R22, 0x3340, R9 ;  /* 0x0000334016037816 */ /* 0x002fe20000000009 */
[----:B------:R-:W-:-:S03]  /*1f3010*/  IMAD.X R25, R12, 0x1, R15, P1 ;  /* 0x000000010c197824 */ /* 0x000fc600008e060f */
[----:B------:R-:W-:-:S05]  /*1f3020*/  PRMT R3, R3, 0x5410, R23 ;  /* 0x0000541003037816 */ /* 0x000fca0000000017 */
[----:B------:R-:W-:Y:S04]  /*1f3030*/  STL [R1+0x318c], R3 ;  /* 0x00318c0301007387 */ /* 0x000fe80000100800 */
[----:B------:R1:W-:Y:S04]  /*1f3040*/  STL.64 [R1+0x1600], R24 ;  /* 0x0016001801007387 */ /* 0x0003e80000100a00 */
[----:B-1----:R-:W2:Y:S01]  /*1f3050*/  LDL.LU.64 R24, [R1+0x7898] ;  /* 0x0078980001187983 */ /* 0x002ea20000300a00 */
[----:B------:R-:W-:Y:S02]  /*1f3060*/  SHF.R.U32.HI R8, RZ, 0x8, R8 ;  /* 0x00000008ff087819 */ /* 0x000fe40000011608 */
[----:B------:R-:W-:-:S02]  /*1f3070*/  SHF.R.U32.HI R3, RZ, 0x8, R22 ;  /* 0x00000008ff037819 */ /* 0x000fc40000011616 */
[----:B------:R-:W-:Y:S02]  /*1f3080*/  LOP3.LUT R8, R8, 0xffff, RZ, 0xc0, !PT ;  /* 0x0000ffff08087812 */ /* 0x000fe400078ec0ff */
[----:B------:R-:W-:Y:S02]  /*1f3090*/  SHF.R.U32.HI R9, RZ, 0x8, R9 ;  /* 0x00000008ff097819 */ /* 0x000fe40000011609 */
[----:B------:R-:W-:Y:S02]  /*1f30a0*/  PRMT R8, R8, 0x3340, R0 ;  /* 0x0000334008087816 */ /* 0x000fe40000000000 */
[----:B------:R-:W-:Y:S02]  /*1f30b0*/  LOP3.LUT R3, R3, 0xffff, RZ, 0xc0, !PT ;  /* 0x0000ffff03037812 */ /* 0x000fe400078ec0ff */
[----:B------:R-:W-:Y:S01]  /*1f30c0*/  LOP3.LUT R9, R9, 0xffff, RZ, 0xc0, !PT ;  /* 0x0000ffff09097812 */ /* 0x000fe200078ec0ff */
[----:B------:R1:W-:Y:S01]  /*1f30d0*/  STL [R1+0x7688], R8 ;  /* 0x0076880801007387 */ /* 0x0003e20000100800 */
[----:B----4-:R-:W-:-:S02]  /*1f30e0*/  LOP3.LUT R4, R4, 0xffff, RZ, 0xc0, !PT ;  /* 0x0000ffff04047812 */ /* 0x010fc400078ec0ff */
[----:B-1----:R-:W-:Y:S02]  /*1f30f0*/  PRMT R8, R3, 0x3340, R9 ;  /* 0x0000334003087816 */ /* 0x002fe40000000009 */
[----:B------:R-:W-:-:S03]  /*1f3100*/  LOP3.LUT R3, R10, 0xffff, RZ, 0xc0, !PT ;  /* 0x0000ffff0a037812 */ /* 0x000fc600078ec0ff */
[----:B------:R1:W-:Y:S01]  /*1f3110*/  STL [R1+0x3094], R8 ;  /* 0x0030940801007387 */ /* 0x0003e20000100800 */
[----:B------:R-:W-:-:S03]  /*1f3120*/  PRMT R9, R3, 0x3340, R0 ;  /* 0x0000334003097816 */ /* 0x000fc60000000000 */
[----:B------:R-:W3:Y:S01]  /*1f3130*/  LDL.LU R10, [R1+0x604] ;  /* 0x00060400010a7983 */ /* 0x000ee20000300800 */
[----:B------:R-:W-:-:S03]  /*1f3140*/  LOP3.LUT R23, R7, 0xffff, RZ, 0xc0, !PT ;  /* 0x0000ffff07177812 */ /* 0x000fc600078ec0ff */
[----:B------:R-:W4:Y:S01]  /*1f3150*/  LDL.LU R7, [R1+0x54c] ;  /* 0x00054c0001077983 */ /* 0x000f220000300800 */
[----:B-1----:R-:W-:Y:S02]  /*1f3160*/  PRMT R8, R4, 0x3340, R23 ;  /* 0x0000334004087816 */ /* 0x002fe40000000017 */
[----:B------:R-:W-:Y:S02]  /*1f3170*/  LOP3.LUT R5, R5, 0xffff, RZ, 0xc0, !PT ;  /* 0x0000ffff05057812 */ /* 0x000fe400078ec0ff */
[----:B------:R-:W-:Y:S02]  /*1f3180*/  LOP3.LUT R6, R6, 0xffff, RZ, 0xc0, !PT ;  /* 0x0000ffff06067812 */ /* 0x000fe400078ec0ff */
[----:B------:R-:W-:Y:S02]  /*1f3190*/  PRMT R22, R8, 0x5410, R9 ;  /* 0x0000541008167816 */ /* 0x000fe40000000009 */
[----:B------:R-:W-:Y:S02]  /*1f31a0*/  LOP3.LUT R13, R13, 0xffff, RZ, 0xc0, !PT ;  /* 0x0000ffff0d0d7812 */ /* 0x000fe400078ec0ff */
[----:B------:R-:W-:-:S02]  /*1f31b0*/  PRMT R9, R6, 0x3340, R0 ;  /* 0x0000334006097816 */ /* 0x000fc40000000000 */
[----:B------:R-:W-:Y:S01]  /*1f31c0*/  PRMT R8, R5, 0x3340, R13 ;  /* 0x0000334005087816 */ /* 0x000fe2000000000d */
[----:B------:R1:W-:Y:S01]  /*1f31d0*/  STL [R1+0x3188], R22 ;  /* 0x0031881601007387 */ /* 0x0003e20000100800 */
[----:B------:R-:W-:Y:S02]  /*1f31e0*/  SHF.R.U32.HI R23, RZ, 0x8, R23 ;  /* 0x00000008ff177819 */ /* 0x000fe40000011617 */
[----:B-1----:R-:W-:-:S05]  /*1f31f0*/  PRMT R22, R8, 0x5410, R9 ;  /* 0x0000541008167816 */ /* 0x002fca0000000009 */
[----:B------:R1:W-:Y:S01]  /*1f3200*/  STL [R1+0x3184], R22 ;  /* 0x0031841601007387 */ /* 0x0003e20000100800 */
[----:B------:R-:W-:Y:S02]  /*1f3210*/  LOP3.LUT R23, R23, 0xffff, RZ, 0xc0, !PT ;  /* 0x0000ffff17177812 */ /* 0x000fe400078ec0ff */
[----:B------:R-:W-:Y:S02]  /*1f3220*/  SHF.R.U32.HI R13, RZ, 0x8, R13 ;  /* 0x00000008ff0d7819 */ /* 0x000fe4000001160d */
[----:B-1----:R-:W-:-:S04]  /*1f3230*/  SHF.R.U32.HI R22, RZ, 0x8, R4 ;  /* 0x00000008ff167819 */ /* 0x002fc80000011604 */
[----:B------:R-:W-:Y:S02]  /*1f3240*/  LOP3.LUT R22, R22, 0xffff, RZ, 0xc0, !PT ;  /* 0x0000ffff16167812 */ /* 0x000fe400078ec0ff */
[----:B------:R-:W-:Y:S02]  /*1f3250*/  LOP3.LUT R13, R13, 0xffff, RZ, 0xc0, !PT ;  /* 0x0000ffff0d0d7812 */ /* 0x000fe400078ec0ff */
[----:B------:R-:W-:Y:S02]  /*1f3260*/  PRMT R23, R22, 0x3340, R23 ;  /* 0x0000334016177816 */ /* 0x000fe40000000017 */
[----:B--2---:R-:W-:-:S05]  /*1f3270*/  IADD3 R8, P1, PT, R2, R25, RZ ;  /* 0x0000001902087210 */ /* 0x004fca0007f3e0ff */
[----:B------:R-:W-:-:S05]  /*1f3280*/  IMAD.X R9, R12, 0x1, R24, P1 ;  /* 0x000000010c097824 */ /* 0x000fca00008e0618 */
[----:B------:R1:W-:Y:S01]  /*1f3290*/  STL.64 [R1+0x15f8], R8 ;  /* 0x0015f80801007387 */ /* 0x0003e20000100a00 */
[----:B------:R-:W-:Y:S02]  /*1f32a0*/  IADD3 R22, P1, PT, R2, R16, RZ ;  /* 0x0000001002167210 */ /* 0x000fe40007f3e0ff */
[----:B-1----:R-:W-:Y:S01]  /*1f32b0*/  SHF.R.U32.HI R8, RZ, 0x8, R5 ;  /* 0x00000008ff087819 */ /* 0x002fe20000011605 */
[----:B------:R-:W2:Y:S03]  /*1f32c0*/  LDL.LU R9, [R1+0x1d4] ;  /* 0x0001d40001097983 */ /* 0x000ea60000300800 */
[----:B------:R-:W-:Y:S01]  /*1f32d0*/  LOP3.LUT R8, R8, 0xffff, RZ, 0xc0, !PT ;  /* 0x0000ffff08087812 */ /* 0x000fe200078ec0ff */
[----:B------:R-:W2:Y:S04]  /*1f32e0*/  LDL.LU R4, [R1+0xd0] ;  /* 0x0000d00001047983 */ /* 0x000ea80000300800 */
[----:B------:R-:W2:Y:S01]  /*1f32f0*/  LDL.LU R5, [R1+0x16c] ;  /* 0x00016c0001057983 */ /* 0x000ea20000300800 */
[----:B------:R-:W-:-:S03]  /*1f3300*/  PRMT R8, R8, 0x3340, R13 ;  /* 0x0000334008087816 */ /* 0x000fc6000000000d */
[----:B------:R1:W-:Y:S04]  /*1f3310*/  STL [R1+0x1a74], R23 ;  /* 0x001a741701007387 */ /* 0x0003e80000100800 */
[----:B------:R-:W-:Y:S01]  /*1f3320*/  STL [R1+0x1a70], R8 ;  /* 0x001a700801007387 */ /* 0x000fe20000100800 */
[----:B-1----:R-:W-:-:S05]  /*1f3330*/  IMAD.X R23, R12, 0x1, R14, P1 ;  /* 0x000000010c177824 */ /* 0x002fca00008e060e */
[----:B------:R1:W-:Y:S04]  /*1f3340*/  STL.64 [R1+0x15f0], R22 ;  /* 0x0015f01601007387 */ /* 0x0003e80000100a00 */
[----:B-1----:R-:W2:Y:S01]  /*1f3350*/  LDL.LU.64 R22, [R1+0x7890] ;  /* 0x0078900001167983 */ /* 0x002ea20000300a00 */
[----:B------:R-:W-:-:S04]  /*1f3360*/  SHF.R.U32.HI R6, RZ, 0x8, R6 ;  /* 0x00000008ff067819 */ /* 0x000fc80000011606 */
[----:B------:R-:W-:-:S04]  /*1f3370*/  LOP3.LUT R6, R6, 0xffff, RZ, 0xc0, !PT ;  /* 0x0000ffff06067812 */ /* 0x000fc800078ec0ff */
[----:B------:R-:W-:Y:S02]  /*1f3380*/  PRMT R6, R6, 0x3340, R0 ;  /* 0x0000334006067816 */ /* 0x000fe40000000000 */
[----:B---3--:R-:W-:Y:S02]  /*1f3390*/  LOP3.LUT R10, R10, 0xffff, RZ, 0xc0, !PT ;  /* 0x0000ffff0a0a7812 */ /* 0x008fe400078ec0ff */
[----:B----4-:R-:W-:Y:S01]  /*1f33a0*/  LOP3.LUT R8, R7, 0xffff, RZ, 0xc0, !PT ;  /* 0x0000ffff07087812 */ /* 0x010fe200078ec0ff */
[----:B------:R1:W-:Y:S04]  /*1f33b0*/  STL [R1+0x220], R6 ;  /* 0x0002200601007387 */ /* 0x0003e80000100800 */
[----:B------:R-:W3:Y:S04]  /*1f33c0*/  LDL.LU R7, [R1+0x1a8] ;  /* 0x0001a80001077983 */ /* 0x000ee80000300800 */
[----:B------:R-:W4:Y:S01]  /*1f33d0*/  LDL.LU R13, [R1+0x12c] ;  /* 0x00012c00010d7983 */ /* 0x000f220000300800 */
[----:B-1----:R-:W-:-:S02]  /*1f33e0*/  SHF.R.U32.HI R6, RZ, 0x8, R3 ;  /* 0x00000008ff067819 */ /* 0x002fc40000011603 */
[----:B------:R-:W-:Y:S02]  /*1f33f0*/  SHF.R.U32.HI R3, RZ, 0x8, R10 ;  /* 0x00000008ff037819 */ /* 0x000fe4000001160a */
[--C-:B------:R-:W-:Y:S02]  /*1f3400*/  PRMT R10, R10, 0x3340, R8.reuse ;  /* 0x000033400a0a7816 */ /* 0x100fe40000000008 */
[----:B------:R-:W-:-:S03]  /*1f3410*/  SHF.R.U32.HI R8, RZ, 0x8, R8 ;  /* 0x00000008ff087819 */ /* 0x000fc60000011608 */
[----:B------:R1:W-:Y:S01]  /*1f3420*/  STL [R1+0x76a4], R10 ;  /* 0x0076a40a01007387 */ /* 0x0003e20000100800 */
[----:B------:R-:W-:-:S03]  /*1f3430*/  LOP3.LUT R3, R3, 0xffff, RZ, 0xc0, !PT ;  /* 0x0000ffff03037812 */ /* 0x000fc600078ec0ff */
[----:B------:R0:W-:Y:S01]  /*1f3440*/  STL [R1+0x7808], R11 ;  /* 0x0078080b01007387 */ /* 0x0001e20000100800 */
[----:B------:R-:W-:Y:S02]  /*1f3450*/  LOP3.LUT R8, R8, 0xffff, RZ, 0xc0, !PT ;  /* 0x0000ffff08087812 */ /* 0x000fe400078ec0ff */
[----:B-1----:R-:W-:Y:S02]  /*1f3460*/  LOP3.LUT R10, R6, 0xffff, RZ, 0xc0, !PT ;  /* 0x0000ffff060a7812 */ /* 0x002fe400078ec0ff */
[----:B------:R-:W4:Y:S02]  /*1f3470*/  LDL.LU R6, [R1+0x7888] ;  /* 0x0078880001067983 */ /* 0x000f240000300800 */
[----:B0-----:R-:W-:Y:S02]  /*1f3480*/  PRMT R11, R10, 0x3340, R0 ;  /* 0x000033400a0b7816 */ /* 0x001fe40000000000 */
[----:B------:R-:W-:-:S03]  /*1f3490*/  PRMT R8, R3, 0x3340, R8 ;  /* 0x0000334003087816 */ /* 0x000fc60000000008 */
[----:B------:R-:W-:Y:S04]  /*1f34a0*/  STL [R1+0x21c], R11 ;  /* 0x00021c0b01007387 */ /* 0x000fe80000100800 */
[----:B------:R0:W-:Y:S04]  /*1f34b0*/  STL [R1+0x308c], R8 ;  /* 0x00308c0801007387 */ /* 0x0001e80000100800 */
[----:B0-----:R-:W4:Y:S01]  /*1f34c0*/  LDL.LU R8, [R1+0x1e0] ;  /* 0x0001e00001087983 */ /* 0x001f220000300800 */
[----:B--2---:R-:W-:-:S03]  /*1f34d0*/  LOP3.LUT R10, R9, 0xffff, RZ, 0xc0, !PT ;  /* 0x0000ffff090a7812 */ /* 0x004fc600078ec0ff */
[----:B------:R-:W2:Y:S01]  /*1f34e0*/  LDL.LU R9, [R1+0x174] ;  /* 0x0001740001097983 */ /* 0x000ea20000300800 */
[----:B------:R-:W-:Y:S02]  /*1f34f0*/  LOP3.LUT R3, R4, 0xffff, RZ, 0xc0, !PT ;  /* 0x0000ffff04037812 */ /* 0x000fe400078ec0ff */
[----:B------:R-:W-:Y:S02]  /*1f3500*/  LOP3.LUT R11, R5, 0xffff, RZ, 0xc0, !PT ;  /* 0x0000ffff050b7812 */ /* 0x000fe400078ec0ff */
[----:B------:R-:W-:Y:S02]  /*1f3510*/  PRMT R5, R3, 0x3340, R0 ;  /* 0x0000334003057816 */ /* 0x000fe40000000000 */
[----:B------:R-:W-:-:S04]  /*1f3520*/  PRMT R4, R10, 0x3340, R11 ;  /* 0x000033400a047816 */ /* 0x000fc8000000000b */
[----:B------:R-:W-:-:S05]  /*1f3530*/  PRMT R5, R4, 0x5410, R5 ;  /* 0x0000541004057816 */ /* 0x000fca0000000005 */
[----:B------:R0:W-:Y:S01]  /*1f3540*/  STL [R1+0x317c], R5 ;  /* 0x00317c0501007387 */ /* 0x0001e20000100800 */
[----:B------:R-:W-:-:S05]  /*1f3550*/  IADD3 R4, P1, PT, R2, R23, RZ ;  /* 0x0000001702047210 */ /* 0x000fca0007f3e0ff */
[----:B0-----:R-:W-:-:S05]  /*1f3560*/  IMAD.X R5, R12, 0x1, R22, P1 ;  /* 0x000000010c057824 */ /* 0x001fca00008e0616 */
[----:B------:R0:W-:Y:S04]  /*1f3570*/  STL.64 [R1+0x15e8], R4 ;  /* 0x0015e80401007387 */ /* 0x0001e80000100a00 */
[----:B0-----:R-:W2:Y:S01]  /*1f3580*/  LDL.LU.64 R4, [R1+0x7880] ;  /* 0x0078800001047983 */ /* 0x001ea20000300a00 */
[----:B------:R-:W-:Y:S02]  /*1f3590*/  SHF.R.U32.HI R10, RZ, 0x8, R10 ;  /* 0x00000008ff0a7819 */ /* 0x000fe4000001160a */
[----:B------:R-:W-:Y:S02]  /*1f35a0*/  SHF.R.U32.HI R11, RZ, 0x8, R11 ;  /* 0x00000008ff0b7819 */ /* 0x000fe4000001160b */
[----:B------:R-:W-:Y:S02]  /*1f35b0*/  SHF.R.U32.HI R3, RZ, 0x8, R3 ;  /* 0x00000008ff037819 */ /* 0x000fe40000011603 */
[----:B------:R-:W-:-:S02]  /*1f35c0*/  LOP3.LUT R10, R10, 0xffff, RZ, 0xc0, !PT ;  /* 0x0000ffff0a0a7812 */ /* 0x000fc400078ec0ff */
[----:B------:R-:W-:Y:S02]  /*1f35d0*/  LOP3.LUT R11, R11, 0xffff, RZ, 0xc0, !PT ;  /* 0x0000ffff0b0b7812 */ /* 0x000fe400078ec0ff */
[----:B------:R-:W-:Y:S02]  /*1f35e0*/  LOP3.LUT R3, R3, 0xffff, RZ, 0xc0, !PT ;  /* 0x0000ffff03037812 */ /* 0x000fe400078ec0ff */
[----:B------:R-:W-:Y:S02]  /*1f35f0*/  PRMT R10, R10, 0x3340, R11 ;  /* 0x000033400a0a7816 */ /* 0x000fe4000000000b */
[----:B------:R-:W-:Y:S01]  /*1f3600*/  PRMT R3, R3, 0x3340, R0 ;  /* 0x0000334003037816 */ /* 0x000fe20000000000 */
[----:B------:R-:W-:Y:S01]  /*1f3610*/  STL.64 [R1+0x7870], R22 ;  /* 0x0078701601007387 */ /* 0x000fe20000100a00 */
[----:B---3--:R-:W-:-:S03]  /*1f3620*/  LOP3.LUT R7, R7, 0xffff, RZ, 0xc0, !PT ;  /* 0x0000ffff07077812 */ /* 0x008fc600078ec0ff */
[----:B------:R-:W-:Y:S04]  /*1f3630*/  STL [R1+0x1a6c], R10 ;  /* 0x001a6c0a01007387 */ /* 0x000fe80000100800 */
[----:B------:R4:W-:Y:S02]  /*1f3640*/  STL [R1+0x214], R3 ;  /* 0x0002140301007387 */ /* 0x0009e40000100800 */
[----:B----4-:R-:W-:-:S04]  /*1f3650*/  LOP3.LUT R3, R13, 0xffff, RZ, 0xc0, !PT ;  /* 0x0000ffff0d037812 */ /* 0x010fc800078ec0ff */
[----:B------:R-:W-:Y:S02]  /*1f3660*/  PRMT R10, R7, 0x3340, R3 ;  /* 0x00003340070a7816 */ /* 0x000fe40000000003 */
[----:B------:R-:W-:Y:S02]  /*1f3670*/  LOP3.LUT R6, R6, 0xffff, RZ, 0xc0, !PT ;  /* 0x0000ffff06067812 */ /* 0x000fe400078ec0ff */
[----:B------:R-:W-:Y:S02]  /*1f3680*/  LOP3.LUT R8, R8, 0xffff, RZ, 0xc0, !PT ;  /* 0x0000ffff08087812 */ /* 0x000fe400078ec0ff */
[----:B--2---:R-:W-:Y:S02]  /*1f3690*/  LOP3.LUT R9, R9, 0xffff, RZ, 0xc0, !PT ;  /* 0x0000ffff09097812 */ /* 0x004fe400078ec0ff */
[----:B------:R-:W-:-:S04]  /*1f36a0*/  LOP3.LUT R5, R5, 0xffff, RZ, 0xc0, !PT ;  /* 0x0000ffff05057812 */ /* 0x000fc800078ec0ff */
[----:B------:R-:W-:-:S04]  /*1f36b0*/  PRMT R11, R5, 0x3340, R0 ;  /* 0x00003340050b7816 */ /* 0x000fc80000000000 */
[----:B------:R-:W-:Y:S02]  /*1f36c0*/  PRMT R13, R10, 0x5410, R11 ;  /* 0x000054100a0d7816 */ /* 0x000fe4000000000b */
[----:B------:R-:W-:-:S05]  /*1f36d0*/  IADD3 R10, P1, PT, R2, R21, RZ ;  /* 0x00000015020a7210 */ /* 0x000fca0007f3e0ff */
[----:B------:R-:W-:Y:S01]  /*1f36e0*/  IMAD.X R11, R12, 0x1, R19, P1 ;  /* 0x000000010c0b7824 */ /* 0x000fe200008e0613 */
[----:B------:R-:W-:Y:S04]  /*1f36f0*/  STL [R1+0x3178], R13 ;  /* 0x0031780d01007387 */ /* 0x000fe80000100800 */
[----:B------:R0:W-:Y:S02]  /*1f3700*/  STL.64 [R1+0x15d8], R10 ;  /* 0x0015d80a01007387 */ /* 0x0001e40000100a00 */
[----:B0-----:R-:W-:Y:S02]  /*1f3710*/  SHF.R.U32.HI R10, RZ, 0x8, R7 ;  /* 0x00000008ff0a7819 */ /* 0x001fe40000011607 */
[----:B------:R-:W-:Y:S02]  /*1f3720*/  SHF.R.U32.HI R11, RZ, 0x8, R3 ;  /* 0x00000008ff0b7819 */ /* 0x000fe40000011603 */
[----:B------:R-:W-:Y:S01]  /*1f3730*/  LOP3.LUT R10, R10, 0xffff, RZ, 0xc0, !PT ;  /* 0x0000ffff0a0a7812 */ /* 0x000fe200078ec0ff */
[----:B------:R-:W2:Y:S01]  /*1f3740*/  LDL.LU R3, [R1+0x50c] ;  /* 0x00050c0001037983 */ /* 0x000ea20000300800 */
[----:B------:R-:W-:-:S03]  /*1f3750*/  LOP3.LUT R11, R11, 0xffff, RZ, 0xc0, !PT ;  /* 0x0000ffff0b0b7812 */ /* 0x000fc600078ec0ff */
[----:B------:R-:W3:Y:S01]  /*1f3760*/  LDL.LU R13, [R1+0x668] ;  /* 0x00066800010d7983 */ /* 0x000ee20000300800 */
[----:B------:R-:W-:-:S03]  /*1f3770*/  PRMT R10, R10, 0x3340, R11 ;  /* 0x000033400a0a7816 */ /* 0x000fc6000000000b */
[----:B------:R-:W4:Y:S01]  /*1f3780*/  LDL.LU R7, [R1+0x5ac] ;  /* 0x0005ac0001077983 */ /* 0x000f220000300800 */
[----:B------:R-:W-:-:S03]  /*1f3790*/  PRMT R11, R6, 0x3340, R0 ;  /* 0x00003340060b7816 */ /* 0x000fc60000000000 */
[----:B------:R0:W-:Y:S02]  /*1f37a0*/  STL [R1+0x1e5c], R10 ;  /* 0x001e5c0a01007387 */ /* 0x0001e40000100800 */
[--C-:B0-----:R-:W-:Y:S02]  /*1f37b0*/  PRMT R10, R8, 0x3340, R9.reuse ;  /* 0x00003340080a7816 */ /* 0x101fe40000000009 */
[----:B------:R-:W-:Y:S02]  /*1f37c0*/  SHF.R.U32.HI R8, RZ, 0x8, R8 ;  /* 0x00000008ff087819 */ /* 0x000fe40000011608 */
[----:B------:R-:W-:Y:S02]  /*1f37d0*/  SHF.R.U32.HI R9, RZ, 0x8, R9 ;  /* 0x00000008ff097819 */ /* 0x000fe40000011609 */
[----:B------:R-:W-:Y:S02]  /*1f37e0*/  PRMT R22, R10, 0x5410, R11 ;  /* 0x000054100a167816 */ /* 0x000fe4000000000b */
[----:B------:R-:W-:-:S02]  /*1f37f0*/  IADD3 R10, P1, PT, R2, R20, RZ ;  /* 0x00000014020a7210 */ /* 0x000fc40007f3e0ff */
[----:B------:R-:W-:Y:S02]  /*1f3800*/  LOP3.LUT R8, R8, 0xffff, RZ, 0xc0, !PT ;  /* 0x0000ffff08087812 */ /* 0x000fe400078ec0ff */
[----:B------:R-:W-:Y:S01]  /*1f3810*/  LOP3.LUT R9, R9, 0xffff, RZ, 0xc0, !PT ;  /* 0x0000ffff09097812 */ /* 0x000fe200078ec0ff */
[----:B------:R-:W-:-:S03]  /*1f3820*/  IMAD.X R11, R12, 0x1, R18, P1 ;  /* 0x000000010c0b7824 */ /* 0x000fc600008e0612 */
[----:B------:R-:W-:Y:S01]  /*1f3830*/  PRMT R8, R8, 0x3340, R9 ;  /* 0x0000334008087816 */ /* 0x000fe20000000009 */
[----:B------:R-:W-:Y:S04]  /*1f3840*/  STL [R1+0x3174], R22 ;  /* 0x0031741601007387 */ /* 0x000fe80000100800 */
[----:B------:R0:W-:Y:S04]  /*1f3850*/  STL.64 [R1+0x15e0], R10 ;  /* 0x0015e00a01007387 */ /* 0x0001e80000100a00 */
[----:B------:R1:W-:Y:S04]  /*1f3860*/  STL [R1+0x1a64], R8 ;  /* 0x001a640801007387 */ /* 0x0003e80000100800 */
[----:B0-----:R-:W4:Y:S01]  /*1f3870*/  LDL.LU R10, [R1+0x1ac] ;  /* 0x0001ac00010a7983 */ /* 0x001f220000300800 */
[----:B-1----:R-:W-:-:S03]  /*1f3880*/  SHF.R.U32.HI R8, RZ, 0x8, R5 ;  /* 0x00000008ff087819 */ /* 0x002fc60000011605 */
[----:B------:R-:W4:Y:S01]  /*1f3890*/  LDL.LU R9, [R1+0x138] ;  /* 0x0001380001097983 */ /* 0x000f220000300800 */
[----:B------:R-:W-:-:S03]  /*1f38a0*/  SHF.R.U32.HI R11, RZ, 0x8, R6 ;  /* 0x00000008ff0b7819 */ /* 0x000fc60000011606 */
[----:B------:R-:W4:Y:S04]  /*1f38b0*/  LDL.LU R5, [R1+0x614] ;  /* 0x0006140001057983 */ /* 0x000f280000300800 */
[----:B------:R-:W4:Y:S04]  /*1f38c0*/  LDL.LU R6, [R1+0x1fc] ;  /* 0x0001fc0001067983 */ /* 0x000f280000300800 */
[----:B------:R-:W4:Y:S01]  /*1f38d0*/  LDL.LU R12, [R1+0x55c] ;  /* 0x00055c00010c7983 */ /* 0x000f220000300800 */
[----:B------:R-:W-:Y:S02]  /*1f38e0*/  LOP3.LUT R11, R11, 0xffff, RZ, 0xc0, !PT ;  /* 0x0000ffff0b0b7812 */ /* 0x000fe400078ec0ff */
[----:B------:R-:W-:-:S02]  /*1f38f0*/  LOP3.LUT R8, R8, 0xffff, RZ, 0xc0, !PT ;  /* 0x0000ffff08087812 */ /* 0x000fc400078ec0ff */
[--C-:B------:R-:W-:Y:S02]  /*1f3900*/  PRMT R22, R11, 0x3340, R0.reuse ;  /* 0x000033400b167816 */ /* 0x100fe40000000000 */
[----:B------:R-:W-:Y:S01]  /*1f3910*/  PRMT R8, R8, 0x3340, R0 ;  /* 0x0000334008087816 */ /* 0x000fe20000000000 */
[----:B------:R-:W-:Y:S01]  /*1f3920*/  VIADD R2, R2, UR6 ;  /* 0x0000000602027c36 */ /* 0x000fe20008000000 */
[----:B------:R-:W-:Y:S01]  /*1f3930*/  LOP3.LUT R4, R4, 0xffff, RZ, 0xc0, !PT ;  /* 0x0000ffff04047812 */ /* 0x000fe200078ec0ff */
[----:B------:R0:W-:Y:S01]  /*1f3940*/  STL [R1+0x204], R22 ;  /* 0x0002041601007387 */ /* 0x0001e20000100800 */
[----:B------:R-:W1:Y:S03]  /*1f3950*/  LDCU UR6, c[0x0][0x3b8] ;  /* 0x00007700ff0677ac */ /* 0x000e660008000800 */
[----:B------:R1:W-:Y:S01]  /*1f3960*/  STL [R1+0x208], R8 ;  /* 0x0002080801007387 */ /* 0x0003e20000100800 */
[----:B0-----:R-:W-:-:S02]  /*1f3970*/  IADD3 R22, P1, PT, R2, R27, RZ ;  /* 0x0000001b02167210 */ /* 0x001fc40007f3e0ff */
[----:B--2---:R-:W-:Y:S02]  /*1f3980*/  LOP3.LUT R11, R3, 0xffff, RZ, 0xc0, !PT ;  /* 0x0000ffff030b7812 */ /* 0x004fe400078ec0ff */
[----:B---3--:R-:W-:Y:S02]  /*1f3990*/  LOP3.LUT R3, R13, 0xffff, RZ, 0xc0, !PT ;  /* 0x0000ffff0d037812 */ /* 0x008fe400078ec0ff */
[----:B----4-:R-:W-:Y:S02]  /*1f39a0*/  LOP3.LUT R7, R7, 0xffff, RZ, 0xc0, !PT ;  /* 0x0000ffff07077812 */ /* 0x010fe400078ec0ff */
[----:B------:R-:W-:Y:S02]  /*1f39b0*/  PRMT R13, R11, 0x3340, R0 ;  /* 0x000033400b0d7816 */ /* 0x000fe40000000000 */
[----:B-1----:R-:W-:Y:S02]  /*1f39c0*/  PRMT R8, R3, 0x3340, R7 ;  /* 0x0000334003087816 */ /* 0x002fe40000000007 */
[----:B------:R-:W-:-:S02]  /*1f39d0*/  SHF.R.U32.HI R3, RZ, 0x8, R3 ;  /* 0x00000008ff037819 */ /* 0x000fc40000011603 */
[----:B------:R-:W-:Y:S02]  /*1f39e0*/  PRMT R13, R8, 0x5410, R13 ;  /* 0x00005410080d7816 */ /* 0x000fe4000000000d */
[----:B------:R-:W-:Y:S02]  /*1f39f0*/  SHF.R.S32.HI R8, RZ, 0x1f, R2 ;  /* 0x0000001fff087819 */ /* 0x000fe40000011402 */
[----:B------:R-:W-:Y:S02]  /*1f3a00*/  SHF.R.U32.HI R7, RZ, 0x8, R7 ;  /* 0x00000008ff077819 */ /* 0x000fe40000011607 */
[----:B------:R-:W-:Y:S01]  /*1f3a10*/  SHF.R.U32.HI R11, RZ, 0x8, R11 ;  /* 0x00000008ff0b7819 */ /* 0x000fe2000001160b */
[----:B------:R-:W-:Y:S01]  /*1f3a20*/  IMAD.X R23, R8, 0x1, R26, P1 ;  /* 0x0000000108177824 */ /* 0x000fe200008e061a */
[----:B------:R-:W-:Y:S02]  /*1f3a30*/  LOP3.LUT R3, R3, 0xffff, RZ, 0xc0, !PT ;  /* 0x0000ffff03037812 */ /* 0x000fe400078ec0ff */
[----:B------:R-:W-:-:S02]  /*1f3a40*/  LOP3.LUT R7, R7, 0xffff, RZ, 0xc0, !PT ;  /* 0x0000ffff07077812 */ /* 0x000fc400078ec0ff */
[----:B------:R-:W-:Y:S01]  /*1f3a50*/  LOP3.LUT R11, R11, 0xffff, RZ, 0xc0, !PT ;  /* 0x0000ffff0b0b7812 */ /* 0x000fe200078ec0ff */
[----:B------:R0:W-:Y:S01]  /*1f3a60*/  STL [R1+0x3170], R13 ;  /* 0x0031700d01007387 */ /* 0x0001e20000100800 */
[----:B------:R-:W-:Y:S02]  /*1f3a70*/  PRMT R7, R3, 0x3340, R7 ;  /* 0x0000334003077816 */ /* 0x000fe40000000007 */
[----:B------:R-:W-:Y:S01]  /*1f3a80*/  PRMT R11, R11, 0x3340, R0 ;  /* 0x000033400b0b7816 */ /* 0x000fe20000000000 */
[----:B------:R1:W-:Y:S04]  /*1f3a90*/  STL.64 [R1+0x15d0], R22 ;  /* 0x0015d01601007387 */ /* 0x0003e80000100a00 */
[----:B------:R-:W2:Y:S04]  /*1f3aa0*/  LDL.LU R3, [R1+0x66c] ;  /* 0x00066c0001037983 */ /* 0x000ea80000300800 */
[----:B0-----:R-:W3:Y:S04]  /*1f3ab0*/  LDL.LU R13, [R1+0x510] ;  /* 0x00051000010d7983 */ /* 0x001ee80000300800 */
[----:B------:R0:W-:Y:S01]  /*1f3ac0*/  STL [R1+0x1a68], R7 ;  /* 0x001a680701007387 */ /* 0x0001e20000100800 */
[----:B-1----:R-:W-:-:S03]  /*1f3ad0*/  LOP3.LUT R22, R10, 0xffff, RZ, 0xc0, !PT ;  /* 0x0000ffff0a167812 */ /* 0x002fc600078ec0ff */
[----:B0-----:R-:W4:Y:S01]  /*1f3ae0*/  LDL.LU R7, [R1+0x5b8] ;  /* 0x0005b80001077983 */ /* 0x001f220000300800 */
[----:B------:R-:W-:-:S03]  /*1f3af0*/  LOP3.LUT R23, R9, 0xffff, RZ, 0xc0, !PT ;  /* 0x0000ffff09177812 */ /* 0x000fc600078ec0ff */
[----:B------:R0:W-:Y:S01]  /*1f3b00*/  STL [R1+0x200], R11 ;  /* 0x0002000b01007387 */ /* 0x0001e20000100800 */
[----:B------:R-:W-:-:S03]  /*1f3b10*/  LOP3.LUT R10, R5, 0xffff, RZ, 0xc0, !PT ;  /* 0x0000ffff050a7812 */ /* 0x000fc600078ec0ff */
[----:B------:R1:W-:Y:S01]  /*1f3b20*/  STL [R1+0x5518], R4 ;  /* 0x0055180401007387 */ /* 0x0003e20000100800 */
[----:B------:R-:W-:Y:S02]  /*1f3b30*/  PRMT R5, R4, 0x3340, R0 ;  /* 0x0000334004057816 */ /* 0x000fe40000000000 */
[----:B------:R-:W-:Y:S02]  /*1f3b40*/  LOP3.LUT R6, R6, 0xffff, RZ, 0xc0, !PT ;  /* 0x0000ffff06067812 */ /* 0x000fe400078ec0ff */
[----:B0-----:R-:W-:Y:S02]  /*1f3b50*/  LOP3.LUT R11, R12, 0xffff, RZ, 0xc0, !PT ;  /* 0x0000ffff0c0b7812 */ /* 0x001fe400078ec0ff */
[----:B-1----:R-:W-:-:S04]  /*1f3b60*/  PRMT R4, R22, 0x3340, R23 ;  /* 0x0000334016047816 */ /* 0x002fc80000000017 */
[----:B------:R-:W-:Y:S02]  /*1f3b70*/  PRMT R9, R4, 0x5410, R5 ;  /* 0x0000541004097816 */ /* 0x000fe40000000005 */
[----:B------:R-:W-:Y:S02]  /*1f3b80*/  PRMT R5, R6, 0x3340, R0 ;  /* 0x0000334006057816 */ /* 0x000fe40000000000 */
[----:B------:R-:W-:Y:S01]  /*1f3b90*/  PRMT R4, R10, 0x3340, R11 ;  /* 0x000033400a047816 */ /* 0x000fe2000000000b */
[----:B------:R0:W-:Y:S03]  /*1f3ba0*/  STL [R1+0x3168], R9 ;  /* 0x0031680901007387 */ /* 0x0001e60000100800 */
[----:B0-----:R-:W-:Y:S02]  /*1f3bb0*/  PRMT R9, R4, 0x5410, R5 ;  /* 0x0000541004097816 */ /* 0x001fe40000000005 */
[----:B------:R-:W-:-:S05]  /*1f3bc0*/  IADD3 R4, P1, PT, R2, R29, RZ ;  /* 0x0000001d02047210 */ /* 0x000fca0007f3e0ff */
[----:B------:R-:W-:Y:S01]  /*1f3bd0*/  IMAD.X R5, R8, 0x1, R28, P1 ;  /* 0x0000000108057824 */ /* 0x000fe200008e061c */
[----:B------:R-:W-:Y:S04]  /*1f3be0*/  STL [R1+0x3164], R9 ;  /* 0x0031640901007387 */ /* 0x000fe80000100800 */
[----:B------:R0:W-:Y:S04]  /*1f3bf0*/  STL.64 [R1+0x15c8], R4 ;  /* 0x0015c80401007387 */ /* 0x0001e80000100a00 */
[----:B0-----:R-:W4:Y:S04]  /*1f3c00*/  LDL.LU R5, [R1+0x7878] ;  /* 0x0078780001057983 */ /* 0x001f280000300800 */
[----:B------:R-:W4:Y:S04]  /*1f3c10*/  LDL.LU R9, [R1+0x1ec] ;  /* 0x0001ec0001097983 */ /* 0x000f280000300800 */
[----:B------:R-:W4:Y:S04]  /*1f3c20*/  LDL.LU R4, [R1+0xe0] ;  /* 0x0000e00001047983 */ /* 0x000f280000300800 */
[----:B------:R-:W4:Y:S01]  /*1f3c30*/  LDL.LU R12, [R1+0x17c] ;  /* 0x00017c00010c7983 */ /* 0x000f220000300800 */
[----:B------:R-:W-:-:S02]  /*1f3c40*/  SHF.R.U32.HI R22, RZ, 0x8, R22 ;  /* 0x00000008ff167819 */ /* 0x000fc40000011616 */
[----:B------:R-:W-:Y:S02]  /*1f3c50*/  SHF.R.U32.HI R23, RZ, 0x8, R23 ;  /* 0x00000008ff177819 */ /* 0x000fe40000011617 */
[----:B------:R-:W-:Y:S02]  /*1f3c60*/  SHF.R.U32.HI R10, RZ, 0x8, R10 ;  /* 0x00000008ff0a7819 */ /* 0x000fe4000001160a */
[----:B------:R-:W-:Y:S02]  /*1f3c70*/  SHF.R.U32.HI R11, RZ, 0x8, R11 ;  /* 0x00000008ff0b7819 */ /* 0x000fe4000001160b */
[----:B------:R-:W-:Y:S02]  /*1f3c80*/  LOP3.LUT R22, R22, 0xffff, RZ, 0xc0, !PT ;  /* 0x0000ffff16167812 */ /* 0x000fe400078ec0ff */
[----:B------:R-:W-:Y:S02]  /*1f3c90*/  LOP3.LUT R23, R23, 0xffff, RZ, 0xc0, !PT ;  /* 0x0000ffff17177812 */ /* 0x000fe400078ec0ff */
[----:B------:R-:W-:-:S02]  /*1f3ca0*/  LOP3.LUT R10, R10, 0xffff, RZ, 0xc0, !PT ;  /* 0x0000ffff0a0a7812 */ /* 0x000fc400078ec0ff */
[----:B------:R-:W-:Y:S02]  /*1f3cb0*/  LOP3.LUT R11, R11, 0xffff, RZ, 0xc0, !PT ;  /* 0x0000ffff0b0b7812 */ /* 0x000fe400078ec0ff */
[----:B------:R-:W-:Y:S02]  /*1f3cc0*/  PRMT R22, R22, 0x3340, R23 ;  /* 0x0000334016167816 */ /* 0x000fe40000000017 */
[----:B------:R-:W-:-:S03]  /*1f3cd0*/  PRMT R11, R10, 0x3340, R11 ;  /* 0x000033400a0b7816 */ /* 0x000fc6000000000b */
[----:B------:R0:W-:Y:S04]  /*1f3ce0*/  STL [R1+0x3080], R22 ;  /* 0x0030801601007387 */ /* 0x0001e80000100800 */
[----:B------:R4:W-:Y:S01]  /*1f3cf0*/  STL [R1+0x1a60], R11 ;  /* 0x001a600b01007387 */ /* 0x0009e20000100800 */
[----:B0-----:R-:W-:-:S05]  /*1f3d00*/  IADD3 R22, P1, PT, R2, R17, RZ ;  /* 0x0000001102167210 */ /* 0x001fca0007f3e0ff */
[----:B------:R-:W-:Y:S01]  /*1f3d10*/  IMAD.X R23, R8, 0x1, R15, P1 ;  /* 0x0000000108177824 */ /* 0x000fe200008e060f */
[----:B--2---:R-:W-:Y:S02]  /*1f3d20*/  LOP3.LUT R10, R3, 0xffff, RZ, 0xc0, !PT ;  /* 0x0000ffff030a7812 */ /* 0x004fe400078ec0ff */
[----:B---3--:R-:W-:-:S04]  /*1f3d30*/  LOP3.LUT R3, R13, 0xffff, RZ, 0xc0, !PT ;  /* 0x0000ffff0d037812 */ /* 0x008fc800078ec0ff */
[----:B------:R-:W-:Y:S02]  /*1f3d40*/  PRMT R13, R3, 0x3340, R0 ;  /* 0x00003340030d7816 */ /* 0x000fe40000000000 */
[----:B----4-:R-:W-:-:S04]  /*1f3d50*/  LOP3.LUT R11, R7, 0xffff, RZ, 0xc0, !PT ;  /* 0x0000ffff070b7812 */ /* 0x010fc800078ec0ff */
[--C-:B------:R-:W-:Y:S02]  /*1f3d60*/  PRMT R7, R10, 0x3340, R11.reuse ;  /* 0x000033400a077816 */ /* 0x100fe4000000000b */
[----:B------:R-:W-:Y:S02]  /*1f3d70*/  SHF.R.U32.HI R10, RZ, 0x8, R10 ;  /* 0x00000008ff0a7819 */ /* 0x000fe4000001160a */
[----:B------:R-:W-:Y:S02]  /*1f3d80*/  SHF.R.U32.HI R11, RZ, 0x8, R11 ;  /* 0x00000008ff0b7819 */ /* 0x000fe4000001160b */
[----:B------:R-:W-:Y:S02]  /*1f3d90*/  LOP3.LUT R10, R10, 0xffff, RZ, 0xc0, !PT ;  /* 0x0000ffff0a0a7812 */ /* 0x000fe400078ec0ff */
[----:B------:R-:W-:Y:S02]  /*1f3da0*/  LOP3.LUT R11, R11, 0xffff, RZ, 0xc0, !PT ;  /* 0x0000ffff0b0b7812 */ /* 0x000fe400078ec0ff */
[----:B------:R-:W-:-:S02]  /*1f3db0*/  PRMT R7, R7, 0x5410, R13 ;  /* 0x0000541007077816 */ /* 0x000fc4000000000d */
[----:B------:R-:W-:Y:S01]  /*1f3dc0*/  SHF.R.U32.HI R3, RZ, 0x8, R3 ;  /* 0x00000008ff037819 */ /* 0x000fe20000011603 */
[----:B------:R-:W2:Y:S01]  /*1f3dd0*/  LDL.LU R13, [R1+0x1f0] ;  /* 0x0001f000010d7983 */ /* 0x000ea20000300800 */
[----:B------:R-:W-:Y:S02]  /*1f3de0*/  PRMT R11, R10, 0x3340, R11 ;  /* 0x000033400a0b7816 */ /* 0x000fe4000000000b */
[----:B------:R-:W-:Y:S01]  /*1f3df0*/  LOP3.LUT R3, R3, 0xffff, RZ, 0xc0, !PT ;  /* 0x0000ffff03037812 */ /* 0x000fe200078ec0ff */
[----:B------:R0:W-:Y:S03]  /*1f3e00*/  STL [R1+0x3160], R7 ;  /* 0x0031600701007387 */ /* 0x0001e60000100800 */
[----:B------:R-:W-:Y:S01]  /*1f3e10*/  PRMT R3, R3, 0x3340, R0 ;  /* 0x0000334003037816 */ /* 0x000fe20000000000 */
[----:B0-----:R-:W3:Y:S04]  /*1f3e20*/  LDL.LU R7, [R1+0x180] ;  /* 0x0001800001077983 */ /* 0x001ee80000300800 */
[----:B------:R0:W-:Y:S04]  /*1f3e30*/  STL.64 [R1+0x15c0], R22 ;  /* 0x0015c01601007387 */ /* 0x0001e80000100a00 */
[----:B------:R1:W-:Y:S04]  /*1f3e40*/  STL [R1+0x1a5c], R11 ;  /* 0x001a5c0b01007387 */ /* 0x0003e80000100800 */
[----:B------:R4:W-:Y:S01]  /*1f3e50*/  STL [R1+0x1fc], R3 ;  /* 0x0001fc0301007387 */ /* 0x0009e20000100800 */
[----:B0-----:R-:W-:-:S05]  /*1f3e60*/  IADD3 R22, P1, PT, R2, R25, RZ ;  /* 0x0000001902167210 */ /* 0x001fca0007f3e0ff */
[----:B------:R-:W-:Y:S01]  /*1f3e70*/  IMAD.X R23, R8, 0x1, R24, P1 ;  /* 0x0000000108177824 */ /* 0x000fe200008e0618 */
[----:B------:R-:W-:Y:S02]  /*1f3e80*/  LOP3.LUT R10, R9, 0xffff, RZ, 0xc0, !PT ;  /* 0x0000ffff090a7812 */ /* 0x000fe400078ec0ff */
[----:B-1----:R-:W-:Y:S02]  /*1f3e90*/  LOP3.LUT R11, R4, 0xffff, RZ, 0xc0, !PT ;  /* 0x0000ffff040b7812 */ /* 0x002fe400078ec0ff */
[----:B------:R-:W-:Y:S02]  /*1f3ea0*/  LOP3.LUT R4, R12, 0xffff, RZ, 0xc0, !PT ;  /* 0x0000ffff0c047812 */ /* 0x000fe400078ec0ff */
[----:B------:R-:W-:Y:S02]  /*1f3eb0*/  PRMT R9, R11, 0x3340, R0 ;  /* 0x000033400b097816 */ /* 0x000fe40000000000 */
[----:B----4-:R-:W-:-:S04]  /*1f3ec0*/  PRMT R3, R10, 0x3340, R4 ;  /* 0x000033400a037816 */ /* 0x010fc80000000004 */
[----:B------:R-:W-:Y:S02]  /*1f3ed0*/  PRMT R12, R3, 0x5410, R9 ;  /* 0x00005410030c7816 */ /* 0x000fe40000000009 */
[----:B------:R-:W4:Y:S04]  /*1f3ee0*/  LDL.LU R3, [R1+0x670] ;  /* 0x0006700001037983 */ /* 0x000f280000300800 */
[----:B------:R-:W4:Y:S04]  /*1f3ef0*/  LDL.LU R9, [R1+0x51c] ;  /* 0x00051c0001097983 */ /* 0x000f280000300800 */
[----:B------:R0:W-:Y:S04]  /*1f3f00*/  STL [R1+0x3158], R12 ;  /* 0x0031580c01007387 */ /* 0x0001e80000100800 */
[----:B0-----:R-:W4:Y:S04]  /*1f3f10*/  LDL.LU R12, [R1+0x5c4] ;  /* 0x0005c400010c7983 */ /* 0x001f280000300800 */
[----:B------:R0:W-:Y:S04]  /*1f3f20*/  STL.64 [R1+0x15b8], R22 ;  /* 0x0015b81601007387 */ /* 0x0001e80000100a00 */
[----:B0-----:R-:W4:Y:S04]  /*1f3f30*/  LDL.LU.64 R22, [R1+0x7870] ;  /* 0x0078700001167983 */ /* 0x001f280000300a00 */
[----:B------:R0:W-:Y:S02]  /*1f3f40*/  STL.64 [R1+0x7850], R24 ;  /* 0x0078501801007387 */ /* 0x0001e40000100a00 */
[----:B0-----:R-:W-:-:S02]  /*1f3f50*/  SHF.R.U32.HI R25, RZ, 0x8, R6 ;  /* 0x00000008ff197819 */ /* 0x001fc40000011606 */
[----:B------:R-:W4:Y:S02]  /*1f3f60*/  LDL.LU R6, [R1+0x786c] ;  /* 0x00786c0001067983 */ /* 0x000f240000300800 */
[----:B------:R-:W-:Y:S02]  /*1f3f70*/  LOP3.LUT R25, R25, 0xffff, RZ, 0xc0, !PT ;  /* 0x0000ffff19197812 */ /* 0x000fe400078ec0ff */
[----:B------:R-:W-:Y:S02]  /*1f3f80*/  SHF.R.U32.HI R10, RZ, 0x8, R10 ;  /* 0x00000008ff0a7819 */ /* 0x000fe4000001160a */
[----:B------:R-:W-:Y:S02]  /*1f3f90*/  SHF.R.U32.HI R24, RZ, 0x8, R4 ;  /* 0x00000008ff187819 */ /* 0x000fe40000011604 */
[----:B------:R-:W-:Y:S01]  /*1f3fa0*/  PRMT R25, R25, 0x3340, R0 ;  /* 0x0000334019197816 */ /* 0x000fe20000000000 */
[----:B------:R-:W4:Y:S01]  /*1f3fb0*/  LDL.LU R4, [R1+0x7868] ;  /* 0x0078680001047983 */ /* 0x000f220000300800 */
[----:B------:R-:W-:-:S02]  /*1f3fc0*/  LOP3.LUT R10, R10, 0xffff, RZ, 0xc0, !PT ;  /* 0x0000ffff0a0a7812 */ /* 0x000fc400078ec0ff */
[----:B------:R-:W-:Y:S01]  /*1f3fd0*/  LOP3.LUT R24, R24, 0xffff, RZ, 0xc0, !PT ;  /* 0x0000ffff18187812 */ /* 0x000fe200078ec0ff */
[----:B------:R0:W-:Y:S03]  /*1f3fe0*/  STL [R1+0x1f8], R25 ;  /* 0x0001f81901007387 */ /* 0x0001e60000100800 */
[----:B0-----:R-:W-:-:S05]  /*1f3ff0*/  PRMT R25, R10, 0x3340, R24 ;  /* 0x000033400a197816 */ /* 0x001fca0000000018 */
[----:B------:R3:W-:Y:S01]  /*1f4000*/  STL [R1+0x1e1c], R25 ;  /* 0x001e1c1901007387 */ /* 0x0007e20000100800 */
[----:B--2---:R-:W-:-:S03]  /*1f4010*/  LOP3.LUT R24, R13, 0xffff, RZ, 0xc0, !PT ;  /* 0x0000ffff0d187812 */ /* 0x004fc600078ec0ff */
[----:B------:R-:W2:Y:S01]  /*1f4020*/  LDL.LU R13, [R1+0x1b4] ;  /* 0x0001b400010d7983 */ /* 0x000ea20000300800 */
[----:B---3--:R-:W-:Y:S02]  /*1f4030*/  LOP3.LUT R25, R7, 0xffff, RZ, 0xc0, !PT ;  /* 0x0000ffff07197812 */ /* 0x008fe400078ec0ff */
[----:B----4-:R-:W-:Y:S02]  /*1f4040*/  LOP3.LUT R3, R3, 0xffff, RZ, 0xc0, !PT ;  /* 0x0000ffff03037812 */ /* 0x010fe400078ec0ff */
[----:B------:R-:W-:Y:S02]  /*1f4050*/  LOP3.LUT R10, R6, 0xffff, RZ, 0xc0, !PT ;  /* 0x0000ffff060a7812 */ /* 0x000fe400078ec0ff */
[----:B------:R-:W-:Y:S02]  /*1f4060*/  PRMT R6, R24, 0x3340, R25 ;  /* 0x0000334018067816 */ /* 0x000fe40000000019 */
[----:B------:R-:W-:-:S04]  /*1f4070*/  PRMT R7, R10, 0x3340, R0 ;  /* 0x000033400a077816 */ /* 0x000fc80000000000 */
[----:B------:R-:W-:Y:S02]  /*1f4080*/  PRMT R7, R6, 0x5410, R7 ;  /* 0x0000541006077816 */ /* 0x000fe40000000007 */
[----:B------:R-:W-:-:S03]  /*1f4090*/  IADD3 R6, P1, PT, R2, R16, RZ ;  /* 0x0000001002067210 */ /* 0x000fc60007f3e0ff */
[----:B------:R0:W-:Y:S01]  /*1f40a0*/  STL [R1+0x3154], R7 ;  /* 0x0031540701007387 */ /* 0x0001e20000100800 */
[----:B------:R-:W-:Y:S02]  /*1f40b0*/  SHF.R.U32.HI R24, RZ, 0x8, R24 ;  /* 0x00000008ff187819 */ /* 0x000fe40000011618 */
[----:B------:R-:W-:Y:S01]  /*1f40c0*/  SHF.R.U32.HI R25, RZ, 0x8, R25 ;  /* 0x00000008ff197819 */ /* 0x000fe20000011619 */
[----:B0-----:R-:W-:Y:S01]  /*1f40d0*/  IMAD.X R7, R8, 0x1, R14, P1 ;  /* 0x0000000108077824 */ /* 0x001fe200008e060e */
[----:B------:R-:W-:-:S04]  /*1f40e0*/  SHF.R.U32.HI R10, RZ, 0x8, R10 ;  /* 0x00000008ff0a7819 */ /* 0x000fc8000001160a */
[----:B------:R0:W-:Y:S01]  /*1f40f0*/  STL.64 [R1+0x15b0], R6 ;  /* 0x0015b00601007387 */ /* 0x0001e20000100a00 */
[----:B------:R-:W-:Y:S02]  /*1f4100*/  LOP3.LUT R24, R24, 0xffff, RZ, 0xc0, !PT ;  /* 0x0000ffff18187812 */ /* 0x000fe400078ec0ff */
[----:B------:R-:W-:Y:S02]  /*1f4110*/  LOP3.LUT R25, R25, 0xffff, RZ, 0xc0, !PT ;  /* 0x0000ffff19197812 */ /* 0x000fe400078ec0ff */
[----:B------:R-:W-:Y:S01]  /*1f4120*/  LOP3.LUT R10, R10, 0xffff, RZ, 0xc0, !PT ;  /* 0x0000ffff0a0a7812 */ /* 0x000fe200078ec0ff */
[----:B0-----:R-:W3:Y:S01]  /*1f4130*/  LDL.LU.64 R6, [R1+0x7860] ;  /* 0x0078600001067983 */ /* 0x001ee20000300a00 */
[----:B------:R-:W-:Y:S02]  /*1f4140*/  PRMT R25, R24, 0x3340, R25 ;  /* 0x0000334018197816 */ /* 0x000fe40000000019 */
[----:B------:R-:W-:Y:S02]  /*1f4150*/  PRMT R24, R10, 0x3340, R0 ;  /* 0x000033400a187816 */ /* 0x000fe40000000000 */
[----:B------:R-:W-:-:S02]  /*1f4160*/  LOP3.LUT R10, R9, 0xffff, RZ, 0xc0, !PT ;  /* 0x0000ffff090a7812 */ /* 0x000fc400078ec0ff */
[----:B------:R-:W-:Y:S01]  /*1f4170*/  LOP3.LUT R9, R12, 0xffff, RZ, 0xc0, !PT ;  /* 0x0000ffff0c097812 */ /* 0x000fe200078ec0ff */
[----:B------:R-:W-:Y:S03]  /*1f4180*/  STL [R1+0x1a58], R25 ;  /* 0x001a581901007387 */ /* 0x000fe60000100800 */
[----:B------:R-:W-:Y:S01]  /*1f4190*/  PRMT R12, R3, 0x3340, R9 ;  /* 0x00003340030c7816 */ /* 0x000fe20000000009 */
[----:B------:R0:W-:Y:S02]  /*1f41a0*/  STL [R1+0x1f4], R24 ;  /* 0x0001f41801007387 */ /* 0x0001e40000100800 */
[----:B0-----:R-:W-:-:S04]  /*1f41b0*/  PRMT R24, R10, 0x3340, R0 ;  /* 0x000033400a187816 */ /* 0x001fc80000000000 */
[----:B------:R-:W-:-:S05]  /*1f41c0*/  PRMT R12, R12, 0x5410, R24 ;  /* 0x000054100c0c7816 */ /* 0x000fca0000000018 */
[----:B------:R0:W-:Y:S04]  /*1f41d0*/  STL [R1+0x3150], R12 ;  /* 0x0031500c01007387 */ /* 0x0001e80000100800 */
[----:B0-----:R-:W4:Y:S01]  /*1f41e0*/  LDL.LU R12, [R1+0x1b8] ;  /* 0x0001b800010c7983 */ /* 0x001f220000300800 */
[----:B------:R-:W-:Y:S02]  /*1f41f0*/  SHF.R.U32.HI R11, RZ, 0x8, R11 ;  /* 0x00000008ff0b7819 */ /* 0x000fe4000001160b */
[----:B------:R-:W-:Y:S02]  /*1f4200*/  IADD3 R24, P1, PT, R2, R23, RZ ;  /* 0x0000001702187210 */ /* 0x000fe40007f3e0ff */
[----:B------:R-:W-:Y:S01]  /*1f4210*/  LOP3.LUT R11, R11, 0xffff, RZ, 0xc0, !PT ;  /* 0x0000ffff0b0b7812 */ /* 0x000fe200078ec0ff */
[----:B------:R0:W-:Y:S01]  /*1f4220*/  STL.64 [R1+0x7840], R22 ;  /* 0x0078401601007387 */ /* 0x0001e20000100a00 */
[----:B------:R-:W-:Y:S01]  /*1f4230*/  SHF.R.U32.HI R3, RZ, 0x8, R3 ;  /* 0x00000008ff037819 */ /* 0x000fe20000011603 */
[----:B------:R-:W-:Y:S01]  /*1f4240*/  IMAD.X R25, R8, 0x1, R22, P1 ;  /* 0x0000000108197824 */ /* 0x000fe200008e0616 */
[----:B------:R-:W-:-:S02]  /*1f4250*/  SHF.R.U32.HI R9, RZ, 0x8, R9 ;  /* 0x00000008ff097819 */ /* 0x000fc40000011609 */
[----:B------:R-:W-:Y:S02]  /*1f4260*/  LOP3.LUT R3, R3, 0xffff, RZ, 0xc0, !PT ;  /* 0x0000ffff03037812 */ /* 0x000fe400078ec0ff */
[----:B------:R1:W-:Y:S01]  /*1f4270*/  STL.64 [R1+0x15a8], R24 ;  /* 0x0015a81801007387 */ /* 0x0003e20000100a00 */
[----:B------:R-:W-:Y:S02]  /*1f4280*/  LOP3.LUT R9, R9, 0xffff, RZ, 0xc0, !PT ;  /* 0x0000ffff09097812 */ /* 0x000fe400078ec0ff */
[----:B0-----:R-:W-:Y:S02]  /*1f4290*/  PRMT R22, R11, 0x3340, R0 ;  /* 0x000033400b167816 */ /* 0x001fe40000000000 */
[----:B------:R-:W-:-:S03]  /*1f42a0*/  PRMT R9, R3, 0x3340, R9 ;  /* 0x0000334003097816 */ /* 0x000fc60000000009 */
[----:B------:R-:W-:Y:S01]  /*1f42b0*/  STL [R1+0x1f0], R22 ;  /* 0x0001f01601007387 */ /* 0x000fe20000100800 */
[----:B------:R-:W-:Y:S02]  /*1f42c0*/  LOP3.LUT R3, R4, 0xffff, RZ, 0xc0, !PT ;  /* 0x0000ffff04037812 */ /* 0x000fe400078ec0ff */
[----:B-1----:R-:W-:Y:S01]  /*1f42d0*/  IADD3 R24, P1, PT, R2, R21, RZ ;  /* 0x0000001502187210 */ /* 0x002fe20007f3e0ff */
[----:B------:R0:W-:Y:S04]  /*1f42e0*/  STL [R1+0x1dfc], R9 ;  /* 0x001dfc0901007387 */ /* 0x0001e80000100800 */
[----:B------:R-:W-:Y:S01]  /*1f42f0*/  IMAD.X R25, R8, 0x1, R19, P1 ;  /* 0x0000000108197824 */ /* 0x000fe200008e0613 */
[----:B0-----:R-:W-:Y:S02]  /*1f4300*/  PRMT R9, R3, 0x3340, R0 ;  /* 0x0000334003097816 */ /* 0x001fe40000000000 */
[----:B------:R-:W-:-:S04]  /*1f4310*/  SHF.R.U32.HI R3, RZ, 0x8, R3 ;  /* 0x00000008ff037819 */ /* 0x000fc80000011603 */
[----:B------:R-:W-:Y:S02]  /*1f4320*/  LOP3.LUT R3, R3, 0xffff, RZ, 0xc0, !PT ;  /* 0x0000ffff03037812 */ /* 0x000fe400078ec0ff */
[----:B------:R-:W-:Y:S02]  /*1f4330*/  LOP3.LUT R5, R5, 0xffff, RZ, 0xc0, !PT ;  /* 0x0000ffff05057812 */ /* 0x000fe400078ec0ff */
[----:B--2---:R-:W-:Y:S02]  /*1f4340*/  LOP3.LUT R11, R13, 0xffff, RZ, 0xc0, !PT ;  /* 0x0000ffff0d0b7812 */ /* 0x004fe400078ec0ff */
[----:B---3--:R-:W-:Y:S02]  /*1f4350*/  LOP3.LUT R22, R6, 0xffff, RZ, 0xc0, !PT ;  /* 0x0000ffff06167812 */ /* 0x008fe400078ec0ff */
[----:B------:R-:W2:Y:S02]  /*1f4360*/  LDL.LU R6, [R1+0x7858] ;  /* 0x0078580001067983 */ /* 0x000ea40000300800 */
[----:B------:R-:W-:-:S02]  /*1f4370*/  PRMT R4, R11, 0x3340, R22 ;  /* 0x000033400b047816 */ /* 0x000fc40000000016 */
[----:B------:R-:W-:Y:S02]  /*1f4380*/  SHF.R.U32.HI R11, RZ, 0x8, R11 ;  /* 0x00000008ff0b7819 */ /* 0x000fe4000001160b */
[----:B------:R-:W-:Y:S02]  /*1f4390*/  SHF.R.U32.HI R22, RZ, 0x8, R22 ;  /* 0x00000008ff167819 */ /* 0x000fe40000011616 */
[----:B------:R-:W-:Y:S02]  /*1f43a0*/  LOP3.LUT R11, R11, 0xffff, RZ, 0xc0, !PT ;  /* 0x0000ffff0b0b7812 */ /* 0x000fe400078ec0ff */
[----:B------:R-:W-:Y:S02]  /*1f43b0*/  LOP3.LUT R22, R22, 0xffff, RZ, 0xc0, !PT ;  /* 0x0000ffff16167812 */ /* 0x000fe400078ec0ff */
[----:B------:R-:W-:Y:S02]  /*1f43c0*/  PRMT R4, R4, 0x5410, R9 ;  /* 0x0000541004047816 */ /* 0x000fe40000000009 */
[----:B------:R-:W-:-:S02]  /*1f43d0*/  PRMT R11, R11, 0x3340, R22 ;  /* 0x000033400b0b7816 */ /* 0x000fc40000000016 */
[----:B------:R-:W-:Y:S01]  /*1f43e0*/  IADD3 R22, P1, PT, R2, R20, RZ ;  /* 0x0000001402167210 */ /* 0x000fe20007f3e0ff */
[----:B------:R0:W-:Y:S04]  /*1f43f0*/  STL [R1+0x314c], R4 ;  /* 0x00314c0401007387 */ /* 0x0001e80000100800 */
[----:B------:R-:W-:Y:S01]  /*1f4400*/  IMAD.X R23, R8, 0x1, R18, P1 ;  /* 0x0000000108177824 */ /* 0x000fe200008e0612 */
[----:B------:R-:W-:Y:S01]  /*1f4410*/  PRMT R8, R3, 0x3340, R0 ;  /* 0x0000334003087816 */ /* 0x000fe20000000000 */
[----:B0-----:R-:W3:Y:S04]  /*1f4420*/  LDL.LU R4, [R1+0x520] ;  /* 0x0005200001047983 */ /* 0x001ee80000300800 */
[----:B------:R-:W2:Y:S04]  /*1f4430*/  LDL.LU R9, [R1+0x674] ;  /* 0x0006740001097983 */ /* 0x000ea80000300800 */
[----:B------:R-:W2:Y:S04]  /*1f4440*/  LDL.LU R13, [R1+0x5cc] ;  /* 0x0005cc00010d7983 */ /* 0x000ea80000300800 */
[----:B------:R-:W-:Y:S01]  /*1f4450*/  STL.64 [R1+0x15a0], R24 ;  /* 0x0015a01801007387 */ /* 0x000fe20000100a00 */
[----:B----4-:R-:W-:-:S03]  /*1f4460*/  LOP3.LUT R3, R12, 0xffff, RZ, 0xc0, !PT ;  /* 0x0000ffff0c037812 */ /* 0x010fc600078ec0ff */
[----:B------:R-:W-:Y:S04]  /*1f4470*/  STL [R1+0x173c], R11 ;  /* 0x00173c0b01007387 */ /* 0x000fe80000100800 */
[----:B------:R-:W-:Y:S04]  /*1f4480*/  STL.64 [R1+0x1598], R22 ;  /* 0x0015981601007387 */ /* 0x000fe80000100a00 */
[----:B------:R0:W-:Y:S04]  /*1f4490*/  STL [R1+0x1ec], R8 ;  /* 0x0001ec0801007387 */ /* 0x0001e80000100800 */
[----:B------:R1:W-:Y:S01]  /*1f44a0*/  STL [R1+0x5514], R5 ;  /* 0x0055140501007387 */ /* 0x0003e20000100800 */
[----:B0-----:R-:W-:-:S02]  /*1f44b0*/  LOP3.LUT R8, R7, 0xffff, RZ, 0xc0, !PT ;  /* 0x0000ffff07087812 */ /* 0x001fc400078ec0ff */
[----:B------:R-:W-:Y:S02]  /*1f44c0*/  PRMT R7, R5, 0x3340, R0 ;  /* 0x0000334005077816 */ /* 0x000fe40000000000 */
[----:B-1----:R-:W-:-:S04]  /*1f44d0*/  PRMT R5, R3, 0x3340, R8 ;  /* 0x0000334003057816 */ /* 0x002fc80000000008 */
[----:B------:R-:W-:Y:S02]  /*1f44e0*/  PRMT R7, R5, 0x5410, R7 ;  /* 0x0000541005077816 */ /* 0x000fe40000000007 */
[----:B------:R-:W4:Y:S04]  /*1f44f0*/  LDL.LU R5, [R1+0x624] ;  /* 0x0006240001057983 */ /* 0x000f280000300800 */
[----:B------:R-:W4:Y:S04]  /*1f4500*/  LDL.LU R12, [R1+0x4dc] ;  /* 0x0004dc00010c7983 */ /* 0x000f280000300800 */
[----:B------:R0:W-:Y:S04]  /*1f4510*/  STL [R1+0x3148], R7 ;  /* 0x0031480701007387 */ /* 0x0001e80000100800 */
[----:B0-----:R-:W4:Y:S01]  /*1f4520*/  LDL.LU R7, [R1+0x570] ;  /* 0x0005700001077983 */ /* 0x001f220000300800 */
        /* <DEDUP_REMOVED lines=8> */
[----:B------:R0:W-:Y:S04]  /*1f45b0*/  STL [R1+0x1e0], R10 ;  /* 0x0001e00a01007387 */ /* 0x0001e80000100800 */
[----:B------:R1:W-:Y:S01]  /*1f45c0*/  STL [R1+0x3074], R3 ;  /* 0x0030740301007387 */ /* 0x0003e20000100800 */
[----:B---3--:R-:W-:Y:S02]  /*1f45d0*/  LOP3.LUT R4, R4, 0xffff, RZ, 0xc0, !PT ;  /* 0x0000ffff04047812 */ /* 0x008fe400078ec0ff */
[----:B--2---:R-:W-:Y:S02]  /*1f45e0*/  LOP3.LUT R9, R9, 0xffff, RZ, 0xc0, !PT ;  /* 0x0000ffff09097812 */ /* 0x004fe400078ec0ff */
[----:B0-----:R-:W-:Y:S01]  /*1f45f0*/  LOP3.LUT R10, R13, 0xffff, RZ, 0xc0, !PT ;  /* 0x0000ffff0d0a7812 */ /* 0x001fe200078ec0ff */
[----:B------:R-:W-:Y:S01]  /*1f4600*/  VIADD R13, R2, UR6 ;  /* 0x00000006020d7c36 */ /* 0x000fe20008000000 */
[----:B-1----:R-:W-:Y:S01]  /*1f4610*/  PRMT R3, R4, 0x3340, R0 ;  /* 0x0000334004037816 */ /* 0x002fe20000000000 */
[----:B------:R-:W0:Y:S01]  /*1f4620*/  LDCU UR6, c[0x0][0x3b8] ;  /* 0x00007700ff0677ac */ /* 0x000e220008000800 */
[----:B------:R-:W-:-:S02]  /*1f4630*/  PRMT R2, R9, 0x3340, R10 ;  /* 0x0000334009027816 */ /* 0x000fc4000000000a */
[----:B------:R-:W-:Y:S02]  /*1f4640*/  IADD3 R22, P1, PT, R13, R27, RZ ;  /* 0x0000001b0d167210 */ /* 0x000fe40007f3e0ff */
[----:B------:R-:W-:Y:S02]  /*1f4650*/  PRMT R3, R2, 0x5410, R3 ;  /* 0x0000541002037816 */ /* 0x000fe40000000003 */
[----:B------:R-:W-:Y:S02]  /*1f4660*/  SHF.R.S32.HI R2, RZ, 0x1f, R13 ;  /* 0x0000001fff027819 */ /* 0x000fe4000001140d */
[----:B------:R-:W-:Y:S02]  /*1f4670*/  SHF.R.U32.HI R9, RZ, 0x8, R9 ;  /* 0x00000008ff097819 */ /* 0x000fe40000011609 */
[----:B------:R-:W-:Y:S02]  /*1f4680*/  SHF.R.U32.HI R10, RZ, 0x8, R10 ;  /* 0x00000008ff0a7819 */ /* 0x000fe4000001160a */
[----:B------:R-:W-:Y:S01]  /*1f4690*/  SHF.R.U32.HI R4, RZ, 0x8, R4 ;  /* 0x00000008ff047819 */ /* 0x000fe20000011604 */
[----:B------:R-:W-:Y:S01]  /*1f46a0*/  IMAD.X R23, R2, 0x1, R26, P1 ;  /* 0x0000000102177824 */ /* 0x000fe200008e061a */
[----:B------:R-:W-:-:S02]  /*1f46b0*/  LOP3.LUT R9, R9, 0xffff, RZ, 0xc0, !PT ;  /* 0x0000ffff09097812 */ /* 0x000fc400078ec0ff */
[----:B------:R-:W-:Y:S02]  /*1f46c0*/  LOP3.LUT R10, R10, 0xffff, RZ, 0xc0, !PT ;  /* 0x0000ffff0a0a7812 */ /* 0x000fe400078ec0ff */
[----:B------:R-:W-:Y:S01]  /*1f46d0*/  LOP3.LUT R4, R4, 0xffff, RZ, 0xc0, !PT ;  /* 0x0000ffff04047812 */ /* 0x000fe200078ec0ff */
[----:B------:R1:W-:Y:S01]  /*1f46e0*/  STL [R1+0x3140], R3 ;  /* 0x0031400301007387 */ /* 0x0003e20000100800 */
[----:B------:R-:W-:Y:S02]  /*1f46f0*/  PRMT R9, R9, 0x3340, R10 ;  /* 0x0000334009097816 */ /* 0x000fe4000000000a */
[----:B------:R-:W-:Y:S01]  /*1f4700*/  PRMT R4, R4, 0x3340, R0 ;  /* 0x0000334004047816 */ /* 0x000fe20000000000 */
[----:B------:R-:W2:Y:S04]  /*1f4710*/  LDL.LU R8, [R1+0x370] ;  /* 0x0003700001087983 */ /* 0x000ea80000300800 */
[----:B-1----:R-:W3:Y:S01]  /*1f4720*/  LDL.LU R3, [R1+0xf0] ;  /* 0x0000f00001037983 */ /* 0x002ee20000300800 */
[----:B----4-:R-:W-:-:S03]  /*1f4730*/  LOP3.LUT R11, R5, 0xffff, RZ, 0xc0, !PT ;  /* 0x0000ffff050b7812 */ /* 0x010fc600078ec0ff */
[----:B------:R1:W-:Y:S01]  /*1f4740*/  STL.64 [R1+0x1590], R22 ;  /* 0x0015901601007387 */ /* 0x0003e20000100a00 */
[----:B------:R-:W-:-:S03]  /*1f4750*/  LOP3.LUT R10, R12, 0xffff, RZ, 0xc0, !PT ;  /* 0x0000ffff0c0a7812 */ /* 0x000fc600078ec0ff */
[----:B------:R-:W-:Y:S01]  /*1f4760*/  STL [R1+0x1738], R9 ;  /* 0x0017380901007387 */ /* 0x000fe20000100800 */
[----:B------:R-:W-:Y:S02]  /*1f4770*/  IADD3 R24, P1, PT, R13, R29, RZ ;  /* 0x0000001d0d187210 */ /* 0x000fe40007f3e0ff */
[----:B------:R-:W-:Y:S01]  /*1f4780*/  PRMT R5, R10, 0x3340, R0 ;  /* 0x000033400a057816 */ /* 0x000fe20000000000 */
[----:B------:R4:W-:Y:S01]  /*1f4790*/  STL [R1+0x1d4], R4 ;  /* 0x0001d40401007387 */ /* 0x0009e20000100800 */
[----:B------:R-:W-:Y:S02]  /*1f47a0*/  SHF.R.U32.HI R10, RZ, 0x8, R10 ;  /* 0x00000008ff0a7819 */ /* 0x000fe4000001160a */
[----:B-1----:R-:W-:Y:S01]  /*1f47b0*/  LOP3.LUT R22, R7, 0xffff, RZ, 0xc0, !PT ;  /* 0x0000ffff07167812 */ /* 0x002fe200078ec0ff */
[----:B------:R-:W-:Y:S01]  /*1f47c0*/  IMAD.X R25, R2, 0x1, R28, P1 ;  /* 0x0000000102197824 */ /* 0x000fe200008e061c */
[----:B------:R-:W3:Y:S02]  /*1f47d0*/  LDL.LU R7, [R1+0x374] ;  /* 0x0003740001077983 */ /* 0x000ee40000300800 */
[----:B----4-:R-:W-:-:S02]  /*1f47e0*/  PRMT R4, R11, 0x3340, R22 ;  /* 0x000033400b047816 */ /* 0x010fc40000000016 */
[----:B------:R-:W-:Y:S01]  /*1f47f0*/  SHF.R.U32.HI R11, RZ, 0x8, R11 ;  /* 0x00000008ff0b7819 */ /* 0x000fe2000001160b */
[----:B------:R-:W4:Y:S01]  /*1f4800*/  LDL.LU R9, [R1+0xf4] ;  /* 0x0000f40001097983 */ /* 0x000f220000300800 */
[----:B------:R-:W-:Y:S02]  /*1f4810*/  SHF.R.U32.HI R22, RZ, 0x8, R22 ;  /* 0x00000008ff167819 */ /* 0x000fe40000011616 */
[----:B------:R-:W-:Y:S02]  /*1f4820*/  PRMT R4, R4, 0x5410, R5 ;  /* 0x0000541004047816 */ /* 0x000fe40000000005 */
[----:B------:R-:W-:Y:S02]  /*1f4830*/  LOP3.LUT R11, R11, 0xffff, RZ, 0xc0, !PT ;  /* 0x0000ffff0b0b7812 */ /* 0x000fe400078ec0ff */
[----:B------:R-:W-:Y:S02]  /*1f4840*/  LOP3.LUT R22, R22, 0xffff, RZ, 0xc0, !PT ;  /* 0x0000ffff16167812 */ /* 0x000fe400078ec0ff */
[----:B------:R-:W-:Y:S01]  /*1f4850*/  LOP3.LUT R10, R10, 0xffff, RZ, 0xc0, !PT ;  /* 0x0000ffff0a0a7812 */ /* 0x000fe200078ec0ff */
[----:B------:R1:W-:Y:S01]  /*1f4860*/  STL [R1+0x313c], R4 ;  /* 0x00313c0401007387 */ /* 0x0003e20000100800 */
[----:B------:R-:W-:-:S02]  /*1f4870*/  PRMT R11, R11, 0x3340, R22 ;  /* 0x000033400b0b7816 */ /* 0x000fc40000000016 */
[----:B------:R-:W-:Y:S01]  /*1f4880*/  PRMT R10, R10, 0x3340, R0 ;  /* 0x000033400a0a7816 */ /* 0x000fe20000000000 */
[----:B-1----:R-:W4:Y:S04]  /*1f4890*/  LDL.LU R4, [R1+0x188] ;  /* 0x0001880001047983 */ /* 0x002f280000300800 */
[----:B------:R-:W4:Y:S04]  /*1f48a0*/  LDL.LU R5, [R1+0xac] ;  /* 0x0000ac0001057983 */ /* 0x000f280000300800 */
[----:B------:R1:W-:Y:S04]  /*1f48b0*/  STL.64 [R1+0x1580], R24 ;  /* 0x0015801801007387 */ /* 0x0003e80000100a00 */
[----:B-1----:R-:W4:Y:S04]  /*1f48c0*/  LDL.LU.64 R24, [R1+0x7850] ;  /* 0x0078500001187983 */ /* 0x002f280000300a00 */
[----:B------:R-:W4:Y:S04]  /*1f48d0*/  LDL.LU R12, [R1+0x14c] ;  /* 0x00014c00010c7983 */ /* 0x000f280000300800 */
[----:B------:R-:W-:Y:S04]  /*1f48e0*/  STL [R1+0x1734], R11 ;  /* 0x0017340b01007387 */ /* 0x000fe80000100800 */
[----:B------:R1:W-:Y:S02]  /*1f48f0*/  STL [R1+0x1d0], R10 ;  /* 0x0001d00a01007387 */ /* 0x0003e40000100800 */
[----:B-1----:R-:W-:-:S02]  /*1f4900*/  LOP3.LUT R10, R6, 0xffff, RZ, 0xc0, !PT ;  /* 0x0000ffff060a7812 */ /* 0x002fc400078ec0ff */
[----:B------:R-:W4:Y:S01]  /*1f4910*/  LDL.LU R6, [R1+0x7848] ;  /* 0x0078480001067983 */ /* 0x000f220000300800 */
[----:B--2---:R-:W-:Y:S02]  /*1f4920*/  LOP3.LUT R8, R8, 0xffff, RZ, 0xc0, !PT ;  /* 0x0000ffff08087812 */ /* 0x004fe400078ec0ff */
[----:B---3--:R-:W-:Y:S02]  /*1f4930*/  LOP3.LUT R3, R3, 0xffff, RZ, 0xc0, !PT ;  /* 0x0000ffff03037812 */ /* 0x008fe400078ec0ff */
[----:B------:R-:W-:Y:S02]  /*1f4940*/  PRMT R11, R8, 0x3340, R10 ;  /* 0x00003340080b7816 */ /* 0x000fe4000000000a */
[----:B------:R-:W-:Y:S02]  /*1f4950*/  PRMT R22, R3, 0x3340, R0 ;  /* 0x0000334003167816 */ /* 0x000fe40000000000 */
[----:B------:R-:W-:Y:S02]  /*1f4960*/  SHF.R.U32.HI R8, RZ, 0x8, R8 ;  /* 0x00000008ff087819 */ /* 0x000fe40000011608 */
[----:B------:R-:W-:-:S02]  /*1f4970*/  SHF.R.U32.HI R10, RZ, 0x8, R10 ;  /* 0x00000008ff0a7819 */ /* 0x000fc4000001160a */
[----:B------:R-:W-:Y:S02]  /*1f4980*/  PRMT R11, R11, 0x5410, R22 ;  /* 0x000054100b0b7816 */ /* 0x000fe40000000016 */
[----:B------:R-:W-:Y:S02]  /*1f4990*/  IADD3 R22, P1, PT, R13, R17, RZ ;  /* 0x000000110d167210 */ /* 0x000fe40007f3e0ff */
[----:B------:R-:W-:Y:S02]  /*1f49a0*/  SHF.R.U32.HI R3, RZ, 0x8, R3 ;  /* 0x00000008ff037819 */ /* 0x000fe40000011603 */
[----:B------:R-:W-:Y:S02]  /*1f49b0*/  LOP3.LUT R8, R8, 0xffff, RZ, 0xc0, !PT ;  /* 0x0000ffff08087812 */ /* 0x000fe400078ec0ff */
[----:B------:R-:W-:Y:S01]  /*1f49c0*/  LOP3.LUT R10, R10, 0xffff, RZ, 0xc0, !PT ;  /* 0x0000ffff0a0a7812 */ /* 0x000fe200078ec0ff */
[----:B------:R-:W-:Y:S01]  /*1f49d0*/  IMAD.X R23, R2, 0x1, R15, P1 ;  /* 0x0000000102177824 */ /* 0x000fe200008e060f */
[----:B------:R-:W-:-:S02]  /*1f49e0*/  LOP3.LUT R3, R3, 0xffff, RZ, 0xc0, !PT ;  /* 0x0000ffff03037812 */ /* 0x000fc400078ec0ff */
[----:B------:R-:W-:Y:S01]  /*1f49f0*/  PRMT R8, R8, 0x3340, R10 ;  /* 0x0000334008087816 */ /* 0x000fe2000000000a */
[----:B------:R-:W-:Y:S04]  /*1f4a00*/  STL [R1+0x3138], R11 ;  /* 0x0031380b01007387 */ /* 0x000fe80000100800 */
[----:B------:R-:W-:Y:S01]  /*1f4a10*/  STL.64 [R1+0x1588], R22 ;  /* 0x0015881601007387 */ /* 0x000fe20000100a00 */
[----:B------:R-:W-:-:S03]  /*1f4a20*/  PRMT R3, R3, 0x3340, R0 ;  /* 0x0000334003037816 */ /* 0x000fc60000000000 */
[----:B------:R4:W-:Y:S01]  /*1f4a30*/  STL [R1+0x1730], R8 ;  /* 0x0017300801007387 */ /* 0x0009e20000100800 */
[----:B------:R-:W-:-:S03]  /*1f4a40*/  LOP3.LUT R7, R7, 0xffff, RZ, 0xc0, !PT ;  /* 0x0000ffff07077812 */ /* 0x000fc600078ec0ff */
[----:B------:R1:W-:Y:S01]  /*1f4a50*/  STL [R1+0x1cc], R3 ;  /* 0x0001cc0301007387 */ /* 0x0003e20000100800 */
[----:B----4-:R-:W-:-:S03]  /*1f4a60*/  LOP3.LUT R8, R9, 0xffff, RZ, 0xc0, !PT ;  /* 0x0000ffff09087812 */ /* 0x010fc600078ec0ff */
[----:B------:R-:W2:Y:S01]  /*1f4a70*/  LDL.LU R9, [R1+0x678] ;  /* 0x0006780001097983 */ /* 0x000ea20000300800 */
[----:B------:R-:W-:Y:S02]  /*1f4a80*/  LOP3.LUT R10, R4, 0xffff, RZ, 0xc0, !PT ;  /* 0x0000ffff040a7812 */ /* 0x000fe400078ec0ff */
[----:B-1----:R-:W-:Y:S02]  /*1f4a90*/  LOP3.LUT R3, R5, 0xffff, RZ, 0xc0, !PT ;  /* 0x0000ffff05037812 */ /* 0x002fe400078ec0ff */
[----:B------:R-:W-:Y:S02]  /*1f4aa0*/  PRMT R5, R8, 0x3340, R0 ;  /* 0x0000334008057816 */ /* 0x000fe40000000000 */
[----:B------:R-:W-:Y:S02]  /*1f4ab0*/  PRMT R4, R7, 0x3340, R10 ;  /* 0x0000334007047816 */ /* 0x000fe4000000000a */
[----:B------:R-:W-:Y:S02]  /*1f4ac0*/  PRMT R22, R3, 0x3340, R0 ;  /* 0x0000334003167816 */ /* 0x000fe40000000000 */
[----:B------:R-:W-:-:S02]  /*1f4ad0*/  PRMT R5, R4, 0x5410, R5 ;  /* 0x0000541004057816 */ /* 0x000fc40000000005 */
[----:B------:R-:W3:Y:S04]  /*1f4ae0*/  LDL.LU R4, [R1+0x52c] ;  /* 0x00052c0001047983 */ /* 0x000ee80000300800 */
[----:B------:R1:W-:Y:S04]  /*1f4af0*/  STL [R1+0x3134], R5 ;  /* 0x0031340501007387 */ /* 0x0003e80000100800 */
[----:B-1----:R-:W4:Y:S01]  /*1f4b00*/  LDL.LU R5, [R1+0x5e0] ;  /* 0x0005e00001057983 */ /* 0x002f220000300800 */
[----:B------:R-:W-:Y:S02]  /*1f4b10*/  LOP3.LUT R11, R12, 0xffff, RZ, 0xc0, !PT ;  /* 0x0000ffff0c0b7812 */ /* 0x000fe400078ec0ff */
[----:B------:R-:W-:-:S04]  /*1f4b20*/  LOP3.LUT R6, R6, 0xffff, RZ, 0xc0, !PT ;  /* 0x0000ffff06067812 */ /* 0x000fc800078ec0ff */
[----:B------:R-:W-:-:S04]  /*1f4b30*/  PRMT R12, R6, 0x3340, R11 ;  /* 0x00003340060c7816 */ /* 0x000fc8000000000b */
[----:B------:R-:W-:Y:S02]  /*1f4b40*/  PRMT R12, R12, 0x5410, R22 ;  /* 0x000054100c0c7816 */ /* 0x000fe40000000016 */
[----:B------:R-:W-:-:S05]  /*1f4b50*/  IADD3 R22, P1, PT, R13, R25, RZ ;  /* 0x000000190d167210 */ /* 0x000fca0007f3e0ff */
[----:B------:R-:W-:Y:S01]  /*1f4b60*/  IMAD.X R23, R2, 0x1, R24, P1 ;  /* 0x0000000102177824 */ /* 0x000fe200008e0618 */
[----:B------:R-:W-:Y:S04]  /*1f4b70*/  STL [R1+0x3130], R12 ;  /* 0x0031300c01007387 */ /* 0x000fe80000100800 */
[----:B------:R1:W-:Y:S04]  /*1f4b80*/  STL.64 [R1+0x1570], R22 ;  /* 0x0015701601007387 */ /* 0x0003e80000100a00 */
[----:B-1----:R-:W4:Y:S01]  /*1f4b90*/  LDL.LU.64 R22, [R1+0x7840] ;  /* 0x0078400001167983 */ /* 0x002f220000300a00 */
[----:B------:R-:W-:-:S02]  /*1f4ba0*/  SHF.R.U32.HI R6, RZ, 0x8, R6 ;  /* 0x00000008ff067819 */ /* 0x000fc40000011606 */
[----:B------:R-:W-:Y:S02]  /*1f4bb0*/  SHF.R.U32.HI R11, RZ, 0x8, R11 ;  /* 0x00000008ff0b7819 */ /* 0x000fe4000001160b */
[----:B------:R-:W-:Y:S02]  /*1f4bc0*/  SHF.R.U32.HI R7, RZ, 0x8, R7 ;  /* 0x00000008ff077819 */ /* 0x000fe40000011607 */
[----:B------:R-:W-:Y:S02]  /*1f4bd0*/  LOP3.LUT R6, R6, 0xffff, RZ, 0xc0, !PT ;  /* 0x0000ffff06067812 */ /* 0x000fe400078ec0ff */
[----:B------:R-:W-:Y:S02]  /*1f4be0*/  LOP3.LUT R11, R11, 0xffff, RZ, 0xc0, !PT ;  /* 0x0000ffff0b0b7812 */ /* 0x000fe400078ec0ff */
[----:B------:R-:W-:Y:S02]  /*1f4bf0*/  SHF.R.U32.HI R10, RZ, 0x8, R10 ;  /* 0x00000008ff0a7819 */ /* 0x000fe4000001160a */
[----:B------:R-:W-:-:S02]  /*1f4c00*/  LOP3.LUT R7, R7, 0xffff, RZ, 0xc0, !PT ;  /* 0x0000ffff07077812 */ /* 0x000fc400078ec0ff */
[----:B------:R-:W-:Y:S02]  /*1f4c10*/  PRMT R6, R6, 0x3340, R11 ;  /* 0x0000334006067816 */ /* 0x000fe4000000000b */
[----:B------:R-:W-:-:S03]  /*1f4c20*/  LOP3.LUT R10, R10, 0xffff, RZ, 0xc0, !PT ;  /* 0x0000ffff0a0a7812 */ /* 0x000fc600078ec0ff */
[----:B------:R1:W-:Y:S01]  /*1f4c30*/  STL [R1+0x7678], R6 ;  /* 0x0076780601007387 */ /* 0x0003e20000100800 */
[----:B------:R-:W-:Y:S02]  /*1f4c40*/  PRMT R7, R7, 0x3340, R10 ;  /* 0x0000334007077816 */ /* 0x000fe4000000000a */
[----:B------:R-:W-:Y:S01]  /*1f4c50*/  IADD3 R10, P1, PT, R13, R16, RZ ;  /* 0x000000100d0a7210 */ /* 0x000fe20007f3e0ff */
[----:B------:R-:W4:Y:S01]  /*1f4c60*/  LDL.LU R12, [R1+0x2f4] ;  /* 0x0002f400010c7983 */ /* 0x000f220000300800 */
[----:B-1----:R-:W-:-:S03]  /*1f4c70*/  SHF.R.U32.HI R6, RZ, 0x8, R8 ;  /* 0x00000008ff067819 */ /* 0x002fc60000011608 */
[----:B------:R-:W-:Y:S01]  /*1f4c80*/  IMAD.X R11, R2, 0x1, R14, P1 ;  /* 0x00000001020b7824 */ /* 0x000fe200008e060e */
[----:B------:R-:W-:Y:S01]  /*1f4c90*/  LOP3.LUT R6, R6, 0xffff, RZ, 0xc0, !PT ;  /* 0x0000ffff06067812 */ /* 0x000fe200078ec0ff */
[----:B------:R1:W-:Y:S01]  /*1f4ca0*/  STL [R1+0x76a8], R7 ;  /* 0x0076a80701007387 */ /* 0x0003e20000100800 */
[----:B------:R-:W-:Y:S02]  /*1f4cb0*/  SHF.R.U32.HI R3, RZ, 0x8, R3 ;  /* 0x00000008ff037819 */ /* 0x000fe40000011603 */
[----:B------:R-:W-:Y:S01]  /*1f4cc0*/  PRMT R6, R6, 0x3340, R0 ;  /* 0x0000334006067816 */ /* 0x000fe20000000000 */
[----:B------:R-:W-:Y:S01]  /*1f4cd0*/  STL.64 [R1+0x1578], R10 ;  /* 0x0015780a01007387 */ /* 0x000fe20000100a00 */
[----:B------:R-:W-:-:S03]  /*1f4ce0*/  LOP3.LUT R3, R3, 0xffff, RZ, 0xc0, !PT ;  /* 0x0000ffff03037812 */ /* 0x000fc600078ec0ff */
[----:B-1----:R-:W4:Y:S04]  /*1f4cf0*/  LDL.LU R7, [R1+0x150] ;  /* 0x0001500001077983 */ /* 0x002f280000300800 */
[----:B------:R-:W-:Y:S01]  /*1f4d00*/  STL [R1+0x76ac], R6 ;  /* 0x0076ac0601007387 */ /* 0x000fe20000100800 */
[----:B------:R-:W-:-:S05]  /*1f4d10*/  PRMT R3, R3, 0x3340, R0 ;  /* 0x0000334003037816 */ /* 0x000fca0000000000 */
[----:B------:R1:W-:Y:S04]  /*1f4d20*/  STL [R1+0x1c8], R3 ;  /* 0x0001c80301007387 */ /* 0x0003e80000100800 */
[----:B-1----:R-:W4:Y:S04]  /*1f4d30*/  LDL.LU R3, [R1+0x67c] ;  /* 0x00067c0001037983 */ /* 0x002f280000300800 */
[----:B------:R-:W4:Y:S04]  /*1f4d40*/  LDL.LU R10, [R1+0x530] ;  /* 0x00053000010a7983 */ /* 0x000f280000300800 */
[----:B------:R-:W4:Y:S01]  /*1f4d50*/  LDL.LU R8, [R1+0x5e4] ;  /* 0x0005e40001087983 */ /* 0x000f220000300800 */
[----:B--2---:R-:W-:-:S02]  /*1f4d60*/  LOP3.LUT R9, R9, 0xffff, RZ, 0xc0, !PT ;  /* 0x0000ffff09097812 */ /* 0x004fc400078ec0ff */
[----:B---3--:R-:W-:Y:S02]  /*1f4d70*/  LOP3.LUT R6, R4, 0xffff, RZ, 0xc0, !PT ;  /* 0x0000ffff04067812 */ /* 0x008fe400078ec0ff */
[----:B----4-:R-:W-:Y:S02]  /*1f4d80*/  LOP3.LUT R11, R5, 0xffff, RZ, 0xc0, !PT ;  /* 0x0000ffff050b7812 */ /* 0x010fe400078ec0ff */
[----:B------:R-:W-:Y:S02]  /*1f4d90*/  PRMT R5, R6, 0x3340, R0 ;  /* 0x0000334006057816 */ /* 0x000fe40000000000 */
[----:B------:R-:W-:-:S04]  /*1f4da0*/  PRMT R4, R9, 0x3340, R11 ;  /* 0x0000334009047816 */ /* 0x000fc8000000000b */
[----:B------:R-:W-:-:S05]  /*1f4db0*/  PRMT R5, R4, 0x5410, R5 ;  /* 0x0000541004057816 */ /* 0x000fca0000000005 */
[----:B------:R1:W-:Y:S01]  /*1f4dc0*/  STL [R1+0x312c], R5 ;  /* 0x00312c0501007387 */ /* 0x0003e20000100800 */
[----:B------:R-:W-:-:S05]  /*1f4dd0*/  IADD3 R4, P1, PT, R13, R23, RZ ;  /* 0x000000170d047210 */ /* 0x000fca0007f3e0ff */
[----:B-1----:R-:W-:-:S05]  /*1f4de0*/  IMAD.X R5, R2, 0x1, R22, P1 ;  /* 0x0000000102057824 */ /* 0x002fca00008e0616 */
[----:B------:R1:W-:Y:S04]  /*1f4df0*/  STL.64 [R1+0x1568], R4 ;  /* 0x0015680401007387 */ /* 0x0003e80000100a00 */
[----:B-1----:R-:W2:Y:S01]  /*1f4e00*/  LDL.LU.64 R4, [R1+0x7838] ;  /* 0x0078380001047983 */ /* 0x002ea20000300a00 */
        /* <DEDUP_REMOVED lines=8> */
[----:B------:R-:W-:Y:S04]  /*1f4e90*/  STL.64 [R1+0x7828], R22 ;  /* 0x0078281601007387 */ /* 0x000fe80000100a00 */
[----:B------:R-:W-:Y:S01]  /*1f4ea0*/  STL [R1+0x1da8], R11 ;  /* 0x001da80b01007387 */ /* 0x000fe20000100800 */
[----:B------:R-:W-:-:S03]  /*1f4eb0*/  LOP3.LUT R6, R12, 0xffff, RZ, 0xc0, !PT ;  /* 0x0000ffff0c067812 */ /* 0x000fc600078ec0ff */
[----:B------:R1:W-:Y:S04]  /*1f4ec0*/  STL [R1+0x1c0], R9 ;  /* 0x0001c00901007387 */ /* 0x0003e80000100800 */
[----:B-1----:R-:W3:Y:S04]  /*1f4ed0*/  LDL.LU R9, [R1+0x62c] ;  /* 0x00062c0001097983 */ /* 0x002ee80000300800 */
[----:B------:R-:W4:Y:S01]  /*1f4ee0*/  LDL.LU R12, [R1+0x4f0] ;  /* 0x0004f000010c7983 */ /* 0x000f220000300800 */
[----:B------:R-:W-:Y:S02]  /*1f4ef0*/  LOP3.LUT R7, R7, 0xffff, RZ, 0xc0, !PT ;  /* 0x0000ffff07077812 */ /* 0x000fe400078ec0ff */
[----:B--2---:R-:W-:-:S02]  /*1f4f00*/  LOP3.LUT R11, R5, 0xffff, RZ, 0xc0, !PT ;  /* 0x0000ffff050b7812 */ /* 0x004fc400078ec0ff */
[----:B------:R-:W2:Y:S04]  /*1f4f10*/  LDL.LU R5, [R1+0x580] ;  /* 0x0005800001057983 */ /* 0x000ea80000300800 */
[----:B------:R1:W-:Y:S01]  /*1f4f20*/  STL [R1+0x31cc], R11 ;  /* 0x0031cc0b01007387 */ /* 0x0003e20000100800 */
[----:B------:R-:W-:Y:S02]  /*1f4f30*/  PRMT R22, R11, 0x3340, R0 ;  /* 0x000033400b167816 */ /* 0x000fe40000000000 */
[--C-:B-1----:R-:W-:Y:S02]  /*1f4f40*/  PRMT R11, R6, 0x3340, R7.reuse ;  /* 0x00003340060b7816 */ /* 0x102fe40000000007 */
[----:B------:R-:W-:Y:S02]  /*1f4f50*/  SHF.R.U32.HI R6, RZ, 0x8, R6 ;  /* 0x00000008ff067819 */ /* 0x000fe40000011606 */
[----:B------:R-:W-:-:S02]  /*1f4f60*/  SHF.R.U32.HI R7, RZ, 0x8, R7 ;  /* 0x00000008ff077819 */ /* 0x000fc40000011607 */
[----:B------:R-:W-:Y:S02]  /*1f4f70*/  PRMT R11, R11, 0x5410, R22 ;  /* 0x000054100b0b7816 */ /* 0x000fe40000000016 */
[----:B------:R-:W-:Y:S02]  /*1f4f80*/  IADD3 R22, P1, PT, R13, R21, RZ ;  /* 0x000000150d167210 */ /* 0x000fe40007f3e0ff */
[----:B------:R-:W-:Y:S02]  /*1f4f90*/  LOP3.LUT R6, R6, 0xffff, RZ, 0xc0, !PT ;  /* 0x0000ffff06067812 */ /* 0x000fe400078ec0ff */
[----:B------:R-:W-:Y:S01]  /*1f4fa0*/  LOP3.LUT R7, R7, 0xffff, RZ, 0xc0, !PT ;  /* 0x0000ffff07077812 */ /* 0x000fe200078ec0ff */
[----:B------:R-:W-:-:S03]  /*1f4fb0*/  IMAD.X R23, R2, 0x1, R19, P1 ;  /* 0x0000000102177824 */ /* 0x000fc600008e0613 */
[----:B------:R-:W-:Y:S01]  /*1f4fc0*/  PRMT R6, R6, 0x3340, R7 ;  /* 0x0000334006067816 */ /* 0x000fe20000000007 */
[----:B------:R1:W-:Y:S01]  /*1f4fd0*/  STL [R1+0x3128], R11 ;  /* 0x0031280b01007387 */ /* 0x0003e20000100800 */
[----:B------:R-:W-:Y:S02]  /*1f4fe0*/  LOP3.LUT R3, R3, 0xffff, RZ, 0xc0, !PT ;  /* 0x0000ffff03037812 */ /* 0x000fe400078ec0ff */
[----:B------:R-:W-:Y:S01]  /*1f4ff0*/  LOP3.LUT R8, R8, 0xffff, RZ, 0xc0, !PT ;  /* 0x0000ffff08087812 */ /* 0x000fe200078ec0ff */
[----:B------:R-:W-:Y:S04]  /*1f5000*/  STL.64 [R1+0x1560], R22 ;  /* 0x0015601601007387 */ /* 0x000fe80000100a00 */
[----:B------:R0:W-:Y:S01]  /*1f5010*/  STL [R1+0x306c], R6 ;  /* 0x00306c0601007387 */ /* 0x0001e20000100800 */
[----:B-1----:R-:W-:-:S04]  /*1f5020*/  LOP3.LUT R11, R10, 0xffff, RZ, 0xc0, !PT ;  /* 0x0000ffff0a0b7812 */ /* 0x002fc800078ec0ff */
[----:B------:R-:W-:Y:S02]  /*1f5030*/  PRMT R7, R11, 0x3340, R0 ;  /* 0x000033400b077816 */ /* 0x000fe40000000000 */
[----:B0-----:R-:W-:-:S04]  /*1f5040*/  PRMT R6, R3, 0x3340, R8 ;  /* 0x0000334003067816 */ /* 0x001fc80000000008 */
[----:B------:R-:W-:Y:S02]  /*1f5050*/  PRMT R10, R6, 0x5410, R7 ;  /* 0x00005410060a7816 */ /* 0x000fe40000000007 */
[----:B------:R-:W2:Y:S04]  /*1f5060*/  LDL.LU R7, [R1+0x4ec] ;  /* 0x0004ec0001077983 */ /* 0x000ea80000300800 */
[----:B------:R-:W2:Y:S04]  /*1f5070*/  LDL.LU R6, [R1+0x628] ;  /* 0x0006280001067983 */ /* 0x000ea80000300800 */
[----:B------:R0:W-:Y:S01]  /*1f5080*/  STL [R1+0x3120], R10 ;  /* 0x0031200a01007387 */ /* 0x0001e20000100800 */
[----:B------:R-:W-:-:S02]  /*1f5090*/  SHF.R.U32.HI R3, RZ, 0x8, R3 ;  /* 0x00000008ff037819 */ /* 0x000fc40000011603 */
[----:B------:R-:W-:Y:S02]  /*1f50a0*/  SHF.R.U32.HI R8, RZ, 0x8, R8 ;  /* 0x00000008ff087819 */ /* 0x000fe40000011608 */
[----:B------:R-:W-:Y:S01]  /*1f50b0*/  IADD3 R22, P1, PT, R13, R20, RZ ;  /* 0x000000140d167210 */ /* 0x000fe20007f3e0ff */
[----:B0-----:R-:W2:Y:S01]  /*1f50c0*/  LDL.LU R10, [R1+0x57c] ;  /* 0x00057c00010a7983 */ /* 0x001ea20000300800 */
[----:B------:R-:W-:Y:S02]  /*1f50d0*/  LOP3.LUT R3, R3, 0xffff, RZ, 0xc0, !PT ;  /* 0x0000ffff03037812 */ /* 0x000fe400078ec0ff */
[----:B------:R-:W-:Y:S01]  /*1f50e0*/  LOP3.LUT R8, R8, 0xffff, RZ, 0xc0, !PT ;  /* 0x0000ffff08087812 */ /* 0x000fe200078ec0ff */
[----:B------:R-:W-:Y:S01]  /*1f50f0*/  IMAD.X R23, R2, 0x1, R18, P1 ;  /* 0x0000000102177824 */ /* 0x000fe200008e0612 */
[----:B------:R3:W-:Y:S01]  /*1f5100*/  STL.64 [R1+0x7820], R20 ;  /* 0x0078201401007387 */ /* 0x0007e20000100a00 */
[----:B----4-:R-:W-:Y:S02]  /*1f5110*/  LOP3.LUT R12, R12, 0xffff, RZ, 0xc0, !PT ;  /* 0x0000ffff0c0c7812 */ /* 0x010fe400078ec0ff */
[----:B------:R-:W-:Y:S01]  /*1f5120*/  PRMT R3, R3, 0x3340, R8 ;  /* 0x0000334003037816 */ /* 0x000fe20000000008 */
[----:B------:R-:W4:Y:S04]  /*1f5130*/  LDL.LU R2, [R1+0x7830] ;  /* 0x0078300001027983 */ /* 0x000f280000300800 */
[----:B------:R-:W-:Y:S04]  /*1f5140*/  STL.64 [R1+0x1558], R22 ;  /* 0x0015581601007387 */ /* 0x000fe80000100a00 */
[----:B------:R0:W-:Y:S04]  /*1f5150*/  STL [R1+0x1d9c], R3 ;  /* 0x001d9c0301007387 */ /* 0x0001e80000100800 */
[----:B------:R-:W4:Y:S01]  /*1f5160*/  LDL.LU R8, [R1+0x394] ;  /* 0x0003940001087983 */ /* 0x000f220000300800 */
[----:B---3--:R-:W-:-:S02]  /*1f5170*/  LOP3.LUT R21, R9, 0xffff, RZ, 0xc0, !PT ;  /* 0x0000ffff09157812 */ /* 0x008fc400078ec0ff */
[----:B--2---:R-:W-:Y:S02]  /*1f5180*/  LOP3.LUT R20, R5, 0xffff, RZ, 0xc0, !PT ;  /* 0x0000ffff05147812 */ /* 0x004fe400078ec0ff */
[----:B------:R-:W-:Y:S02]  /*1f5190*/  PRMT R5, R12, 0x3340, R0 ;  /* 0x000033400c057816 */ /* 0x000fe40000000000 */
[----:B0-----:R-:W-:-:S04]  /*1f51a0*/  PRMT R3, R21, 0x3340, R20 ;  /* 0x0000334015037816 */ /* 0x001fc80000000014 */
[----:B------:R-:W-:Y:S02]  /*1f51b0*/  PRMT R5, R3, 0x5410, R5 ;  /* 0x0000541003057816 */ /* 0x000fe40000000005 */
[----:B------:R-:W2:Y:S04]  /*1f51c0*/  LDL.LU R3, [R1+0x104] ;  /* 0x0001040001037983 */ /* 0x000ea80000300800 */
[----:B------:R0:W-:Y:S04]  /*1f51d0*/  STL [R1+0x311c], R5 ;  /* 0x00311c0501007387 */ /* 0x0001e80000100800 */
[----:B------:R-:W3:Y:S01]  /*1f51e0*/  LDL.LU R9, [R1+0x19c] ;  /* 0x00019c0001097983 */ /* 0x000ee20000300800 */
[----:B------:R-:W-:-:S02]  /*1f51f0*/  SHF.R.U32.HI R22, RZ, 0x8, R20 ;  /* 0x00000008ff167819 */ /* 0x000fc40000011614 */
[----:B------:R-:W-:Y:S01]  /*1f5200*/  SHF.R.U32.HI R20, RZ, 0x8, R12 ;  /* 0x00000008ff147819 */ /* 0x000fe2000001160c */
[----:B0-----:R-:W3:Y:S04]  /*1f5210*/  LDL.LU R5, [R1+0x390] ;  /* 0x0003900001057983 */ /* 0x001ee80000300800 */
[----:B------:R-:W3:Y:S01]  /*1f5220*/  LDL.LU R12, [R1+0x198] ;  /* 0x00019800010c7983 */ /* 0x000ee20000300800 */
[----:B------:R-:W-:Y:S02]  /*1f5230*/  SHF.R.U32.HI R21, RZ, 0x8, R21 ;  /* 0x00000008ff157819 */ /* 0x000fe40000011615 */
[----:B------:R-:W-:Y:S02]  /*1f5240*/  LOP3.LUT R22, R22, 0xffff, RZ, 0xc0, !PT ;  /* 0x0000ffff16167812 */ /* 0x000fe400078ec0ff */
[----:B------:R-:W-:-:S02]  /*1f5250*/  LOP3.LUT R20, R20, 0xffff, RZ, 0xc0, !PT ;  /* 0x0000ffff14147812 */ /* 0x000fc400078ec0ff */
[----:B------:R-:W-:Y:S02]  /*1f5260*/  LOP3.LUT R21, R21, 0xffff, RZ, 0xc0, !PT ;  /* 0x0000ffff15157812 */ /* 0x000fe400078ec0ff */
[----:B------:R-:W-:Y:S02]  /*1f5270*/  PRMT R20, R20, 0x3340, R0 ;  /* 0x0000334014147816 */ /* 0x000fe40000000000 */
[----:B------:R-:W-:-:S05]  /*1f5280*/  PRMT R21, R21, 0x3340, R22 ;  /* 0x0000334015157816 */ /* 0x000fca0000000016 */
[----:B------:R-:W-:Y:S04]  /*1f5290*/  STL [R1+0x878], R21 ;  /* 0x0008781501007387 */ /* 0x000fe80000100800 */
[----:B------:R0:W-:Y:S01]  /*1f52a0*/  STL [R1+0x1b8], R20 ;  /* 0x0001b81401007387 */ /* 0x0001e20000100800 */
[----:B------:R-:W-:Y:S02]  /*1f52b0*/  LOP3.LUT R7, R7, 0xffff, RZ, 0xc0, !PT ;  /* 0x0000ffff07077812 */ /* 0x000fe400078ec0ff */
[----:B------:R-:W-:Y:S02]  /*1f52c0*/  LOP3.LUT R6, R6, 0xffff, RZ, 0xc0, !PT ;  /* 0x0000ffff06067812 */ /* 0x000fe400078ec0ff */
[----:B0-----:R-:W-:Y:S01]  /*1f52d0*/  PRMT R20, R7, 0x3340, R0 ;  /* 0x0000334007147816 */ /* 0x001fe20000000000 */
[----:B------:R0:W-:Y:S01]  /*1f52e0*/  STL [R1+0x31c8], R7 ;  /* 0x0031c80701007387 */ /* 0x0001e20000100800 */
[----:B------:R-:W-:Y:S01]  /*1f52f0*/  LOP3.LUT R10, R10, 0xffff, RZ, 0xc0, !PT ;  /* 0x0000ffff0a0a7812 */ /* 0x000fe200078ec0ff */
[----:B0-----:R-:W-:-:S03]  /*1f5300*/  VIADD R7, R13, UR6 ;  /* 0x000000060d077c36 */ /* 0x001fc60008000000 */
[----:B------:R-:W-:Y:S02]  /*1f5310*/  PRMT R13, R6, 0x3340, R10 ;  /* 0x00003340060d7816 */ /* 0x000fe4000000000a */
[----:B------:R-:W-:Y:S01]  /*1f5320*/  SHF.R.U32.HI R11, RZ, 0x8, R11 ;  /* 0x00000008ff0b7819 */ /* 0x000fe2000001160b */
[----:B------:R-:W0:Y:S01]  /*1f5330*/  LDCU UR6, c[0x0][0x3b8] ;  /* 0x00007700ff0677ac */ /* 0x000e220008000800 */
[----:B------:R-:W-:Y:S02]  /*1f5340*/  PRMT R22, R13, 0x5410, R20 ;  /* 0x000054100d167816 */ /* 0x000fe40000000014 */
[----:B------:R-:W-:Y:S02]  /*1f5350*/  SHF.R.S32.HI R13, RZ, 0x1f, R7 ;  /* 0x0000001fff0d7819 */ /* 0x000fe40000011407 */
[----:B------:R-:W-:Y:S02]  /*1f5360*/  IADD3 R20, P1, PT, R7, R27, RZ ;  /* 0x0000001b07147210 */ /* 0x000fe40007f3e0ff */
[----:B------:R-:W-:-:S02]  /*1f5370*/  LOP3.LUT R11, R11, 0xffff, RZ, 0xc0, !PT ;  /* 0x0000ffff0b0b7812 */ /* 0x000fc400078ec0ff */
[----:B------:R-:W-:Y:S01]  /*1f5380*/  SHF.R.U32.HI R6, RZ, 0x8, R6 ;  /* 0x00000008ff067819 */ /* 0x000fe20000011606 */
[----:B------:R-:W-:Y:S01]  /*1f5390*/  IMAD.X R21, R13, 0x1, R26, P1 ;  /* 0x000000010d157824 */ /* 0x000fe200008e061a */
[----:B------:R-:W-:Y:S01]  /*1f53a0*/  SHF.R.U32.HI R10, RZ, 0x8, R10 ;  /* 0x00000008ff0a7819 */ /* 0x000fe2000001160a */
[----:B------:R-:W-:Y:S04]  /*1f53b0*/  STL [R1+0x3118], R22 ;  /* 0x0031181601007387 */ /* 0x000fe80000100800 */
[----:B------:R1:W-:Y:S01]  /*1f53c0*/  STL.64 [R1+0x1550], R20 ;  /* 0x0015501401007387 */ /* 0x0003e20000100a00 */
[----:B------:R-:W-:Y:S02]  /*1f53d0*/  LOP3.LUT R6, R6, 0xffff, RZ, 0xc0, !PT ;  /* 0x0000ffff06067812 */ /* 0x000fe400078ec0ff */
[----:B------:R-:W-:-:S02]  /*1f53e0*/  LOP3.LUT R10, R10, 0xffff, RZ, 0xc0, !PT ;  /* 0x0000ffff0a0a7812 */ /* 0x000fc400078ec0ff */
[----:B-1----:R-:W-:Y:S02]  /*1f53f0*/  PRMT R20, R11, 0x3340, R0 ;  /* 0x000033400b147816 */ /* 0x002fe40000000000 */
[----:B------:R-:W-:Y:S02]  /*1f5400*/  PRMT R11, R6, 0x3340, R10 ;  /* 0x00003340060b7816 */ /* 0x000fe4000000000a */
[----:B----4-:R-:W-:Y:S01]  /*1f5410*/  LOP3.LUT R10, R8, 0xffff, RZ, 0xc0, !PT ;  /* 0x0000ffff080a7812 */ /* 0x010fe200078ec0ff */
[----:B------:R3:W-:Y:S04]  /*1f5420*/  STL [R1+0x1b4], R20 ;  /* 0x0001b41401007387 */ /* 0x0007e80000100800 */
[----:B------:R1:W-:Y:S01]  /*1f5430*/  STL [R1+0x3068], R11 ;  /* 0x0030680b01007387 */ /* 0x0003e20000100800 */
[----:B------:R-:W-:-:S03]  /*1f5440*/  LOP3.LUT R2, R2, 0xffff, RZ, 0xc0, !PT ;  /* 0x0000ffff02027812 */ /* 0x000fc600078ec0ff */
[----:B------:R-:W4:Y:S01]  /*1f5450*/  LDL.LU R8, [R1+0x30c] ;  /* 0x00030c0001087983 */ /* 0x000f220000300800 */
[----:B--2---:R-:W-:Y:S02]  /*1f5460*/  LOP3.LUT R6, R3, 0xffff, RZ, 0xc0, !PT ;  /* 0x0000ffff03067812 */ /* 0x004fe400078ec0ff */
[----:B---3--:R-:W-:Y:S01]  /*1f5470*/  LOP3.LUT R20, R9, 0xffff, RZ, 0xc0, !PT ;  /* 0x0000ffff09147812 */ /* 0x008fe200078ec0ff */
[----:B------:R-:W2:Y:S01]  /*1f5480*/  LDL.LU R3, [R1+0xbc] ;  /* 0x0000bc0001037983 */ /* 0x000ea20000300800 */
[----:B------:R-:W-:-:S03]  /*1f5490*/  PRMT R22, R6, 0x3340, R0 ;  /* 0x0000334006167816 */ /* 0x000fc60000000000 */
[----:B------:R-:W3:Y:S01]  /*1f54a0*/  LDL.LU R9, [R1+0x160] ;  /* 0x0001600001097983 */ /* 0x000ee20000300800 */
[----:B------:R-:W-:Y:S02]  /*1f54b0*/  PRMT R21, R10, 0x3340, R20 ;  /* 0x000033400a157816 */ /* 0x000fe40000000014 */
[----:B------:R-:W-:Y:S02]  /*1f54c0*/  LOP3.LUT R5, R5, 0xffff, RZ, 0xc0, !PT ;  /* 0x0000ffff05057812 */ /* 0x000fe400078ec0ff */
[----:B-1----:R-:W-:Y:S02]  /*1f54d0*/  LOP3.LUT R11, R12, 0xffff, RZ, 0xc0, !PT ;  /* 0x0000ffff0c0b7812 */ /* 0x002fe400078ec0ff */
[----:B------:R-:W-:Y:S02]  /*1f54e0*/  PRMT R23, R21, 0x5410, R22 ;  /* 0x0000541015177816 */ /* 0x000fe40000000016 */
[----:B------:R-:W-:Y:S01]  /*1f54f0*/  PRMT R22, R2, 0x3340, R0 ;  /* 0x0000334002167816 */ /* 0x000fe20000000000 */
[----:B------:R-:W3:Y:S01]  /*1f5500*/  LDL.LU R12, [R1+0x308] ;  /* 0x00030800010c7983 */ /* 0x000ee20000300800 */
[----:B------:R-:W-:-:S04]  /*1f5510*/  PRMT R21, R5, 0x3340, R11 ;  /* 0x0000334005157816 */ /* 0x000fc8000000000b */
[----:B------:R-:W-:Y:S01]  /*1f5520*/  PRMT R21, R21, 0x5410, R22 ;  /* 0x0000541015157816 */ /* 0x000fe20000000016 */
[----:B------:R-:W-:Y:S04]  /*1f5530*/  STL [R1+0x3114], R23 ;  /* 0x0031141701007387 */ /* 0x000fe80000100800 */
[----:B------:R1:W-:Y:S02]  /*1f5540*/  STL [R1+0x3110], R21 ;  /* 0x0031101501007387 */ /* 0x0003e40000100800 */
[----:B-1----:R-:W-:Y:S02]  /*1f5550*/  SHF.R.U32.HI R21, RZ, 0x8, R11 ;  /* 0x00000008ff157819 */ /* 0x002fe4000001160b */
[----:B------:R-:W3:Y:S01]  /*1f5560*/  LDL.LU R11, [R1+0x15c] ;  /* 0x00015c00010b7983 */ /* 0x000ee20000300800 */
[----:B------:R-:W-:-:S02]  /*1f5570*/  SHF.R.U32.HI R5, RZ, 0x8, R5 ;  /* 0x00000008ff057819 */ /* 0x000fc40000011605 */
[----:B------:R-:W-:Y:S02]  /*1f5580*/  IADD3 R22, P1, PT, R7, R29, RZ ;  /* 0x0000001d07167210 */ /* 0x000fe40007f3e0ff */
[----:B------:R-:W-:Y:S02]  /*1f5590*/  LOP3.LUT R21, R21, 0xffff, RZ, 0xc0, !PT ;  /* 0x0000ffff15157812 */ /* 0x000fe400078ec0ff */
[----:B------:R-:W-:Y:S02]  /*1f55a0*/  LOP3.LUT R5, R5, 0xffff, RZ, 0xc0, !PT ;  /* 0x0000ffff05057812 */ /* 0x000fe400078ec0ff */
[----:B------:R-:W-:Y:S02]  /*1f55b0*/  SHF.R.U32.HI R10, RZ, 0x8, R10 ;  /* 0x00000008ff0a7819 */ /* 0x000fe4000001160a */
[----:B------:R-:W-:Y:S01]  /*1f55c0*/  SHF.R.U32.HI R20, RZ, 0x8, R20 ;  /* 0x00000008ff147819 */ /* 0x000fe20000011614 */
[----:B------:R-:W-:Y:S01]  /*1f55d0*/  IMAD.X R23, R13, 0x1, R28, P1 ;  /* 0x000000010d177824 */ /* 0x000fe200008e061c */
[----:B------:R-:W-:-:S02]  /*1f55e0*/  PRMT R5, R5, 0x3340, R21 ;  /* 0x0000334005057816 */ /* 0x000fc40000000015 */
[----:B------:R-:W-:Y:S02]  /*1f55f0*/  LOP3.LUT R10, R10, 0xffff, RZ, 0xc0, !PT ;  /* 0x0000ffff0a0a7812 */ /* 0x000fe400078ec0ff */
[----:B------:R-:W-:Y:S01]  /*1f5600*/  LOP3.LUT R20, R20, 0xffff, RZ, 0xc0, !PT ;  /* 0x0000ffff14147812 */ /* 0x000fe200078ec0ff */
[----:B------:R-:W-:Y:S04]  /*1f5610*/  STL.64 [R1+0x1540], R22 ;  /* 0x0015401601007387 */ /* 0x000fe80000100a00 */
[----:B------:R1:W-:Y:S01]  /*1f5620*/  STL [R1+0x76b0], R5 ;  /* 0x0076b00501007387 */ /* 0x0003e20000100800 */
[----:B------:R-:W-:-:S04]  /*1f5630*/  SHF.R.U32.HI R2, RZ, 0x8, R2 ;  /* 0x00000008ff027819 */ /* 0x000fc80000011602 */
[----:B------:R-:W-:Y:S02]  /*1f5640*/  LOP3.LUT R2, R2, 0xffff, RZ, 0xc0, !PT ;  /* 0x0000ffff02027812 */ /* 0x000fe400078ec0ff */
[----:B-1----:R-:W-:Y:S02]  /*1f5650*/  PRMT R5, R10, 0x3340, R20 ;  /* 0x000033400a057816 */ /* 0x002fe40000000014 */
[----:B------:R-:W-:Y:S02]  /*1f5660*/  IADD3 R20, P1, PT, R7, R17, RZ ;  /* 0x0000001107147210 */ /* 0x000fe40007f3e0ff */
[----:B------:R-:W-:Y:S01]  /*1f5670*/  PRMT R2, R2, 0x3340, R0 ;  /* 0x0000334002027816 */ /* 0x000fe20000000000 */
[----:B------:R1:W-:Y:S02]  /*1f5680*/  STL [R1+0x1d58], R5 ;  /* 0x001d580501007387 */ /* 0x0003e40000100800 */
[----:B------:R-:W-:Y:S01]  /*1f5690*/  IMAD.X R21, R13, 0x1, R15, P1 ;  /* 0x000000010d157824 */ /* 0x000fe200008e060f */
[----:B-1----:R-:W-:-:S04]  /*1f56a0*/  SHF.R.U32.HI R5, RZ, 0x8, R6 ;  /* 0x00000008ff057819 */ /* 0x002fc80000011606 */
[----:B------:R4:W-:Y:S01]  /*1f56b0*/  STL.64 [R1+0x1548], R20 ;  /* 0x0015481401007387 */ /* 0x0009e20000100a00 */
[----:B------:R-:W-:-:S03]  /*1f56c0*/  LOP3.LUT R5, R5, 0xffff, RZ, 0xc0, !PT ;  /* 0x0000ffff05057812 */ /* 0x000fc600078ec0ff */
[----:B------:R-:W-:Y:S01]  /*1f56d0*/  STL [R1+0x76b4], R2 ;  /* 0x0076b40201007387 */ /* 0x000fe20000100800 */
[----:B------:R-:W-:Y:S02]  /*1f56e0*/  PRMT R5, R5, 0x3340, R0 ;  /* 0x0000334005057816 */ /* 0x000fe40000000000 */
[----:B----4-:R-:W-:-:S03]  /*1f56f0*/  LOP3.LUT R20, R8, 0xffff, RZ, 0xc0, !PT ;  /* 0x0000ffff08147812 */ /* 0x010fc600078ec0ff */
[----:B------:R1:W-:Y:S02]  /*1f5700*/  STL [R1+0x1ac], R5 ;  /* 0x0001ac0501007387 */ /* 0x0003e40000100800 */
[----:B-1----:R-:W-:Y:S02]  /*1f5710*/  LOP3.LUT R5, R4, 0xffff, RZ, 0xc0, !PT ;  /* 0x0000ffff04057812 */ /* 0x002fe400078ec0ff */
[----:B------:R-:W4:Y:S04]  /*1f5720*/  LDL.LU R4, [R1+0x684] ;  /* 0x0006840001047983 */ /* 0x000f280000300800 */
[----:B------:R-:W4:Y:S04]  /*1f5730*/  LDL.LU R10, [R1+0x540] ;  /* 0x00054000010a7983 */ /* 0x000f280000300800 */
[----:B------:R-:W4:Y:S01]  /*1f5740*/  LDL.LU R8, [R1+0x5f8] ;  /* 0x0005f80001087983 */ /* 0x000f220000300800 */
[----:B------:R-:W-:-:S02]  /*1f5750*/  PRMT R23, R5, 0x3340, R0 ;  /* 0x0000334005177816 */ /* 0x000fc40000000000 */
[----:B--2---:R-:W-:Y:S02]  /*1f5760*/  LOP3.LUT R2, R3, 0xffff, RZ, 0xc0, !PT ;  /* 0x0000ffff03027812 */ /* 0x004fe400078ec0ff */
[----:B---3--:R-:W-:Y:S02]  /*1f5770*/  LOP3.LUT R21, R9, 0xffff, RZ, 0xc0, !PT ;  /* 0x0000ffff09157812 */ /* 0x008fe400078ec0ff */
[----:B------:R-:W-:Y:S01]  /*1f5780*/  PRMT R22, R2, 0x3340, R0 ;  /* 0x0000334002167816 */ /* 0x000fe20000000000 */
[----:B------:R-:W2:Y:S04]  /*1f5790*/  LDL.LU R9, [R1+0x680] ;  /* 0x0006800001097983 */ /* 0x000ea80000300800 */
[----:B------:R-:W3:Y:S01]  /*1f57a0*/  LDL.LU R3, [R1+0x53c] ;  /* 0x00053c0001037983 */ /* 0x000ee20000300800 */
[----:B------:R-:W-:-:S02]  /*1f57b0*/  LOP3.LUT R6, R12, 0xffff, RZ, 0xc0, !PT ;  /* 0x0000ffff0c067812 */ /* 0x000fc400078ec0ff */
[----:B------:R-:W-:-:S04]  /*1f57c0*/  PRMT R12, R20, 0x3340, R21 ;  /* 0x00003340140c7816 */ /* 0x000fc80000000015 */
[----:B------:R-:W-:Y:S02]  /*1f57d0*/  PRMT R22, R12, 0x5410, R22 ;  /* 0x000054100c167816 */ /* 0x000fe40000000016 */
[----:B------:R-:W2:Y:S04]  /*1f57e0*/  LDL.LU R12, [R1+0x5f4] ;  /* 0x0005f400010c7983 */ /* 0x000ea80000300800 */
[----:B------:R1:W-:Y:S01]  /*1f57f0*/  STL [R1+0x3108], R22 ;  /* 0x0031081601007387 */ /* 0x0003e20000100800 */
[----:B------:R-:W-:-:S04]  /*1f5800*/  LOP3.LUT R11, R11, 0xffff, RZ, 0xc0, !PT ;  /* 0x0000ffff0b0b7812 */ /* 0x000fc800078ec0ff */
[----:B-1----:R-:W-:-:S04]  /*1f5810*/  PRMT R22, R6, 0x3340, R11 ;  /* 0x0000334006167816 */ /* 0x002fc8000000000b */
[----:B------:R-:W-:Y:S02]  /*1f5820*/  PRMT R23, R22, 0x5410, R23 ;  /* 0x0000541016177816 */ /* 0x000fe40000000017 */
[----:B------:R-:W-:-:S03]  /*1f5830*/  IADD3 R22, P1, PT, R7, R25, RZ ;  /* 0x0000001907167210 */ /* 0x000fc60007f3e0ff */
[----:B------:R1:W-:Y:S02]  /*1f5840*/  STL [R1+0x310c], R23 ;  /* 0x00310c1701007387 */ /* 0x0003e40000100800 */
[----:B-1----:R-:W-:-:S05]  /*1f5850*/  IMAD.X R23, R13, 0x1, R24, P1 ;  /* 0x000000010d177824 */ /* 0x002fca00008e0618 */
[----:B------:R1:W-:Y:S04]  /*1f5860*/  STL.64 [R1+0x1528], R22 ;  /* 0x0015281601007387 */ /* 0x0003e80000100a00 */
[----:B-1----:R-:W2:Y:S01]  /*1f5870*/  LDL.LU.64 R22, [R1+0x7828] ;  /* 0x0078280001167983 */ /* 0x002ea20000300a00 */
[----:B------:R-:W-:Y:S02]  /*1f5880*/  SHF.R.U32.HI R20, RZ, 0x8, R20 ;  /* 0x00000008ff147819 */ /* 0x000fe40000011614 */
[----:B------:R-:W-:Y:S02]  /*1f5890*/  SHF.R.U32.HI R21, RZ, 0x8, R21 ;  /* 0x00000008ff157819 */ /* 0x000fe40000011615 */
[----:B------:R-:W-:Y:S02]  /*1f58a0*/  SHF.R.U32.HI R6, RZ, 0x8, R6 ;  /* 0x00000008ff067819 */ /* 0x000fe40000011606 */
[----:B------:R-:W-:-:S02]  /*1f58b0*/  SHF.R.U32.HI R11, RZ, 0x8, R11 ;  /* 0x00000008ff0b7819 */ /* 0x000fc4000001160b */
[----:B------:R-:W-:Y:S02]  /*1f58c0*/  LOP3.LUT R20, R20, 0xffff, RZ, 0xc0, !PT ;  /* 0x0000ffff14147812 */ /* 0x000fe400078ec0ff */
[----:B------:R-:W-:Y:S02]  /*1f58d0*/  LOP3.LUT R21, R21, 0xffff, RZ, 0xc0, !PT ;  /* 0x0000ffff15157812 */ /* 0x000fe400078ec0ff */
[----:B------:R-:W-:Y:S02]  /*1f58e0*/  SHF.R.U32.HI R5, RZ, 0x8, R5 ;  /* 0x00000008ff057819 */ /* 0x000fe40000011605 */
[----:B------:R-:W-:Y:S02]  /*1f58f0*/  LOP3.LUT R6, R6, 0xffff, RZ, 0xc0, !PT ;  /* 0x0000ffff06067812 */ /* 0x000fe400078ec0ff */
[----:B------:R-:W-:Y:S02]  /*1f5900*/  LOP3.LUT R11, R11, 0xffff, RZ, 0xc0, !PT ;  /* 0x0000ffff0b0b7812 */ /* 0x000fe400078ec0ff */
[----:B------:R-:W-:-:S02]  /*1f5910*/  PRMT R21, R20, 0x3340, R21 ;  /* 0x0000334014157816 */ /* 0x000fc40000000015 */
[----:B------:R-:W-:Y:S02]  /*1f5920*/  IADD3 R20, P1, PT, R7, R16, RZ ;  /* 0x0000001007147210 */ /* 0x000fe40007f3e0ff */
[----:B------:R-:W-:Y:S02]  /*1f5930*/  SHF.R.U32.HI R2, RZ, 0x8, R2 ;  /* 0x00000008ff027819 */ /* 0x000fe40000011602 */
[----:B------:R-:W-:Y:S02]  /*1f5940*/  LOP3.LUT R5, R5, 0xffff, RZ, 0xc0, !PT ;  /* 0x0000ffff05057812 */ /* 0x000fe400078ec0ff */
[----:B------:R-:W-:Y:S01]  /*1f5950*/  PRMT R6, R6, 0x3340, R11 ;  /* 0x0000334006067816 */ /* 0x000fe2000000000b */
[----:B------:R1:W-:Y:S01]  /*1f5960*/  STL [R1+0x1d0c], R21 ;  /* 0x001d0c1501007387 */ /* 0x0003e20000100800 */
[----:B------:R-:W-:Y:S02]  /*1f5970*/  LOP3.LUT R2, R2, 0xffff, RZ, 0xc0, !PT ;  /* 0x0000ffff02027812 */ /* 0x000fe400078ec0ff */
[--C-:B------:R-:W-:Y:S01]  /*1f5980*/  PRMT R5, R5, 0x3340, R0.reuse ;  /* 0x0000334005057816 */ /* 0x100fe20000000000 */
[----:B------:R0:W-:Y:S01]  /*1f5990*/  STL [R1+0x1d08], R6 ;  /* 0x001d080601007387 */ /* 0x0001e20000100800 */
[----:B------:R-:W-:Y:S01]  /*1f59a0*/  PRMT R2, R2, 0x3340, R0 ;  /* 0x0000334002027816 */ /* 0x000fe20000000000 */
[----:B-1----:R-:W-:Y:S01]  /*1f59b0*/  IMAD.X R21, R13, 0x1, R14, P1 ;  /* 0x000000010d157824 */ /* 0x002fe200008e060e */
[----:B----4-:R-:W-:-:S04]  /*1f59c0*/  LOP3.LUT R4, R4, 0xffff, RZ, 0xc0, !PT ;  /* 0x0000ffff04047812 */ /* 0x010fc800078ec0ff */
[----:B------:R-:W-:Y:S04]  /*1f59d0*/  STL.64 [R1+0x1538], R20 ;  /* 0x0015381401007387 */ /* 0x000fe80000100a00 */
[----:B------:R1:W-:Y:S01]  /*1f59e0*/  STL [R1+0x1a4], R5 ;  /* 0x0001a40501007387 */ /* 0x0003e20000100800 */
[----:B0-----:R-:W-:-:S03]  /*1f59f0*/  LOP3.LUT R6, R8, 0xffff, RZ, 0xc0, !PT ;  /* 0x0000ffff08067812 */ /* 0x001fc600078ec0ff */
[----:B------:R3:W-:Y:S01]  /*1f5a00*/  STL [R1+0x1a0], R2 ;  /* 0x0001a00201007387 */ /* 0x0007e20000100800 */
[----:B-1----:R-:W-:-:S04]  /*1f5a10*/  LOP3.LUT R5, R10, 0xffff, RZ, 0xc0, !PT ;  /* 0x0000ffff0a057812 */ /* 0x002fc800078ec0ff */
[----:B------:R-:W-:Y:S02]  /*1f5a20*/  PRMT R8, R5, 0x3340, R0 ;  /* 0x0000334005087816 */ /* 0x000fe40000000000 */
[----:B---3--:R-:W-:Y:S02]  /*1f5a30*/  LOP3.LUT R2, R3, 0xffff, RZ, 0xc0, !PT ;  /* 0x0000ffff03027812 */ /* 0x008fe400078ec0ff */
[----:B------:R-:W-:Y:S02]  /*1f5a40*/  PRMT R3, R4, 0x3340, R6 ;  /* 0x0000334004037816 */ /* 0x000fe40000000006 */
[----:B--2---:R-:W-:Y:S02]  /*1f5a50*/  LOP3.LUT R9, R9, 0xffff, RZ, 0xc0, !PT ;  /* 0x0000ffff09097812 */ /* 0x004fe400078ec0ff */
[----:B------:R-:W-:Y:S02]  /*1f5a60*/  PRMT R10, R3, 0x5410, R8 ;  /* 0x00005410030a7816 */ /* 0x000fe40000000008 */
[----:B------:R-:W-:-:S02]  /*1f5a70*/  PRMT R8, R2, 0x3340, R0 ;  /* 0x0000334002087816 */ /* 0x000fc40000000000 */
[----:B------:R-:W-:-:S04]  /*1f5a80*/  LOP3.LUT R11, R12, 0xffff, RZ, 0xc0, !PT ;  /* 0x0000ffff0c0b7812 */ /* 0x000fc800078ec0ff */
[----:B------:R-:W-:Y:S01]  /*1f5a90*/  PRMT R3, R9, 0x3340, R11 ;  /* 0x0000334009037816 */ /* 0x000fe2000000000b */
[----:B------:R0:W-:Y:S03]  /*1f5aa0*/  STL [R1+0x3104], R10 ;  /* 0x0031040a01007387 */ /* 0x0001e60000100800 */
[----:B------:R-:W-:Y:S02]  /*1f5ab0*/  PRMT R8, R3, 0x5410, R8 ;  /* 0x0000541003087816 */ /* 0x000fe40000000008 */
[----:B------:R-:W2:Y:S04]  /*1f5ac0*/  LDL.LU R3, [R1+0x638] ;  /* 0x0006380001037983 */ /* 0x000ea80000300800 */
[----:B0-----:R-:W3:Y:S04]  /*1f5ad0*/  LDL.LU R10, [R1+0x4fc] ;  /* 0x0004fc00010a7983 */ /* 0x001ee80000300800 */
[----:B------:R0:W-:Y:S04]  /*1f5ae0*/  STL [R1+0x3100], R8 ;  /* 0x0031000801007387 */ /* 0x0001e80000100800 */
[----:B0-----:R-:W4:Y:S01]  /*1f5af0*/  LDL.LU R8, [R1+0x5a4] ;  /* 0x0005a40001087983 */ /* 0x001f220000300800 */
[----:B------:R-:W-:-:S05]  /*1f5b00*/  IADD3 R20, P1, PT, R7, R23, RZ ;  /* 0x0000001707147210 */ /* 0x000fca0007f3e0ff */
[----:B------:R-:W-:-:S05]  /*1f5b10*/  IMAD.X R21, R13, 0x1, R22, P1 ;  /* 0x000000010d157824 */ /* 0x000fca00008e0616 */
[----:B------:R0:W-:Y:S04]  /*1f5b20*/  STL.64 [R1+0x1520], R20 ;  /* 0x0015201401007387 */ /* 0x0001e80000100a00 */
[----:B0-----:R-:W2:Y:S01]  /*1f5b30*/  LDL.LU.64 R20, [R1+0x7820] ;  /* 0x0078200001147983 */ /* 0x001ea20000300a00 */
[----:B------:R-:W-:Y:S02]  /*1f5b40*/  SHF.R.U32.HI R9, RZ, 0x8, R9 ;  /* 0x00000008ff097819 */ /* 0x000fe40000011609 */
[----:B------:R-:W-:Y:S02]  /*1f5b50*/  SHF.R.U32.HI R11, RZ, 0x8, R11 ;  /* 0x00000008ff0b7819 */ /* 0x000fe4000001160b */
[----:B------:R-:W-:Y:S02]  /*1f5b60*/  SHF.R.U32.HI R4, RZ, 0x8, R4 ;  /* 0x00000008ff047819 */ /* 0x000fe40000011604 */
[----:B------:R-:W-:-:S02]  /*1f5b70*/  SHF.R.U32.HI R6, RZ, 0x8, R6 ;  /* 0x00000008ff067819 */ /* 0x000fc40000011606 */
[----:B------:R-:W-:Y:S02]  /*1f5b80*/  LOP3.LUT R9, R9, 0xffff, RZ, 0xc0, !PT ;  /* 0x0000ffff09097812 */ /* 0x000fe400078ec0ff */
[----:B------:R-:W-:Y:S02]  /*1f5b90*/  LOP3.LUT R11, R11, 0xffff, RZ, 0xc0, !PT ;  /* 0x0000ffff0b0b7812 */ /* 0x000fe400078ec0ff */
[----:B------:R-:W-:Y:S02]  /*1f5ba0*/  LOP3.LUT R4, R4, 0xffff, RZ, 0xc0, !PT ;  /* 0x0000ffff04047812 */ /* 0x000fe400078ec0ff */
[----:B------:R-:W-:Y:S02]  /*1f5bb0*/  LOP3.LUT R6, R6, 0xffff, RZ, 0xc0, !PT ;  /* 0x0000ffff06067812 */ /* 0x000fe400078ec0ff */
[----:B------:R-:W-:Y:S02]  /*1f5bc0*/  PRMT R9, R9, 0x3340, R11 ;  /* 0x0000334009097816 */ /* 0x000fe4000000000b */
[----:B------:R-:W-:Y:S01]  /*1f5bd0*/  PRMT R6, R4, 0x3340, R6 ;  /* 0x0000334004067816 */ /* 0x000fe20000000006 */
[----:B------:R-:W-:Y:S04]  /*1f5be0*/  STL.64 [R1+0x7810], R22 ;  /* 0x0078101601007387 */ /* 0x000fe80000100a00 */
[----:B------:R-:W3:Y:S04]  /*1f5bf0*/  LDL.LU R4, [R1+0x3b0] ;  /* 0x0003b00001047983 */ /* 0x000ee80000300800 */
[----:B------:R0:W-:Y:S04]  /*1f5c00*/  STL [R1+0x1cfc], R9 ;  /* 0x001cfc0901007387 */ /* 0x0001e80000100800 */
[----:B------:R1:W-:Y:S01]  /*1f5c10*/  STL [R1+0x1cd8], R6 ;  /* 0x001cd80601007387 */ /* 0x0003e20000100800 */
[----:B0-----:R-:W-:-:S03]  /*1f5c20*/  SHF.R.U32.HI R9, RZ, 0x8, R5 ;  /* 0x00000008ff097819 */ /* 0x001fc60000011605 */
[----:B-1----:R-:W3:Y:S04]  /*1f5c30*/  LDL.LU R6, [R1+0x110] ;  /* 0x0001100001067983 */ /* 0x002ee80000300800 */
[----:B------:R-:W3:Y:S01]  /*1f5c40*/  LDL.LU R5, [R1+0x298] ;  /* 0x0002980001057983 */ /* 0x000ee20000300800 */
[----:B------:R-:W-:-:S04]  /*1f5c50*/  LOP3.LUT R9, R9, 0xffff, RZ, 0xc0, !PT ;  /* 0x0000ffff09097812 */ /* 0x000fc800078ec0ff */
[----:B------:R-:W-:Y:S02]  /*1f5c60*/  PRMT R12, R9, 0x3340, R0 ;  /* 0x00003340090c7816 */ /* 0x000fe40000000000 */
[----:B--2---:R-:W-:-:S05]  /*1f5c70*/  IADD3 R22, P1, PT, R7, R21, RZ ;  /* 0x0000001507167210 */ /* 0x004fca0007f3e0ff */
[----:B------:R-:W-:-:S05]  /*1f5c80*/  IMAD.X R23, R13, 0x1, R19, P1 ;  /* 0x000000010d177824 */ /* 0x000fca00008e0613 */
[----:B------:R-:W-:Y:S04]  /*1f5c90*/  STL.64 [R1+0x1518], R22 ;  /* 0x0015181601007387 */ /* 0x000fe80000100a00 */
[----:B------:R-:W2:Y:S04]  /*1f5ca0*/  LDL.LU R11, [R1+0x500] ;  /* 0x00050000010b7983 */ /* 0x000ea80000300800 */
[----:B------:R-:W2:Y:S04]  /*1f5cb0*/  LDL.LU R9, [R1+0x63c] ;  /* 0x00063c0001097983 */ /* 0x000ea80000300800 */
[----:B------:R0:W-:Y:S04]  /*1f5cc0*/  STL [R1+0x19c], R12 ;  /* 0x00019c0c01007387 */ /* 0x0001e80000100800 */
[----:B0-----:R-:W2:Y:S01]  /*1f5cd0*/  LDL.LU R12, [R1+0x5a8] ;  /* 0x0005a800010c7983 */ /* 0x001ea20000300800 */
[----:B------:R-:W-:-:S02]  /*1f5ce0*/  IADD3 R22, P1, PT, R7, R20, RZ ;  /* 0x0000001407167210 */ /* 0x000fc40007f3e0ff */
[----:B------:R-:W-:-:S03]  /*1f5cf0*/  SHF.R.U32.HI R2, RZ, 0x8, R2 ;  /* 0x00000008ff027819 */ /* 0x000fc60000011602 */
[----:B------:R-:W-:Y:S01]  /*1f5d00*/  IMAD.X R23, R13, 0x1, R18, P1 ;  /* 0x000000010d177824 */ /* 0x000fe200008e0612 */
[----:B------:R-:W-:Y:S01]  /*1f5d10*/  LOP3.LUT R2, R2, 0xffff, RZ, 0xc0, !PT ;  /* 0x0000ffff02027812 */ /* 0x000fe200078ec0ff */
[----:B------:R-:W2:Y:S04]  /*1f5d20*/  LDL.LU R13, [R1+0x7818] ;  /* 0x00781800010d7983 */ /* 0x000ea80000300800 */
[----:B------:R0:W-:Y:S01]  /*1f5d30*/  STL.64 [R1+0x1530], R22 ;  /* 0x0015301601007387 */ /* 0x0001e20000100a00 */
[----:B------:R-:W-:Y:S02]  /*1f5d40*/  LOP3.LUT R3, R3, 0xffff, RZ, 0xc0, !PT ;  /* 0x0000ffff03037812 */ /* 0x000fe400078ec0ff */
[----:B----4-:R-:W-:Y:S02]  /*1f5d50*/  LOP3.LUT R8, R8, 0xffff, RZ, 0xc0, !PT ;  /* 0x0000ffff08087812 */ /* 0x010fe400078ec0ff */
[----:B0-----:R-:W-:-:S02]  /*1f5d60*/  PRMT R22, R2, 0x3340, R0 ;  /* 0x0000334002167816 */ /* 0x001fc40000000000 */
[----:B---3--:R-:W-:Y:S02]  /*1f5d70*/  LOP3.LUT R2, R10, 0xffff, RZ, 0xc0, !PT ;  /* 0x0000ffff0a027812 */ /* 0x008fe400078ec0ff */
[--C-:B------:R-:W-:Y:S02]  /*1f5d80*/  PRMT R10, R3, 0x3340, R8.reuse ;  /* 0x00003340030a7816 */ /* 0x100fe40000000008 */
[----:B------:R-:W-:Y:S02]  /*1f5d90*/  SHF.R.U32.HI R3, RZ, 0x8, R3 ;  /* 0x00000008ff037819 */ /* 0x000fe40000011603 */
[----:B------:R-:W-:Y:S01]  /*1f5da0*/  SHF.R.U32.HI R8, RZ, 0x8, R8 ;  /* 0x00000008ff087819 */ /* 0x000fe20000011608 */
[----:B------:R0:W-:Y:S01]  /*1f5db0*/  STL [R1+0x198], R22 ;  /* 0x0001981601007387 */ /* 0x0001e20000100800 */
[----:B------:R-:W-:Y:S02]  /*1f5dc0*/  LOP3.LUT R3, R3, 0xffff, RZ, 0xc0, !PT ;  /* 0x0000ffff03037812 */ /* 0x000fe400078ec0ff */
[----:B------:R-:W-:-:S02]  /*1f5dd0*/  LOP3.LUT R8, R8, 0xffff, RZ, 0xc0, !PT ;  /* 0x0000ffff08087812 */ /* 0x000fc400078ec0ff */
[----:B0-----:R-:W-:Y:S02]  /*1f5de0*/  PRMT R22, R2, 0x3340, R0 ;  /* 0x0000334002167816 */ /* 0x001fe40000000000 */
[----:B------:R-:W-:Y:S02]  /*1f5df0*/  SHF.R.U32.HI R2, RZ, 0x8, R2 ;  /* 0x00000008ff027819 */ /* 0x000fe40000011602 */
[----:B------:R-:W-:Y:S02]  /*1f5e00*/  PRMT R3, R3, 0x3340, R8 ;  /* 0x0000334003037816 */ /* 0x000fe40000000008 */
[----:B------:R-:W-:Y:S02]  /*1f5e10*/  LOP3.LUT R2, R2, 0xffff, RZ, 0xc0, !PT ;  /* 0x0000ffff02027812 */ /* 0x000fe400078ec0ff */
[----:B------:R-:W-:Y:S02]  /*1f5e20*/  PRMT R10, R10, 0x5410, R22 ;  /* 0x000054100a0a7816 */ /* 0x000fe40000000016 */
[----:B------:R-:W-:-:S02]  /*1f5e30*/  PRMT R2, R2, 0x3340, R0 ;  /* 0x0000334002027816 */ /* 0x000fc40000000000 */
[----:B------:R-:W-:Y:S01]  /*1f5e40*/  LOP3.LUT R4, R4, 0xffff, RZ, 0xc0, !PT ;  /* 0x0000ffff04047812 */ /* 0x000fe200078ec0ff */
[----:B------:R0:W-:Y:S01]  /*1f5e50*/  STL [R1+0x30f8], R10 ;  /* 0x0030f80a01007387 */ /* 0x0001e20000100800 */
[----:B------:R-:W-:Y:S02]  /*1f5e60*/  LOP3.LUT R6, R6, 0xffff, RZ, 0xc0, !PT ;  /* 0x0000ffff06067812 */ /* 0x000fe400078ec0ff */
[----:B------:R-:W-:Y:S01]  /*1f5e70*/  LOP3.LUT R5, R5, 0xffff, RZ, 0xc0, !PT ;  /* 0x0000ffff05057812 */ /* 0x000fe200078ec0ff */
[----:B------:R1:W-:Y:S04]  /*1f5e80*/  STL [R1+0x1cd4], R3 ;  /* 0x001cd40301007387 */ /* 0x0003e80000100800 */
[----:B------:R3:W-:Y:S01]  /*1f5e90*/  STL [R1+0x194], R2 ;  /* 0x0001940201007387 */ /* 0x0007e20000100800 */
[----:B------:R-:W-:-:S03]  /*1f5ea0*/  PRMT R22, R6, 0x3340, R0 ;  /* 0x0000334006167816 */ /* 0x000fc60000000000 */
[----:B0-----:R-:W4:Y:S04]  /*1f5eb0*/  LDL.LU R10, [R1+0x3b8] ;  /* 0x0003b800010a7983 */ /* 0x001f280000300800 */
[----:B------:R-:W4:Y:S04]  /*1f5ec0*/  LDL.LU R8, [R1+0x114] ;  /* 0x0001140001087983 */ /* 0x000f280000300800 */
[----:B-1----:R-:W4:Y:S01]  /*1f5ed0*/  LDL.LU R3, [R1+0x2a0] ;  /* 0x0002a00001037983 */ /* 0x002f220000300800 */
[----:B---3--:R-:W-:-:S04]  /*1f5ee0*/  PRMT R2, R4, 0x3340, R5 ;  /* 0x0000334004027816 */ /* 0x008fc80000000005 */
[----:B------:R-:W-:-:S05]  /*1f5ef0*/  PRMT R22, R2, 0x5410, R22 ;  /* 0x0000541002167816 */ /* 0x000fca0000000016 */
[----:B------:R-:W-:Y:S01]  /*1f5f00*/  STL [R1+0x30ec], R22 ;  /* 0x0030ec1601007387 */ /* 0x000fe20000100800 */
[----:B--2---:R-:W-:Y:S02]  /*1f5f10*/  LOP3.LUT R2, R11, 0xffff, RZ, 0xc0, !PT ;  /* 0x0000ffff0b027812 */ /* 0x004fe400078ec0ff */
[----:B------:R-:W-:Y:S02]  /*1f5f20*/  LOP3.LUT R9, R9, 0xffff, RZ, 0xc0, !PT ;  /* 0x0000ffff09097812 */ /* 0x000fe400078ec0ff */
[----:B------:R-:W-:Y:S01]  /*1f5f30*/  PRMT R11, R2, 0x3340, R0 ;  /* 0x00003340020b7816 */ /* 0x000fe20000000000 */
[----:B------:R0:W-:Y:S01]  /*1f5f40*/  STL [R1+0x31c4], R2 ;  /* 0x0031c40201007387 */ /* 0x0001e20000100800 */
[----:B------:R-:W-:Y:S01]  /*1f5f50*/  LOP3.LUT R12, R12, 0xffff, RZ, 0xc0, !PT ;  /* 0x0000ffff0c0c7812 */ /* 0x000fe200078ec0ff */
[----:B0-----:R-:W-:-:S03]  /*1f5f60*/  VIADD R2, R7, UR6 ;  /* 0x0000000607027c36 */ /* 0x001fc60008000000 */
[----:B------:R-:W-:Y:S02]  /*1f5f70*/  PRMT R7, R9, 0x3340, R12 ;  /* 0x0000334009077816 */ /* 0x000fe4000000000c */
[----:B------:R-:W-:Y:S02]  /*1f5f80*/  SHF.R.U32.HI R4, RZ, 0x8, R4 ;  /* 0x00000008ff047819 */ /* 0x000fe40000011604 */
[----:B------:R-:W-:Y:S02]  /*1f5f90*/  SHF.R.U32.HI R5, RZ, 0x8, R5 ;  /* 0x00000008ff057819 */ /* 0x000fe40000011605 */
[----:B------:R-:W-:Y:S02]  /*1f5fa0*/  SHF.R.U32.HI R6, RZ, 0x8, R6 ;  /* 0x00000008ff067819 */ /* 0x000fe40000011606 */
[----:B------:R-:W-:Y:S02]  /*1f5fb0*/  PRMT R11, R7, 0x5410, R11 ;  /* 0x00005410070b7816 */ /* 0x000fe4000000000b */
[----:B------:R-:W-:-:S02]  /*1f5fc0*/  SHF.R.S32.HI R7, RZ, 0x1f, R2 ;  /* 0x0000001fff077819 */ /* 0x000fc40000011402 */
[----:B------:R-:W-:Y:S01]  /*1f5fd0*/  IADD3 R22, P1, PT, R2, R27, RZ ;  /* 0x0000001b02167210 */ /* 0x000fe20007f3e0ff */
[----:B------:R-:W0:Y:S01]  /*1f5fe0*/  LDCU UR6, c[0x0][0x3b8] ;  /* 0x00007700ff0677ac */ /* 0x000e220008000800 */
[----:B------:R1:W-:Y:S03]  /*1f5ff0*/  STL [R1+0x30f4], R11 ;  /* 0x0030f40b01007387 */ /* 0x0003e60000100800 */
[----:B------:R-:W-:Y:S01]  /*1f6000*/  IMAD.X R23, R7, 0x1, R26, P1 ;  /* 0x0000000107177824 */ /* 0x000fe200008e061a */
[----:B-1----:R-:W-:Y:S02]  /*1f6010*/  SHF.R.U32.HI R11, RZ, 0x8, R9 ;  /* 0x00000008ff0b7819 */ /* 0x002fe40000011609 */
[----:B------:R-:W2:Y:S04]  /*1f6020*/  LDL.LU R9, [R1+0x33c] ;  /* 0x00033c0001097983 */ /* 0x000ea80000300800 */
[----:B------:R1:W-:Y:S02]  /*1f6030*/  STL.64 [R1+0x14f0], R22 ;  /* 0x0014f01601007387 */ /* 0x0003e40000100a00 */
[----:B-1----:R-:W-:-:S02]  /*1f6040*/  SHF.R.U32.HI R22, RZ, 0x8, R12 ;  /* 0x00000008ff167819 */ /* 0x002fc4000001160c */
[----:B------:R-:W3:Y:S01]  /*1f6050*/  LDL.LU R12, [R1+0x170] ;  /* 0x00017000010c7983 */ /* 0x000ee20000300800 */
[----:B------:R-:W-:Y:S02]  /*1f6060*/  LOP3.LUT R4, R4, 0xffff, RZ, 0xc0, !PT ;  /* 0x0000ffff04047812 */ /* 0x000fe400078ec0ff */
[----:B------:R-:W-:Y:S02]  /*1f6070*/  LOP3.LUT R5, R5, 0xffff, RZ, 0xc0, !PT ;  /* 0x0000ffff05057812 */ /* 0x000fe400078ec0ff */
[----:B------:R-:W-:Y:S02]  /*1f6080*/  LOP3.LUT R11, R11, 0xffff, RZ, 0xc0, !PT ;  /* 0x0000ffff0b0b7812 */ /* 0x000fe400078ec0ff */
[----:B------:R-:W-:Y:S02]  /*1f6090*/  LOP3.LUT R22, R22, 0xffff, RZ, 0xc0, !PT ;  /* 0x0000ffff16167812 */ /* 0x000fe400078ec0ff */
[----:B------:R-:W-:Y:S02]  /*1f60a0*/  PRMT R4, R4, 0x3340, R5 ;  /* 0x0000334004047816 */ /* 0x000fe40000000005 */
[----:B------:R-:W-:-:S03]  /*1f60b0*/  PRMT R11, R11, 0x3340, R22 ;  /* 0x000033400b0b7816 */ /* 0x000fc60000000016 */
[----:B------:R1:W-:Y:S04]  /*1f60c0*/  STL [R1+0x76b8], R4 ;  /* 0x0076b80401007387 */ /* 0x0003e80000100800 */
[----:B------:R0:W-:Y:S01]  /*1f60d0*/  STL [R1+0x3060], R11 ;  /* 0x0030600b01007387 */ /* 0x0001e20000100800 */
[----:B----4-:R-:W-:-:S03]  /*1f60e0*/  LOP3.LUT R5, R10, 0xffff, RZ, 0xc0, !PT ;  /* 0x0000ffff0a057812 */ /* 0x010fc600078ec0ff */
[----:B------:R-:W4:Y:S01]  /*1f60f0*/  LDL.LU R10, [R1+0x340] ;  /* 0x00034000010a7983 */ /* 0x000f220000300800 */
[----:B-1----:R-:W-:Y:S02]  /*1f6100*/  LOP3.LUT R4, R8, 0xffff, RZ, 0xc0, !PT ;  /* 0x0000ffff08047812 */ /* 0x002fe400078ec0ff */
[----:B0-----:R-:W-:Y:S02]  /*1f6110*/  LOP3.LUT R11, R3, 0xffff, RZ, 0xc0, !PT ;  /* 0x0000ffff030b7812 */ /* 0x001fe400078ec0ff */
[----:B------:R-:W-:Y:S02]  /*1f6120*/  PRMT R8, R4, 0x3340, R0 ;  /* 0x0000334004087816 */ /* 0x000fe40000000000 */
[----:B------:R-:W-:-:S04]  /*1f6130*/  PRMT R3, R5, 0x3340, R11 ;  /* 0x0000334005037816 */ /* 0x000fc8000000000b */
[----:B------:R-:W-:Y:S02]  /*1f6140*/  PRMT R3, R3, 0x5410, R8 ;  /* 0x0000541003037816 */ /* 0x000fe40000000008 */
[----:B------:R-:W-:Y:S01]  /*1f6150*/  SHF.R.U32.HI R5, RZ, 0x8, R5 ;  /* 0x00000008ff057819 */ /* 0x000fe20000011605 */
[----:B------:R-:W4:Y:S04]  /*1f6160*/  LDL.LU R8, [R1+0xcc] ;  /* 0x0000cc0001087983 */ /* 0x000f280000300800 */
[----:B------:R0:W-:Y:S01]  /*1f6170*/  STL [R1+0x30e8], R3 ;  /* 0x0030e80301007387 */ /* 0x0001e20000100800 */
[----:B------:R-:W-:Y:S02]  /*1f6180*/  SHF.R.U32.HI R11, RZ, 0x8, R11 ;  /* 0x00000008ff0b7819 */ /* 0x000fe4000001160b */
[----:B------:R-:W-:-:S02]  /*1f6190*/  SHF.R.U32.HI R4, RZ, 0x8, R4 ;  /* 0x00000008ff047819 */ /* 0x000fc40000011604 */
[----:B------:R-:W-:Y:S02]  /*1f61a0*/  IADD3 R22, P1, PT, R2, R29, RZ ;  /* 0x0000001d02167210 */ /* 0x000fe40007f3e0ff */
[----:B------:R-:W-:Y:S02]  /*1f61b0*/  LOP3.LUT R5, R5, 0xffff, RZ, 0xc0, !PT ;  /* 0x0000ffff05057812 */ /* 0x000fe400078ec0ff */
[----:B------:R-:W-:Y:S02]  /*1f61c0*/  LOP3.LUT R11, R11, 0xffff, RZ, 0xc0, !PT ;  /* 0x0000ffff0b0b7812 */ /* 0x000fe400078ec0ff */
[----:B------:R-:W-:Y:S01]  /*1f61d0*/  LOP3.LUT R4, R4, 0xffff, RZ, 0xc0, !PT ;  /* 0x0000ffff04047812 */ /* 0x000fe200078ec0ff */
[----:B0-----:R-:W4:Y:S01]  /*1f61e0*/  LDL.LU R3, [R1+0x178] ;  /* 0x0001780001037983 */ /* 0x001f220000300800 */
[----:B------:R-:W-:Y:S01]  /*1f61f0*/  IMAD.X R23, R7, 0x1, R28, P1 ;  /* 0x0000000107177824 */ /* 0x000fe200008e061c */
[----:B------:R-:W-:Y:S02]  /*1f6200*/  PRMT R11, R5, 0x3340, R11 ;  /* 0x00003340050b7816 */ /* 0x000fe4000000000b */
[----:B------:R-:W-:-:S02]  /*1f6210*/  PRMT R5, R4, 0x3340, R0 ;  /* 0x0000334004057816 */ /* 0x000fc40000000000 */
[----:B------:R-:W-:Y:S04]  /*1f6220*/  STL.64 [R1+0x1500], R22 ;  /* 0x0015001601007387 */ /* 0x000fe80000100a00 */
[----:B------:R-:W-:Y:S04]  /*1f6230*/  STL [R1+0x5c4], R11 ;  /* 0x0005c40b01007387 */ /* 0x000fe80000100800 */
[----:B------:R3:W-:Y:S01]  /*1f6240*/  STL [R1+0x190], R5 ;  /* 0x0001900501007387 */ /* 0x0007e20000100800 */
[----:B--2---:R-:W-:Y:S02]  /*1f6250*/  LOP3.LUT R4, R9, 0xffff, RZ, 0xc0, !PT ;  /* 0x0000ffff09047812 */ /* 0x004fe400078ec0ff */
[----:B------:R-:W-:-:S02]  /*1f6260*/  LOP3.LUT R9, R13, 0xffff, RZ, 0xc0, !PT ;  /* 0x0000ffff0d097812 */ /* 0x000fc400078ec0ff */
[----:B---3--:R-:W-:Y:S02]  /*1f6270*/  LOP3.LUT R5, R12, 0xffff, RZ, 0xc0, !PT ;  /* 0x0000ffff0c057812 */ /* 0x008fe400078ec0ff */
[----:B------:R-:W-:Y:S02]  /*1f6280*/  PRMT R12, R9, 0x3340, R0 ;  /* 0x00003340090c7816 */ /* 0x000fe40000000000 */
[----:B------:R-:W-:-:S04]  /*1f6290*/  PRMT R11, R4, 0x3340, R5 ;  /* 0x00003340040b7816 */ /* 0x000fc80000000005 */
[----:B------:R-:W-:Y:S02]  /*1f62a0*/  PRMT R11, R11, 0x5410, R12 ;  /* 0x000054100b0b7816 */ /* 0x000fe4000000000c */
[----:B------:R-:W-:-:S05]  /*1f62b0*/  IADD3 R12, P1, PT, R2, R17, RZ ;  /* 0x00000011020c7210 */ /* 0x000fca0007f3e0ff */
[----:B------:R-:W-:Y:S01]  /*1f62c0*/  IMAD.X R13, R7, 0x1, R15, P1 ;  /* 0x00000001070d7824 */ /* 0x000fe200008e060f */
[----:B------:R0:W-:Y:S04]  /*1f62d0*/  STL [R1+0x30e4], R11 ;  /* 0x0030e40b01007387 */ /* 0x0001e80000100800 */
[----:B0-----:R-:W2:Y:S04]  /*1f62e0*/  LDL.LU R11, [R1+0x6ac] ;  /* 0x0006ac00010b7983 */ /* 0x001ea80000300800 */
[----:B------:R0:W-:Y:S04]  /*1f62f0*/  STL.64 [R1+0x14e0], R12 ;  /* 0x0014e00c01007387 */ /* 0x0001e80000100a00 */
[----:B0-----:R-:W3:Y:S04]  /*1f6300*/  LDL.LU R13, [R1+0x554] ;  /* 0x00055400010d7983 */ /* 0x001ee80000300800 */
[----:B------:R-:W3:Y:S01]  /*1f6310*/  LDL.LU R12, [R1+0x60c] ;  /* 0x00060c00010c7983 */ /* 0x000ee20000300800 */
[----:B------:R-:W-:-:S02]  /*1f6320*/  SHF.R.U32.HI R4, RZ, 0x8, R4 ;  /* 0x00000008ff047819 */ /* 0x000fc40000011604 */
[----:B------:R-:W-:Y:S02]  /*1f6330*/  SHF.R.U32.HI R5, RZ, 0x8, R5 ;  /* 0x00000008ff057819 */ /* 0x000fe40000011605 */
[----:B------:R-:W-:Y:S02]  /*1f6340*/  LOP3.LUT R6, R6, 0xffff, RZ, 0xc0, !PT ;  /* 0x0000ffff06067812 */ /* 0x000fe400078ec0ff */
[----:B------:R-:W-:Y:S02]  /*1f6350*/  LOP3.LUT R4, R4, 0xffff, RZ, 0xc0, !PT ;  /* 0x0000ffff04047812 */ /* 0x000fe400078ec0ff */
[----:B------:R-:W-:Y:S02]  /*1f6360*/  LOP3.LUT R5, R5, 0xffff, RZ, 0xc0, !PT ;  /* 0x0000ffff05057812 */ /* 0x000fe400078ec0ff */
[----:B------:R-:W-:Y:S02]  /*1f6370*/  PRMT R22, R6, 0x3340, R0 ;  /* 0x0000334006167816 */ /* 0x000fe40000000000 */
[----:B------:R-:W-:-:S03]  /*1f6380*/  PRMT R6, R4, 0x3340, R5 ;  /* 0x0000334004067816 */ /* 0x000fc60000000005 */
[----:B------:R-:W-:Y:S04]  /*1f6390*/  STL [R1+0x188], R22 ;  /* 0x0001881601007387 */ /* 0x000fe80000100800 */
[----:B------:R0:W-:Y:S01]  /*1f63a0*/  STL [R1+0x1cb4], R6 ;  /* 0x001cb40601007387 */ /* 0x0001e20000100800 */
[----:B----4-:R-:W-:Y:S02]  /*1f63b0*/  LOP3.LUT R5, R10, 0xffff, RZ, 0xc0, !PT ;  /* 0x0000ffff0a057812 */ /* 0x010fe400078ec0ff */
[----:B------:R-:W-:-:S04]  /*1f63c0*/  LOP3.LUT R4, R8, 0xffff, RZ, 0xc0, !PT ;  /* 0x0000ffff08047812 */ /* 0x000fc800078ec0ff */
[----:B------:R-:W-:Y:S02]  /*1f63d0*/  PRMT R8, R4, 0x3340, R0 ;  /* 0x0000334004087816 */ /* 0x000fe40000000000 */
[----:B0-----:R-:W-:Y:S02]  /*1f63e0*/  LOP3.LUT R6, R3, 0xffff, RZ, 0xc0, !PT ;  /* 0x0000ffff03067812 */ /* 0x001fe400078ec0ff */
[----:B------:R-:W-:Y:S02]  /*1f63f0*/  IADD3 R22, P1, PT, R2, R25, RZ ;  /* 0x0000001902167210 */ /* 0x000fe40007f3e0ff */
[----:B------:R-:W-:-:S03]  /*1f6400*/  PRMT R3, R5, 0x3340, R6 ;  /* 0x0000334005037816 */ /* 0x000fc60000000006 */
[----:B------:R-:W-:Y:S01]  /*1f6410*/  IMAD.X R23, R7, 0x1, R24, P1 ;  /* 0x0000000107177824 */ /* 0x000fe200008e0618 */
[----:B------:R-:W-:-:S05]  /*1f6420*/  PRMT R3, R3, 0x5410, R8 ;  /* 0x0000541003037816 */ /* 0x000fca0000000008 */
[----:B------:R-:W-:Y:S04]  /*1f6430*/  STL [R1+0x30e0], R3 ;  /* 0x0030e00301007387 */ /* 0x000fe80000100800 */
[----:B------:R0:W-:Y:S01]  /*1f6440*/  STL.64 [R1+0x1510], R22 ;  /* 0x0015101601007387 */ /* 0x0001e20000100a00 */
[----:B------:R-:W-:Y:S02]  /*1f6450*/  SHF.R.U32.HI R5, RZ, 0x8, R5 ;  /* 0x00000008ff057819 */ /* 0x000fe40000011605 */
[----:B------:R-:W-:Y:S02]  /*1f6460*/  SHF.R.U32.HI R6, RZ, 0x8, R6 ;  /* 0x00000008ff067819 */ /* 0x000fe40000011606 */
[----:B------:R-:W-:Y:S01]  /*1f6470*/  SHF.R.U32.HI R4, RZ, 0x8, R4 ;  /* 0x00000008ff047819 */ /* 0x000fe20000011604 */
[----:B0-----:R-:W4:Y:S04]  /*1f6480*/  LDL.LU.64 R22, [R1+0x7810] ;  /* 0x0078100001167983 */ /* 0x001f280000300a00 */
[----:B------:R-:W4:Y:S04]  /*1f6490*/  LDL.LU R3, [R1+0x6b0] ;  /* 0x0006b00001037983 */ /* 0x000f280000300800 */
[----:B------:R-:W4:Y:S04]  /*1f64a0*/  LDL.LU R10, [R1+0x558] ;  /* 0x00055800010a7983 */ /* 0x000f280000300800 */
[----:B------:R-:W4:Y:S01]  /*1f64b0*/  LDL.LU R8, [R1+0x610] ;  /* 0x0006100001087983 */ /* 0x000f220000300800 */
[----:B------:R-:W-:-:S02]  /*1f64c0*/  LOP3.LUT R5, R5, 0xffff, RZ, 0xc0, !PT ;  /* 0x0000ffff05057812 */ /* 0x000fc400078ec0ff */
[----:B------:R-:W-:Y:S02]  /*1f64d0*/  LOP3.LUT R6, R6, 0xffff, RZ, 0xc0, !PT ;  /* 0x0000ffff06067812 */ /* 0x000fe400078ec0ff */
[----:B------:R-:W-:Y:S01]  /*1f64e0*/  LOP3.LUT R4, R4, 0xffff, RZ, 0xc0, !PT ;  /* 0x0000ffff04047812 */ /* 0x000fe200078ec0ff */
[----:B------:R0:W-:Y:S02]  /*1f64f0*/  STL.64 [R1+0x7800], R24 ;  /* 0x0078001801007387 */ /* 0x0001e40000100a00 */
[----:B0-----:R-:W-:Y:S02]  /*1f6500*/  PRMT R24, R5, 0x3340, R6 ;  /* 0x0000334005187816 */ /* 0x001fe40000000006 */
[----:B------:R-:W-:-:S03]  /*1f6510*/  PRMT R6, R4, 0x3340, R0 ;  /* 0x0000334004067816 */ /* 0x000fc60000000000 */
[----:B------:R-:W-:Y:S04]  /*1f6520*/  STL [R1+0x1ca4], R24 ;  /* 0x001ca41801007387 */ /* 0x000fe80000100800 */
[----:B------:R0:W-:Y:S01]  /*1f6530*/  STL [R1+0x184], R6 ;  /* 0x0001840601007387 */ /* 0x0001e20000100800 */
[----:B------:R-:W-:Y:S02]  /*1f6540*/  SHF.R.U32.HI R9, RZ, 0x8, R9 ;  /* 0x00000008ff097819 */ /* 0x000fe40000011609 */
[----:B--2---:R-:W-:Y:S02]  /*1f6550*/  LOP3.LUT R5, R11, 0xffff, RZ, 0xc0, !PT ;  /* 0x0000ffff0b057812 */ /* 0x004fe400078ec0ff */
[----:B---3--:R-:W-:Y:S02]  /*1f6560*/  LOP3.LUT R4, R13, 0xffff, RZ, 0xc0, !PT ;  /* 0x0000ffff0d047812 */ /* 0x008fe400078ec0ff */
[----:B0-----:R-:W-:-:S02]  /*1f6570*/  LOP3.LUT R6, R12, 0xffff, RZ, 0xc0, !PT ;  /* 0x0000ffff0c067812 */ /* 0x001fc400078ec0ff */
[----:B------:R-:W-:Y:S02]  /*1f6580*/  PRMT R12, R4, 0x3340, R0 ;  /* 0x00003340040c7816 */ /* 0x000fe40000000000 */
[----:B------:R-:W-:-:S04]  /*1f6590*/  PRMT R11, R5, 0x3340, R6 ;  /* 0x00003340050b7816 */ /* 0x000fc80000000006 */
[----:B------:R-:W-:Y:S02]  /*1f65a0*/  PRMT R11, R11, 0x5410, R12 ;  /* 0x000054100b0b7816 */ /* 0x000fe4000000000c */
[----:B------:R-:W-:-:S05]  /*1f65b0*/  IADD3 R12, P1, PT, R2, R16, RZ ;  /* 0x00000010020c7210 */ /* 0x000fca0007f3e0ff */
[----:B------:R-:W-:Y:S01]  /*1f65c0*/  IMAD.X R13, R7, 0x1, R14, P1 ;  /* 0x00000001070d7824 */ /* 0x000fe200008e060e */
[----:B------:R0:W-:Y:S04]  /*1f65d0*/  STL [R1+0x30dc], R11 ;  /* 0x0030dc0b01007387 */ /* 0x0001e80000100800 */
[----:B------:R1:W-:Y:S01]  /*1f65e0*/  STL.64 [R1+0x1508], R12 ;  /* 0x0015080c01007387 */ /* 0x0003e20000100a00 */
[----:B0-----:R-:W-:-:S03]  /*1f65f0*/  LOP3.LUT R11, R9, 0xffff, RZ, 0xc0, !PT ;  /* 0x0000ffff090b7812 */ /* 0x001fc600078ec0ff */
[----:B------:R-:W2:Y:S04]  /*1f6600*/  LDL.LU R9, [R1+0x648] ;  /* 0x0006480001097983 */ /* 0x000ea80000300800 */
[----:B-1----:R-:W3:Y:S04]  /*1f6610*/  LDL.LU R13, [R1+0x514] ;  /* 0x00051400010d7983 */ /* 0x002ee80000300800 */
[----:B------:R-:W3:Y:S01]  /*1f6620*/  LDL.LU R12, [R1+0x5bc] ;  /* 0x0005bc00010c7983 */ /* 0x000ee20000300800 */
[----:B------:R-:W-:Y:S02]  /*1f6630*/  SHF.R.U32.HI R5, RZ, 0x8, R5 ;  /* 0x00000008ff057819 */ /* 0x000fe40000011605 */
[----:B------:R-:W-:-:S02]  /*1f6640*/  SHF.R.U32.HI R6, RZ, 0x8, R6 ;  /* 0x00000008ff067819 */ /* 0x000fc40000011606 */
[----:B------:R-:W-:Y:S02]  /*1f6650*/  LOP3.LUT R5, R5, 0xffff, RZ, 0xc0, !PT ;  /* 0x0000ffff05057812 */ /* 0x000fe400078ec0ff */
[----:B------:R-:W-:Y:S02]  /*1f6660*/  LOP3.LUT R6, R6, 0xffff, RZ, 0xc0, !PT ;  /* 0x0000ffff06067812 */ /* 0x000fe400078ec0ff */
[----:B------:R-:W-:Y:S02]  /*1f6670*/  PRMT R11, R11, 0x3340, R0 ;  /* 0x000033400b0b7816 */ /* 0x000fe40000000000 */
[----:B------:R-:W-:-:S03]  /*1f6680*/  PRMT R6, R5, 0x3340, R6 ;  /* 0x0000334005067816 */ /* 0x000fc60000000006 */
[----:B------:R-:W-:Y:S04]  /*1f6690*/  STL [R1+0x180], R11 ;  /* 0x0001800b01007387 */ /* 0x000fe80000100800 */
[----:B------:R0:W-:Y:S01]  /*1f66a0*/  STL [R1+0x1ca0], R6 ;  /* 0x001ca00601007387 */ /* 0x0001e20000100800 */
[----:B----4-:R-:W-:Y:S02]  /*1f66b0*/  LOP3.LUT R3, R3, 0xffff, RZ, 0xc0, !PT ;  /* 0x0000ffff03037812 */ /* 0x010fe400078ec0ff */
[----:B------:R-:W-:Y:S02]  /*1f66c0*/  LOP3.LUT R5, R10, 0xffff, RZ, 0xc0, !PT ;  /* 0x0000ffff0a057812 */ /* 0x000fe400078ec0ff */
[----:B------:R-:W-:Y:S02]  /*1f66d0*/  LOP3.LUT R24, R8, 0xffff, RZ, 0xc0, !PT ;  /* 0x0000ffff08187812 */ /* 0x000fe400078ec0ff */
[----:B------:R-:W-:-:S02]  /*1f66e0*/  IADD3 R10, P1, PT, R2, R23, RZ ;  /* 0x00000017020a7210 */ /* 0x000fc40007f3e0ff */
[----:B------:R-:W-:Y:S02]  /*1f66f0*/  PRMT R8, R5, 0x3340, R0 ;  /* 0x0000334005087816 */ /* 0x000fe40000000000 */
[----:B0-----:R-:W-:Y:S01]  /*1f6700*/  PRMT R6, R3, 0x3340, R24 ;  /* 0x0000334003067816 */ /* 0x001fe20000000018 */
[----:B------:R-:W-:-:S03]  /*1f6710*/  IMAD.X R11, R7, 0x1, R22, P1 ;  /* 0x00000001070b7824 */ /* 0x000fc600008e0616 */
[----:B------:R-:W-:-:S05]  /*1f6720*/  PRMT R6, R6, 0x5410, R8 ;  /* 0x0000541006067816 */ /* 0x000fca0000000008 */
[----:B------:R0:W-:Y:S04]  /*1f6730*/  STL [R1+0x30d4], R6 ;  /* 0x0030d40601007387 */ /* 0x0001e80000100800 */
[----:B------:R1:W-:Y:S01]  /*1f6740*/  STL.64 [R1+0x14e8], R10 ;  /* 0x0014e80a01007387 */ /* 0x0003e20000100a00 */
[----:B------:R-:W-:Y:S02]  /*1f6750*/  SHF.R.U32.HI R5, RZ, 0x8, R5 ;  /* 0x00000008ff057819 */ /* 0x000fe40000011605 */
[----:B0-----:R-:W-:Y:S01]  /*1f6760*/  SHF.R.U32.HI R6, RZ, 0x8, R3 ;  /* 0x00000008ff067819 */ /* 0x001fe20000011603 */
[----:B-1----:R-:W4:Y:S04]  /*1f6770*/  LDL.LU R11, [R1+0x7808] ;  /* 0x00780800010b7983 */ /* 0x002f280000300800 */
[----:B------:R0:W-:Y:S04]  /*1f6780*/  STL.64 [R1+0x77f0], R22 ;  /* 0x0077f01601007387 */ /* 0x0001e80000100a00 */
[----:B------:R-:W4:Y:S04]  /*1f6790*/  LDL.LU R3, [R1+0x64c] ;  /* 0x00064c0001037983 */ /* 0x000f280000300800 */
[----:B------:R-:W4:Y:S04]  /*1f67a0*/  LDL.LU R10, [R1+0x518] ;  /* 0x00051800010a7983 */ /* 0x000f280000300800 */
[----:B------:R-:W4:Y:S01]  /*1f67b0*/  LDL.LU R8, [R1+0x5c0] ;  /* 0x0005c00001087983 */ /* 0x000f220000300800 */
[----:B------:R-:W-:-:S02]  /*1f67c0*/  LOP3.LUT R6, R6, 0xffff, RZ, 0xc0, !PT ;  /* 0x0000ffff06067812 */ /* 0x000fc400078ec0ff */
[----:B------:R-:W-:Y:S02]  /*1f67d0*/  SHF.R.U32.HI R4, RZ, 0x8, R4 ;  /* 0x00000008ff047819 */ /* 0x000fe40000011604 */
[----:B0-----:R-:W-:-:S04]  /*1f67e0*/  SHF.R.U32.HI R22, RZ, 0x8, R24 ;  /* 0x00000008ff167819 */ /* 0x001fc80000011618 */
[----:B------:R-:W-:Y:S02]  /*1f67f0*/  LOP3.LUT R22, R22, 0xffff, RZ, 0xc0, !PT ;  /* 0x0000ffff16167812 */ /* 0x000fe400078ec0ff */
[----:B------:R-:W-:Y:S02]  /*1f6800*/  LOP3.LUT R5, R5, 0xffff, RZ, 0xc0, !PT ;  /* 0x0000ffff05057812 */ /* 0x000fe400078ec0ff */
[----:B------:R-:W-:Y:S02]  /*1f6810*/  PRMT R6, R6, 0x3340, R22 ;  /* 0x0000334006067816 */ /* 0x000fe40000000016 */
[----:B------:R-:W-:Y:S02]  /*1f6820*/  IADD3 R22, P1, PT, R2, R21, RZ ;  /* 0x0000001502167210 */ /* 0x000fe40007f3e0ff */
[----:B------:R-:W-:Y:S02]  /*1f6830*/  LOP3.LUT R4, R4, 0xffff, RZ, 0xc0, !PT ;  /* 0x0000ffff04047812 */ /* 0x000fe400078ec0ff */
[----:B------:R-:W-:Y:S01]  /*1f6840*/  PRMT R5, R5, 0x3340, R0 ;  /* 0x0000334005057816 */ /* 0x000fe20000000000 */
[----:B------:R0:W-:Y:S01]  /*1f6850*/  STL [R1+0x1c98], R6 ;  /* 0x001c980601007387 */ /* 0x0001e20000100800 */
[----:B------:R-:W-:-:S03]  /*1f6860*/  IMAD.X R23, R7, 0x1, R19, P1 ;  /* 0x0000000107177824 */ /* 0x000fc600008e0613 */
[----:B------:R3:W-:Y:S04]  /*1f6870*/  STL [R1+0x17c], R5 ;  /* 0x00017c0501007387 */ /* 0x0007e80000100800 */
[----:B------:R-:W-:Y:S01]  /*1f6880*/  STL.64 [R1+0x14f8], R22 ;  /* 0x0014f81601007387 */ /* 0x000fe20000100a00 */
[----:B0-----:R-:W-:-:S05]  /*1f6890*/  PRMT R6, R4, 0x3340, R0 ;  /* 0x0000334004067816 */ /* 0x001fca0000000000 */
[----:B------:R0:W-:Y:S01]  /*1f68a0*/  STL [R1+0x178], R6 ;  /* 0x0001780601007387 */ /* 0x0001e20000100800 */
[----:B--2---:R-:W-:-:S03]  /*1f68b0*/  LOP3.LUT R4, R9, 0xffff, RZ, 0xc0, !PT ;  /* 0x0000ffff09047812 */ /* 0x004fc600078ec0ff */
[----:B------:R-:W2:Y:S01]  /*1f68c0*/  LDL.LU R9, [R1+0x128] ;  /* 0x0001280001097983 */ /* 0x000ea20000300800 */
[----:B---3--:R-:W-:Y:S02]  /*1f68d0*/  LOP3.LUT R5, R13, 0xffff, RZ, 0xc0, !PT ;  /* 0x0000ffff0d057812 */ /* 0x008fe400078ec0ff */
[----:B0-----:R-:W-:Y:S01]  /*1f68e0*/  LOP3.LUT R6, R12, 0xffff, RZ, 0xc0, !PT ;  /* 0x0000ffff0c067812 */ /* 0x001fe200078ec0ff */
[----:B------:R-:W3:Y:S04]  /*1f68f0*/  LDL.LU R13, [R1+0x3cc] ;  /* 0x0003cc00010d7983 */ /* 0x000ee80000300800 */
[----:B------:R-:W3:Y:S01]  /*1f6900*/  LDL.LU R12, [R1+0x2bc] ;  /* 0x0002bc00010c7983 */ /* 0x000ee20000300800 */
[----:B------:R-:W-:Y:S02]  /*1f6910*/  PRMT R23, R5, 0x3340, R0 ;  /* 0x0000334005177816 */ /* 0x000fe40000000000 */
[----:B------:R-:W-:-:S02]  /*1f6920*/  PRMT R22, R4, 0x3340, R6 ;  /* 0x0000334004167816 */ /* 0x000fc40000000006 */
[----:B------:R-:W-:Y:S02]  /*1f6930*/  SHF.R.U32.HI R4, RZ, 0x8, R4 ;  /* 0x00000008ff047819 */ /* 0x000fe40000011604 */
[----:B------:R-:W-:Y:S02]  /*1f6940*/  SHF.R.U32.HI R6, RZ, 0x8, R6 ;  /* 0x00000008ff067819 */ /* 0x000fe40000011606 */
[----:B------:R-:W-:Y:S02]  /*1f6950*/  PRMT R24, R22, 0x5410, R23 ;  /* 0x0000541016187816 */ /* 0x000fe40000000017 */
[----:B------:R-:W-:Y:S02]  /*1f6960*/  IADD3 R22, P1, PT, R2, R20, RZ ;  /* 0x0000001402167210 */ /* 0x000fe40007f3e0ff */
[----:B------:R-:W-:Y:S02]  /*1f6970*/  LOP3.LUT R4, R4, 0xffff, RZ, 0xc0, !PT ;  /* 0x0000ffff04047812 */ /* 0x000fe400078ec0ff */
[----:B------:R-:W-:Y:S01]  /*1f6980*/  LOP3.LUT R6, R6, 0xffff, RZ, 0xc0, !PT ;  /* 0x0000ffff06067812 */ /* 0x000fe200078ec0ff */
[----:B------:R-:W-:-:S03]  /*1f6990*/  IMAD.X R23, R7, 0x1, R18, P1 ;  /* 0x0000000107177824 */ /* 0x000fc600008e0612 */
[----:B------:R-:W-:Y:S01]  /*1f69a0*/  PRMT R4, R4, 0x3340, R6 ;  /* 0x0000334004047816 */ /* 0x000fe20000000006 */
[----:B------:R-:W-:Y:S04]  /*1f69b0*/  STL [R1+0x30d0], R24 ;  /* 0x0030d01801007387 */ /* 0x000fe80000100800 */
[----:B------:R-:W-:Y:S04]  /*1f69c0*/  STL.64 [R1+0x14d8], R22 ;  /* 0x0014d81601007387 */ /* 0x000fe80000100a00 */
[----:B------:R0:W-:Y:S01]  /*1f69d0*/  STL [R1+0x5b8], R4 ;  /* 0x0005b80401007387 */ /* 0x0001e20000100800 */
[----:B------:R-:W-:-:S04]  /*1f69e0*/  SHF.R.U32.HI R5, RZ, 0x8, R5 ;  /* 0x00000008ff057819 */ /* 0x000fc80000011605 */
[----:B------:R-:W-:Y:S02]  /*1f69f0*/  LOP3.LUT R5, R5, 0xffff, RZ, 0xc0, !PT ;  /* 0x0000ffff05057812 */ /* 0x000fe400078ec0ff */
[----:B----4-:R-:W-:Y:S02]  /*1f6a00*/  LOP3.LUT R6, R10, 0xffff, RZ, 0xc0, !PT ;  /* 0x0000ffff0a067812 */ /* 0x010fe400078ec0ff */
[----:B------:R-:W-:Y:S02]  /*1f6a10*/  LOP3.LUT R3, R3, 0xffff, RZ, 0xc0, !PT ;  /* 0x0000ffff03037812 */ /* 0x000fe400078ec0ff */
[----:B0-----:R-:W-:Y:S02]  /*1f6a20*/  LOP3.LUT R4, R8, 0xffff, RZ, 0xc0, !PT ;  /* 0x0000ffff08047812 */ /* 0x001fe400078ec0ff */
[----:B------:R-:W-:Y:S01]  /*1f6a30*/  PRMT R7, R6, 0x3340, R0 ;  /* 0x0000334006077816 */ /* 0x000fe20000000000 */
[----:B------:R0:W-:Y:S02]  /*1f6a40*/  STL [R1+0x31c0], R6 ;  /* 0x0031c00601007387 */ /* 0x0001e40000100800 */
[----:B0-----:R-:W-:-:S02]  /*1f6a50*/  PRMT R6, R3, 0x3340, R4 ;  /* 0x0000334003067816 */ /* 0x001fc40000000004 */
[----:B------:R-:W-:Y:S02]  /*1f6a60*/  SHF.R.U32.HI R3, RZ, 0x8, R3 ;  /* 0x00000008ff037819 */ /* 0x000fe40000011603 */
[----:B------:R-:W-:Y:S02]  /*1f6a70*/  SHF.R.U32.HI R4, RZ, 0x8, R4 ;  /* 0x00000008ff047819 */ /* 0x000fe40000011604 */
[----:B------:R-:W-:Y:S02]  /*1f6a80*/  PRMT R6, R6, 0x5410, R7 ;  /* 0x0000541006067816 */ /* 0x000fe40000000007 */
[----:B------:R-:W-:Y:S02]  /*1f6a90*/  LOP3.LUT R3, R3, 0xffff, RZ, 0xc0, !PT ;  /* 0x0000ffff03037812 */ /* 0x000fe400078ec0ff */
[----:B------:R-:W-:Y:S01]  /*1f6aa0*/  LOP3.LUT R4, R4, 0xffff, RZ, 0xc0, !PT ;  /* 0x0000ffff04047812 */ /* 0x000fe200078ec0ff */
[----:B------:R0:W-:Y:S04]  /*1f6ab0*/  STL [R1+0x30cc], R6 ;  /* 0x0030cc0601007387 */ /* 0x0001e80000100800 */
[----:B------:R-:W4:Y:S04]  /*1f6ac0*/  LDL.LU R7, [R1+0x3d4] ;  /* 0x0003d40001077983 */ /* 0x000f280000300800 */
[----:B------:R-:W4:Y:S04]  /*1f6ad0*/  LDL.LU R10, [R1+0x130] ;  /* 0x00013000010a7983 */ /* 0x000f280000300800 */
[----:B------:R-:W4:Y:S01]  /*1f6ae0*/  LDL.LU R8, [R1+0x2c4] ;  /* 0x0002c40001087983 */ /* 0x000f220000300800 */
[----:B------:R-:W-:-:S02]  /*1f6af0*/  PRMT R3, R3, 0x3340, R4 ;  /* 0x0000334003037816 */ /* 0x000fc40000000004 */
[----:B0-----:R-:W-:-:S05]  /*1f6b00*/  PRMT R6, R5, 0x3340, R0 ;  /* 0x0000334005067816 */ /* 0x001fca0000000000 */
[----:B------:R3:W-:Y:S04]  /*1f6b10*/  STL [R1+0x174], R6 ;  /* 0x0001740601007387 */ /* 0x0007e80000100800 */
[----:B------:R0:W-:Y:S01]  /*1f6b20*/  STL [R1+0x3054], R3 ;  /* 0x0030540301007387 */ /* 0x0001e20000100800 */
[----:B------:R-:W-:Y:S01]  /*1f6b30*/  VIADD R2, R2, UR6 ;  /* 0x0000000602027c36 */ /* 0x000fe20008000000 */
[----:B------:R-:W1:Y:S04]  /*1f6b40*/  LDCU UR6, c[0x0][0x3b8] ;  /* 0x00007700ff0677ac */ /* 0x000e680008000800 */
[----:B------:R-:W-:-:S02]  /*1f6b50*/  IADD3 R24, P1, PT, R2, R27, RZ ;  /* 0x0000001b02187210 */ /* 0x000fc40007f3e0ff */
[----:B--2---:R-:W-:Y:S02]  /*1f6b60*/  LOP3.LUT R5, R9, 0xffff, RZ, 0xc0, !PT ;  /* 0x0000ffff09057812 */ /* 0x004fe400078ec0ff */
[----:B---3--:R-:W-:Y:S02]  /*1f6b70*/  LOP3.LUT R6, R13, 0xffff, RZ, 0xc0, !PT ;  /* 0x0000ffff0d067812 */ /* 0x008fe400078ec0ff */
[----:B------:R-:W-:Y:S02]  /*1f6b80*/  LOP3.LUT R22, R12, 0xffff, RZ, 0xc0, !PT ;  /* 0x0000ffff0c167812 */ /* 0x000fe400078ec0ff */
[----:B------:R-:W-:Y:S02]  /*1f6b90*/  PRMT R4, R5, 0x3340, R0 ;  /* 0x0000334005047816 */ /* 0x000fe40000000000 */
[----:B0-----:R-:W-:-:S04]  /*1f6ba0*/  PRMT R3, R6, 0x3340, R22 ;  /* 0x0000334006037816 */ /* 0x001fc80000000016 */
[----:B------:R-:W-:Y:S02]  /*1f6bb0*/  PRMT R4, R3, 0x5410, R4 ;  /* 0x0000541003047816 */ /* 0x000fe40000000004 */
[----:B------:R-:W2:Y:S04]  /*1f6bc0*/  LDL.LU R3, [R1+0x364] ;  /* 0x0003640001037983 */ /* 0x000ea80000300800 */
[----:B------:R-:W3:Y:S04]  /*1f6bd0*/  LDL.LU R9, [R1+0xdc] ;  /* 0x0000dc0001097983 */ /* 0x000ee80000300800 */
[----:B------:R0:W-:Y:S04]  /*1f6be0*/  STL [R1+0x30c4], R4 ;  /* 0x0030c40401007387 */ /* 0x0001e80000100800 */
[----:B------:R-:W3:Y:S04]  /*1f6bf0*/  LDL.LU R13, [R1+0x254] ;  /* 0x00025400010d7983 */ /* 0x000ee80000300800 */
[----:B------:R-:W3:Y:S01]  /*1f6c00*/  LDL.LU R12, [R1+0x35c] ;  /* 0x00035c00010c7983 */ /* 0x000ee20000300800 */
[----:B0-----:R-:W-:-:S05]  /*1f6c10*/  SHF.R.S32.HI R4, RZ, 0x1f, R2 ;  /* 0x0000001fff047819 */ /* 0x001fca0000011402 */
[----:B------:R-:W-:-:S05]  /*1f6c20*/  IMAD.X R25, R4, 0x1, R26, P1 ;  /* 0x0000000104197824 */ /* 0x000fca00008e061a */
[----:B------:R0:W-:Y:S04]  /*1f6c30*/  STL.64 [R1+0x14d0], R24 ;  /* 0x0014d01801007387 */ /* 0x0001e80000100a00 */
[----:B0-----:R-:W3:Y:S01]  /*1f6c40*/  LDL.LU R25, [R1+0x24c] ;  /* 0x00024c0001197983 */ /* 0x001ee20000300800 */
[----:B------:R-:W-:Y:S02]  /*1f6c50*/  SHF.R.U32.HI R6, RZ, 0x8, R6 ;  /* 0x00000008ff067819 */ /* 0x000fe40000011606 */
[----:B------:R-:W-:Y:S02]  /*1f6c60*/  SHF.R.U32.HI R22, RZ, 0x8, R22 ;  /* 0x00000008ff167819 */ /* 0x000fe40000011616 */
[----:B------:R-:W-:Y:S02]  /*1f6c70*/  SHF.R.U32.HI R5, RZ, 0x8, R5 ;  /* 0x00000008ff057819 */ /* 0x000fe40000011605 */
[----:B------:R-:W-:-:S02]  /*1f6c80*/  LOP3.LUT R6, R6, 0xffff, RZ, 0xc0, !PT ;  /* 0x0000ffff06067812 */ /* 0x000fc400078ec0ff */
        /* <DEDUP_REMOVED lines=9> */
[----:B0-----:R-:W-:-:S02]  /*1f6d20*/  IADD3 R22, P1, PT, R2, R29, RZ ;  /* 0x0000001d02167210 */ /* 0x001fc40007f3e0ff */
[----:B------:R-:W-:Y:S02]  /*1f6d30*/  PRMT R10, R5, 0x3340, R0 ;  /* 0x00003340050a7816 */ /* 0x000fe40000000000 */
[--C-:B------:R-:W-:Y:S02]  /*1f6d40*/  PRMT R8, R6, 0x3340, R7.reuse ;  /* 0x0000334006087816 */ /* 0x100fe40000000007 */
[----:B------:R-:W-:Y:S02]  /*1f6d50*/  SHF.R.U32.HI R6, RZ, 0x8, R6 ;  /* 0x00000008ff067819 */ /* 0x000fe40000011606 */
[----:B------:R-:W-:Y:S02]  /*1f6d60*/  SHF.R.U32.HI R7, RZ, 0x8, R7 ;  /* 0x00000008ff077819 */ /* 0x000fe40000011607 */
[----:B------:R-:W-:Y:S02]  /*1f6d70*/  SHF.R.U32.HI R5, RZ, 0x8, R5 ;  /* 0x00000008ff057819 */ /* 0x000fe40000011605 */
[----:B------:R-:W-:-:S02]  /*1f6d80*/  PRMT R8, R8, 0x5410, R10 ;  /* 0x0000541008087816 */ /* 0x000fc4000000000a */
[----:B------:R-:W-:Y:S02]  /*1f6d90*/  LOP3.LUT R6, R6, 0xffff, RZ, 0xc0, !PT ;  /* 0x0000ffff06067812 */ /* 0x000fe400078ec0ff */
[----:B------:R-:W-:Y:S01]  /*1f6da0*/  LOP3.LUT R7, R7, 0xffff, RZ, 0xc0, !PT ;  /* 0x0000ffff07077812 */ /* 0x000fe200078ec0ff */
[----:B------:R-:W-:Y:S01]  /*1f6db0*/  IMAD.X R23, R4, 0x1, R28, P1 ;  /* 0x0000000104177824 */ /* 0x000fe200008e061c */
[----:B------:R-:W-:Y:S01]  /*1f6dc0*/  LOP3.LUT R5, R5, 0xffff, RZ, 0xc0, !PT ;  /* 0x0000ffff05057812 */ /* 0x000fe200078ec0ff */
[----:B------:R0:W-:Y:S01]  /*1f6dd0*/  STL [R1+0x30c0], R8 ;  /* 0x0030c00801007387 */ /* 0x0001e20000100800 */
[----:B------:R-:W-:-:S03]  /*1f6de0*/  PRMT R7, R6, 0x3340, R7 ;  /* 0x0000334006077816 */ /* 0x000fc60000000007 */
[----:B------:R-:W-:Y:S01]  /*1f6df0*/  STL.64 [R1+0x14c8], R22 ;  /* 0x0014c81601007387 */ /* 0x000fe20000100a00 */
[----:B------:R-:W-:-:S03]  /*1f6e00*/  PRMT R6, R5, 0x3340, R0 ;  /* 0x0000334005067816 */ /* 0x000fc60000000000 */
[----:B------:R-:W-:Y:S04]  /*1f6e10*/  STL [R1+0x80c], R7 ;  /* 0x00080c0701007387 */ /* 0x000fe80000100800 */
[----:B------:R4:W-:Y:S04]  /*1f6e20*/  STL [R1+0x16c], R6 ;  /* 0x00016c0601007387 */ /* 0x0009e80000100800 */
[----:B------:R-:W3:Y:S04]  /*1f6e30*/  LDL.LU R10, [R1+0x6b8] ;  /* 0x0006b800010a7983 */ /* 0x000ee80000300800 */
[----:B0-----:R-:W3:Y:S01]  /*1f6e40*/  LDL.LU R8, [R1+0x568] ;  /* 0x0005680001087983 */ /* 0x001ee20000300800 */
[----:B----4-:R-:W-:-:S03]  /*1f6e50*/  LOP3.LUT R6, R11, 0xffff, RZ, 0xc0, !PT ;  /* 0x0000ffff0b067812 */ /* 0x010fc600078ec0ff */
[----:B------:R-:W4:Y:S01]  /*1f6e60*/  LDL.LU R11, [R1+0x620] ;  /* 0x00062000010b7983 */ /* 0x000f220000300800 */
[----:B--2---:R-:W-:Y:S02]  /*1f6e70*/  LOP3.LUT R23, R3, 0xffff, RZ, 0xc0, !PT ;  /* 0x0000ffff03177812 */ /* 0x004fe400078ec0ff */
[----:B---3--:R-:W-:Y:S01]  /*1f6e80*/  LOP3.LUT R5, R9, 0xffff, RZ, 0xc0, !PT ;  /* 0x0000ffff09057812 */ /* 0x008fe200078ec0ff */
[----:B------:R-:W2:Y:S01]  /*1f6e90*/  LDL.LU R3, [R1+0x6bc] ;  /* 0x0006bc0001037983 */ /* 0x000ea20000300800 */
[----:B------:R-:W-:Y:S02]  /*1f6ea0*/  LOP3.LUT R13, R13, 0xffff, RZ, 0xc0, !PT ;  /* 0x0000ffff0d0d7812 */ /* 0x000fe400078ec0ff */
[----:B------:R-:W-:Y:S02]  /*1f6eb0*/  LOP3.LUT R7, R12, 0xffff, RZ, 0xc0, !PT ;  /* 0x0000ffff0c077812 */ /* 0x000fe400078ec0ff */
[----:B------:R-:W-:Y:S01]  /*1f6ec0*/  PRMT R24, R5, 0x3340, R0 ;  /* 0x0000334005187816 */ /* 0x000fe20000000000 */
[----:B------:R-:W3:Y:S01]  /*1f6ed0*/  LDL.LU R9, [R1+0x564] ;  /* 0x0005640001097983 */ /* 0x000ee20000300800 */
[----:B------:R-:W-:-:S04]  /*1f6ee0*/  PRMT R12, R23, 0x3340, R13 ;  /* 0x00003340170c7816 */ /* 0x000fc8000000000d */
[----:B------:R-:W-:Y:S02]  /*1f6ef0*/  PRMT R24, R12, 0x5410, R24 ;  /* 0x000054100c187816 */ /* 0x000fe40000000018 */
[----:B------:R-:W3:Y:S04]  /*1f6f00*/  LDL.LU R12, [R1+0x61c] ;  /* 0x00061c00010c7983 */ /* 0x000ee80000300800 */
[----:B------:R0:W-:Y:S01]  /*1f6f10*/  STL [R1+0x30b8], R24 ;  /* 0x0030b81801007387 */ /* 0x0001e20000100800 */
[----:B------:R-:W-:Y:S02]  /*1f6f20*/  LOP3.LUT R22, R25, 0xffff, RZ, 0xc0, !PT ;  /* 0x0000ffff19167812 */ /* 0x000fe400078ec0ff */
[----:B------:R-:W-:Y:S02]  /*1f6f30*/  PRMT R25, R6, 0x3340, R0 ;  /* 0x0000334006197816 */ /* 0x000fe40000000000 */
[----:B0-----:R-:W-:-:S04]  /*1f6f40*/  PRMT R24, R7, 0x3340, R22 ;  /* 0x0000334007187816 */ /* 0x001fc80000000016 */
[----:B------:R-:W-:Y:S02]  /*1f6f50*/  PRMT R25, R24, 0x5410, R25 ;  /* 0x0000541018197816 */ /* 0x000fe40000000019 */
[----:B------:R-:W-:-:S03]  /*1f6f60*/  IADD3 R24, P1, PT, R2, R17, RZ ;  /* 0x0000001102187210 */ /* 0x000fc60007f3e0ff */
[----:B------:R0:W-:Y:S02]  /*1f6f70*/  STL [R1+0x30bc], R25 ;  /* 0x0030bc1901007387 */ /* 0x0001e40000100800 */
[----:B0-----:R-:W-:-:S05]  /*1f6f80*/  IMAD.X R25, R4, 0x1, R15, P1 ;  /* 0x0000000104197824 */ /* 0x001fca00008e060f */
[----:B------:R0:W-:Y:S04]  /*1f6f90*/  STL.64 [R1+0x14c0], R24 ;  /* 0x0014c01801007387 */ /* 0x0001e80000100a00 */
[----:B0-----:R-:W3:Y:S01]  /*1f6fa0*/  LDL.LU.64 R24, [R1+0x7800] ;  /* 0x0078000001187983 */ /* 0x001ee20000300a00 */
        /* <DEDUP_REMOVED lines=8> */
[----:B------:R-:W-:Y:S02]  /*1f7030*/  SHF.R.U32.HI R6, RZ, 0x8, R6 ;  /* 0x00000008ff067819 */ /* 0x000fe40000011606 */
[----:B------:R-:W-:-:S02]  /*1f7040*/  PRMT R23, R23, 0x3340, R13 ;  /* 0x0000334017177816 */ /* 0x000fc4000000000d */
[----:B------:R-:W-:Y:S02]  /*1f7050*/  SHF.R.U32.HI R5, RZ, 0x8, R5 ;  /* 0x00000008ff057819 */ /* 0x000fe40000011605 */
[----:B------:R-:W-:Y:S02]  /*1f7060*/  PRMT R7, R7, 0x3340, R22 ;  /* 0x0000334007077816 */ /* 0x000fe40000000016 */
[----:B------:R-:W-:Y:S01]  /*1f7070*/  LOP3.LUT R6, R6, 0xffff, RZ, 0xc0, !PT ;  /* 0x0000ffff06067812 */ /* 0x000fe200078ec0ff */
[----:B------:R-:W3:Y:S01]  /*1f7080*/  LDL.LU R13, [R1+0x77f8] ;  /* 0x0077f800010d7983 */ /* 0x000ee20000300800 */
[----:B------:R-:W-:-:S03]  /*1f7090*/  LOP3.LUT R5, R5, 0xffff, RZ, 0xc0, !PT ;  /* 0x0000ffff05057812 */ /* 0x000fc600078ec0ff */
[----:B------:R-:W-:Y:S04]  /*1f70a0*/  STL [R1+0x808], R23 ;  /* 0x0008081701007387 */ /* 0x000fe80000100800 */
[----:B------:R0:W-:Y:S01]  /*1f70b0*/  STL [R1+0x5c0], R7 ;  /* 0x0005c00701007387 */ /* 0x0001e20000100800 */
[----:B------:R-:W-:Y:S02]  /*1f70c0*/  LOP3.LUT R10, R10, 0xffff, RZ, 0xc0, !PT ;  /* 0x0000ffff0a0a7812 */ /* 0x000fe400078ec0ff */
[--C-:B0-----:R-:W-:Y:S02]  /*1f70d0*/  PRMT R7, R6, 0x3340, R0.reuse ;  /* 0x0000334006077816 */ /* 0x101fe40000000000 */
[----:B------:R-:W-:Y:S02]  /*1f70e0*/  PRMT R6, R5, 0x3340, R0 ;  /* 0x0000334005067816 */ /* 0x000fe40000000000 */
[----:B------:R-:W-:-:S02]  /*1f70f0*/  LOP3.LUT R5, R8, 0xffff, RZ, 0xc0, !PT ;  /* 0x0000ffff08057812 */ /* 0x000fc400078ec0ff */
[----:B----4-:R-:W-:Y:S02]  /*1f7100*/  LOP3.LUT R11, R11, 0xffff, RZ, 0xc0, !PT ;  /* 0x0000ffff0b0b7812 */ /* 0x010fe400078ec0ff */
[----:B--2---:R-:W-:Y:S02]  /*1f7110*/  LOP3.LUT R8, R3, 0xffff, RZ, 0xc0, !PT ;  /* 0x0000ffff03087812 */ /* 0x004fe400078ec0ff */
[----:B------:R-:W-:Y:S02]  /*1f7120*/  PRMT R3, R10, 0x3340, R11 ;  /* 0x000033400a037816 */ /* 0x000fe4000000000b */
[----:B---3--:R-:W-:-:S05]  /*1f7130*/  IADD3 R22, P1, PT, R2, R25, RZ ;  /* 0x0000001902167210 */ /* 0x008fca0007f3e0ff */
[----:B------:R-:W-:-:S05]  /*1f7140*/  IMAD.X R23, R4, 0x1, R24, P1 ;  /* 0x0000000104177824 */ /* 0x000fca00008e0618 */
[----:B------:R-:W-:Y:S04]  /*1f7150*/  STL.64 [R1+0x14b8], R22 ;  /* 0x0014b81601007387 */ /* 0x000fe80000100a00 */
[----:B------:R-:W-:Y:S04]  /*1f7160*/  STL [R1+0x168], R7 ;  /* 0x0001680701007387 */ /* 0x000fe80000100800 */
[----:B------:R0:W-:Y:S02]  /*1f7170*/  STL [R1+0x164], R6 ;  /* 0x0001640601007387 */ /* 0x0001e40000100800 */
[----:B0-----:R-:W-:-:S02]  /*1f7180*/  LOP3.LUT R6, R9, 0xffff, RZ, 0xc0, !PT ;  /* 0x0000ffff09067812 */ /* 0x001fc400078ec0ff */
[----:B------:R-:W-:Y:S02]  /*1f7190*/  LOP3.LUT R9, R12, 0xffff, RZ, 0xc0, !PT ;  /* 0x0000ffff0c097812 */ /* 0x000fe400078ec0ff */
[--C-:B------:R-:W-:Y:S02]  /*1f71a0*/  PRMT R7, R5, 0x3340, R0.reuse ;  /* 0x0000334005077816 */ /* 0x100fe40000000000 */
[----:B------:R-:W-:Y:S02]  /*1f71b0*/  PRMT R23, R6, 0x3340, R0 ;  /* 0x0000334006177816 */ /* 0x000fe40000000000 */
[----:B------:R-:W-:Y:S02]  /*1f71c0*/  PRMT R22, R8, 0x3340, R9 ;  /* 0x0000334008167816 */ /* 0x000fe40000000009 */
[----:B------:R-:W-:Y:S02]  /*1f71d0*/  PRMT R12, R3, 0x5410, R7 ;  /* 0x00005410030c7816 */ /* 0x000fe40000000007 */
[----:B------:R-:W2:Y:S01]  /*1f71e0*/  LDL.LU R7, [R1+0x660] ;  /* 0x0006600001077983 */ /* 0x000ea20000300800 */
[----:B------:R-:W-:-:S02]  /*1f71f0*/  PRMT R23, R22, 0x5410, R23 ;  /* 0x0000541016177816 */ /* 0x000fc40000000017 */
[----:B------:R-:W-:Y:S01]  /*1f7200*/  IADD3 R22, P1, PT, R2, R16, RZ ;  /* 0x0000001002167210 */ /* 0x000fe20007f3e0ff */
[----:B------:R-:W3:Y:S04]  /*1f7210*/  LDL.LU R3, [R1+0x524] ;  /* 0x0005240001037983 */ /* 0x000ee80000300800 */
[----:B------:R0:W-:Y:S04]  /*1f7220*/  STL [R1+0x30b0], R12 ;  /* 0x0030b00c01007387 */ /* 0x0001e80000100800 */
[----:B0-----:R-:W4:Y:S04]  /*1f7230*/  LDL.LU R12, [R1+0x5d4] ;  /* 0x0005d400010c7983 */ /* 0x001f280000300800 */
[----:B------:R0:W-:Y:S02]  /*1f7240*/  STL [R1+0x30ac], R23 ;  /* 0x0030ac1701007387 */ /* 0x0001e40000100800 */
[----:B0-----:R-:W-:-:S05]  /*1f7250*/  IMAD.X R23, R4, 0x1, R14, P1 ;  /* 0x0000000104177824 */ /* 0x001fca00008e060e */
[----:B------:R0:W-:Y:S04]  /*1f7260*/  STL.64 [R1+0x14a8], R22 ;  /* 0x0014a81601007387 */ /* 0x0001e80000100a00 */
[----:B0-----:R-:W4:Y:S01]  /*1f7270*/  LDL.LU.64 R22, [R1+0x77f0] ;  /* 0x0077f00001167983 */ /* 0x001f220000300a00 */
        /* <DEDUP_REMOVED lines=9> */
[----:B------:R-:W-:-:S03]  /*1f7310*/  PRMT R10, R8, 0x3340, R9 ;  /* 0x00003340080a7816 */ /* 0x000fc60000000009 */
[----:B------:R-:W-:Y:S04]  /*1f7320*/  STL [R1+0x804], R11 ;  /* 0x0008040b01007387 */ /* 0x000fe80000100800 */
[----:B------:R-:W-:Y:S01]  /*1f7330*/  STL [R1+0x5ac], R10 ;  /* 0x0005ac0a01007387 */ /* 0x000fe20000100800 */
[----:B--2---:R-:W-:Y:S02]  /*1f7340*/  LOP3.LUT R7, R7, 0xffff, RZ, 0xc0, !PT ;  /* 0x0000ffff07077812 */ /* 0x004fe400078ec0ff */
[----:B---3--:R-:W-:Y:S02]  /*1f7350*/  LOP3.LUT R3, R3, 0xffff, RZ, 0xc0, !PT ;  /* 0x0000ffff03037812 */ /* 0x008fe400078ec0ff */
[----:B----4-:R-:W-:Y:S02]  /*1f7360*/  LOP3.LUT R12, R12, 0xffff, RZ, 0xc0, !PT ;  /* 0x0000ffff0c0c7812 */ /* 0x010fe400078ec0ff */
[----:B------:R-:W-:Y:S01]  /*1f7370*/  IADD3 R8, P1, PT, R2, R23, RZ ;  /* 0x0000001702087210 */ /* 0x000fe20007f3e0ff */
[----:B------:R0:W-:Y:S04]  /*1f7380*/  STL.64 [R1+0x77e8], R22 ;  /* 0x0077e81601007387 */ /* 0x0001e80000100a00 */
[----:B------:R-:W-:-:S05]  /*1f7390*/  IMAD.X R9, R4, 0x1, R22, P1 ;  /* 0x0000000104097824 */ /* 0x000fca00008e0616 */
[----:B------:R2:W-:Y:S01]  /*1f73a0*/  STL.64 [R1+0x14a0], R8 ;  /* 0x0014a00801007387 */ /* 0x0005e20000100a00 */
[----:B0-----:R-:W-:-:S04]  /*1f73b0*/  SHF.R.U32.HI R23, RZ, 0x8, R6 ;  /* 0x00000008ff177819 */ /* 0x001fc80000011606 */
[----:B------:R-:W-:Y:S02]  /*1f73c0*/  LOP3.LUT R23, R23, 0xffff, RZ, 0xc0, !PT ;  /* 0x0000ffff17177812 */ /* 0x000fe400078ec0ff */
[----:B--2---:R-:W-:Y:S02]  /*1f73d0*/  SHF.R.U32.HI R8, RZ, 0x8, R5 ;  /* 0x00000008ff087819 */ /* 0x004fe40000011605 */
[----:B------:R-:W2:Y:S04]  /*1f73e0*/  LDL.LU R5, [R1+0x3e4] ;  /* 0x0003e40001057983 */ /* 0x000ea80000300800 */
[----:B------:R-:W3:Y:S04]  /*1f73f0*/  LDL.LU R10, [R1+0x144] ;  /* 0x00014400010a7983 */ /* 0x000ee80000300800 */
[----:B------:R-:W4:Y:S04]  /*1f7400*/  LDL.LU R6, [R1+0x2e0] ;  /* 0x0002e00001067983 */ /* 0x000f280000300800 */
[----:B------:R-:W4:Y:S04]  /*1f7410*/  LDL.LU R9, [R1+0x664] ;  /* 0x0006640001097983 */ /* 0x000f280000300800 */
[----:B------:R-:W4:Y:S01]  /*1f7420*/  LDL.LU R11, [R1+0x528] ;  /* 0x00052800010b7983 */ /* 0x000f220000300800 */
[----:B------:R-:W-:-:S03]  /*1f7430*/  LOP3.LUT R22, R8, 0xffff, RZ, 0xc0, !PT ;  /* 0x0000ffff08167812 */ /* 0x000fc600078ec0ff */
[----:B------:R-:W4:Y:S01]  /*1f7440*/  LDL.LU R8, [R1+0x5d8] ;  /* 0x0005d80001087983 */ /* 0x000f220000300800 */
[--C-:B------:R-:W-:Y:S02]  /*1f7450*/  PRMT R23, R23, 0x3340, R0.reuse ;  /* 0x0000334017177816 */ /* 0x100fe40000000000 */
[----:B------:R-:W-:-:S03]  /*1f7460*/  PRMT R22, R22, 0x3340, R0 ;  /* 0x0000334016167816 */ /* 0x000fc60000000000 */
[----:B------:R0:W-:Y:S04]  /*1f7470*/  STL [R1+0x160], R23 ;  /* 0x0001601701007387 */ /* 0x0001e80000100800 */
[----:B------:R1:W-:Y:S01]  /*1f7480*/  STL [R1+0x15c], R22 ;  /* 0x00015c1601007387 */ /* 0x0003e20000100800 */
[----:B0-----:R-:W-:Y:S02]  /*1f7490*/  PRMT R23, R3, 0x3340, R0 ;  /* 0x0000334003177816 */ /* 0x001fe40000000000 */
[----:B-1----:R-:W-:-:S04]  /*1f74a0*/  PRMT R22, R7, 0x3340, R12 ;  /* 0x0000334007167816 */ /* 0x002fc8000000000c */
[----:B------:R-:W-:Y:S02]  /*1f74b0*/  PRMT R23, R22, 0x5410, R23 ;  /* 0x0000541016177816 */ /* 0x000fe40000000017 */
[----:B------:R-:W-:Y:S02]  /*1f74c0*/  IADD3 R22, P1, PT, R2, R21, RZ ;  /* 0x0000001502167210 */ /* 0x000fe40007f3e0ff */
[----:B------:R-:W-:Y:S02]  /*1f74d0*/  SHF.R.U32.HI R7, RZ, 0x8, R7 ;  /* 0x00000008ff077819 */ /* 0x000fe40000011607 */
[----:B------:R-:W-:Y:S01]  /*1f74e0*/  SHF.R.U32.HI R12, RZ, 0x8, R12 ;  /* 0x00000008ff0c7819 */ /* 0x000fe2000001160c */
[----:B------:R0:W-:Y:S01]  /*1f74f0*/  STL [R1+0x30a4], R23 ;  /* 0x0030a41701007387 */ /* 0x0001e20000100800 */
[----:B------:R-:W-:Y:S02]  /*1f7500*/  LOP3.LUT R7, R7, 0xffff, RZ, 0xc0, !PT ;  /* 0x0000ffff07077812 */ /* 0x000fe400078ec0ff */
[----:B------:R-:W-:Y:S01]  /*1f7510*/  LOP3.LUT R12, R12, 0xffff, RZ, 0xc0, !PT ;  /* 0x0000ffff0c0c7812 */ /* 0x000fe200078ec0ff */
[----:B0-----:R-:W-:-:S03]  /*1f7520*/  IMAD.X R23, R4, 0x1, R19, P1 ;  /* 0x0000000104177824 */ /* 0x001fc600008e0613 */
[----:B------:R-:W-:Y:S02]  /*1f7530*/  PRMT R7, R7, 0x3340, R12 ;  /* 0x0000334007077816 */ /* 0x000fe4000000000c */
[----:B------:R-:W-:Y:S04]  /*1f7540*/  STL.64 [R1+0x1498], R22 ;  /* 0x0014981601007387 */ /* 0x000fe80000100a00 */
[----:B------:R0:W-:Y:S04]  /*1f7550*/  STL [R1+0x2a0], R7 ;  /* 0x0002a00701007387 */ /* 0x0001e80000100800 */
[----:B0-----:R-:W4:Y:S01]  /*1f7560*/  LDL.LU R7, [R1+0x148] ;  /* 0x0001480001077983 */ /* 0x001f220000300800 */
[----:B------:R-:W-:-:S05]  /*1f7570*/  IADD3 R22, P1, PT, R2, R20, RZ ;  /* 0x0000001402167210 */ /* 0x000fca0007f3e0ff */
[----:B------:R-:W-:Y:S01]  /*1f7580*/  IMAD.X R23, R4, 0x1, R18, P1 ;  /* 0x0000000104177824 */ /* 0x000fe200008e0612 */
[----:B------:R-:W-:Y:S02]  /*1f7590*/  SHF.R.U32.HI R4, RZ, 0x8, R3 ;  /* 0x00000008ff047819 */ /* 0x000fe40000011603 */
[----:B------:R-:W4:Y:S04]  /*1f75a0*/  LDL.LU R3, [R1+0x3ec] ;  /* 0x0003ec0001037983 */ /* 0x000f280000300800 */
[----:B------:R0:W-:Y:S04]  /*1f75b0*/  STL.64 [R1+0x14b0], R22 ;  /* 0x0014b01601007387 */ /* 0x0001e80000100a00 */
[----:B------:R-:W4:Y:S01]  /*1f75c0*/  LDL.LU R12, [R1+0x2e8] ;  /* 0x0002e800010c7983 */ /* 0x000f220000300800 */
[----:B------:R-:W-:-:S04]  /*1f75d0*/  LOP3.LUT R4, R4, 0xffff, RZ, 0xc0, !PT ;  /* 0x0000ffff04047812 */ /* 0x000fc800078ec0ff */
[----:B0-----:R-:W-:-:S05]  /*1f75e0*/  PRMT R22, R4, 0x3340, R0 ;  /* 0x0000334004167816 */ /* 0x001fca0000000000 */
[----:B------:R0:W-:Y:S01]  /*1f75f0*/  STL [R1+0x158], R22 ;  /* 0x0001581601007387 */ /* 0x0001e20000100800 */
[----:B--2---:R-:W-:Y:S02]  /*1f7600*/  LOP3.LUT R4, R5, 0xffff, RZ, 0xc0, !PT ;  /* 0x0000ffff05047812 */ /* 0x004fe400078ec0ff */
[----:B---3--:R-:W-:Y:S02]  /*1f7610*/  LOP3.LUT R10, R10, 0xffff, RZ, 0xc0, !PT ;  /* 0x0000ffff0a0a7812 */ /* 0x008fe400078ec0ff */
[----:B----4-:R-:W-:Y:S02]  /*1f7620*/  LOP3.LUT R5, R6, 0xffff, RZ, 0xc0, !PT ;  /* 0x0000ffff06057812 */ /* 0x010fe400078ec0ff */
[----:B------:R-:W-:Y:S02]  /*1f7630*/  LOP3.LUT R6, R9, 0xffff, RZ, 0xc0, !PT ;  /* 0x0000ffff09067812 */ /* 0x000fe400078ec0ff */
[----:B------:R-:W-:Y:S02]  /*1f7640*/  LOP3.LUT R9, R11, 0xffff, RZ, 0xc0, !PT ;  /* 0x0000ffff0b097812 */ /* 0x000fe400078ec0ff */
[----:B0-----:R-:W-:-:S02]  /*1f7650*/  PRMT R22, R10, 0x3340, R0 ;  /* 0x000033400a167816 */ /* 0x001fc40000000000 */
[----:B------:R-:W-:Y:S02]  /*1f7660*/  PRMT R11, R4, 0x3340, R5 ;  /* 0x00003340040b7816 */ /* 0x000fe40000000005 */
[----:B------:R-:W-:Y:S01]  /*1f7670*/  LOP3.LUT R8, R8, 0xffff, RZ, 0xc0, !PT ;  /* 0x0000ffff08087812 */ /* 0x000fe200078ec0ff */
[----:B------:R0:W-:Y:S01]  /*1f7680*/  STL [R1+0x31a0], R9 ;  /* 0x0031a00901007387 */ /* 0x0001e20000100800 */
[----:B------:R-:W-:Y:S02]  /*1f7690*/  PRMT R22, R11, 0x5410, R22 ;  /* 0x000054100b167816 */ /* 0x000fe40000000016 */
[----:B------:R-:W-:Y:S02]  /*1f76a0*/  PRMT R11, R9, 0x3340, R0 ;  /* 0x00003340090b7816 */ /* 0x000fe40000000000 */
[----:B0-----:R-:W-:-:S04]  /*1f76b0*/  PRMT R9, R6, 0x3340, R8 ;  /* 0x0000334006097816 */ /* 0x001fc80000000008 */
[----:B------:R-:W-:Y:S01]  /*1f76c0*/  PRMT R9, R9, 0x5410, R11 ;  /* 0x0000541009097816 */ /* 0x000fe2000000000b */
[----:B------:R0:W-:Y:S04]  /*1f76d0*/  STL [R1+0x1dac], R22 ;  /* 0x001dac1601007387 */ /* 0x0001e80000100800 */
[----:B------:R1:W-:Y:S01]  /*1f76e0*/  STL [R1+0x309c], R9 ;  /* 0x00309c0901007387 */ /* 0x0003e20000100800 */
[----:B0-----:R-:W-:-:S03]  /*1f76f0*/  SHF.R.U32.HI R22, RZ, 0x8, R8 ;  /* 0x00000008ff167819 */ /* 0x001fc60000011608 */
[----:B------:R-:W2:Y:S04]  /*1f7700*/  LDL.LU R8, [R1+0x384] ;  /* 0x0003840001087983 */ /* 0x000ea80000300800 */
[----:B-1----:R-:W3:Y:S04]  /*1f7710*/  LDL.LU R9, [R1+0xec] ;  /* 0x0000ec0001097983 */ /* 0x002ee80000300800 */
[----:B------:R-:W4:Y:S01]  /*1f7720*/  LDL.LU R11, [R1+0x274] ;  /* 0x00027400010b7983 */ /* 0x000f220000300800 */
[----:B------:R-:W-:Y:S02]  /*1f7730*/  SHF.R.U32.HI R6, RZ, 0x8, R6 ;  /* 0x00000008ff067819 */ /* 0x000fe40000011606 */
[----:B------:R-:W-:-:S02]  /*1f7740*/  SHF.R.U32.HI R4, RZ, 0x8, R4 ;  /* 0x00000008ff047819 */ /* 0x000fc40000011604 */
[----:B------:R-:W-:Y:S02]  /*1f7750*/  SHF.R.U32.HI R5, RZ, 0x8, R5 ;  /* 0x00000008ff057819 */ /* 0x000fe40000011605 */
[----:B------:R-:W-:Y:S02]  /*1f7760*/  LOP3.LUT R22, R22, 0xffff, RZ, 0xc0, !PT ;  /* 0x0000ffff16167812 */ /* 0x000fe400078ec0ff */
[----:B------:R-:W-:Y:S02]  /*1f7770*/  LOP3.LUT R6, R6, 0xffff, RZ, 0xc0, !PT ;  /* 0x0000ffff06067812 */ /* 0x000fe400078ec0ff */
[----:B------:R-:W-:Y:S02]  /*1f7780*/  LOP3.LUT R4, R4, 0xffff, RZ, 0xc0, !PT ;  /* 0x0000ffff04047812 */ /* 0x000fe400078ec0ff */
[----:B------:R-:W-:Y:S02]  /*1f7790*/  LOP3.LUT R5, R5, 0xffff, RZ, 0xc0, !PT ;  /* 0x0000ffff05057812 */ /* 0x000fe400078ec0ff */
[----:B------:R-:W-:-:S02]  /*1f77a0*/  PRMT R6, R6, 0x3340, R22 ;  /* 0x0000334006067816 */ /* 0x000fc40000000016 */
[----:B------:R-:W-:-:S03]  /*1f77b0*/  PRMT R5, R4, 0x3340, R5 ;  /* 0x0000334004057816 */ /* 0x000fc60000000005 */
[----:B------:R0:W-:Y:S04]  /*1f77c0*/  STL [R1+0x3024], R6 ;  /* 0x0030240601007387 */ /* 0x0001e80000100800 */
[----:B------:R1:W-:Y:S01]  /*1f77d0*/  STL [R1+0x1c48], R5 ;  /* 0x001c480501007387 */ /* 0x0003e20000100800 */
[----:B------:R-:W-:-:S04]  /*1f77e0*/  LOP3.LUT R7, R7, 0xffff, RZ, 0xc0, !PT ;  /* 0x0000ffff07077812 */ /* 0x000fc800078ec0ff */
[----:B0-----:R-:W-:Y:S02]  /*1f77f0*/  PRMT R6, R7, 0x3340, R0 ;  /* 0x0000334007067816 */ /* 0x001fe40000000000 */
[----:B------:R-:W-:Y:S02]  /*1f7800*/  LOP3.LUT R4, R3, 0xffff, RZ, 0xc0, !PT ;  /* 0x0000ffff03047812 */ /* 0x000fe400078ec0ff */
[----:B-1----:R-:W-:-:S04]  /*1f7810*/  LOP3.LUT R5, R12, 0xffff, RZ, 0xc0, !PT ;  /* 0x0000ffff0c057812 */ /* 0x002fc800078ec0ff */
[----:B------:R-:W-:-:S04]  /*1f7820*/  PRMT R3, R4, 0x3340, R5 ;  /* 0x0000334004037816 */ /* 0x000fc80000000005 */
[----:B------:R-:W-:Y:S02]  /*1f7830*/  PRMT R6, R3, 0x5410, R6 ;  /* 0x0000541003067816 */ /* 0x000fe40000000006 */
[----:B------:R-:W4:Y:S04]  /*1f7840*/  LDL.LU R3, [R1+0x388] ;  /* 0x0003880001037983 */ /* 0x000f280000300800 */
[----:B------:R-:W4:Y:S01]  /*1f7850*/  LDL.LU R12, [R1+0x278] ;  /* 0x00027800010c7983 */ /* 0x000f220000300800 */
[----:B------:R-:W-:Y:S01]  /*1f7860*/  VIADD R2, R2, UR6 ;  /* 0x0000000602027c36 */ /* 0x000fe20008000000 */
[----:B------:R-:W-:Y:S02]  /*1f7870*/  SHF.R.U32.HI R10, RZ, 0x8, R10 ;  /* 0x00000008ff0a7819 */ /* 0x000fe4000001160a */
[----:B------:R0:W-:Y:S01]  /*1f7880*/  STL [R1+0x1d90], R6 ;  /* 0x001d900601007387 */ /* 0x0001e20000100800 */
[----:B------:R-:W-:-:S02]  /*1f7890*/  SHF.R.U32.HI R4, RZ, 0x8, R4 ;  /* 0x00000008ff047819 */ /* 0x000fc40000011604 */
[----:B------:R-:W-:Y:S02]  /*1f78a0*/  SHF.R.U32.HI R5, RZ, 0x8, R5 ;  /* 0x00000008ff057819 */ /* 0x000fe40000011605 */
[----:B------:R-:W-:Y:S02]  /*1f78b0*/  IADD3 R22, P1, PT, R2, R27, RZ ;  /* 0x0000001b02167210 */ /* 0x000fe40007f3e0ff */
[----:B------:R-:W-:Y:S02]  /*1f78c0*/  LOP3.LUT R10, R10, 0xffff, RZ, 0xc0, !PT ;  /* 0x0000ffff0a0a7812 */ /* 0x000fe400078ec0ff */
[----:B------:R-:W-:Y:S02]  /*1f78d0*/  LOP3.LUT R4, R4, 0xffff, RZ, 0xc0, !PT ;  /* 0x0000ffff04047812 */ /* 0x000fe400078ec0ff */
[----:B------:R-:W-:Y:S02]  /*1f78e0*/  LOP3.LUT R5, R5, 0xffff, RZ, 0xc0, !PT ;  /* 0x0000ffff05057812 */ /* 0x000fe400078ec0ff */
[----:B------:R-:W-:-:S02]  /*1f78f0*/  SHF.R.U32.HI R7, RZ, 0x8, R7 ;  /* 0x00000008ff077819 */ /* 0x000fc40000011607 */
[----:B------:R-:W-:Y:S01]  /*1f7900*/  LOP3.LUT R13, R13, 0xffff, RZ, 0xc0, !PT ;  /* 0x0000ffff0d0d7812 */ /* 0x000fe200078ec0ff */
[----:B------:R-:W1:Y:S01]  /*1f7910*/  LDCU UR6, c[0x0][0x3b8] ;  /* 0x00007700ff0677ac */ /* 0x000e620008000800 */
[----:B0-----:R-:W-:Y:S02]  /*1f7920*/  SHF.R.S32.HI R6, RZ, 0x1f, R2 ;  /* 0x0000001fff067819 */ /* 0x001fe40000011402 */
[----:B------:R-:W-:Y:S02]  /*1f7930*/  PRMT R10, R10, 0x3340, R0 ;  /* 0x000033400a0a7816 */ /* 0x000fe40000000000 */
[----:B------:R-:W-:Y:S01]  /*1f7940*/  PRMT R5, R4, 0x3340, R5 ;  /* 0x0000334004057816 */ /* 0x000fe20000000005 */
[----:B------:R-:W-:-:S05]  /*1f7950*/  IMAD.X R23, R6, 0x1, R26, P1 ;  /* 0x0000000106177824 */ /* 0x000fca00008e061a */
[----:B------:R0:W-:Y:S04]  /*1f7960*/  STL.64 [R1+0x1488], R22 ;  /* 0x0014881601007387 */ /* 0x0001e80000100a00 */
[----:B------:R3:W-:Y:S04]  /*1f7970*/  STL [R1+0x154], R10 ;  /* 0x0001540a01007387 */ /* 0x0007e80000100800 */
[----:B------:R4:W-:Y:S01]  /*1f7980*/  STL [R1+0x1c38], R5 ;  /* 0x001c380501007387 */ /* 0x0009e20000100800 */
[----:B------:R-:W-:Y:S02]  /*1f7990*/  LOP3.LUT R7, R7, 0xffff, RZ, 0xc0, !PT ;  /* 0x0000ffff07077812 */ /* 0x000fe400078ec0ff */
[----:B0-----:R-:W-:-:S02]  /*1f79a0*/  IADD3 R22, P1, PT, R2, R29, RZ ;  /* 0x0000001d02167210 */ /* 0x001fc40007f3e0ff */
[----:B------:R-:W-:-:S03]  /*1f79b0*/  PRMT R7, R7, 0x3340, R0 ;  /* 0x0000334007077816 */ /* 0x000fc60000000000 */
[----:B------:R-:W-:Y:S01]  /*1f79c0*/  IMAD.X R23, R6, 0x1, R28, P1 ;  /* 0x0000000106177824 */ /* 0x000fe200008e061c */
[----:B--2---:R-:W-:Y:S02]  /*1f79d0*/  LOP3.LUT R4, R8, 0xffff, RZ, 0xc0, !PT ;  /* 0x0000ffff08047812 */ /* 0x004fe400078ec0ff */
[----:B---3--:R-:W-:Y:S02]  /*1f79e0*/  LOP3.LUT R10, R9, 0xffff, RZ, 0xc0, !PT ;  /* 0x0000ffff090a7812 */ /* 0x008fe400078ec0ff */
[----:B----4-:R-:W-:Y:S02]  /*1f79f0*/  LOP3.LUT R5, R11, 0xffff, RZ, 0xc0, !PT ;  /* 0x0000ffff0b057812 */ /* 0x010fe400078ec0ff */
[----:B------:R-:W-:Y:S02]  /*1f7a00*/  PRMT R9, R10, 0x3340, R0 ;  /* 0x000033400a097816 */ /* 0x000fe40000000000 */
[----:B------:R-:W-:-:S04]  /*1f7a10*/  PRMT R8, R4, 0x3340, R5 ;  /* 0x0000334004087816 */ /* 0x000fc80000000005 */
[----:B------:R-:W-:Y:S02]  /*1f7a20*/  PRMT R11, R8, 0x5410, R9 ;  /* 0x00005410080b7816 */ /* 0x000fe40000000009 */
[----:B------:R-:W2:Y:S04]  /*1f7a30*/  LDL.LU R8, [R1+0x70c] ;  /* 0x00070c0001087983 */ /* 0x000ea80000300800 */
[----:B------:R-:W3:Y:S04]  /*1f7a40*/  LDL.LU R9, [R1+0x574] ;  /* 0x0005740001097983 */ /* 0x000ee80000300800 */
[----:B------:R0:W-:Y:S01]  /*1f7a50*/  STL [R1+0x1d88], R11 ;  /* 0x001d880b01007387 */ /* 0x0001e20000100800 */
[----:B------:R-:W-:-:S02]  /*1f7a60*/  SHF.R.U32.HI R4, RZ, 0x8, R4 ;  /* 0x00000008ff047819 */ /* 0x000fc40000011604 */
[----:B------:R-:W-:Y:S01]  /*1f7a70*/  SHF.R.U32.HI R5, RZ, 0x8, R5 ;  /* 0x00000008ff057819 */ /* 0x000fe20000011605 */
[----:B0-----:R-:W4:Y:S01]  /*1f7a80*/  LDL.LU R11, [R1+0x630] ;  /* 0x00063000010b7983 */ /* 0x001f220000300800 */
[----:B------:R-:W-:Y:S02]  /*1f7a90*/  LOP3.LUT R4, R4, 0xffff, RZ, 0xc0, !PT ;  /* 0x0000ffff04047812 */ /* 0x000fe400078ec0ff */
[----:B------:R-:W-:Y:S01]  /*1f7aa0*/  LOP3.LUT R5, R5, 0xffff, RZ, 0xc0, !PT ;  /* 0x0000ffff05057812 */ /* 0x000fe200078ec0ff */
[----:B------:R-:W-:Y:S04]  /*1f7ab0*/  STL.64 [R1+0x1490], R22 ;  /* 0x0014901601007387 */ /* 0x000fe80000100a00 */
[----:B------:R0:W-:Y:S01]  /*1f7ac0*/  STL [R1+0x150], R7 ;  /* 0x0001500701007387 */ /* 0x0001e20000100800 */
[----:B------:R-:W-:-:S05]  /*1f7ad0*/  PRMT R5, R4, 0x3340, R5 ;  /* 0x0000334004057816 */ /* 0x000fca0000000005 */
[----:B------:R0:W-:Y:S01]  /*1f7ae0*/  STL [R1+0x5a4], R5 ;  /* 0x0005a40501007387 */ /* 0x0001e20000100800 */
[----:B------:R-:W-:Y:S02]  /*1f7af0*/  LOP3.LUT R4, R3, 0xffff, RZ, 0xc0, !PT ;  /* 0x0000ffff03047812 */ /* 0x000fe400078ec0ff */
[----:B0-----:R-:W-:Y:S02]  /*1f7b00*/  LOP3.LUT R7, R12, 0xffff, RZ, 0xc0, !PT ;  /* 0x0000ffff0c077812 */ /* 0x001fe400078ec0ff */
[----:B------:R-:W-:Y:S02]  /*1f7b10*/  PRMT R5, R13, 0x3340, R0 ;  /* 0x000033400d057816 */ /* 0x000fe40000000000 */
[----:B------:R-:W-:-:S04]  /*1f7b20*/  PRMT R3, R4, 0x3340, R7 ;  /* 0x0000334004037816 */ /* 0x000fc80000000007 */
[----:B------:R-:W-:-:S05]  /*1f7b30*/  PRMT R3, R3, 0x5410, R5 ;  /* 0x0000541003037816 */ /* 0x000fca0000000005 */
[----:B------:R0:W-:Y:S04]  /*1f7b40*/  STL [R1+0x3090], R3 ;  /* 0x0030900301007387 */ /* 0x0001e80000100800 */
[----:B------:R-:W4:Y:S04]  /*1f7b50*/  LDL.LU R5, [R1+0x71c] ;  /* 0x00071c0001057983 */ /* 0x000f280000300800 */
[----:B0-----:R-:W4:Y:S04]  /*1f7b60*/  LDL.LU R3, [R1+0x578] ;  /* 0x0005780001037983 */ /* 0x001f280000300800 */
[----:B------:R-:W4:Y:S01]  /*1f7b70*/  LDL.LU R12, [R1+0x634] ;  /* 0x00063400010c7983 */ /* 0x000f220000300800 */
[----:B------:R-:W-:-:S02]  /*1f7b80*/  SHF.R.U32.HI R10, RZ, 0x8, R10 ;  /* 0x00000008ff0a7819 */ /* 0x000fc4000001160a */
[----:B------:R-:W-:Y:S02]  /*1f7b90*/  SHF.R.U32.HI R4, RZ, 0x8, R4 ;  /* 0x00000008ff047819 */ /* 0x000fe40000011604 */
[----:B------:R-:W-:Y:S02]  /*1f7ba0*/  SHF.R.U32.HI R7, RZ, 0x8, R7 ;  /* 0x00000008ff077819 */ /* 0x000fe40000011607 */
[----:B------:R-:W-:Y:S02]  /*1f7bb0*/  IADD3 R22, P1, PT, R2, R17, RZ ;  /* 0x0000001102167210 */ /* 0x000fe40007f3e0ff */
[----:B------:R-:W-:Y:S02]  /*1f7bc0*/  LOP3.LUT R10, R10, 0xffff, RZ, 0xc0, !PT ;  /* 0x0000ffff0a0a7812 */ /* 0x000fe400078ec0ff */
[----:B------:R-:W-:Y:S02]  /*1f7bd0*/  LOP3.LUT R4, R4, 0xffff, RZ, 0xc0, !PT ;  /* 0x0000ffff04047812 */ /* 0x000fe400078ec0ff */
[----:B------:R-:W-:Y:S01]  /*1f7be0*/  LOP3.LUT R7, R7, 0xffff, RZ, 0xc0, !PT ;  /* 0x0000ffff07077812 */ /* 0x000fe200078ec0ff */
[----:B------:R-:W-:Y:S01]  /*1f7bf0*/  IMAD.X R23, R6, 0x1, R15, P1 ;  /* 0x0000000106177824 */ /* 0x000fe200008e060f */
[----:B------:R-:W-:-:S02]  /*1f7c00*/  PRMT R10, R10, 0x3340, R0 ;  /* 0x000033400a0a7816 */ /* 0x000fc40000000000 */
[----:B------:R-:W-:Y:S02]  /*1f7c10*/  PRMT R7, R4, 0x3340, R7 ;  /* 0x0000334004077816 */ /* 0x000fe40000000007 */
[----:B------:R0:W-:Y:S04]  /*1f7c20*/  STL.64 [R1+0x1480], R22 ;  /* 0x0014801601007387 */ /* 0x0001e80000100a00 */
[----:B------:R-:W-:Y:S04]  /*1f7c30*/  STL [R1+0x14c], R10 ;  /* 0x00014c0a01007387 */ /* 0x000fe80000100800 */
[----:B------:R1:W-:Y:S01]  /*1f7c40*/  STL [R1+0x800], R7 ;  /* 0x0008000701007387 */ /* 0x0003e20000100800 */
[----:B0-----:R-:W-:-:S05]  /*1f7c50*/  IADD3 R22, P1, PT, R2, R25, RZ ;  /* 0x0000001902167210 */ /* 0x001fca0007f3e0ff */
[----:B------:R-:W-:Y:S01]  /*1f7c60*/  IMAD.X R23, R6, 0x1, R24, P1 ;  /* 0x0000000106177824 */ /* 0x000fe200008e0618 */
[----:B--2---:R-:W-:Y:S02]  /*1f7c70*/  LOP3.LUT R4, R8, 0xffff, RZ, 0xc0, !PT ;  /* 0x0000ffff08047812 */ /* 0x004fe400078ec0ff */
[----:B---3--:R-:W-:-:S04]  /*1f7c80*/  LOP3.LUT R9, R9, 0xffff, RZ, 0xc0, !PT ;  /* 0x0000ffff09097812 */ /* 0x008fc800078ec0ff */
[----:B------:R-:W-:Y:S02]  /*1f7c90*/  PRMT R8, R9, 0x3340, R0 ;  /* 0x0000334009087816 */ /* 0x000fe40000000000 */
[----:B----4-:R-:W-:-:S04]  /*1f7ca0*/  LOP3.LUT R11, R11, 0xffff, RZ, 0xc0, !PT ;  /* 0x0000ffff0b0b7812 */ /* 0x010fc800078ec0ff */
[----:B-1----:R-:W-:-:S04]  /*1f7cb0*/  PRMT R7, R4, 0x3340, R11 ;  /* 0x0000334004077816 */ /* 0x002fc8000000000b */
[----:B------:R-:W-:-:S05]  /*1f7cc0*/  PRMT R7, R7, 0x5410, R8 ;  /* 0x0000541007077816 */ /* 0x000fca0000000008 */
[----:B------:R-:W-:Y:S04]  /*1f7cd0*/  STL [R1+0x1d6c], R7 ;  /* 0x001d6c0701007387 */ /* 0x000fe80000100800 */
[----:B------:R0:W-:Y:S01]  /*1f7ce0*/  STL.64 [R1+0x1470], R22 ;  /* 0x0014701601007387 */ /* 0x0001e20000100a00 */
[----:B------:R-:W-:-:S03]  /*1f7cf0*/  SHF.R.U32.HI R4, RZ, 0x8, R4 ;  /* 0x00000008ff047819 */ /* 0x000fc60000011604 */
[----:B0-----:R-:W2:Y:S04]  /*1f7d00*/  LDL.LU.64 R22, [R1+0x77e8] ;  /* 0x0077e80001167983 */ /* 0x001ea80000300a00 */
[----:B------:R-:W3:Y:S04]  /*1f7d10*/  LDL.LU R7, [R1+0x69c] ;  /* 0x00069c0001077983 */ /* 0x000ee80000300800 */
[----:B------:R-:W4:Y:S04]  /*1f7d20*/  LDL.LU R10, [R1+0x534] ;  /* 0x00053400010a7983 */ /* 0x000f280000300800 */
[----:B------:R-:W2:Y:S04]  /*1f7d30*/  LDL.LU R8, [R1+0x5ec] ;  /* 0x0005ec0001087983 */ /* 0x000ea80000300800 */
[----:B------:R0:W-:Y:S01]  /*1f7d40*/  STL.64 [R1+0x77d0], R24 ;  /* 0x0077d01801007387 */ /* 0x0001e20000100a00 */
[----:B------:R-:W-:-:S02]  /*1f7d50*/  LOP3.LUT R4, R4, 0xffff, RZ, 0xc0, !PT ;  /* 0x0000ffff04047812 */ /* 0x000fc400078ec0ff */
[----:B0-----:R-:W-:Y:S02]  /*1f7d60*/  SHF.R.U32.HI R25, RZ, 0x8, R13 ;  /* 0x00000008ff197819 */ /* 0x001fe4000001160d */
[----:B------:R-:W-:Y:S01]  /*1f7d70*/  SHF.R.U32.HI R24, RZ, 0x8, R11 ;  /* 0x00000008ff187819 */ /* 0x000fe2000001160b */
[----:B------:R-:W2:Y:S01]  /*1f7d80*/  LDL.LU R13, [R1+0x77e0] ;  /* 0x0077e000010d7983 */ /* 0x000ea20000300800 */
[----:B------:R-:W-:Y:S02]  /*1f7d90*/  LOP3.LUT R3, R3, 0xffff, RZ, 0xc0, !PT ;  /* 0x0000ffff03037812 */ /* 0x000fe400078ec0ff */
[----:B------:R-:W-:Y:S02]  /*1f7da0*/  LOP3.LUT R25, R25, 0xffff, RZ, 0xc0, !PT ;  /* 0x0000ffff19197812 */ /* 0x000fe400078ec0ff */
[----:B------:R-:W-:Y:S01]  /*1f7db0*/  LOP3.LUT R24, R24, 0xffff, RZ, 0xc0, !PT ;  /* 0x0000ffff18187812 */ /* 0x000fe200078ec0ff */
[----:B------:R-:W2:Y:S01]  /*1f7dc0*/  LDL.LU R11, [R1+0x77dc] ;  /* 0x0077dc00010b7983 */ /* 0x000ea20000300800 */
[----:B------:R-:W-:-:S02]  /*1f7dd0*/  PRMT R25, R25, 0x3340, R0 ;  /* 0x0000334019197816 */ /* 0x000fc40000000000 */
[----:B------:R-:W-:Y:S02]  /*1f7de0*/  PRMT R24, R4, 0x3340, R24 ;  /* 0x0000334004187816 */ /* 0x000fe40000000018 */
[----:B------:R-:W-:Y:S02]  /*1f7df0*/  LOP3.LUT R4, R5, 0xffff, RZ, 0xc0, !PT ;  /* 0x0000ffff05047812 */ /* 0x000fe400078ec0ff */
[----:B------:R-:W-:Y:S01]  /*1f7e00*/  LOP3.LUT R5, R12, 0xffff, RZ, 0xc0, !PT ;  /* 0x0000ffff0c057812 */ /* 0x000fe200078ec0ff */
[----:B------:R-:W-:Y:S04]  /*1f7e10*/  STL [R1+0x148], R25 ;  /* 0x0001481901007387 */ /* 0x000fe80000100800 */
[----:B------:R0:W-:Y:S01]  /*1f7e20*/  STL [R1+0x598], R24 ;  /* 0x0005981801007387 */ /* 0x0001e20000100800 */
[----:B------:R-:W-:-:S02]  /*1f7e30*/  PRMT R12, R4, 0x3340, R5 ;  /* 0x00003340040c7816 */ /* 0x000fc40000000005 */
[----:B0-----:R-:W-:-:S04]  /*1f7e40*/  PRMT R24, R3, 0x3340, R0 ;  /* 0x0000334003187816 */ /* 0x001fc80000000000 */
[----:B------:R-:W-:Y:S02]  /*1f7e50*/  PRMT R12, R12, 0x5410, R24 ;  /* 0x000054100c0c7816 */ /* 0x000fe40000000018 */
[----:B------:R-:W-:Y:S01]  /*1f7e60*/  IADD3 R24, P1, PT, R2, R16, RZ ;  /* 0x0000001002187210 */ /* 0x000fe20007f3e0ff */
[----:B------:R-:W-:Y:S04]  /*1f7e70*/  STL [R1+0x77c8], R16 ;  /* 0x0077c81001007387 */ /* 0x000fe80000100800 */
[----:B------:R0:W-:Y:S01]  /*1f7e80*/  STL [R1+0x1d54], R12 ;  /* 0x001d540c01007387 */ /* 0x0001e20000100800 */
[----:B------:R-:W-:Y:S01]  /*1f7e90*/  IMAD.X R25, R6, 0x1, R14, P1 ;  /* 0x0000000106197824 */ /* 0x000fe200008e060e */
[----:B------:R-:W-:-:S04]  /*1f7ea0*/  SHF.R.U32.HI R5, RZ, 0x8, R5 ;  /* 0x00000008ff057819 */ /* 0x000fc80000011605 */
[----:B------:R1:W-:Y:S01]  /*1f7eb0*/  STL.64 [R1+0x1478], R24 ;  /* 0x0014781801007387 */ /* 0x0003e20000100a00 */
[----:B0-----:R-:W-:Y:S02]  /*1f7ec0*/  SHF.R.U32.HI R12, RZ, 0x8, R9 ;  /* 0x00000008ff0c7819 */ /* 0x001fe40000011609 */
[----:B------:R-:W-:Y:S01]  /*1f7ed0*/  LOP3.LUT R16, R5, 0xffff, RZ, 0xc0, !PT ;  /* 0x0000ffff05107812 */ /* 0x000fe200078ec0ff */
[----:B------:R-:W2:Y:S01]  /*1f7ee0*/  LDL.LU R9, [R1+0x6a4] ;  /* 0x0006a40001097983 */ /* 0x000ea20000300800 */
[----:B-1----:R-:W-:-:S03]  /*1f7ef0*/  LOP3.LUT R24, R12, 0xffff, RZ, 0xc0, !PT ;  /* 0x0000ffff0c187812 */ /* 0x002fc600078ec0ff */
[----:B------:R-:W2:Y:S04]  /*1f7f00*/  LDL.LU R12, [R1+0x538] ;  /* 0x00053800010c7983 */ /* 0x000ea80000300800 */
[----:B------:R-:W2:Y:S01]  /*1f7f10*/  LDL.LU R5, [R1+0x5f0] ;  /* 0x0005f00001057983 */ /* 0x000ea20000300800 */
[----:B------:R-:W-:Y:S02]  /*1f7f20*/  SHF.R.U32.HI R4, RZ, 0x8, R4 ;  /* 0x00000008ff047819 */ /* 0x000fe40000011604 */
[----:B------:R-:W-:Y:S02]  /*1f7f30*/  PRMT R24, R24, 0x3340, R0 ;  /* 0x0000334018187816 */ /* 0x000fe40000000000 */
[----:B------:R-:W-:-:S04]  /*1f7f40*/  LOP3.LUT R4, R4, 0xffff, RZ, 0xc0, !PT ;  /* 0x0000ffff04047812 */ /* 0x000fc800078ec0ff */
[----:B------:R-:W-:Y:S01]  /*1f7f50*/  PRMT R16, R4, 0x3340, R16 ;  /* 0x0000334004107816 */ /* 0x000fe20000000010 */
[----:B------:R-:W-:Y:S04]  /*1f7f60*/  STL [R1+0x144], R24 ;  /* 0x0001441801007387 */ /* 0x000fe80000100800 */
[----:B------:R0:W-:Y:S01]  /*1f7f70*/  STL [R1+0x7e8], R16 ;  /* 0x0007e81001007387 */ /* 0x0001e20000100800 */
[----:B------:R-:W-:-:S04]  /*1f7f80*/  SHF.R.U32.HI R3, RZ, 0x8, R3 ;  /* 0x00000008ff037819 */ /* 0x000fc80000011603 */
[----:B------:R-:W-:-:S04]  /*1f7f90*/  LOP3.LUT R3, R3, 0xffff, RZ, 0xc0, !PT ;  /* 0x0000ffff03037812 */ /* 0x000fc800078ec0ff */
[--C-:B------:R-:W-:Y:S02]  /*1f7fa0*/  PRMT R3, R3, 0x3340, R0.reuse ;  /* 0x0000334003037816 */ /* 0x100fe40000000000 */
[----:B---3--:R-:W-:Y:S02]  /*1f7fb0*/  LOP3.LUT R7, R7, 0xffff, RZ, 0xc0, !PT ;  /* 0x0000ffff07077812 */ /* 0x008fe400078ec0ff */
[----:B----4-:R-:W-:Y:S02]  /*1f7fc0*/  LOP3.LUT R4, R10, 0xffff, RZ, 0xc0, !PT ;  /* 0x0000ffff0a047812 */ /* 0x010fe400078ec0ff */
[----:B--2---:R-:W-:Y:S02]  /*1f7fd0*/  LOP3.LUT R10, R8, 0xffff, RZ, 0xc0, !PT ;  /* 0x0000ffff080a7812 */ /* 0x004fe400078ec0ff */
[----:B0-----:R-:W-:Y:S02]  /*1f7fe0*/  PRMT R16, R4, 0x3340, R0 ;  /* 0x0000334004107816 */ /* 0x001fe40000000000 */
[----:B------:R-:W-:-:S02]  /*1f7ff0*/  PRMT R8, R7, 0x3340, R10 ;  /* 0x0000334007087816 */ /* 0x000fc4000000000a */
[----:B------:R-:W-:Y:S02]  /*1f8000*/  IADD3 R24, P1, PT, R2, R23, RZ ;  /* 0x0000001702187210 */ /* 0x000fe40007f3e0ff */
[----:B------:R-:W-:Y:S02]  /*1f8010*/  PRMT R8, R8, 0x5410, R16 ;  /* 0x0000541008087816 */ /* 0x000fe40000000010 */
[----:B------:R-:W-:Y:S01]  /*1f8020*/  SHF.R.U32.HI R16, RZ, 0x8, R10 ;  /* 0x00000008ff107819 */ /* 0x000fe2000001160a */
[----:B------:R-:W-:Y:S01]  /*1f8030*/  IMAD.X R25, R6, 0x1, R22, P1 ;  /* 0x0000000106197824 */ /* 0x000fe200008e0616 */
[----:B------:R-:W-:Y:S01]  /*1f8040*/  SHF.R.U32.HI R4, RZ, 0x8, R4 ;  /* 0x00000008ff047819 */ /* 0x000fe20000011604 */
[----:B------:R0:W-:Y:S01]  /*1f8050*/  STL [R1+0x1d50], R8 ;  /* 0x001d500801007387 */ /* 0x0001e20000100800 */
[----:B------:R-:W-:Y:S02]  /*1f8060*/  LOP3.LUT R16, R16, 0xffff, RZ, 0xc0, !PT ;  /* 0x0000ffff10107812 */ /* 0x000fe400078ec0ff */
[----:B------:R-:W-:-:S02]  /*1f8070*/  LOP3.LUT R4, R4, 0xffff, RZ, 0xc0, !PT ;  /* 0x0000ffff04047812 */ /* 0x000fc400078ec0ff */
[----:B0-----:R-:W-:Y:S02]  /*1f8080*/  SHF.R.U32.HI R8, RZ, 0x8, R7 ;  /* 0x00000008ff087819 */ /* 0x001fe40000011607 */
[----:B------:R-:W2:Y:S04]  /*1f8090*/  LDL.LU R7, [R1+0x44c] ;  /* 0x00044c0001077983 */ /* 0x000ea80000300800 */
[----:B------:R0:W-:Y:S01]  /*1f80a0*/  STL.64 [R1+0x1468], R24 ;  /* 0x0014681801007387 */ /* 0x0001e20000100a00 */
[----:B------:R-:W-:-:S03]  /*1f80b0*/  LOP3.LUT R8, R8, 0xffff, RZ, 0xc0, !PT ;  /* 0x0000ffff08087812 */ /* 0x000fc600078ec0ff */
[----:B------:R-:W3:Y:S01]  /*1f80c0*/  LDL.LU R10, [R1+0x318] ;  /* 0x00031800010a7983 */ /* 0x000ee20000300800 */
[----:B------:R-:W-:Y:S02]  /*1f80d0*/  PRMT R4, R4, 0x3340, R0 ;  /* 0x0000334004047816 */ /* 0x000fe40000000000 */
[----:B------:R-:W-:Y:S02]  /*1f80e0*/  PRMT R8, R8, 0x3340, R16 ;  /* 0x0000334008087816 */ /* 0x000fe40000000010 */
[----:B0-----:R-:W-:-:S03]  /*1f80f0*/  IADD3 R24, P1, PT, R2, R21, RZ ;  /* 0x0000001502187210 */ /* 0x001fc60007f3e0ff */
[----:B------:R0:W-:Y:S04]  /*1f8100*/  STL [R1+0x298], R8 ;  /* 0x0002980801007387 */ /* 0x0001e80000100800 */
[----:B------:R1:W-:Y:S01]  /*1f8110*/  STL [R1+0x13c], R4 ;  /* 0x00013c0401007387 */ /* 0x0003e20000100800 */
[----:B------:R-:W-:-:S05]  /*1f8120*/  IMAD.X R25, R6, 0x1, R19, P1 ;  /* 0x0000000106197824 */ /* 0x000fca00008e0613 */
[----:B------:R4:W-:Y:S04]  /*1f8130*/  STL.64 [R1+0x1460], R24 ;  /* 0x0014601801007387 */ /* 0x0009e80000100a00 */
[----:B0-----:R-:W3:Y:S01]  /*1f8140*/  LDL.LU R8, [R1+0x448] ;  /* 0x0004480001087983 */ /* 0x001ee20000300800 */
[----:B-1----:R-:W-:Y:S02]  /*1f8150*/  LOP3.LUT R4, R9, 0xffff, RZ, 0xc0, !PT ;  /* 0x0000ffff09047812 */ /* 0x002fe400078ec0ff */
[----:B------:R-:W-:Y:S02]  /*1f8160*/  LOP3.LUT R12, R12, 0xffff, RZ, 0xc0, !PT ;  /* 0x0000ffff0c0c7812 */ /* 0x000fe400078ec0ff */
[----:B------:R-:W-:Y:S02]  /*1f8170*/  LOP3.LUT R5, R5, 0xffff, RZ, 0xc0, !PT ;  /* 0x0000ffff05057812 */ /* 0x000fe400078ec0ff */
[----:B----4-:R-:W-:-:S02]  /*1f8180*/  PRMT R24, R12, 0x3340, R0 ;  /* 0x000033400c187816 */ /* 0x010fc40000000000 */
[--C-:B------:R-:W-:Y:S02]  /*1f8190*/  PRMT R16, R4, 0x3340, R5.reuse ;  /* 0x0000334004107816 */ /* 0x100fe40000000005 */
[----:B------:R-:W-:Y:S02]  /*1f81a0*/  SHF.R.U32.HI R4, RZ, 0x8, R4 ;  /* 0x00000008ff047819 */ /* 0x000fe40000011604 */
[----:B------:R-:W-:Y:S01]  /*1f81b0*/  SHF.R.U32.HI R5, RZ, 0x8, R5 ;  /* 0x00000008ff057819 */ /* 0x000fe20000011605 */
[----:B------:R0:W-:Y:S01]  /*1f81c0*/  STL [R1+0x140], R3 ;  /* 0x0001400301007387 */ /* 0x0001e20000100800 */
[----:B------:R-:W-:Y:S02]  /*1f81d0*/  PRMT R16, R16, 0x5410, R24 ;  /* 0x0000541010107816 */ /* 0x000fe40000000018 */
[----:B------:R-:W-:Y:S02]  /*1f81e0*/  IADD3 R24, P1, PT, R2, R20, RZ ;  /* 0x0000001402187210 */ /* 0x000fe40007f3e0ff */
[----:B------:R-:W-:-:S02]  /*1f81f0*/  LOP3.LUT R4, R4, 0xffff, RZ, 0xc0, !PT ;  /* 0x0000ffff04047812 */ /* 0x000fc400078ec0ff */
[----:B------:R-:W-:Y:S01]  /*1f8200*/  LOP3.LUT R5, R5, 0xffff, RZ, 0xc0, !PT ;  /* 0x0000ffff05057812 */ /* 0x000fe200078ec0ff */
[----:B0-----:R-:W4:Y:S04]  /*1f8210*/  LDL.LU R3, [R1+0x1dc] ;  /* 0x0001dc0001037983 */ /* 0x001f280000300800 */
[----:B------:R-:W4:Y:S01]  /*1f8220*/  LDL.LU R9, [R1+0x314] ;  /* 0x0003140001097983 */ /* 0x000f220000300800 */
[----:B------:R-:W-:Y:S01]  /*1f8230*/  IMAD.X R25, R6, 0x1, R18, P1 ;  /* 0x0000000106197824 */ /* 0x000fe200008e0612 */
[----:B------:R-:W-:Y:S02]  /*1f8240*/  PRMT R6, R4, 0x3340, R5 ;  /* 0x0000334004067816 */ /* 0x000fe40000000005 */
[----:B------:R0:W-:Y:S01]  /*1f8250*/  STL [R1+0x3180], R12 ;  /* 0x0031800c01007387 */ /* 0x0001e20000100800 */
[----:B------:R-:W-:-:S03]  /*1f8260*/  LOP3.LUT R4, R11, 0xffff, RZ, 0xc0, !PT ;  /* 0x0000ffff0b047812 */ /* 0x000fc600078ec0ff */
[----:B0-----:R-:W4:Y:S04]  /*1f8270*/  LDL.LU R12, [R1+0x3a4] ;  /* 0x0003a400010c7983 */ /* 0x001f280000300800 */
[----:B------:R-:W-:Y:S04]  /*1f8280*/  STL [R1+0x3088], R16 ;  /* 0x0030881001007387 */ /* 0x000fe80000100800 */
[----:B------:R-:W-:Y:S04]  /*1f8290*/  STL.64 [R1+0x1458], R24 ;  /* 0x0014581801007387 */ /* 0x000fe80000100a00 */
[----:B------:R3:W-:Y:S04]  /*1f82a0*/  STL [R1+0x2fd8], R6 ;  /* 0x002fd80601007387 */ /* 0x0007e80000100800 */
[----:B------:R-:W4:Y:S01]  /*1f82b0*/  LDL.LU R11, [R1+0x77d8] ;  /* 0x0077d800010b7983 */ /* 0x000f220000300800 */
[----:B--2---:R-:W-:-:S02]  /*1f82c0*/  LOP3.LUT R5, R7, 0xffff, RZ, 0xc0, !PT ;  /* 0x0000ffff07057812 */ /* 0x004fc400078ec0ff */
[----:B---3--:R-:W-:Y:S02]  /*1f82d0*/  LOP3.LUT R6, R10, 0xffff, RZ, 0xc0, !PT ;  /* 0x0000ffff0a067812 */ /* 0x008fe400078ec0ff */
[----:B------:R-:W-:Y:S02]  /*1f82e0*/  PRMT R10, R4, 0x3340, R0 ;  /* 0x00003340040a7816 */ /* 0x000fe40000000000 */
[----:B------:R-:W-:Y:S02]  /*1f82f0*/  SHF.R.U32.HI R4, RZ, 0x8, R4 ;  /* 0x00000008ff047819 */ /* 0x000fe40000011604 */
[--C-:B------:R-:W-:Y:S02]  /*1f8300*/  PRMT R7, R5, 0x3340, R6.reuse ;  /* 0x0000334005077816 */ /* 0x100fe40000000006 */
[----:B------:R-:W-:Y:S02]  /*1f8310*/  SHF.R.U32.HI R5, RZ, 0x8, R5 ;  /* 0x00000008ff057819 */ /* 0x000fe40000011605 */
[----:B------:R-:W-:-:S02]  /*1f8320*/  SHF.R.U32.HI R6, RZ, 0x8, R6 ;  /* 0x00000008ff067819 */ /* 0x000fc40000011606 */
[----:B------:R-:W-:Y:S02]  /*1f8330*/  LOP3.LUT R4, R4, 0xffff, RZ, 0xc0, !PT ;  /* 0x0000ffff04047812 */ /* 0x000fe400078ec0ff */
[----:B------:R-:W-:Y:S02]  /*1f8340*/  LOP3.LUT R5, R5, 0xffff, RZ, 0xc0, !PT ;  /* 0x0000ffff05057812 */ /* 0x000fe400078ec0ff */
[----:B------:R-:W-:Y:S02]  /*1f8350*/  LOP3.LUT R6, R6, 0xffff, RZ, 0xc0, !PT ;  /* 0x0000ffff06067812 */ /* 0x000fe400078ec0ff */
[----:B------:R-:W-:Y:S02]  /*1f8360*/  PRMT R7, R7, 0x5410, R10 ;  /* 0x0000541007077816 */ /* 0x000fe4000000000a */
[----:B------:R-:W-:Y:S02]  /*1f8370*/  PRMT R6, R5, 0x3340, R6 ;  /* 0x0000334005067816 */ /* 0x000fe40000000006 */
[----:B------:R-:W-:Y:S01]  /*1f8380*/  PRMT R5, R4, 0x3340, R0 ;  /* 0x0000334004057816 */ /* 0x000fe20000000000 */
[----:B------:R-:W-:Y:S04]  /*1f8390*/  STL [R1+0x1cec], R7 ;  /* 0x001cec0701007387 */ /* 0x000fe80000100800 */
[----:B------:R-:W-:Y:S01]  /*1f83a0*/  STL [R1+0x7e0], R6 ;  /* 0x0007e00601007387 */ /* 0x000fe20000100800 */
[----:B------:R-:W-:-:S03]  /*1f83b0*/  LOP3.LUT R4, R8, 0xffff, RZ, 0xc0, !PT ;  /* 0x0000ffff08047812 */ /* 0x000fc600078ec0ff */
[----:B------:R0:W-:Y:S01]  /*1f83c0*/  STL [R1+0x138], R5 ;  /* 0x0001380501007387 */ /* 0x0001e20000100800 */
[----:B----4-:R-:W-:Y:S02]  /*1f83d0*/  LOP3.LUT R16, R3, 0xffff, RZ, 0xc0, !PT ;  /* 0x0000ffff03107812 */ /* 0x010fe400078ec0ff */
[----:B0-----:R-:W-:Y:S02]  /*1f83e0*/  LOP3.LUT R5, R9, 0xffff, RZ, 0xc0, !PT ;  /* 0x0000ffff09057812 */ /* 0x001fe400078ec0ff */
[----:B------:R-:W-:Y:S02]  /*1f83f0*/  PRMT R6, R16, 0x3340, R0 ;  /* 0x0000334010067816 */ /* 0x000fe40000000000 */
[----:B------:R-:W-:-:S04]  /*1f8400*/  PRMT R3, R4, 0x3340, R5 ;  /* 0x0000334004037816 */ /* 0x000fc80000000005 */
[----:B------:R-:W-:Y:S02]  /*1f8410*/  PRMT R3, R3, 0x5410, R6 ;  /* 0x0000541003037816 */ /* 0x000fe40000000006 */
[----:B------:R-:W-:Y:S02]  /*1f8420*/  LOP3.LUT R6, R13, 0xffff, RZ, 0xc0, !PT ;  /* 0x0000ffff0d067812 */ /* 0x000fe400078ec0ff */
[----:B------:R-:W-:Y:S01]  /*1f8430*/  LOP3.LUT R7, R12, 0xffff, RZ, 0xc0, !PT ;  /* 0x0000ffff0c077812 */ /* 0x000fe200078ec0ff */
[----:B------:R0:W-:Y:S01]  /*1f8440*/  STL [R1+0x1ce8], R3 ;  /* 0x001ce80301007387 */ /* 0x0001e20000100800 */
[----:B------:R-:W-:Y:S02]  /*1f8450*/  LOP3.LUT R8, R11, 0xffff, RZ, 0xc0, !PT ;  /* 0x0000ffff0b087812 */ /* 0x000fe400078ec0ff */
[----:B------:R-:W-:Y:S02]  /*1f8460*/  PRMT R9, R6, 0x3340, R0 ;  /* 0x0000334006097816 */ /* 0x000fe40000000000 */
[----:B0-----:R-:W-:-:S04]  /*1f8470*/  PRMT R3, R7, 0x3340, R8 ;  /* 0x0000334007037816 */ /* 0x001fc80000000008 */
[----:B------:R-:W-:Y:S02]  /*1f8480*/  PRMT R10, R3, 0x5410, R9 ;  /* 0x00005410030a7816 */ /* 0x000fe40000000009 */
[----:B------:R-:W2:Y:S04]  /*1f8490*/  LDL.LU R9, [R1+0x760] ;  /* 0x0007600001097983 */ /* 0x000ea80000300800 */
[----:B------:R-:W3:Y:S04]  /*1f84a0*/  LDL.LU R3, [R1+0x590] ;  /* 0x0005900001037983 */ /* 0x000ee80000300800 */
[----:B------:R0:W-:Y:S04]  /*1f84b0*/  STL [R1+0x1ce0], R10 ;  /* 0x001ce00a01007387 */ /* 0x0001e80000100800 */
[----:B------:R-:W4:Y:S01]  /*1f84c0*/  LDL.LU R12, [R1+0x640] ;  /* 0x00064000010c7983 */ /* 0x000f220000300800 */
[----:B------:R-:W-:Y:S01]  /*1f84d0*/  VIADD R2, R2, UR6 ;  /* 0x0000000602027c36 */ /* 0x000fe20008000000 */
[----:B------:R-:W-:-:S02]  /*1f84e0*/  SHF.R.U32.HI R7, RZ, 0x8, R7 ;  /* 0x00000008ff077819 */ /* 0x000fc40000011607 */
[----:B------:R-:W-:Y:S02]  /*1f84f0*/  SHF.R.U32.HI R8, RZ, 0x8, R8 ;  /* 0x00000008ff087819 */ /* 0x000fe40000011608 */
[----:B------:R-:W-:Y:S02]  /*1f8500*/  SHF.R.U32.HI R4, RZ, 0x8, R4 ;  /* 0x00000008ff047819 */ /* 0x000fe40000011604 */
[----:B------:R-:W-:Y:S02]  /*1f8510*/  SHF.R.U32.HI R5, RZ, 0x8, R5 ;  /* 0x00000008ff057819 */ /* 0x000fe40000011605 */
[----:B------:R-:W-:Y:S02]  /*1f8520*/  SHF.R.S32.HI R13, RZ, 0x1f, R2 ;  /* 0x0000001fff0d7819 */ /* 0x000fe40000011402 */
[----:B------:R-:W-:Y:S01]  /*1f8530*/  SHF.R.U32.HI R16, RZ, 0x8, R16 ;  /* 0x00000008ff107819 */ /* 0x000fe20000011610 */
[----:B------:R-:W1:Y:S01]  /*1f8540*/  LDCU UR6, c[0x0][0x3b8] ;  /* 0x00007700ff0677ac */ /* 0x000e620008000800 */
[----:B0-----:R-:W-:-:S02]  /*1f8550*/  IADD3 R10, P1, PT, R2, R27, RZ ;  /* 0x0000001b020a7210 */ /* 0x001fc40007f3e0ff */
[----:B------:R-:W-:Y:S02]  /*1f8560*/  LOP3.LUT R7, R7, 0xffff, RZ, 0xc0, !PT ;  /* 0x0000ffff07077812 */ /* 0x000fe400078ec0ff */
[----:B------:R-:W-:Y:S01]  /*1f8570*/  LOP3.LUT R8, R8, 0xffff, RZ, 0xc0, !PT ;  /* 0x0000ffff08087812 */ /* 0x000fe200078ec0ff */
[----:B------:R-:W-:Y:S01]  /*1f8580*/  IMAD.X R11, R13, 0x1, R26, P1 ;  /* 0x000000010d0b7824 */ /* 0x000fe200008e061a */
[----:B------:R-:W-:Y:S02]  /*1f8590*/  LOP3.LUT R4, R4, 0xffff, RZ, 0xc0, !PT ;  /* 0x0000ffff04047812 */ /* 0x000fe400078ec0ff */
[----:B------:R-:W-:Y:S02]  /*1f85a0*/  LOP3.LUT R5, R5, 0xffff, RZ, 0xc0, !PT ;  /* 0x0000ffff05057812 */ /* 0x000fe400078ec0ff */
[----:B------:R0:W-:Y:S01]  /*1f85b0*/  STL.64 [R1+0x1450], R10 ;  /* 0x0014500a01007387 */ /* 0x0001e20000100a00 */
[----:B------:R-:W-:Y:S02]  /*1f85c0*/  LOP3.LUT R16, R16, 0xffff, RZ, 0xc0, !PT ;  /* 0x0000ffff10107812 */ /* 0x000fe400078ec0ff */
[----:B0-----:R-:W-:-:S02]  /*1f85d0*/  PRMT R11, R7, 0x3340, R8 ;  /* 0x00003340070b7816 */ /* 0x001fc40000000008 */
[----:B------:R-:W-:Y:S02]  /*1f85e0*/  PRMT R7, R4, 0x3340, R5 ;  /* 0x0000334004077816 */ /* 0x000fe40000000005 */
[----:B------:R-:W-:Y:S01]  /*1f85f0*/  IADD3 R4, P1, PT, R2, R29, RZ ;  /* 0x0000001d02047210 */ /* 0x000fe20007f3e0ff */
[----:B------:R0:W-:Y:S04]  /*1f8600*/  STL [R1+0x76bc], R11 ;  /* 0x0076bc0b01007387 */ /* 0x0001e80000100800 */
[----:B------:R-:W-:Y:S01]  /*1f8610*/  IMAD.X R5, R13, 0x1, R28, P1 ;  /* 0x000000010d057824 */ /* 0x000fe200008e061c */
[----:B------:R1:W-:Y:S01]  /*1f8620*/  STL [R1+0x58c], R7 ;  /* 0x00058c0701007387 */ /* 0x0003e20000100800 */
[----:B0-----:R-:W-:Y:S02]  /*1f8630*/  SHF.R.U32.HI R11, RZ, 0x8, R6 ;  /* 0x00000008ff0b7819 */ /* 0x001fe40000011606 */
[----:B------:R-:W-:Y:S01]  /*1f8640*/  PRMT R16, R16, 0x3340, R0 ;  /* 0x0000334010107816 */ /* 0x000fe20000000000 */
[----:B-1----:R-:W4:Y:S01]  /*1f8650*/  LDL.LU R7, [R1+0x3ac] ;  /* 0x0003ac0001077983 */ /* 0x002f220000300800 */
[----:B------:R-:W-:-:S03]  /*1f8660*/  LOP3.LUT R11, R11, 0xffff, RZ, 0xc0, !PT ;  /* 0x0000ffff0b0b7812 */ /* 0x000fc600078ec0ff */
[----:B------:R-:W4:Y:S04]  /*1f8670*/  LDL.LU R8, [R1+0xfc] ;  /* 0x0000fc0001087983 */ /* 0x000f280000300800 */
[----:B------:R0:W-:Y:S01]  /*1f8680*/  STL.64 [R1+0x1448], R4 ;  /* 0x0014480401007387 */ /* 0x0001e20000100a00 */
[----:B------:R-:W-:-:S03]  /*1f8690*/  PRMT R11, R11, 0x3340, R0 ;  /* 0x000033400b0b7816 */ /* 0x000fc60000000000 */
[----:B0-----:R-:W4:Y:S04]  /*1f86a0*/  LDL.LU R4, [R1+0x294] ;  /* 0x0002940001047983 */ /* 0x001f280000300800 */
[----:B------:R-:W4:Y:S04]  /*1f86b0*/  LDL.LU R5, [R1+0x76c] ;  /* 0x00076c0001057983 */ /* 0x000f280000300800 */
[----:B------:R-:W4:Y:S04]  /*1f86c0*/  LDL.LU R10, [R1+0x594] ;  /* 0x00059400010a7983 */ /* 0x000f280000300800 */
[----:B------:R-:W4:Y:S04]  /*1f86d0*/  LDL.LU R6, [R1+0x644] ;  /* 0x0006440001067983 */ /* 0x000f280000300800 */
[----:B------:R-:W-:Y:S04]  /*1f86e0*/  STL [R1+0x90], R16 ;  /* 0x0000901001007387 */ /* 0x000fe80000100800 */
[----:B------:R4:W-:Y:S01]  /*1f86f0*/  STL [R1+0x98], R11 ;  /* 0x0000980b01007387 */ /* 0x0009e20000100800 */
[----:B------:R-:W-:-:S05]  /*1f8700*/  IADD3 R24, P1, PT, R2, R17, RZ ;  /* 0x0000001102187210 */ /* 0x000fca0007f3e0ff */
[----:B------:R-:W-:Y:S01]  /*1f8710*/  IMAD.X R25, R13, 0x1, R15, P1 ;  /* 0x000000010d197824 */ /* 0x000fe200008e060f */
[----:B--2---:R-:W-:Y:S02]  /*1f8720*/  LOP3.LUT R9, R9, 0xffff, RZ, 0xc0, !PT ;  /* 0x0000ffff09097812 */ /* 0x004fe400078ec0ff */
[----:B---3--:R-:W-:Y:S02]  /*1f8730*/  LOP3.LUT R3, R3, 0xffff, RZ, 0xc0, !PT ;  /* 0x0000ffff03037812 */ /* 0x008fe400078ec0ff */
[----:B----4-:R-:W-:Y:S02]  /*1f8740*/  LOP3.LUT R11, R12, 0xffff, RZ, 0xc0, !PT ;  /* 0x0000ffff0c0b7812 */ /* 0x010fe400078ec0ff */
[----:B------:R-:W-:Y:S02]  /*1f8750*/  PRMT R16, R3, 0x3340, R0 ;  /* 0x0000334003107816 */ /* 0x000fe40000000000 */
[----:B------:R-:W-:-:S04]  /*1f8760*/  PRMT R12, R9, 0x3340, R11 ;  /* 0x00003340090c7816 */ /* 0x000fc8000000000b */
[----:B------:R-:W-:-:S05]  /*1f8770*/  PRMT R12, R12, 0x5410, R16 ;  /* 0x000054100c0c7816 */ /* 0x000fca0000000010 */
[----:B------:R-:W-:Y:S04]  /*1f8780*/  STL [R1+0x1ccc], R12 ;  /* 0x001ccc0c01007387 */ /* 0x000fe80000100800 */
[----:B------:R0:W-:Y:S04]  /*1f8790*/  STL.64 [R1+0x1440], R24 ;  /* 0x0014401801007387 */ /* 0x0001e80000100a00 */
[----:B0-----:R-:W2:Y:S01]  /*1f87a0*/  LDL.LU.64 R24, [R1+0x77d0] ;  /* 0x0077d00001187983 */ /* 0x001ea20000300a00 */
[----:B------:R-:W-:Y:S02]  /*1f87b0*/  SHF.R.U32.HI R9, RZ, 0x8, R9 ;  /* 0x00000008ff097819 */ /* 0x000fe40000011609 */
[----:B------:R-:W-:-:S02]  /*1f87c0*/  SHF.R.U32.HI R11, RZ, 0x8, R11 ;  /* 0x00000008ff0b7819 */ /* 0x000fc4000001160b */
[----:B------:R-:W-:Y:S02]  /*1f87d0*/  SHF.R.U32.HI R3, RZ, 0x8, R3 ;  /* 0x00000008ff037819 */ /* 0x000fe40000011603 */
[----:B------:R-:W-:Y:S02]  /*1f87e0*/  LOP3.LUT R9, R9, 0xffff, RZ, 0xc0, !PT ;  /* 0x0000ffff09097812 */ /* 0x000fe400078ec0ff */
[----:B------:R-:W-:Y:S02]  /*1f87f0*/  LOP3.LUT R11, R11, 0xffff, RZ, 0xc0, !PT ;  /* 0x0000ffff0b0b7812 */ /* 0x000fe400078ec0ff */
[----:B------:R-:W-:Y:S02]  /*1f8800*/  LOP3.LUT R3, R3, 0xffff, RZ, 0xc0, !PT ;  /* 0x0000ffff03037812 */ /* 0x000fe400078ec0ff */
[----:B------:R-:W-:Y:S02]  /*1f8810*/  PRMT R9, R9, 0x3340, R11 ;  /* 0x0000334009097816 */ /* 0x000fe4000000000b */
[----:B------:R-:W-:-:S02]  /*1f8820*/  PRMT R11, R3, 0x3340, R0 ;  /* 0x00003340030b7816 */ /* 0x000fc40000000000 */
[----:B------:R-:W3:Y:S04]  /*1f8830*/  LDL.LU R3, [R1+0x6b4] ;  /* 0x0006b40001037983 */ /* 0x000ee80000300800 */
[----:B------:R0:W-:Y:S04]  /*1f8840*/  STL [R1+0x7c0], R9 ;  /* 0x0007c00901007387 */ /* 0x0001e80000100800 */
[----:B0-----:R-:W4:Y:S04]  /*1f8850*/  LDL.LU R9, [R1+0x548] ;  /* 0x0005480001097983 */ /* 0x001f280000300800 */
[----:B------:R-:W-:Y:S04]  /*1f8860*/  STL [R1+0x94], R11 ;  /* 0x0000940b01007387 */ /* 0x000fe80000100800 */
[----:B------:R-:W3:Y:S01]  /*1f8870*/  LDL.LU R12, [R1+0x600] ;  /* 0x00060000010c7983 */ /* 0x000ee20000300800 */
[----:B------:R-:W-:-:S02]  /*1f8880*/  LOP3.LUT R8, R8, 0xffff, RZ, 0xc0, !PT ;  /* 0x0000ffff08087812 */ /* 0x000fc400078ec0ff */
[----:B------:R-:W-:-:S03]  /*1f8890*/  LOP3.LUT R7, R7, 0xffff, RZ, 0xc0, !PT ;  /* 0x0000ffff07077812 */ /* 0x000fc600078ec0ff */
[----:B------:R0:W-:Y:S01]  /*1f88a0*/  STL [R1+0x316c], R8 ;  /* 0x00316c0801007387 */ /* 0x0001e20000100800 */
[----:B------:R-:W-:Y:S02]  /*1f88b0*/  LOP3.LUT R16, R4, 0xffff, RZ, 0xc0, !PT ;  /* 0x0000ffff04107812 */ /* 0x000fe400078ec0ff */
[----:B------:R-:W-:Y:S02]  /*1f88c0*/  LOP3.LUT R4, R10, 0xffff, RZ, 0xc0, !PT ;  /* 0x0000ffff0a047812 */ /* 0x000fe400078ec0ff */
[----:B------:R-:W-:Y:S02]  /*1f88d0*/  PRMT R10, R8, 0x3340, R0 ;  /* 0x00003340080a7816 */ /* 0x000fe40000000000 */
[----:B0-----:R-:W-:Y:S02]  /*1f88e0*/  PRMT R8, R7, 0x3340, R16 ;  /* 0x0000334007087816 */ /* 0x001fe40000000010 */
[----:B------:R-:W-:Y:S02]  /*1f88f0*/  LOP3.LUT R5, R5, 0xffff, RZ, 0xc0, !PT ;  /* 0x0000ffff05057812 */ /* 0x000fe400078ec0ff */
[----:B------:R-:W-:-:S02]  /*1f8900*/  LOP3.LUT R6, R6, 0xffff, RZ, 0xc0, !PT ;  /* 0x0000ffff06067812 */ /* 0x000fc400078ec0ff */
[----:B------:R-:W-:Y:S02]  /*1f8910*/  PRMT R11, R8, 0x5410, R10 ;  /* 0x00005410080b7816 */ /* 0x000fe4000000000a */
[----:B------:R-:W-:Y:S02]  /*1f8920*/  PRMT R10, R4, 0x3340, R0 ;  /* 0x00003340040a7816 */ /* 0x000fe40000000000 */
[----:B------:R-:W-:-:S04]  /*1f8930*/  PRMT R8, R5, 0x3340, R6 ;  /* 0x0000334005087816 */ /* 0x000fc80000000006 */
[----:B------:R-:W-:Y:S01]  /*1f8940*/  PRMT R8, R8, 0x5410, R10 ;  /* 0x0000541008087816 */ /* 0x000fe2000000000a */
[----:B------:R0:W-:Y:S04]  /*1f8950*/  STL [R1+0x307c], R11 ;  /* 0x00307c0b01007387 */ /* 0x0001e80000100800 */
[----:B------:R-:W-:Y:S01]  /*1f8960*/  STL [R1+0x1cb8], R8 ;  /* 0x001cb80801007387 */ /* 0x000fe20000100800 */
[----:B------:R-:W-:Y:S02]  /*1f8970*/  SHF.R.U32.HI R5, RZ, 0x8, R5 ;  /* 0x00000008ff057819 */ /* 0x000fe40000011605 */
[----:B------:R-:W-:Y:S02]  /*1f8980*/  SHF.R.U32.HI R6, RZ, 0x8, R6 ;  /* 0x00000008ff067819 */ /* 0x000fe40000011606 */
[----:B------:R-:W-:-:S02]  /*1f8990*/  LOP3.LUT R5, R5, 0xffff, RZ, 0xc0, !PT ;  /* 0x0000ffff05057812 */ /* 0x000fc400078ec0ff */
[----:B------:R-:W-:Y:S02]  /*1f89a0*/  LOP3.LUT R6, R6, 0xffff, RZ, 0xc0, !PT ;  /* 0x0000ffff06067812 */ /* 0x000fe400078ec0ff */
[----:B--2---:R-:W-:Y:S01]  /*1f89b0*/  IADD3 R10, P1, PT, R2, R25, RZ ;  /* 0x00000019020a7210 */ /* 0x004fe20007f3e0ff */
[----:B------:R1:W-:Y:S04]  /*1f89c0*/  STL.64 [R1+0x77b8], R24 ;  /* 0x0077b81801007387 */ /* 0x0003e80000100a00 */
[----:B0-----:R-:W-:-:S05]  /*1f89d0*/  IMAD.X R11, R13, 0x1, R24, P1 ;  /* 0x000000010d0b7824 */ /* 0x001fca00008e0618 */
[----:B------:R0:W-:Y:S01]  /*1f89e0*/  STL.64 [R1+0x1420], R10 ;  /* 0x0014200a01007387 */ /* 0x0001e20000100a00 */
[----:B-1----:R-:W-:Y:S02]  /*1f89f0*/  SHF.R.U32.HI R24, RZ, 0x8, R16 ;  /* 0x00000008ff187819 */ /* 0x002fe40000011610 */
[----:B0-----:R-:W-:Y:S02]  /*1f8a00*/  SHF.R.U32.HI R11, RZ, 0x8, R7 ;  /* 0x00000008ff0b7819 */ /* 0x001fe40000011607 */
[----:B------:R-:W2:Y:S04]  /*1f8a10*/  LDL.LU R7, [R1+0x6c0] ;  /* 0x0006c00001077983 */ /* 0x000ea80000300800 */
[----:B------:R-:W2:Y:S04]  /*1f8a20*/  LDL.LU R10, [R1+0x550] ;  /* 0x00055000010a7983 */ /* 0x000ea80000300800 */
[----:B------:R-:W2:Y:S04]  /*1f8a30*/  LDL.LU R8, [R1+0x608] ;  /* 0x0006080001087983 */ /* 0x000ea80000300800 */
[----:B------:R-:W2:Y:S01]  /*1f8a40*/  LDL.LU R16, [R1+0x77c8] ;  /* 0x0077c80001107983 */ /* 0x000ea20000300800 */
[----:B------:R-:W-:-:S02]  /*1f8a50*/  LOP3.LUT R11, R11, 0xffff, RZ, 0xc0, !PT ;  /* 0x0000ffff0b0b7812 */ /* 0x000fc400078ec0ff */
[----:B------:R-:W-:-:S04]  /*1f8a60*/  LOP3.LUT R24, R24, 0xffff, RZ, 0xc0, !PT ;  /* 0x0000ffff18187812 */ /* 0x000fc800078ec0ff */
[----:B------:R-:W-:Y:S02]  /*1f8a70*/  PRMT R24, R11, 0x3340, R24 ;  /* 0x000033400b187816 */ /* 0x000fe40000000018 */
[----:B------:R-:W-:Y:S02]  /*1f8a80*/  PRMT R11, R5, 0x3340, R6 ;  /* 0x00003340050b7816 */ /* 0x000fe40000000006 */
[----:B---3--:R-:W-:Y:S02]  /*1f8a90*/  LOP3.LUT R6, R3, 0xffff, RZ, 0xc0, !PT ;  /* 0x0000ffff03067812 */ /* 0x008fe400078ec0ff */
[----:B----4-:R-:W-:Y:S01]  /*1f8aa0*/  LOP3.LUT R5, R9, 0xffff, RZ, 0xc0, !PT ;  /* 0x0000ffff09057812 */ /* 0x010fe200078ec0ff */
[----:B------:R-:W-:Y:S04]  /*1f8ab0*/  STL [R1+0x2fbc], R24 ;  /* 0x002fbc1801007387 */ /* 0x000fe80000100800 */
[----:B------:R0:W-:Y:S01]  /*1f8ac0*/  STL [R1+0x760], R11 ;  /* 0x0007600b01007387 */ /* 0x0001e20000100800 */
[----:B------:R-:W-:-:S02]  /*1f8ad0*/  PRMT R9, R5, 0x3340, R0 ;  /* 0x0000334005097816 */ /* 0x000fc40000000000 */
[----:B0-----:R-:W-:-:S04]  /*1f8ae0*/  LOP3.LUT R11, R12, 0xffff, RZ, 0xc0, !PT ;  /* 0x0000ffff0c0b7812 */ /* 0x001fc800078ec0ff */
[----:B------:R-:W-:-:S04]  /*1f8af0*/  PRMT R3, R6, 0x3340, R11 ;  /* 0x0000334006037816 */ /* 0x000fc8000000000b */
[----:B------:R-:W-:-:S05]  /*1f8b00*/  PRMT R3, R3, 0x5410, R9 ;  /* 0x0000541003037816 */ /* 0x000fca0000000009 */
[----:B------:R0:W-:Y:S04]  /*1f8b10*/  STL [R1+0x1cb0], R3 ;  /* 0x001cb00301007387 */ /* 0x0001e80000100800 */
[----:B0-----:R-:W3:Y:S04]  /*1f8b20*/  LDL.LU R3, [R1+0x46c] ;  /* 0x00046c0001037983 */ /* 0x001ee80000300800 */
[----:B------:R-:W4:Y:S04]  /*1f8b30*/  LDL.LU R9, [R1+0x210] ;  /* 0x0002100001097983 */ /* 0x000f280000300800 */
        /* <DEDUP_REMOVED lines=8> */
[----:B------:R-:W-:Y:S02]  /*1f8bc0*/  PRMT R5, R5, 0x3340, R0 ;  /* 0x0000334005057816 */ /* 0x000fe40000000000 */
[----:B------:R-:W-:Y:S02]  /*1f8bd0*/  SHF.R.U32.HI R4, RZ, 0x8, R4 ;  /* 0x00000008ff047819 */ /* 0x000fe40000011604 */
[----:B--2---:R-:W-:-:S05]  /*1f8be0*/  IADD3 R24, P1, PT, R2, R16, RZ ;  /* 0x0000001002187210 */ /* 0x004fca0007f3e0ff */
[----:B------:R-:W-:Y:S01]  /*1f8bf0*/  IMAD.X R25, R13, 0x1, R14, P1 ;  /* 0x000000010d197824 */ /* 0x000fe200008e060e */
[----:B------:R-:W-:Y:S02]  /*1f8c00*/  LOP3.LUT R6, R7, 0xffff, RZ, 0xc0, !PT ;  /* 0x0000ffff07067812 */ /* 0x000fe400078ec0ff */
[----:B------:R-:W-:Y:S02]  /*1f8c10*/  LOP3.LUT R7, R10, 0xffff, RZ, 0xc0, !PT ;  /* 0x0000ffff0a077812 */ /* 0x000fe400078ec0ff */
[----:B------:R-:W-:Y:S04]  /*1f8c20*/  STL.64 [R1+0x1438], R24 ;  /* 0x0014381801007387 */ /* 0x000fe80000100a00 */
[----:B------:R-:W-:Y:S04]  /*1f8c30*/  STL [R1+0x294], R11 ;  /* 0x0002940b01007387 */ /* 0x000fe80000100800 */
[----:B------:R0:W-:Y:S04]  /*1f8c40*/  STL [R1+0xa0], R5 ;  /* 0x0000a00501007387 */ /* 0x0001e80000100800 */
[----:B------:R1:W-:Y:S01]  /*1f8c50*/  STL [R1+0x315c], R7 ;  /* 0x00315c0701007387 */ /* 0x0003e20000100800 */
[----:B------:R-:W-:-:S02]  /*1f8c60*/  IADD3 R10, P1, PT, R2, R23, RZ ;  /* 0x00000017020a7210 */ /* 0x000fc40007f3e0ff */
[----:B0-----:R-:W-:Y:S02]  /*1f8c70*/  LOP3.LUT R5, R8, 0xffff, RZ, 0xc0, !PT ;  /* 0x0000ffff08057812 */ /* 0x001fe400078ec0ff */
[----:B------:R-:W-:Y:S02]  /*1f8c80*/  PRMT R8, R7, 0x3340, R0 ;  /* 0x0000334007087816 */ /* 0x000fe40000000000 */
[----:B-1----:R-:W-:Y:S01]  /*1f8c90*/  PRMT R7, R6, 0x3340, R5 ;  /* 0x0000334006077816 */ /* 0x002fe20000000005 */
[----:B------:R-:W-:-:S03]  /*1f8ca0*/  IMAD.X R11, R13, 0x1, R22, P1 ;  /* 0x000000010d0b7824 */ /* 0x000fc600008e0616 */
[----:B------:R-:W-:Y:S02]  /*1f8cb0*/  PRMT R7, R7, 0x5410, R8 ;  /* 0x0000541007077816 */ /* 0x000fe40000000008 */
[----:B------:R-:W-:-:S03]  /*1f8cc0*/  SHF.R.U32.HI R8, RZ, 0x8, R5 ;  /* 0x00000008ff087819 */ /* 0x000fc60000011605 */
[----:B------:R0:W-:Y:S04]  /*1f8cd0*/  STL [R1+0x3078], R7 ;  /* 0x0030780701007387 */ /* 0x0001e80000100800 */
[----:B------:R-:W-:Y:S04]  /*1f8ce0*/  STL.64 [R1+0x77b0], R22 ;  /* 0x0077b01601007387 */ /* 0x000fe80000100a00 */
[----:B------:R1:W-:Y:S01]  /*1f8cf0*/  STL.64 [R1+0x1430], R10 ;  /* 0x0014300a01007387 */ /* 0x0003e20000100a00 */
[----:B------:R-:W-:-:S03]  /*1f8d00*/  LOP3.LUT R8, R8, 0xffff, RZ, 0xc0, !PT ;  /* 0x0000ffff08087812 */ /* 0x000fc600078ec0ff */
[----:B------:R-:W2:Y:S01]  /*1f8d10*/  LDL.LU R5, [R1+0x470] ;  /* 0x0004700001057983 */ /* 0x000ea20000300800 */
[----:B0-----:R-:W-:Y:S02]  /*1f8d20*/  SHF.R.U32.HI R7, RZ, 0x8, R6 ;  /* 0x00000008ff077819 */ /* 0x001fe40000011606 */
[----:B-1----:R-:W-:Y:S02]  /*1f8d30*/  LOP3.LUT R10, R4, 0xffff, RZ, 0xc0, !PT ;  /* 0x0000ffff040a7812 */ /* 0x002fe400078ec0ff */
[----:B------:R-:W-:Y:S01]  /*1f8d40*/  LOP3.LUT R7, R7, 0xffff, RZ, 0xc0, !PT ;  /* 0x0000ffff07077812 */ /* 0x000fe200078ec0ff */
[----:B------:R-:W2:Y:S04]  /*1f8d50*/  LDL.LU R4, [R1+0x218] ;  /* 0x0002180001047983 */ /* 0x000ea80000300800 */
[----:B------:R-:W2:Y:S01]  /*1f8d60*/  LDL.LU R6, [R1+0x344] ;  /* 0x0003440001067983 */ /* 0x000ea20000300800 */
[----:B------:R-:W-:-:S02]  /*1f8d70*/  PRMT R10, R10, 0x3340, R0 ;  /* 0x000033400a0a7816 */ /* 0x000fc40000000000 */
[----:B------:R-:W-:Y:S02]  /*1f8d80*/  PRMT R7, R7, 0x3340, R8 ;  /* 0x0000334007077816 */ /* 0x000fe40000000008 */
[----:B---3--:R-:W-:Y:S02]  /*1f8d90*/  LOP3.LUT R3, R3, 0xffff, RZ, 0xc0, !PT ;  /* 0x0000ffff03037812 */ /* 0x008fe400078ec0ff */
[----:B----4-:R-:W-:Y:S02]  /*1f8da0*/  LOP3.LUT R11, R9, 0xffff, RZ, 0xc0, !PT ;  /* 0x0000ffff090b7812 */ /* 0x010fe400078ec0ff */
[----:B------:R-:W-:Y:S01]  /*1f8db0*/  LOP3.LUT R8, R12, 0xffff, RZ, 0xc0, !PT ;  /* 0x0000ffff0c087812 */ /* 0x000fe200078ec0ff */
[----:B------:R-:W-:Y:S04]  /*1f8dc0*/  STL [R1+0x9c], R10 ;  /* 0x00009c0a01007387 */ /* 0x000fe80000100800 */
[----:B------:R0:W-:Y:S01]  /*1f8dd0*/  STL [R1+0x2f7c], R7 ;  /* 0x002f7c0701007387 */ /* 0x0001e20000100800 */
[----:B------:R-:W-:-:S02]  /*1f8de0*/  PRMT R9, R11, 0x3340, R0 ;  /* 0x000033400b097816 */ /* 0x000fc40000000000 */
[----:B0-----:R-:W-:-:S04]  /*1f8df0*/  PRMT R7, R3, 0x3340, R8 ;  /* 0x0000334003077816 */ /* 0x001fc80000000008 */
[----:B------:R-:W-:Y:S02]  /*1f8e00*/  PRMT R7, R7, 0x5410, R9 ;  /* 0x0000541007077816 */ /* 0x000fe40000000009 */
[----:B------:R-:W-:-:S03]  /*1f8e10*/  IADD3 R22, P1, PT, R2, R21, RZ ;  /* 0x0000001502167210 */ /* 0x000fc60007f3e0ff */
[----:B------:R0:W-:Y:S02]  /*1f8e20*/  STL [R1+0x1c9c], R7 ;  /* 0x001c9c0701007387 */ /* 0x0001e40000100800 */
[----:B------:R-:W-:Y:S01]  /*1f8e30*/  IMAD.X R23, R13, 0x1, R19, P1 ;  /* 0x000000010d177824 */ /* 0x000fe200008e0613 */
[----:B------:R-:W-:Y:S01]  /*1f8e40*/  SHF.R.U32.HI R3, RZ, 0x8, R3 ;  /* 0x00000008ff037819 */ /* 0x000fe20000011603 */
[----:B0-----:R-:W3:Y:S04]  /*1f8e50*/  LDL.LU R7, [R1+0x3c0] ;  /* 0x0003c00001077983 */ /* 0x001ee80000300800 */
[----:B------:R-:W4:Y:S04]  /*1f8e60*/  LDL.LU R10, [R1+0x118] ;  /* 0x00011800010a7983 */ /* 0x000f280000300800 */
[----:B------:R-:W4:Y:S04]  /*1f8e70*/  LDL.LU R12, [R1+0x2b0] ;  /* 0x0002b000010c7983 */ /* 0x000f280000300800 */
[----:B------:R0:W-:Y:S02]  /*1f8e80*/  STL.64 [R1+0x1418], R22 ;  /* 0x0014181601007387 */ /* 0x0001e40000100a00 */
[----:B0-----:R-:W-:-:S02]  /*1f8e90*/  SHF.R.U32.HI R23, RZ, 0x8, R8 ;  /* 0x00000008ff177819 */ /* 0x001fc40000011608 */
[----:B------:R-:W-:Y:S01]  /*1f8ea0*/  LOP3.LUT R22, R3, 0xffff, RZ, 0xc0, !PT ;  /* 0x0000ffff03167812 */ /* 0x000fe200078ec0ff */
[----:B------:R-:W4:Y:S04]  /*1f8eb0*/  LDL.LU R8, [R1+0x5b0] ;  /* 0x0005b00001087983 */ /* 0x000f280000300800 */
[----:B------:R-:W4:Y:S04]  /*1f8ec0*/  LDL.LU R3, [R1+0x7a4] ;  /* 0x0007a40001037983 */ /* 0x000f280000300800 */
[----:B------:R-:W4:Y:S01]  /*1f8ed0*/  LDL.LU R9, [R1+0x6a0] ;  /* 0x0006a00001097983 */ /* 0x000f220000300800 */
[----:B------:R-:W-:-:S02]  /*1f8ee0*/  LOP3.LUT R23, R23, 0xffff, RZ, 0xc0, !PT ;  /* 0x0000ffff17177812 */ /* 0x000fc400078ec0ff */
[----:B------:R-:W-:Y:S02]  /*1f8ef0*/  SHF.R.U32.HI R11, RZ, 0x8, R11 ;  /* 0x00000008ff0b7819 */ /* 0x000fe4000001160b */
[----:B------:R-:W-:Y:S02]  /*1f8f00*/  PRMT R24, R22, 0x3340, R23 ;  /* 0x0000334016187816 */ /* 0x000fe40000000017 */
[----:B------:R-:W-:Y:S02]  /*1f8f10*/  IADD3 R22, P1, PT, R2, R20, RZ ;  /* 0x0000001402167210 */ /* 0x000fe40007f3e0ff */
[----:B------:R-:W-:-:S03]  /*1f8f20*/  LOP3.LUT R11, R11, 0xffff, RZ, 0xc0, !PT ;  /* 0x0000ffff0b0b7812 */ /* 0x000fc600078ec0ff */
[----:B------:R-:W-:Y:S01]  /*1f8f30*/  IMAD.X R23, R13, 0x1, R18, P1 ;  /* 0x000000010d177824 */ /* 0x000fe200008e0612 */
[----:B------:R-:W-:Y:S01]  /*1f8f40*/  PRMT R11, R11, 0x3340, R0 ;  /* 0x000033400b0b7816 */ /* 0x000fe20000000000 */
[----:B------:R-:W-:Y:S04]  /*1f8f50*/  STL [R1+0x70c], R24 ;  /* 0x00070c1801007387 */ /* 0x000fe80000100800 */
[----:B------:R-:W4:Y:S04]  /*1f8f60*/  LDL.LU R13, [R1+0x77c4] ;  /* 0x0077c400010d7983 */ /* 0x000f280000300800 */
[----:B------:R-:W-:Y:S04]  /*1f8f70*/  STL.64 [R1+0x1428], R22 ;  /* 0x0014281601007387 */ /* 0x000fe80000100a00 */
[----:B------:R0:W-:Y:S01]  /*1f8f80*/  STL [R1+0xa4], R11 ;  /* 0x0000a40b01007387 */ /* 0x0001e20000100800 */
[----:B--2---:R-:W-:-:S02]  /*1f8f90*/  LOP3.LUT R5, R5, 0xffff, RZ, 0xc0, !PT ;  /* 0x0000ffff05057812 */ /* 0x004fc400078ec0ff */
[----:B------:R-:W-:Y:S02]  /*1f8fa0*/  LOP3.LUT R6, R6, 0xffff, RZ, 0xc0, !PT ;  /* 0x0000ffff06067812 */ /* 0x000fe400078ec0ff */
[----:B------:R-:W-:Y:S02]  /*1f8fb0*/  LOP3.LUT R4, R4, 0xffff, RZ, 0xc0, !PT ;  /* 0x0000ffff04047812 */ /* 0x000fe400078ec0ff */
[--C-:B0-----:R-:W-:Y:S02]  /*1f8fc0*/  PRMT R11, R5, 0x3340, R6.reuse ;  /* 0x00003340050b7816 */ /* 0x101fe40000000006 */
[----:B------:R-:W-:Y:S02]  /*1f8fd0*/  SHF.R.U32.HI R5, RZ, 0x8, R5 ;  /* 0x00000008ff057819 */ /* 0x000fe40000011605 */
[----:B------:R-:W-:Y:S02]  /*1f8fe0*/  SHF.R.U32.HI R6, RZ, 0x8, R6 ;  /* 0x00000008ff067819 */ /* 0x000fe40000011606 */
[----:B------:R-:W-:-:S02]  /*1f8ff0*/  PRMT R22, R4, 0x3340, R0 ;  /* 0x0000334004167816 */ /* 0x000fc40000000000 */
[----:B------:R-:W-:Y:S02]  /*1f9000*/  SHF.R.U32.HI R4, RZ, 0x8, R4 ;  /* 0x00000008ff047819 */ /* 0x000fe40000011604 */
[----:B------:R-:W-:Y:S02]  /*1f9010*/  LOP3.LUT R5, R5, 0xffff, RZ, 0xc0, !PT ;  /* 0x0000ffff05057812 */ /* 0x000fe400078ec0ff */
[----:B------:R-:W-:Y:S02]  /*1f9020*/  LOP3.LUT R6, R6, 0xffff, RZ, 0xc0, !PT ;  /* 0x0000ffff06067812 */ /* 0x000fe400078ec0ff */
[----:B------:R-:W-:Y:S02]  /*1f9030*/  PRMT R11, R11, 0x5410, R22 ;  /* 0x000054100b0b7816 */ /* 0x000fe40000000016 */
[----:B------:R-:W-:Y:S02]  /*1f9040*/  LOP3.LUT R4, R4, 0xffff, RZ, 0xc0, !PT ;  /* 0x0000ffff04047812 */ /* 0x000fe400078ec0ff */
[----:B------:R-:W-:Y:S01]  /*1f9050*/  PRMT R5, R5, 0x3340, R6 ;  /* 0x0000334005057816 */ /* 0x000fe20000000006 */
[----:B------:R3:W-:Y:S01]  /*1f9060*/  STL [R1+0x1c94], R11 ;  /* 0x001c940b01007387 */ /* 0x0007e20000100800 */
[----:B------:R-:W-:-:S03]  /*1f9070*/  PRMT R4, R4, 0x3340, R0 ;  /* 0x0000334004047816 */ /* 0x000fc60000000000 */
[----:B------:R4:W-:Y:S04]  /*1f9080*/  STL [R1+0x28c], R5 ;  /* 0x00028c0501007387 */ /* 0x0009e80000100800 */
[----:B------:R0:W-:Y:S01]  /*1f9090*/  STL [R1+0xa8], R4 ;  /* 0x0000a80401007387 */ /* 0x0001e20000100800 */
[----:B---3--:R-:W-:Y:S02]  /*1f90a0*/  LOP3.LUT R11, R7, 0xffff, RZ, 0xc0, !PT ;  /* 0x0000ffff070b7812 */ /* 0x008fe400078ec0ff */
[----:B----4-:R-:W-:Y:S02]  /*1f90b0*/  LOP3.LUT R5, R10, 0xffff, RZ, 0xc0, !PT ;  /* 0x0000ffff0a057812 */ /* 0x010fe400078ec0ff */
[----:B------:R-:W-:Y:S02]  /*1f90c0*/  LOP3.LUT R12, R12, 0xffff, RZ, 0xc0, !PT ;  /* 0x0000ffff0c0c7812 */ /* 0x000fe400078ec0ff */
[----:B------:R-:W-:-:S02]  /*1f90d0*/  PRMT R6, R5, 0x3340, R0 ;  /* 0x0000334005067816 */ /* 0x000fc40000000000 */
[----:B0-----:R-:W-:-:S04]  /*1f90e0*/  PRMT R4, R11, 0x3340, R12 ;  /* 0x000033400b047816 */ /* 0x001fc8000000000c */
[----:B------:R-:W-:-:S05]  /*1f90f0*/  PRMT R4, R4, 0x5410, R6 ;  /* 0x0000541004047816 */ /* 0x000fca0000000006 */
[----:B------:R0:W-:Y:S01]  /*1f9100*/  STL [R1+0x1c88], R4 ;  /* 0x001c880401007387 */ /* 0x0001e20000100800 */
[----:B------:R-:W-:Y:S02]  /*1f9110*/  LOP3.LUT R8, R8, 0xffff, RZ, 0xc0, !PT ;  /* 0x0000ffff08087812 */ /* 0x000fe400078ec0ff */
[----:B------:R-:W-:Y:S02]  /*1f9120*/  LOP3.LUT R22, R3, 0xffff, RZ, 0xc0, !PT ;  /* 0x0000ffff03167812 */ /* 0x000fe400078ec0ff */
[----:B------:R-:W-:Y:S01]  /*1f9130*/  LOP3.LUT R23, R9, 0xffff, RZ, 0xc0, !PT ;  /* 0x0000ffff09177812 */ /* 0x000fe200078ec0ff */
[----:B------:R-:W-:Y:S01]  /*1f9140*/  VIADD R3, R2, UR6 ;  /* 0x0000000602037c36 */ /* 0x000fe20008000000 */
[----:B------:R-:W-:Y:S02]  /*1f9150*/  PRMT R10, R8, 0x3340, R0 ;  /* 0x00003340080a7816 */ /* 0x000fe40000000000 */
[----:B------:R-:W-:Y:S02]  /*1f9160*/  PRMT R6, R22, 0x3340, R23 ;  /* 0x0000334016067816 */ /* 0x000fe40000000017 */
[----:B------:R-:W-:Y:S01]  /*1f9170*/  SHF.R.U32.HI R11, RZ, 0x8, R11 ;  /* 0x00000008ff0b7819 */ /* 0x000fe2000001160b */
[----:B0-----:R-:W2:Y:S04]  /*1f9180*/  LDL.LU R4, [R1+0x3c4] ;  /* 0x0003c40001047983 */ /* 0x001ea80000300800 */
[----:B------:R-:W3:Y:S04]  /*1f9190*/  LDL.LU R2, [R1+0x2b4] ;  /* 0x0002b40001027983 */ /* 0x000ee80000300800 */
[----:B------:R-:W4:Y:S04]  /*1f91a0*/  LDL.LU R7, [R1+0x7d0] ;  /* 0x0007d00001077983 */ /* 0x000f280000300800 */
[----:B------:R-:W4:Y:S01]  /*1f91b0*/  LDL.LU R9, [R1+0x5b4] ;  /* 0x0005b40001097983 */ /* 0x000f220000300800 */
[----:B------:R-:W-:-:S02]  /*1f91c0*/  PRMT R24, R6, 0x5410, R10 ;  /* 0x0000541006187816 */ /* 0x000fc4000000000a */
[----:B------:R-:W-:Y:S01]  /*1f91d0*/  SHF.R.U32.HI R12, RZ, 0x8, R12 ;  /* 0x00000008ff0c7819 */ /* 0x000fe2000001160c */
[----:B------:R-:W4:Y:S04]  /*1f91e0*/  LDL.LU R10, [R1+0x6a8] ;  /* 0x0006a800010a7983 */ /* 0x000f280000300800 */
[----:B------:R0:W-:Y:S01]  /*1f91f0*/  STL [R1+0x1c8c], R24 ;  /* 0x001c8c1801007387 */ /* 0x0001e20000100800 */
[----:B------:R-:W-:Y:S02]  /*1f9200*/  SHF.R.S32.HI R6, RZ, 0x1f, R3 ;  /* 0x0000001fff067819 */ /* 0x000fe40000011403 */
[----:B------:R-:W-:Y:S02]  /*1f9210*/  SHF.R.U32.HI R22, RZ, 0x8, R22 ;  /* 0x00000008ff167819 */ /* 0x000fe40000011616 */
[----:B------:R-:W-:-:S02]  /*1f9220*/  SHF.R.U32.HI R23, RZ, 0x8, R23 ;  /* 0x00000008ff177819 */ /* 0x000fc40000011617 */
[----:B------:R-:W-:Y:S01]  /*1f9230*/  SHF.R.U32.HI R5, RZ, 0x8, R5 ;  /* 0x00000008ff057819 */ /* 0x000fe20000011605 */
[----:B------:R-:W1:Y:S01]  /*1f9240*/  LDCU UR6, c[0x0][0x3b8] ;  /* 0x00007700ff0677ac */ /* 0x000e620008000800 */
[----:B0-----:R-:W-:Y:S02]  /*1f9250*/  IADD3 R24, P1, PT, R3, R27, RZ ;  /* 0x0000001b03187210 */ /* 0x001fe40007f3e0ff */
[----:B------:R-:W-:Y:S02]  /*1f9260*/  LOP3.LUT R22, R22, 0xffff, RZ, 0xc0, !PT ;  /* 0x0000ffff16167812 */ /* 0x000fe400078ec0ff */
[----:B------:R-:W-:Y:S01]  /*1f9270*/  LOP3.LUT R23, R23, 0xffff, RZ, 0xc0, !PT ;  /* 0x0000ffff17177812 */ /* 0x000fe200078ec0ff */
[----:B------:R-:W-:Y:S01]  /*1f9280*/  IMAD.X R25, R6, 0x1, R26, P1 ;  /* 0x0000000106197824 */ /* 0x000fe200008e061a */
[----:B------:R-:W-:Y:S02]  /*1f9290*/  LOP3.LUT R11, R11, 0xffff, RZ, 0xc0, !PT ;  /* 0x0000ffff0b0b7812 */ /* 0x000fe400078ec0ff */
[----:B------:R-:W-:-:S02]  /*1f92a0*/  LOP3.LUT R12, R12, 0xffff, RZ, 0xc0, !PT ;  /* 0x0000ffff0c0c7812 */ /* 0x000fc400078ec0ff */
[----:B------:R0:W-:Y:S02]  /*1f92b0*/  STL.64 [R1+0x1408], R24 ;  /* 0x0014081801007387 */ /* 0x0001e40000100a00 */
[----:B------:R-:W-:Y:S02]  /*1f92c0*/  PRMT R11, R11, 0x3340, R12 ;  /* 0x000033400b0b7816 */ /* 0x000fe4000000000c */
[----:B------:R-:W-:Y:S02]  /*1f92d0*/  SHF.R.U32.HI R8, RZ, 0x8, R8 ;  /* 0x00000008ff087819 */ /* 0x000fe40000011608 */
[----:B------:R-:W-:Y:S02]  /*1f92e0*/  LOP3.LUT R5, R5, 0xffff, RZ, 0xc0, !PT ;  /* 0x0000ffff05057812 */ /* 0x000fe400078ec0ff */
[----:B0-----:R-:W-:Y:S02]  /*1f92f0*/  PRMT R24, R22, 0x3340, R23 ;  /* 0x0000334016187816 */ /* 0x001fe40000000017 */
[----:B------:R-:W-:-:S03]  /*1f9300*/  IADD3 R22, P1, PT, R3, R29, RZ ;  /* 0x0000001d03167210 */ /* 0x000fc60007f3e0ff */
[----:B------:R-:W-:Y:S02]  /*1f9310*/  STL [R1+0x6b4], R24 ;  /* 0x0006b41801007387 */ /* 0x000fe40000100800 */
[----:B------:R-:W-:Y:S02]  /*1f9320*/  IMAD.X R23, R6, 0x1, R28, P1 ;  /* 0x0000000106177824 */ /* 0x000fe400008e061c */
[----:B------:R0:W-:Y:S01]  /*1f9330*/  STL [R1+0x6b0], R11 ;  /* 0x0006b00b01007387 */ /* 0x0001e20000100800 */
[----:B------:R-:W-:-:S03]  /*1f9340*/  PRMT R12, R5, 0x3340, R0 ;  /* 0x00003340050c7816 */ /* 0x000fc60000000000 */
[----:B------:R-:W-:Y:S04]  /*1f9350*/  STL.64 [R1+0x1410], R22 ;  /* 0x0014101601007387 */ /* 0x000fe80000100a00 */
[----:B------:R-:W4:Y:S01]  /*1f9360*/  LDL.LU R5, [R1+0x714] ;  /* 0x0007140001057983 */ /* 0x000f220000300800 */
[----:B0-----:R-:W-:-:S03]  /*1f9370*/  LOP3.LUT R11, R8, 0xffff, RZ, 0xc0, !PT ;  /* 0x0000ffff080b7812 */ /* 0x001fc600078ec0ff */
[----:B------:R-:W4:Y:S01]  /*1f9380*/  LDL.LU R8, [R1+0x560] ;  /* 0x0005600001087983 */ /* 0x000f220000300800 */
[----:B------:R-:W-:-:S03]  /*1f9390*/  PRMT R11, R11, 0x3340, R0 ;  /* 0x000033400b0b7816 */ /* 0x000fc60000000000 */
[----:B------:R0:W-:Y:S01]  /*1f93a0*/  STL [R1+0xac], R12 ;  /* 0x0000ac0c01007387 */ /* 0x0001e20000100800 */
[----:B------:R-:W-:-:S03]  /*1f93b0*/  IADD3 R24, P1, PT, R3, R17, RZ ;  /* 0x0000001103187210 */ /* 0x000fc60007f3e0ff */
[----:B0-----:R-:W4:Y:S04]  /*1f93c0*/  LDL.LU R12, [R1+0x618] ;  /* 0x00061800010c7983 */ /* 0x001f280000300800 */
[----:B------:R0:W-:Y:S01]  /*1f93d0*/  STL [R1+0xb0], R11 ;  /* 0x0000b00b01007387 */ /* 0x0001e20000100800 */
[----:B------:R-:W-:Y:S01]  /*1f93e0*/  IMAD.X R25, R6, 0x1, R15, P1 ;  /* 0x0000000106197824 */ /* 0x000fe200008e060f */
[----:B--2---:R-:W-:Y:S02]  /*1f93f0*/  LOP3.LUT R22, R4, 0xffff, RZ, 0xc0, !PT ;  /* 0x0000ffff04167812 */ /* 0x004fe400078ec0ff */
[----:B------:R-:W-:Y:S02]  /*1f9400*/  LOP3.LUT R4, R13, 0xffff, RZ, 0xc0, !PT ;  /* 0x0000ffff0d047812 */ /* 0x000fe400078ec0ff */
[----:B---3--:R-:W-:Y:S01]  /*1f9410*/  LOP3.LUT R23, R2, 0xffff, RZ, 0xc0, !PT ;  /* 0x0000ffff02177812 */ /* 0x008fe200078ec0ff */
[----:B------:R-:W2:Y:S01]  /*1f9420*/  LDL.LU R13, [R1+0x77c0] ;  /* 0x0077c000010d7983 */ /* 0x000ea20000300800 */
[----:B----4-:R-:W-:-:S02]  /*1f9430*/  LOP3.LUT R2, R7, 0xffff, RZ, 0xc0, !PT ;  /* 0x0000ffff07027812 */ /* 0x010fc400078ec0ff */
[----:B0-----:R-:W-:Y:S01]  /*1f9440*/  LOP3.LUT R11, R9, 0xffff, RZ, 0xc0, !PT ;  /* 0x0000ffff090b7812 */ /* 0x001fe200078ec0ff */
[----:B------:R0:W-:Y:S01]  /*1f9450*/  STL [R1+0x3144], R4 ;  /* 0x0031440401007387 */ /* 0x0001e20000100800 */
[--C-:B------:R-:W-:Y:S02]  /*1f9460*/  PRMT R9, R4, 0x3340, R0.reuse ;  /* 0x0000334004097816 */ /* 0x100fe40000000000 */
[----:B------:R-:W-:Y:S02]  /*1f9470*/  PRMT R7, R22, 0x3340, R23 ;  /* 0x0000334016077816 */ /* 0x000fe40000000017 */
[----:B0-----:R-:W-:Y:S02]  /*1f9480*/  LOP3.LUT R4, R10, 0xffff, RZ, 0xc0, !PT ;  /* 0x0000ffff0a047812 */ /* 0x001fe400078ec0ff */
[----:B------:R-:W-:Y:S02]  /*1f9490*/  PRMT R10, R7, 0x5410, R9 ;  /* 0x00005410070a7816 */ /* 0x000fe40000000009 */
[----:B------:R-:W-:-:S02]  /*1f94a0*/  PRMT R9, R11, 0x3340, R0 ;  /* 0x000033400b097816 */ /* 0x000fc40000000000 */
[----:B------:R-:W-:-:S04]  /*1f94b0*/  PRMT R7, R2, 0x3340, R4 ;  /* 0x0000334002077816 */ /* 0x000fc80000000004 */
[----:B------:R-:W-:Y:S01]  /*1f94c0*/  PRMT R7, R7, 0x5410, R9 ;  /* 0x0000541007077816 */ /* 0x000fe20000000009 */
[----:B------:R-:W-:Y:S04]  /*1f94d0*/  STL [R1+0x3070], R10 ;  /* 0x0030700a01007387 */ /* 0x000fe80000100800 */
[----:B------:R-:W-:Y:S04]  /*1f94e0*/  STL [R1+0x1c78], R7 ;  /* 0x001c780701007387 */ /* 0x000fe80000100800 */
[----:B------:R0:W-:Y:S04]  /*1f94f0*/  STL.64 [R1+0x13f8], R24 ;  /* 0x0013f81801007387 */ /* 0x0001e80000100a00 */
[----:B0-----:R-:W3:Y:S04]  /*1f9500*/  LDL.LU.64 R24, [R1+0x77b8] ;  /* 0x0077b80001187983 */ /* 0x001ee80000300a00 */
[----:B------:R-:W4:Y:S04]  /*1f9510*/  LDL.LU R7, [R1+0x480] ;  /* 0x0004800001077983 */ /* 0x000f280000300800 */
[----:B------:R-:W2:Y:S04]  /*1f9520*/  LDL.LU R9, [R1+0x238] ;  /* 0x0002380001097983 */ /* 0x000ea80000300800 */
[----:B------:R-:W2:Y:S01]  /*1f9530*/  LDL.LU R10, [R1+0x354] ;  /* 0x00035400010a7983 */ /* 0x000ea20000300800 */
        /* <DEDUP_REMOVED lines=9> */
[----:B------:R-:W-:Y:S02]  /*1f95d0*/  PRMT R22, R2, 0x3340, R4 ;  /* 0x0000334002167816 */ /* 0x000fe40000000004 */
[----:B------:R-:W-:Y:S02]  /*1f95e0*/  LOP3.LUT R4, R5, 0xffff, RZ, 0xc0, !PT ;  /* 0x0000ffff05047812 */ /* 0x000fe400078ec0ff */
[----:B------:R-:W-:Y:S01]  /*1f95f0*/  LOP3.LUT R2, R8, 0xffff, RZ, 0xc0, !PT ;  /* 0x0000ffff08027812 */ /* 0x000fe200078ec0ff */
[----:B------:R-:W-:Y:S04]  /*1f9600*/  STL [R1+0x20b4], R23 ;  /* 0x0020b41701007387 */ /* 0x000fe80000100800 */
[----:B------:R0:W-:Y:S01]  /*1f9610*/  STL [R1+0x580], R22 ;  /* 0x0005801601007387 */ /* 0x0001e20000100800 */
[----:B------:R-:W-:-:S02]  /*1f9620*/  LOP3.LUT R5, R12, 0xffff, RZ, 0xc0, !PT ;  /* 0x0000ffff0c057812 */ /* 0x000fc400078ec0ff */
[----:B------:R-:W-:Y:S02]  /*1f9630*/  PRMT R12, R2, 0x3340, R0 ;  /* 0x00003340020c7816 */ /* 0x000fe40000000000 */
[----:B------:R-:W-:-:S04]  /*1f9640*/  PRMT R8, R4, 0x3340, R5 ;  /* 0x0000334004087816 */ /* 0x000fc80000000005 */
[----:B0-----:R-:W-:Y:S02]  /*1f9650*/  PRMT R22, R8, 0x5410, R12 ;  /* 0x0000541008167816 */ /* 0x001fe4000000000c */
[----:B------:R-:W-:Y:S01]  /*1f9660*/  SHF.R.U32.HI R4, RZ, 0x8, R4 ;  /* 0x00000008ff047819 */ /* 0x000fe20000011604 */
[----:B------:R-:W2:Y:S04]  /*1f9670*/  LDL.LU R8, [R1+0x3d8] ;  /* 0x0003d80001087983 */ /* 0x000ea80000300800 */
[----:B------:R-:W2:Y:S01]  /*1f9680*/  LDL.LU R12, [R1+0x2c8] ;  /* 0x0002c800010c7983 */ /* 0x000ea20000300800 */
[----:B------:R-:W-:-:S03]  /*1f9690*/  SHF.R.U32.HI R5, RZ, 0x8, R5 ;  /* 0x00000008ff057819 */ /* 0x000fc60000011605 */
[----:B------:R3:W-:Y:S01]  /*1f96a0*/  STL [R1+0x1c6c], R22 ;  /* 0x001c6c1601007387 */ /* 0x0007e20000100800 */
[----:B------:R-:W-:Y:S02]  /*1f96b0*/  SHF.R.U32.HI R2, RZ, 0x8, R2 ;  /* 0x00000008ff027819 */ /* 0x000fe40000011602 */
[----:B------:R-:W-:Y:S02]  /*1f96c0*/  LOP3.LUT R4, R4, 0xffff, RZ, 0xc0, !PT ;  /* 0x0000ffff04047812 */ /* 0x000fe400078ec0ff */
[----:B------:R-:W-:Y:S02]  /*1f96d0*/  LOP3.LUT R5, R5, 0xffff, RZ, 0xc0, !PT ;  /* 0x0000ffff05057812 */ /* 0x000fe400078ec0ff */
[----:B------:R-:W-:Y:S02]  /*1f96e0*/  LOP3.LUT R2, R2, 0xffff, RZ, 0xc0, !PT ;  /* 0x0000ffff02027812 */ /* 0x000fe400078ec0ff */
[----:B------:R-:W-:Y:S02]  /*1f96f0*/  PRMT R5, R4, 0x3340, R5 ;  /* 0x0000334004057816 */ /* 0x000fe40000000005 */
[----:B------:R-:W-:-:S02]  /*1f9700*/  PRMT R4, R2, 0x3340, R0 ;  /* 0x0000334002047816 */ /* 0x000fc40000000000 */
[----:B---3--:R-:W-:-:S05]  /*1f9710*/  IADD3 R22, P1, PT, R3, R25, RZ ;  /* 0x0000001903167210 */ /* 0x008fca0007f3e0ff */
[----:B------:R-:W-:Y:S01]  /*1f9720*/  IMAD.X R23, R6, 0x1, R24, P1 ;  /* 0x0000000106177824 */ /* 0x000fe200008e0618 */
[----:B----4-:R-:W-:Y:S02]  /*1f9730*/  LOP3.LUT R2, R7, 0xffff, RZ, 0xc0, !PT ;  /* 0x0000ffff07027812 */ /* 0x010fe400078ec0ff */
[----:B--2---:R-:W-:Y:S02]  /*1f9740*/  LOP3.LUT R9, R9, 0xffff, RZ, 0xc0, !PT ;  /* 0x0000ffff09097812 */ /* 0x004fe400078ec0ff */
[----:B------:R-:W-:Y:S04]  /*1f9750*/  STL.64 [R1+0x1400], R22 ;  /* 0x0014001601007387 */ /* 0x000fe80000100a00 */
[----:B------:R-:W-:Y:S04]  /*1f9760*/  STL [R1+0x44c], R5 ;  /* 0x00044c0501007387 */ /* 0x000fe80000100800 */
[----:B------:R0:W-:Y:S01]  /*1f9770*/  STL [R1+0xb8], R4 ;  /* 0x0000b80401007387 */ /* 0x0001e20000100800 */
[----:B------:R-:W-:-:S02]  /*1f9780*/  PRMT R7, R9, 0x3340, R0 ;  /* 0x0000334009077816 */ /* 0x000fc40000000000 */
[----:B0-----:R-:W-:Y:S02]  /*1f9790*/  LOP3.LUT R4, R10, 0xffff, RZ, 0xc0, !PT ;  /* 0x0000ffff0a047812 */ /* 0x001fe400078ec0ff */
[----:B------:R-:W-:Y:S02]  /*1f97a0*/  IADD3 R22, P1, PT, R3, R16, RZ ;  /* 0x0000001003167210 */ /* 0x000fe40007f3e0ff */
[----:B------:R-:W-:-:S03]  /*1f97b0*/  PRMT R5, R2, 0x3340, R4 ;  /* 0x0000334002057816 */ /* 0x000fc60000000004 */
[----:B------:R-:W-:Y:S01]  /*1f97c0*/  IMAD.X R23, R6, 0x1, R14, P1 ;  /* 0x0000000106177824 */ /* 0x000fe200008e060e */
[----:B------:R-:W-:-:S05]  /*1f97d0*/  PRMT R5, R5, 0x5410, R7 ;  /* 0x0000541005057816 */ /* 0x000fca0000000007 */
[----:B------:R-:W-:Y:S04]  /*1f97e0*/  STL [R1+0x1c70], R5 ;  /* 0x001c700501007387 */ /* 0x000fe80000100800 */
[----:B------:R0:W-:Y:S04]  /*1f97f0*/  STL.64 [R1+0x13f0], R22 ;  /* 0x0013f01601007387 */ /* 0x0001e80000100a00 */
[----:B0-----:R-:W2:Y:S04]  /*1f9800*/  LDL.LU.64 R22, [R1+0x77b0] ;  /* 0x0077b00001167983 */ /* 0x001ea80000300a00 */
[----:B------:R-:W3:Y:S04]  /*1f9810*/  LDL.LU R5, [R1+0x484] ;  /* 0x0004840001057983 */ /* 0x000ee80000300800 */
        /* <DEDUP_REMOVED lines=10> */
[----:B------:R-:W-:Y:S01]  /*1f98c0*/  LOP3.LUT R2, R8, 0xffff, RZ, 0xc0, !PT ;  /* 0x0000ffff08027812 */ /* 0x000fe200078ec0ff */
[----:B------:R-:W-:Y:S04]  /*1f98d0*/  STL [R1+0xb4], R11 ;  /* 0x0000b40b01007387 */ /* 0x000fe80000100800 */
[----:B------:R0:W-:Y:S01]  /*1f98e0*/  STL [R1+0x6a4], R4 ;  /* 0x0006a40401007387 */ /* 0x0001e20000100800 */
[----:B------:R-:W-:Y:S02]  /*1f98f0*/  LOP3.LUT R8, R13, 0xffff, RZ, 0xc0, !PT ;  /* 0x0000ffff0d087812 */ /* 0x000fe400078ec0ff */
[----:B0-----:R-:W-:-:S02]  /*1f9900*/  LOP3.LUT R4, R12, 0xffff, RZ, 0xc0, !PT ;  /* 0x0000ffff0c047812 */ /* 0x001fc400078ec0ff */
[----:B------:R-:W-:Y:S02]  /*1f9910*/  PRMT R12, R8, 0x3340, R0 ;  /* 0x00003340080c7816 */ /* 0x000fe40000000000 */
[----:B------:R-:W-:-:S04]  /*1f9920*/  PRMT R11, R2, 0x3340, R4 ;  /* 0x00003340020b7816 */ /* 0x000fc80000000004 */
[----:B------:R-:W-:-:S05]  /*1f9930*/  PRMT R11, R11, 0x5410, R12 ;  /* 0x000054100b0b7816 */ /* 0x000fca000000000c */
[----:B------:R0:W-:Y:S02]  /*1f9940*/  STL [R1+0x1c68], R11 ;  /* 0x001c680b01007387 */ /* 0x0001e40000100800 */
[----:B0-----:R-:W-:Y:S02]  /*1f9950*/  SHF.R.U32.HI R11, RZ, 0x8, R9 ;  /* 0x00000008ff0b7819 */ /* 0x001fe40000011609 */
[----:B--2---:R-:W-:Y:S01]  /*1f9960*/  IADD3 R12, P1, PT, R3, R23, RZ ;  /* 0x00000017030c7210 */ /* 0x004fe20007f3e0ff */
[----:B------:R-:W-:Y:S04]  /*1f9970*/  STL.64 [R1+0x77a8], R22 ;  /* 0x0077a81601007387 */ /* 0x000fe80000100a00 */
[----:B------:R-:W-:-:S05]  /*1f9980*/  IMAD.X R13, R6, 0x1, R22, P1 ;  /* 0x00000001060d7824 */ /* 0x000fca00008e0616 */
[----:B------:R0:W-:Y:S04]  /*1f9990*/  STL.64 [R1+0x13e8], R12 ;  /* 0x0013e80c01007387 */ /* 0x0001e80000100a00 */
[----:B------:R-:W2:Y:S04]  /*1f99a0*/  LDL.LU R9, [R1+0x824] ;  /* 0x0008240001097983 */ /* 0x000ea80000300800 */
[----:B0-----:R-:W2:Y:S04]  /*1f99b0*/  LDL.LU R13, [R1+0x5c8] ;  /* 0x0005c800010d7983 */ /* 0x001ea80000300800 */
[----:B------:R-:W2:Y:S01]  /*1f99c0*/  LDL.LU R12, [R1+0x6e0] ;  /* 0x0006e000010c7983 */ /* 0x000ea20000300800 */
        /* <DEDUP_REMOVED lines=9> */
[----:B---3--:R-:W-:Y:S02]  /*1f9a60*/  LOP3.LUT R5, R5, 0xffff, RZ, 0xc0, !PT ;  /* 0x0000ffff05057812 */ /* 0x008fe400078ec0ff */
[----:B----4-:R-:W-:Y:S02]  /*1f9a70*/  LOP3.LUT R4, R7, 0xffff, RZ, 0xc0, !PT ;  /* 0x0000ffff07047812 */ /* 0x010fe400078ec0ff */
[----:B0-----:R-:W-:Y:S02]  /*1f9a80*/  LOP3.LUT R2, R10, 0xffff, RZ, 0xc0, !PT ;  /* 0x0000ffff0a027812 */ /* 0x001fe400078ec0ff */
[----:B------:R-:W-:-:S02]  /*1f9a90*/  PRMT R10, R4, 0x3340, R0 ;  /* 0x00003340040a7816 */ /* 0x000fc40000000000 */
[----:B------:R-:W-:-:S04]  /*1f9aa0*/  PRMT R7, R5, 0x3340, R2 ;  /* 0x0000334005077816 */ /* 0x000fc80000000002 */
[----:B------:R-:W-:Y:S02]  /*1f9ab0*/  PRMT R7, R7, 0x5410, R10 ;  /* 0x0000541007077816 */ /* 0x000fe4000000000a */
[----:B------:R-:W-:Y:S02]  /*1f9ac0*/  IADD3 R10, P1, PT, R3, R21, RZ ;  /* 0x00000015030a7210 */ /* 0x000fe40007f3e0ff */
[----:B------:R-:W-:Y:S02]  /*1f9ad0*/  SHF.R.U32.HI R5, RZ, 0x8, R5 ;  /* 0x00000008ff057819 */ /* 0x000fe40000011605 */
[----:B------:R-:W-:Y:S01]  /*1f9ae0*/  SHF.R.U32.HI R2, RZ, 0x8, R2 ;  /* 0x00000008ff027819 */ /* 0x000fe20000011602 */
[----:B------:R-:W-:Y:S01]  /*1f9af0*/  IMAD.X R11, R6, 0x1, R19, P1 ;  /* 0x00000001060b7824 */ /* 0x000fe200008e0613 */
[----:B------:R-:W-:Y:S04]  /*1f9b00*/  STL [R1+0x7798], R21 ;  /* 0x0077981501007387 */ /* 0x000fe80000100800 */
[----:B------:R0:W-:Y:S04]  /*1f9b10*/  STL [R1+0x1c58], R7 ;  /* 0x001c580701007387 */ /* 0x0001e80000100800 */
[----:B------:R3:W-:Y:S01]  /*1f9b20*/  STL.64 [R1+0x13d8], R10 ;  /* 0x0013d80a01007387 */ /* 0x0007e20000100a00 */
[----:B------:R-:W-:-:S04]  /*1f9b30*/  SHF.R.U32.HI R4, RZ, 0x8, R4 ;  /* 0x00000008ff047819 */ /* 0x000fc80000011604 */
[----:B------:R-:W-:Y:S01]  /*1f9b40*/  LOP3.LUT R4, R4, 0xffff, RZ, 0xc0, !PT ;  /* 0x0000ffff04047812 */ /* 0x000fe200078ec0ff */
[----:B0-----:R-:W4:Y:S01]  /*1f9b50*/  LDL.LU R7, [R1+0x18c] ;  /* 0x00018c0001077983 */ /* 0x001f220000300800 */
[----:B---3--:R-:W-:Y:S02]  /*1f9b60*/  LOP3.LUT R10, R5, 0xffff, RZ, 0xc0, !PT ;  /* 0x0000ffff050a7812 */ /* 0x008fe400078ec0ff */
[----:B------:R-:W-:Y:S02]  /*1f9b70*/  LOP3.LUT R11, R2, 0xffff, RZ, 0xc0, !PT ;  /* 0x0000ffff020b7812 */ /* 0x000fe400078ec0ff */
[----:B------:R-:W-:Y:S01]  /*1f9b80*/  PRMT R4, R4, 0x3340, R0 ;  /* 0x0000334004047816 */ /* 0x000fe20000000000 */
[----:B------:R-:W3:Y:S04]  /*1f9b90*/  LDL.LU R2, [R1+0x3dc] ;  /* 0x0003dc0001027983 */ /* 0x000ee80000300800 */
[----:B------:R-:W3:Y:S01]  /*1f9ba0*/  LDL.LU R5, [R1+0x2d4] ;  /* 0x0002d40001057983 */ /* 0x000ee20000300800 */
[----:B------:R-:W-:-:S02]  /*1f9bb0*/  PRMT R21, R10, 0x3340, R11 ;  /* 0x000033400a157816 */ /* 0x000fc4000000000b */
[----:B------:R-:W-:-:S05]  /*1f9bc0*/  IADD3 R10, P1, PT, R3, R20, RZ ;  /* 0x00000014030a7210 */ /* 0x000fca0007f3e0ff */
[----:B------:R-:W-:Y:S01]  /*1f9bd0*/  IMAD.X R11, R6, 0x1, R18, P1 ;  /* 0x00000001060b7824 */ /* 0x000fe200008e0612 */
[----:B------:R-:W-:Y:S04]  /*1f9be0*/  STL [R1+0x558], R21 ;  /* 0x0005581501007387 */ /* 0x000fe80000100800 */
[----:B------:R0:W-:Y:S04]  /*1f9bf0*/  STL.64 [R1+0x77a0], R18 ;  /* 0x0077a01201007387 */ /* 0x0001e80000100a00 */
[----:B------:R2:W-:Y:S04]  /*1f9c00*/  STL.64 [R1+0x13e0], R10 ;  /* 0x0013e00a01007387 */ /* 0x0005e80000100a00 */
[----:B------:R1:W-:Y:S01]  /*1f9c10*/  STL [R1+0xc0], R4 ;  /* 0x0000c00401007387 */ /* 0x0003e20000100800 */
[----:B0-----:R-:W-:-:S02]  /*1f9c20*/  SHF.R.U32.HI R18, RZ, 0x8, R8 ;  /* 0x00000008ff127819 */ /* 0x001fc40000011608 */
[----:B--2---:R-:W-:Y:S02]  /*1f9c30*/  LOP3.LUT R11, R9, 0xffff, RZ, 0xc0, !PT ;  /* 0x0000ffff090b7812 */ /* 0x004fe400078ec0ff */
[----:B------:R-:W-:Y:S02]  /*1f9c40*/  LOP3.LUT R6, R13, 0xffff, RZ, 0xc0, !PT ;  /* 0x0000ffff0d067812 */ /* 0x000fe400078ec0ff */
[----:B-1----:R-:W-:Y:S02]  /*1f9c50*/  LOP3.LUT R4, R12, 0xffff, RZ, 0xc0, !PT ;  /* 0x0000ffff0c047812 */ /* 0x002fe400078ec0ff */
[----:B------:R-:W-:Y:S02]  /*1f9c60*/  PRMT R10, R6, 0x3340, R0 ;  /* 0x00003340060a7816 */ /* 0x000fe40000000000 */
[----:B------:R-:W-:-:S04]  /*1f9c70*/  PRMT R9, R11, 0x3340, R4 ;  /* 0x000033400b097816 */ /* 0x000fc80000000004 */
[----:B------:R-:W-:-:S05]  /*1f9c80*/  PRMT R9, R9, 0x5410, R10 ;  /* 0x0000541009097816 */ /* 0x000fca000000000a */
[----:B------:R0:W-:Y:S04]  /*1f9c90*/  STL [R1+0x1c54], R9 ;  /* 0x001c540901007387 */ /* 0x0001e80000100800 */
[----:B------:R-:W2:Y:S04]  /*1f9ca0*/  LDL.LU R10, [R1+0x834] ;  /* 0x00083400010a7983 */ /* 0x000ea80000300800 */
[----:B------:R-:W2:Y:S04]  /*1f9cb0*/  LDL.LU R8, [R1+0x5d0] ;  /* 0x0005d00001087983 */ /* 0x000ea80000300800 */
[----:B0-----:R-:W2:Y:S04]  /*1f9cc0*/  LDL.LU R9, [R1+0x6ec] ;  /* 0x0006ec0001097983 */ /* 0x001ea80000300800 */
[----:B------:R-:W2:Y:S04]  /*1f9cd0*/  LDL.LU R13, [R1+0x75c] ;  /* 0x00075c00010d7983 */ /* 0x000ea80000300800 */
[----:B------:R-:W2:Y:S01]  /*1f9ce0*/  LDL.LU R12, [R1+0x56c] ;  /* 0x00056c00010c7983 */ /* 0x000ea20000300800 */
[----:B------:R-:W-:-:S02]  /*1f9cf0*/  SHF.R.U32.HI R4, RZ, 0x8, R4 ;  /* 0x00000008ff047819 */ /* 0x000fc40000011604 */
[----:B------:R-:W-:Y:S02]  /*1f9d00*/  SHF.R.U32.HI R11, RZ, 0x8, R11 ;  /* 0x00000008ff0b7819 */ /* 0x000fe4000001160b */
[----:B------:R-:W-:Y:S02]  /*1f9d10*/  LOP3.LUT R19, R18, 0xffff, RZ, 0xc0, !PT ;  /* 0x0000ffff12137812 */ /* 0x000fe400078ec0ff */
[----:B------:R-:W-:Y:S02]  /*1f9d20*/  LOP3.LUT R18, R4, 0xffff, RZ, 0xc0, !PT ;  /* 0x0000ffff04127812 */ /* 0x000fe400078ec0ff */
[----:B------:R-:W-:Y:S01]  /*1f9d30*/  LOP3.LUT R11, R11, 0xffff, RZ, 0xc0, !PT ;  /* 0x0000ffff0b0b7812 */ /* 0x000fe200078ec0ff */
[----:B------:R-:W2:Y:S01]  /*1f9d40*/  LDL.LU R4, [R1+0x690] ;  /* 0x0006900001047983 */ /* 0x000ea20000300800 */
[----:B------:R-:W-:Y:S02]  /*1f9d50*/  PRMT R19, R19, 0x3340, R0 ;  /* 0x0000334013137816 */ /* 0x000fe40000000000 */
[----:B------:R-:W-:-:S03]  /*1f9d60*/  PRMT R11, R11, 0x3340, R18 ;  /* 0x000033400b0b7816 */ /* 0x000fc60000000012 */
[----:B------:R-:W-:Y:S04]  /*1f9d70*/  STL [R1+0xc4], R19 ;  /* 0x0000c41301007387 */ /* 0x000fe80000100800 */
[----:B------:R0:W-:Y:S01]  /*1f9d80*/  STL [R1+0x69c], R11 ;  /* 0x00069c0b01007387 */ /* 0x0001e20000100800 */
[----:B------:R-:W-:Y:S01]  /*1f9d90*/  VIADD R3, R3, UR6 ;  /* 0x0000000603037c36 */ /* 0x000fe20008000000 */
[----:B----4-:R-:W-:Y:S02]  /*1f9da0*/  LOP3.LUT R7, R7, 0xffff, RZ, 0xc0, !PT ;  /* 0x0000ffff07077812 */ /* 0x010fe400078ec0ff */
[----:B------:R-:W-:Y:S01]  /*1f9db0*/  SHF.R.U32.HI R6, RZ, 0x8, R6 ;  /* 0x00000008ff067819 */ /* 0x000fe20000011606 */
[----:B------:R-:W1:Y:S01]  /*1f9dc0*/  LDCU UR6, c[0x0][0x3b8] ;  /* 0x00007700ff0677ac */ /* 0x000e620008000800 */
[----:B0-----:R-:W-:Y:S01]  /*1f9dd0*/  PRMT R11, R7, 0x3340, R0 ;  /* 0x00003340070b7816 */ /* 0x001fe20000000000 */
[----:B------:R0:W-:Y:S01]  /*1f9de0*/  STL [R1+0x3124], R7 ;  /* 0x0031240701007387 */ /* 0x0001e20000100800 */
[----:B---3--:R-:W-:-:S02]  /*1f9df0*/  LOP3.LUT R2, R2, 0xffff, RZ, 0xc0, !PT ;  /* 0x0000ffff02027812 */ /* 0x008fc400078ec0ff */
[----:B------:R-:W-:Y:S02]  /*1f9e00*/  LOP3.LUT R5, R5, 0xffff, RZ, 0xc0, !PT ;  /* 0x0000ffff05057812 */ /* 0x000fe400078ec0ff */
[----:B------:R-:W-:Y:S02]  /*1f9e10*/  IADD3 R18, P1, PT, R3, R27, RZ ;  /* 0x0000001b03127210 */ /* 0x000fe40007f3e0ff */
[--C-:B0-----:R-:W-:Y:S02]  /*1f9e20*/  PRMT R7, R2, 0x3340, R5.reuse ;  /* 0x0000334002077816 */ /* 0x101fe40000000005 */
[----:B------:R-:W-:Y:S02]  /*1f9e30*/  SHF.R.U32.HI R2, RZ, 0x8, R2 ;  /* 0x00000008ff027819 */ /* 0x000fe40000011602 */
[----:B------:R-:W-:Y:S02]  /*1f9e40*/  SHF.R.U32.HI R5, RZ, 0x8, R5 ;  /* 0x00000008ff057819 */ /* 0x000fe40000011605 */
[----:B------:R-:W-:-:S02]  /*1f9e50*/  PRMT R11, R7, 0x5410, R11 ;  /* 0x00005410070b7816 */ /* 0x000fc4000000000b */
[----:B------:R-:W-:Y:S02]  /*1f9e60*/  SHF.R.S32.HI R7, RZ, 0x1f, R3 ;  /* 0x0000001fff077819 */ /* 0x000fe40000011403 */
[----:B------:R-:W-:Y:S02]  /*1f9e70*/  LOP3.LUT R6, R6, 0xffff, RZ, 0xc0, !PT ;  /* 0x0000ffff06067812 */ /* 0x000fe400078ec0ff */
[----:B------:R-:W-:Y:S02]  /*1f9e80*/  LOP3.LUT R2, R2, 0xffff, RZ, 0xc0, !PT ;  /* 0x0000ffff02027812 */ /* 0x000fe400078ec0ff */
[----:B------:R-:W-:Y:S01]  /*1f9e90*/  LOP3.LUT R5, R5, 0xffff, RZ, 0xc0, !PT ;  /* 0x0000ffff05057812 */ /* 0x000fe200078ec0ff */
[----:B------:R-:W-:Y:S01]  /*1f9ea0*/  IMAD.X R19, R7, 0x1, R26, P1 ;  /* 0x0000000107137824 */ /* 0x000fe200008e061a */
[----:B------:R-:W-:Y:S02]  /*1f9eb0*/  PRMT R6, R6, 0x3340, R0 ;  /* 0x0000334006067816 */ /* 0x000fe40000000000 */
[----:B------:R-:W-:Y:S01]  /*1f9ec0*/  PRMT R2, R2, 0x3340, R5 ;  /* 0x0000334002027816 */ /* 0x000fe20000000005 */
[----:B------:R-:W-:Y:S04]  /*1f9ed0*/  STL [R1+0x3064], R11 ;  /* 0x0030640b01007387 */ /* 0x000fe80000100800 */
[----:B------:R-:W-:Y:S04]  /*1f9ee0*/  STL.64 [R1+0x13d0], R18 ;  /* 0x0013d01201007387 */ /* 0x000fe80000100a00 */
[----:B------:R0:W-:Y:S04]  /*1f9ef0*/  STL [R1+0xc8], R6 ;  /* 0x0000c80601007387 */ /* 0x0001e80000100800 */
[----:B------:R3:W-:Y:S01]  /*1f9f00*/  STL [R1+0x1e2c], R2 ;  /* 0x001e2c0201007387 */ /* 0x0007e20000100800 */
[----:B--2---:R-:W-:-:S02]  /*1f9f10*/  LOP3.LUT R5, R10, 0xffff, RZ, 0xc0, !PT ;  /* 0x0000ffff0a057812 */ /* 0x004fc400078ec0ff */
[----:B0-----:R-:W-:Y:S02]  /*1f9f20*/  LOP3.LUT R6, R8, 0xffff, RZ, 0xc0, !PT ;  /* 0x0000ffff08067812 */ /* 0x001fe400078ec0ff */
[----:B------:R-:W-:Y:S02]  /*1f9f30*/  LOP3.LUT R10, R9, 0xffff, RZ, 0xc0, !PT ;  /* 0x0000ffff090a7812 */ /* 0x000fe400078ec0ff */
[----:B------:R-:W-:Y:S02]  /*1f9f40*/  LOP3.LUT R8, R12, 0xffff, RZ, 0xc0, !PT ;  /* 0x0000ffff0c087812 */ /* 0x000fe400078ec0ff */
[----:B---3--:R-:W-:Y:S01]  /*1f9f50*/  LOP3.LUT R2, R13, 0xffff, RZ, 0xc0, !PT ;  /* 0x0000ffff0d027812 */ /* 0x008fe200078ec0ff */
[----:B------:R-:W2:Y:S04]  /*1f9f60*/  LDL.LU R12, [R1+0x498] ;  /* 0x00049800010c7983 */ /* 0x000ea80000300800 */
[----:B------:R-:W3:Y:S04]  /*1f9f70*/  LDL.LU R9, [R1+0x268] ;  /* 0x0002680001097983 */ /* 0x000ee80000300800 */
[----:B------:R-:W4:Y:S01]  /*1f9f80*/  LDL.LU R13, [R1+0x37c] ;  /* 0x00037c00010d7983 */ /* 0x000f220000300800 */
[----:B------:R-:W-:-:S02]  /*1f9f90*/  PRMT R18, R6, 0x3340, R0 ;  /* 0x0000334006127816 */ /* 0x000fc40000000000 */
[----:B------:R-:W-:Y:S02]  /*1f9fa0*/  PRMT R11, R5, 0x3340, R10 ;  /* 0x00003340050b7816 */ /* 0x000fe4000000000a */
[----:B------:R-:W-:Y:S02]  /*1f9fb0*/  LOP3.LUT R4, R4, 0xffff, RZ, 0xc0, !PT ;  /* 0x0000ffff04047812 */ /* 0x000fe400078ec0ff */
[----:B------:R-:W-:Y:S02]  /*1f9fc0*/  PRMT R19, R11, 0x5410, R18 ;  /* 0x000054100b137816 */ /* 0x000fe40000000012 */
[----:B------:R-:W-:Y:S02]  /*1f9fd0*/  PRMT R18, R8, 0x3340, R0 ;  /* 0x0000334008127816 */ /* 0x000fe40000000000 */
[----:B------:R-:W-:Y:S02]  /*1f9fe0*/  PRMT R11, R2, 0x3340, R4 ;  /* 0x00003340020b7816 */ /* 0x000fe40000000004 */
[----:B------:R-:W-:-:S02]  /*1f9ff0*/  SHF.R.U32.HI R2, RZ, 0x8, R2 ;  /* 0x00000008ff027819 */ /* 0x000fc40000011602 */
[----:B------:R-:W-:Y:S02]  /*1fa000*/  SHF.R.U32.HI R4, RZ, 0x8, R4 ;  /* 0x00000008ff047819 */ /* 0x000fe40000011604 */
[----:B------:R-:W-:Y:S02]  /*1fa010*/  PRMT R11, R11, 0x5410, R18 ;  /* 0x000054100b0b7816 */ /* 0x000fe40000000012 */
[----:B------:R-:W-:Y:S02]  /*1fa020*/  IADD3 R18, P1, PT, R3, R29, RZ ;  /* 0x0000001d03127210 */ /* 0x000fe40007f3e0ff */
[----:B------:R-:W-:Y:S02]  /*1fa030*/  SHF.R.U32.HI R5, RZ, 0x8, R5 ;  /* 0x00000008ff057819 */ /* 0x000fe40000011605 */
[----:B------:R-:W-:Y:S02]  /*1fa040*/  SHF.R.U32.HI R10, RZ, 0x8, R10 ;  /* 0x00000008ff0a7819 */ /* 0x000fe4000001160a */
[----:B------:R-:W-:-:S02]  /*1fa050*/  LOP3.LUT R2, R2, 0xffff, RZ, 0xc0, !PT ;  /* 0x0000ffff02027812 */ /* 0x000fc400078ec0ff */
[----:B------:R-:W-:Y:S01]  /*1fa060*/  LOP3.LUT R4, R4, 0xffff, RZ, 0xc0, !PT ;  /* 0x0000ffff04047812 */ /* 0x000fe200078ec0ff */
[----:B------:R0:W-:Y:S01]  /*1fa070*/  STL [R1+0x1c3c], R19 ;  /* 0x001c3c1301007387 */ /* 0x0001e20000100800 */
[----:B------:R-:W-:Y:S02]  /*1fa080*/  LOP3.LUT R5, R5, 0xffff, RZ, 0xc0, !PT ;  /* 0x0000ffff05057812 */ /* 0x000fe400078ec0ff */
[----:B------:R-:W-:Y:S02]  /*1fa090*/  LOP3.LUT R10, R10, 0xffff, RZ, 0xc0, !PT ;  /* 0x0000ffff0a0a7812 */ /* 0x000fe400078ec0ff */
[----:B------:R-:W-:Y:S02]  /*1fa0a0*/  PRMT R2, R2, 0x3340, R4 ;  /* 0x0000334002027816 */ /* 0x000fe40000000004 */
[----:B------:R-:W-:Y:S01]  /*1fa0b0*/  PRMT R10, R5, 0x3340, R10 ;  /* 0x00003340050a7816 */ /* 0x000fe2000000000a */
[----:B0-----:R-:W-:Y:S01]  /*1fa0c0*/  IMAD.X R19, R7, 0x1, R28, P1 ;  /* 0x0000000107137824 */ /* 0x001fe200008e061c */
[----:B------:R-:W-:Y:S01]  /*1fa0d0*/  IADD3 R4, P1, PT, R3, R17, RZ ;  /* 0x0000001103047210 */ /* 0x000fe20007f3e0ff */
[----:B------:R-:W-:Y:S01]  /*1fa0e0*/  STL [R1+0x1c40], R11 ;  /* 0x001c400b01007387 */ /* 0x000fe20000100800 */
[----:B------:R-:W-:-:S03]  /*1fa0f0*/  SHF.R.U32.HI R8, RZ, 0x8, R8 ;  /* 0x00000008ff087819 */ /* 0x000fc60000011608 */
[----:B------:R-:W-:Y:S01]  /*1fa100*/  STL.64 [R1+0x13c8], R18 ;  /* 0x0013c81201007387 */ /* 0x000fe20000100a00 */
[----:B------:R-:W-:Y:S01]  /*1fa110*/  IMAD.X R5, R7, 0x1, R15, P1 ;  /* 0x0000000107057824 */ /* 0x000fe200008e060f */
[----:B------:R-:W-:Y:S02]  /*1fa120*/  SHF.R.U32.HI R6, RZ, 0x8, R6 ;  /* 0x00000008ff067819 */ /* 0x000fe40000011606 */
[----:B------:R-:W-:Y:S04]  /*1fa130*/  STL [R1+0x684], R10 ;  /* 0x0006840a01007387 */ /* 0x000fe80000100800 */
[----:B------:R-:W-:Y:S04]  /*1fa140*/  STL [R1+0x554], R2 ;  /* 0x0005540201007387 */ /* 0x000fe80000100800 */
[----:B------:R0:W-:Y:S01]  /*1fa150*/  STL.64 [R1+0x13c0], R4 ;  /* 0x0013c00401007387 */ /* 0x0001e20000100a00 */
[----:B------:R-:W-:-:S02]  /*1fa160*/  LOP3.LUT R8, R8, 0xffff, RZ, 0xc0, !PT ;  /* 0x0000ffff08087812 */ /* 0x000fc400078ec0ff */
[----:B------:R-:W-:Y:S02]  /*1fa170*/  LOP3.LUT R6, R6, 0xffff, RZ, 0xc0, !PT ;  /* 0x0000ffff06067812 */ /* 0x000fe400078ec0ff */
[--C-:B------:R-:W-:Y:S02]  /*1fa180*/  PRMT R8, R8, 0x3340, R0.reuse ;  /* 0x0000334008087816 */ /* 0x100fe40000000000 */
[----:B------:R-:W-:Y:S01]  /*1fa190*/  PRMT R6, R6, 0x3340, R0 ;  /* 0x0000334006067816 */ /* 0x000fe20000000000 */
[----:B0-----:R-:W4:Y:S04]  /*1fa1a0*/  LDL.LU R4, [R1+0x49c] ;  /* 0x00049c0001047983 */ /* 0x001f280000300800 */
[----:B------:R-:W4:Y:S04]  /*1fa1b0*/  LDL.LU R2, [R1+0x26c] ;  /* 0x00026c0001027983 */ /* 0x000f280000300800 */
[----:B------:R-:W4:Y:S04]  /*1fa1c0*/  LDL.LU R5, [R1+0x380] ;  /* 0x0003800001057983 */ /* 0x000f280000300800 */
[----:B------:R0:W-:Y:S04]  /*1fa1d0*/  STL [R1+0xd0], R8 ;  /* 0x0000d00801007387 */ /* 0x0001e80000100800 */
[----:B------:R0:W-:Y:S01]  /*1fa1e0*/  STL [R1+0xcc], R6 ;  /* 0x0000cc0601007387 */ /* 0x0001e20000100800 */
[----:B------:R-:W-:-:S05]  /*1fa1f0*/  IADD3 R22, P1, PT, R3, R25, RZ ;  /* 0x0000001903167210 */ /* 0x000fca0007f3e0ff */
[----:B------:R-:W-:Y:S01]  /*1fa200*/  IMAD.X R23, R7, 0x1, R24, P1 ;  /* 0x0000000107177824 */ /* 0x000fe200008e0618 */
[----:B--2---:R-:W-:Y:S02]  /*1fa210*/  LOP3.LUT R12, R12, 0xffff, RZ, 0xc0, !PT ;  /* 0x0000ffff0c0c7812 */ /* 0x004fe400078ec0ff */
[----:B---3--:R-:W-:Y:S02]  /*1fa220*/  LOP3.LUT R11, R9, 0xffff, RZ, 0xc0, !PT ;  /* 0x0000ffff090b7812 */ /* 0x008fe400078ec0ff */
[----:B----4-:R-:W-:Y:S02]  /*1fa230*/  LOP3.LUT R19, R13, 0xffff, RZ, 0xc0, !PT ;  /* 0x0000ffff0d137812 */ /* 0x010fe400078ec0ff */
[----:B0-----:R-:W-:Y:S02]  /*1fa240*/  PRMT R8, R11, 0x3340, R0 ;  /* 0x000033400b087816 */ /* 0x001fe40000000000 */
[----:B------:R-:W-:-:S04]  /*1fa250*/  PRMT R6, R12, 0x3340, R19 ;  /* 0x000033400c067816 */ /* 0x000fc80000000013 */
[----:B------:R-:W-:Y:S02]  /*1fa260*/  PRMT R8, R6, 0x5410, R8 ;  /* 0x0000541006087816 */ /* 0x000fe40000000008 */
[----:B------:R-:W2:Y:S04]  /*1fa270*/  LDL.LU R6, [R1+0x430] ;  /* 0x0004300001067983 */ /* 0x000ea80000300800 */
[----:B------:R-:W3:Y:S04]  /*1fa280*/  LDL.LU R10, [R1+0x1b0] ;  /* 0x0001b000010a7983 */ /* 0x000ee80000300800 */
[----:B------:R0:W-:Y:S04]  /*1fa290*/  STL [R1+0x1c34], R8 ;  /* 0x001c340801007387 */ /* 0x0001e80000100800 */
[----:B------:R-:W4:Y:S01]  /*1fa2a0*/  LDL.LU R13, [R1+0x2f0] ;  /* 0x0002f000010d7983 */ /* 0x000f220000300800 */
[----:B------:R-:W-:-:S03]  /*1fa2b0*/  SHF.R.U32.HI R18, RZ, 0x8, R12 ;  /* 0x00000008ff127819 */ /* 0x000fc6000001160c */
[----:B0-----:R-:W4:Y:S04]  /*1fa2c0*/  LDL.LU R8, [R1+0x860] ;  /* 0x0008600001087983 */ /* 0x001f280000300800 */
[----:B------:R-:W4:Y:S04]  /*1fa2d0*/  LDL.LU R9, [R1+0x5dc] ;  /* 0x0005dc0001097983 */ /* 0x000f280000300800 */
[----:B------:R0:W-:Y:S04]  /*1fa2e0*/  STL.64 [R1+0x13b8], R22 ;  /* 0x0013b81601007387 */ /* 0x0001e80000100a00 */
[----:B0-----:R-:W4:Y:S04]  /*1fa2f0*/  LDL.LU.64 R22, [R1+0x77a8] ;  /* 0x0077a80001167983 */ /* 0x001f280000300a00 */
[----:B------:R-:W4:Y:S01]  /*1fa300*/  LDL.LU R12, [R1+0x720] ;  /* 0x00072000010c7983 */ /* 0x000f220000300800 */
[----:B------:R-:W-:-:S02]  /*1fa310*/  SHF.R.U32.HI R19, RZ, 0x8, R19 ;  /* 0x00000008ff137819 */ /* 0x000fc40000011613 */
[----:B------:R-:W-:Y:S02]  /*1fa320*/  SHF.R.U32.HI R11, RZ, 0x8, R11 ;  /* 0x00000008ff0b7819 */ /* 0x000fe4000001160b */
[----:B------:R-:W-:Y:S02]  /*1fa330*/  LOP3.LUT R18, R18, 0xffff, RZ, 0xc0, !PT ;  /* 0x0000ffff12127812 */ /* 0x000fe400078ec0ff */
[----:B------:R-:W-:Y:S02]  /*1fa340*/  LOP3.LUT R19, R19, 0xffff, RZ, 0xc0, !PT ;  /* 0x0000ffff13137812 */ /* 0x000fe400078ec0ff */
[----:B------:R-:W-:Y:S02]  /*1fa350*/  LOP3.LUT R11, R11, 0xffff, RZ, 0xc0, !PT ;  /* 0x0000ffff0b0b7812 */ /* 0x000fe400078ec0ff */
[----:B------:R-:W-:Y:S02]  /*1fa360*/  PRMT R18, R18, 0x3340, R19 ;  /* 0x0000334012127816 */ /* 0x000fe40000000013 */
[----:B------:R-:W-:-:S02]  /*1fa370*/  PRMT R11, R11, 0x3340, R0 ;  /* 0x000033400b0b7816 */ /* 0x000fc40000000000 */
[----:B------:R-:W-:Y:S02]  /*1fa380*/  LOP3.LUT R4, R4, 0xffff, RZ, 0xc0, !PT ;  /* 0x0000ffff04047812 */ /* 0x000fe400078ec0ff */
[----:B------:R-:W-:Y:S02]  /*1fa390*/  LOP3.LUT R2, R2, 0xffff, RZ, 0xc0, !PT ;  /* 0x0000ffff02027812 */ /* 0x000fe400078ec0ff */
[----:B------:R-:W-:Y:S01]  /*1fa3a0*/  LOP3.LUT R5, R5, 0xffff, RZ, 0xc0, !PT ;  /* 0x0000ffff05057812 */ /* 0x000fe200078ec0ff */
[----:B------:R0:W-:Y:S04]  /*1fa3b0*/  STL [R1+0x67c], R18 ;  /* 0x00067c1201007387 */ /* 0x0001e80000100800 */
[----:B------:R1:W-:Y:S01]  /*1fa3c0*/  STL [R1+0xd4], R11 ;  /* 0x0000d40b01007387 */ /* 0x0003e20000100800 */
[----:B0-----:R-:W-:-:S02]  /*1fa3d0*/  PRMT R18, R2, 0x3340, R0 ;  /* 0x0000334002127816 */ /* 0x001fc40000000000 */
[--C-:B-1----:R-:W-:Y:S02]  /*1fa3e0*/  PRMT R11, R4, 0x3340, R5.reuse ;  /* 0x00003340040b7816 */ /* 0x102fe40000000005 */
[----:B------:R-:W-:Y:S02]  /*1fa3f0*/  SHF.R.U32.HI R4, RZ, 0x8, R4 ;  /* 0x00000008ff047819 */ /* 0x000fe40000011604 */
[----:B------:R-:W-:Y:S02]  /*1fa400*/  SHF.R.U32.HI R5, RZ, 0x8, R5 ;  /* 0x00000008ff057819 */ /* 0x000fe40000011605 */
[----:B------:R-:W-:Y:S02]  /*1fa410*/  SHF.R.U32.HI R2, RZ, 0x8, R2 ;  /* 0x00000008ff027819 */ /* 0x000fe40000011602 */
[----:B------:R-:W-:Y:S02]  /*1fa420*/  PRMT R11, R11, 0x5410, R18 ;  /* 0x000054100b0b7816 */ /* 0x000fe40000000012 */
[----:B------:R-:W-:-:S02]  /*1fa430*/  IADD3 R18, P1, PT, R3, R16, RZ ;  /* 0x0000001003127210 */ /* 0x000fc40007f3e0ff */
[----:B------:R-:W-:Y:S02]  /*1fa440*/  LOP3.LUT R4, R4, 0xffff, RZ, 0xc0, !PT ;  /* 0x0000ffff04047812 */ /* 0x000fe400078ec0ff */
[----:B------:R-:W-:Y:S02]  /*1fa450*/  LOP3.LUT R5, R5, 0xffff, RZ, 0xc0, !PT ;  /* 0x0000ffff05057812 */ /* 0x000fe400078ec0ff */
[----:B------:R-:W-:Y:S01]  /*1fa460*/  LOP3.LUT R2, R2, 0xffff, RZ, 0xc0, !PT ;  /* 0x0000ffff02027812 */ /* 0x000fe200078ec0ff */
[----:B------:R-:W-:Y:S01]  /*1fa470*/  IMAD.X R19, R7, 0x1, R14, P1 ;  /* 0x0000000107137824 */ /* 0x000fe200008e060e */
[----:B------:R-:W-:Y:S02]  /*1fa480*/  PRMT R4, R4, 0x3340, R5 ;  /* 0x0000334004047816 */ /* 0x000fe40000000005 */
[----:B------:R-:W-:Y:S01]  /*1fa490*/  PRMT R2, R2, 0x3340, R0 ;  /* 0x0000334002027816 */ /* 0x000fe20000000000 */
[----:B------:R2:W-:Y:S04]  /*1fa4a0*/  STL [R1+0x1c30], R11 ;  /* 0x001c300b01007387 */ /* 0x0005e80000100800 */
[----:B------:R-:W-:Y:S04]  /*1fa4b0*/  STL.64 [R1+0x13b0], R18 ;  /* 0x0013b01201007387 */ /* 0x000fe80000100a00 */
[----:B------:R0:W-:Y:S04]  /*1fa4c0*/  STL [R1+0x678], R4 ;  /* 0x0006780401007387 */ /* 0x0001e80000100800 */
[----:B------:R1:W-:Y:S01]  /*1fa4d0*/  STL [R1+0xd8], R2 ;  /* 0x0000d80201007387 */ /* 0x0003e20000100800 */
[----:B--2---:R-:W-:-:S02]  /*1fa4e0*/  LOP3.LUT R11, R6, 0xffff, RZ, 0xc0, !PT ;  /* 0x0000ffff060b7812 */ /* 0x004fc400078ec0ff */
[----:B---3--:R-:W-:Y:S02]  /*1fa4f0*/  LOP3.LUT R10, R10, 0xffff, RZ, 0xc0, !PT ;  /* 0x0000ffff0a0a7812 */ /* 0x008fe400078ec0ff */
[----:B----4-:R-:W-:Y:S02]  /*1fa500*/  LOP3.LUT R13, R13, 0xffff, RZ, 0xc0, !PT ;  /* 0x0000ffff0d0d7812 */ /* 0x010fe400078ec0ff */
[----:B0-----:R-:W-:Y:S02]  /*1fa510*/  PRMT R4, R10, 0x3340, R0 ;  /* 0x000033400a047816 */ /* 0x001fe40000000000 */
[----:B-1----:R-:W-:Y:S02]  /*1fa520*/  PRMT R2, R11, 0x3340, R13 ;  /* 0x000033400b027816 */ /* 0x002fe4000000000d */
[----:B------:R-:W-:Y:S02]  /*1fa530*/  LOP3.LUT R21, R8, 0xffff, RZ, 0xc0, !PT ;  /* 0x0000ffff08157812 */ /* 0x000fe400078ec0ff */
[----:B------:R-:W-:-:S02]  /*1fa540*/  LOP3.LUT R6, R9, 0xffff, RZ, 0xc0, !PT ;  /* 0x0000ffff09067812 */ /* 0x000fc400078ec0ff */
[----:B------:R-:W-:Y:S02]  /*1fa550*/  PRMT R5, R2, 0x5410, R4 ;  /* 0x0000541002057816 */ /* 0x000fe40000000004 */
[----:B------:R-:W-:-:S03]  /*1fa560*/  PRMT R4, R6, 0x3340, R0 ;  /* 0x0000334006047816 */ /* 0x000fc60000000000 */
[----:B------:R0:W-:Y:S01]  /*1fa570*/  STL [R1+0x870], R5 ;  /* 0x0008700501007387 */ /* 0x0001e20000100800 */
[----:B------:R-:W-:Y:S02]  /*1fa580*/  LOP3.LUT R12, R12, 0xffff, RZ, 0xc0, !PT ;  /* 0x0000ffff0c0c7812 */ /* 0x000fe400078ec0ff */
[----:B------:R-:W-:Y:S02]  /*1fa590*/  IADD3 R18, P1, PT, R3, R23, RZ ;  /* 0x0000001703127210 */ /* 0x000fe40007f3e0ff */
[----:B------:R-:W-:-:S04]  /*1fa5a0*/  PRMT R2, R21, 0x3340, R12 ;  /* 0x0000334015027816 */ /* 0x000fc8000000000c */
[----:B0-----:R-:W-:Y:S01]  /*1fa5b0*/  PRMT R5, R2, 0x5410, R4 ;  /* 0x0000541002057816 */ /* 0x001fe20000000004 */
[----:B------:R-:W-:Y:S01]  /*1fa5c0*/  IMAD.X R19, R7, 0x1, R22, P1 ;  /* 0x0000000107137824 */ /* 0x000fe200008e0616 */
[----:B------:R-:W2:Y:S04]  /*1fa5d0*/  LDL.LU R2, [R1+0x3758] ;  /* 0x0037580001027983 */ /* 0x000ea80000300800 */
[----:B------:R-:W3:Y:S04]  /*1fa5e0*/  LDL.LU R4, [R1+0x5e8] ;  /* 0x0005e80001047983 */ /* 0x000ee80000300800 */
[----:B------:R0:W-:Y:S04]  /*1fa5f0*/  STL [R1+0x87c], R5 ;  /* 0x00087c0501007387 */ /* 0x0001e80000100800 */
[----:B0-----:R-:W4:Y:S04]  /*1fa600*/  LDL.LU R5, [R1+0x738] ;  /* 0x0007380001057983 */ /* 0x001f280000300800 */
[----:B------:R-:W3:Y:S04]  /*1fa610*/  LDL.LU R9, [R1+0x434] ;  /* 0x0004340001097983 */ /* 0x000ee80000300800 */
[----:B------:R0:W-:Y:S04]  /*1fa620*/  STL.64 [R1+0x1398], R18 ;  /* 0x0013981201007387 */ /* 0x0001e80000100a00 */
[----:B0-----:R-:W3:Y:S04]  /*1fa630*/  LDL.LU.64 R18, [R1+0x77a0] ;  /* 0x0077a00001127983 */ /* 0x001ee80000300a00 */
[----:B------:R-:W3:Y:S04]  /*1fa640*/  LDL.LU R8, [R1+0x2f8] ;  /* 0x0002f80001087983 */ /* 0x000ee80000300800 */
[----:B------:R0:W-:Y:S02]  /*1fa650*/  STL.64 [R1+0x7788], R22 ;  /* 0x0077881601007387 */ /* 0x0001e40000100a00 */
[----:B0-----:R-:W-:-:S02]  /*1fa660*/  SHF.R.U32.HI R23, RZ, 0x8, R21 ;  /* 0x00000008ff177819 */ /* 0x001fc40000011615 */
[----:B------:R-:W3:Y:S01]  /*1fa670*/  LDL.LU R21, [R1+0x7798] ;  /* 0x0077980001157983 */ /* 0x000ee20000300800 */
[----:B------:R-:W-:-:S03]  /*1fa680*/  SHF.R.U32.HI R22, RZ, 0x8, R13 ;  /* 0x00000008ff167819 */ /* 0x000fc6000001160d */
[----:B------:R-:W4:Y:S01]  /*1fa690*/  LDL.LU R13, [R1+0x7794] ;  /* 0x00779400010d7983 */ /* 0x000f220000300800 */
[----:B------:R-:W-:Y:S02]  /*1fa6a0*/  SHF.R.U32.HI R12, RZ, 0x8, R12 ;  /* 0x00000008ff0c7819 */ /* 0x000fe4000001160c */
[----:B------:R-:W-:Y:S02]  /*1fa6b0*/  SHF.R.U32.HI R11, RZ, 0x8, R11 ;  /* 0x00000008ff0b7819 */ /* 0x000fe4000001160b */
[----:B------:R-:W-:Y:S02]  /*1fa6c0*/  LOP3.LUT R23, R23, 0xffff, RZ, 0xc0, !PT ;  /* 0x0000ffff17177812 */ /* 0x000fe400078ec0ff */
[----:B------:R-:W-:Y:S02]  /*1fa6d0*/  LOP3.LUT R22, R22, 0xffff, RZ, 0xc0, !PT ;  /* 0x0000ffff16167812 */ /* 0x000fe400078ec0ff */
[----:B------:R-:W-:Y:S02]  /*1fa6e0*/  LOP3.LUT R12, R12, 0xffff, RZ, 0xc0, !PT ;  /* 0x0000ffff0c0c7812 */ /* 0x000fe400078ec0ff */
[----:B------:R-:W-:-:S02]  /*1fa6f0*/  LOP3.LUT R11, R11, 0xffff, RZ, 0xc0, !PT ;  /* 0x0000ffff0b0b7812 */ /* 0x000fc400078ec0ff */
[----:B------:R-:W-:Y:S02]  /*1fa700*/  PRMT R23, R23, 0x3340, R12 ;  /* 0x0000334017177816 */ /* 0x000fe4000000000c */
[----:B------:R-:W-:Y:S01]  /*1fa710*/  PRMT R11, R11, 0x3340, R22 ;  /* 0x000033400b0b7816 */ /* 0x000fe20000000016 */
[----:B------:R-:W4:Y:S01]  /*1fa720*/  LDL.LU R12, [R1+0x7790] ;  /* 0x00779000010c7983 */ /* 0x000f220000300800 */
[----:B------:R-:W-:-:S03]  /*1fa730*/  SHF.R.U32.HI R10, RZ, 0x8, R10 ;  /* 0x00000008ff0a7819 */ /* 0x000fc6000001160a */
[----:B------:R0:W-:Y:S01]  /*1fa740*/  STL [R1+0x524], R23 ;  /* 0x0005241701007387 */ /* 0x0001e20000100800 */
[----:B------:R-:W-:-:S03]  /*1fa750*/  LOP3.LUT R10, R10, 0xffff, RZ, 0xc0, !PT ;  /* 0x0000ffff0a0a7812 */ /* 0x000fc600078ec0ff */
[----:B------:R-:W-:Y:S01]  /*1fa760*/  STL [R1+0x520], R11 ;  /* 0x0005200b01007387 */ /* 0x000fe20000100800 */
[----:B--2---:R-:W-:Y:S02]  /*1fa770*/  LOP3.LUT R2, R2, 0xffff, RZ, 0xc0, !PT ;  /* 0x0000ffff02027812 */ /* 0x004fe400078ec0ff */
[----:B---3--:R-:W-:-:S05]  /*1fa780*/  IADD3 R22, P1, PT, R3, R21, RZ ;  /* 0x0000001503167210 */ /* 0x008fca0007f3e0ff */
[----:B0-----:R-:W-:-:S05]  /*1fa790*/  IMAD.X R23, R7, 0x1, R19, P1 ;  /* 0x0000000107177824 */ /* 0x001fca00008e0613 */
[----:B------:R0:W-:Y:S02]  /*1fa7a0*/  STL.64 [R1+0x13a8], R22 ;  /* 0x0013a81601007387 */ /* 0x0001e40000100a00 */
[----:B0-----:R-:W-:Y:S02]  /*1fa7b0*/  PRMT R22, R10, 0x3340, R0 ;  /* 0x000033400a167816 */ /* 0x001fe40000000000 */
[----:B------:R-:W-:-:S05]  /*1fa7c0*/  IADD3 R10, P1, PT, R3, R20, RZ ;  /* 0x00000014030a7210 */ /* 0x000fca0007f3e0ff */
[----:B------:R-:W-:Y:S01]  /*1fa7d0*/  IMAD.X R11, R7, 0x1, R18, P1 ;  /* 0x00000001070b7824 */ /* 0x000fe200008e0612 */
[----:B------:R-:W-:Y:S04]  /*1fa7e0*/  STL [R1+0xdc], R22 ;  /* 0x0000dc1601007387 */ /* 0x000fe80000100800 */
[----:B------:R0:W-:Y:S02]  /*1fa7f0*/  STL.64 [R1+0x13a0], R10 ;  /* 0x0013a00a01007387 */ /* 0x0001e40000100a00 */
[----:B0-----:R-:W-:Y:S02]  /*1fa800*/  SHF.R.U32.HI R11, RZ, 0x8, R6 ;  /* 0x00000008ff0b7819 */ /* 0x001fe40000011606 */
[----:B------:R-:W2:Y:S04]  /*1fa810*/  LDL.LU R6, [R1+0x584] ;  /* 0x0005840001067983 */ /* 0x000ea80000300800 */
[----:B------:R-:W3:Y:S04]  /*1fa820*/  LDL.LU R7, [R1+0x7b0] ;  /* 0x0007b00001077983 */ /* 0x000ee80000300800 */
[----:B------:R-:W3:Y:S01]  /*1fa830*/  LDL.LU R10, [R1+0x6dc] ;  /* 0x0006dc00010a7983 */ /* 0x000ee20000300800 */
[----:B------:R-:W-:-:S04]  /*1fa840*/  LOP3.LUT R11, R11, 0xffff, RZ, 0xc0, !PT ;  /* 0x0000ffff0b0b7812 */ /* 0x000fc800078ec0ff */
[----:B------:R-:W-:Y:S02]  /*1fa850*/  PRMT R22, R11, 0x3340, R0 ;  /* 0x000033400b167816 */ /* 0x000fe40000000000 */
[----:B------:R-:W-:Y:S02]  /*1fa860*/  LOP3.LUT R11, R4, 0xffff, RZ, 0xc0, !PT ;  /* 0x0000ffff040b7812 */ /* 0x000fe400078ec0ff */
[----:B----4-:R-:W-:Y:S02]  /*1fa870*/  LOP3.LUT R4, R5, 0xffff, RZ, 0xc0, !PT ;  /* 0x0000ffff05047812 */ /* 0x010fe400078ec0ff */
[----:B------:R-:W-:Y:S02]  /*1fa880*/  LOP3.LUT R5, R9, 0xffff, RZ, 0xc0, !PT ;  /* 0x0000ffff09057812 */ /* 0x000fe400078ec0ff */
[----:B------:R-:W-:Y:S01]  /*1fa890*/  LOP3.LUT R9, R13, 0xffff, RZ, 0xc0, !PT ;  /* 0x0000ffff0d097812 */ /* 0x000fe200078ec0ff */
[----:B------:R0:W-:Y:S01]  /*1fa8a0*/  STL [R1+0xe4], R22 ;  /* 0x0000e41601007387 */ /* 0x0001e20000100800 */
[----:B------:R-:W-:-:S02]  /*1fa8b0*/  PRMT R13, R2, 0x3340, R4 ;  /* 0x00003340020d7816 */ /* 0x000fc40000000004 */
[----:B------:R-:W-:Y:S01]  /*1fa8c0*/  LOP3.LUT R8, R8, 0xffff, RZ, 0xc0, !PT ;  /* 0x0000ffff08087812 */ /* 0x000fe200078ec0ff */
[----:B------:R1:W-:Y:S01]  /*1fa8d0*/  STL [R1+0x30fc], R9 ;  /* 0x0030fc0901007387 */ /* 0x0003e20000100800 */
[----:B0-----:R-:W-:-:S04]  /*1fa8e0*/  PRMT R22, R11, 0x3340, R0 ;  /* 0x000033400b167816 */ /* 0x001fc80000000000 */
[----:B------:R-:W-:Y:S02]  /*1fa8f0*/  PRMT R22, R13, 0x5410, R22 ;  /* 0x000054100d167816 */ /* 0x000fe40000000016 */
[----:B------:R-:W-:Y:S02]  /*1fa900*/  PRMT R13, R9, 0x3340, R0 ;  /* 0x00003340090d7816 */ /* 0x000fe40000000000 */
[----:B-1----:R-:W-:-:S04]  /*1fa910*/  PRMT R9, R5, 0x3340, R8 ;  /* 0x0000334005097816 */ /* 0x002fc80000000008 */
[----:B------:R-:W-:Y:S01]  /*1fa920*/  PRMT R9, R9, 0x5410, R13 ;  /* 0x0000541009097816 */ /* 0x000fe2000000000d */
[----:B------:R0:W-:Y:S04]  /*1fa930*/  STL [R1+0x824], R22 ;  /* 0x0008241601007387 */ /* 0x0001e80000100800 */
[----:B------:R1:W-:Y:S01]  /*1fa940*/  STL [R1+0x305c], R9 ;  /* 0x00305c0901007387 */ /* 0x0003e20000100800 */
[----:B0-----:R-:W-:-:S03]  /*1fa950*/  SHF.R.U32.HI R22, RZ, 0x8, R8 ;  /* 0x00000008ff167819 */ /* 0x001fc60000011608 */
[----:B------:R-:W4:Y:S04]  /*1fa960*/  LDL.LU R8, [R1+0x7d4] ;  /* 0x0007d40001087983 */ /* 0x000f280000300800 */
[----:B-1----:R-:W4:Y:S04]  /*1fa970*/  LDL.LU R9, [R1+0x588] ;  /* 0x0005880001097983 */ /* 0x002f280000300800 */
        /* <DEDUP_REMOVED lines=12> */
[----:B------:R-:W-:Y:S01]  /*1faa40*/  VIADD R3, R3, UR6 ;  /* 0x0000000603037c36 */ /* 0x000fe20008000000 */
[----:B------:R-:W-:Y:S01]  /*1faa50*/  SHF.R.U32.HI R11, RZ, 0x8, R11 ;  /* 0x00000008ff0b7819 */ /* 0x000fe2000001160b */
[----:B------:R-:W0:Y:S01]  /*1faa60*/  LDCU UR6, c[0x0][0x3b8] ;  /* 0x00007700ff0677ac */ /* 0x000e220008000800 */
[----:B--2---:R-:W-:Y:S02]  /*1faa70*/  LOP3.LUT R4, R6, 0xffff, RZ, 0xc0, !PT ;  /* 0x0000ffff06047812 */ /* 0x004fe400078ec0ff */
[----:B---3--:R-:W-:-:S02]  /*1faa80*/  LOP3.LUT R2, R7, 0xffff, RZ, 0xc0, !PT ;  /* 0x0000ffff07027812 */ /* 0x008fc400078ec0ff */
[----:B0-----:R-:W-:Y:S02]  /*1faa90*/  LOP3.LUT R22, R10, 0xffff, RZ, 0xc0, !PT ;  /* 0x0000ffff0a167812 */ /* 0x001fe400078ec0ff */
[----:B------:R-:W-:Y:S02]  /*1faaa0*/  PRMT R6, R4, 0x3340, R0 ;  /* 0x0000334004067816 */ /* 0x000fe40000000000 */
[----:B-1----:R-:W-:-:S04]  /*1faab0*/  PRMT R5, R2, 0x3340, R22 ;  /* 0x0000334002057816 */ /* 0x002fc80000000016 */
[----:B------:R-:W-:Y:S02]  /*1faac0*/  PRMT R10, R5, 0x5410, R6 ;  /* 0x00005410050a7816 */ /* 0x000fe40000000006 */
[----:B------:R-:W-:Y:S02]  /*1faad0*/  SHF.R.S32.HI R5, RZ, 0x1f, R3 ;  /* 0x0000001fff057819 */ /* 0x000fe40000011403 */
[----:B------:R-:W-:Y:S02]  /*1faae0*/  IADD3 R6, P1, PT, R3, R27, RZ ;  /* 0x0000001b03067210 */ /* 0x000fe40007f3e0ff */
[----:B------:R-:W-:Y:S01]  /*1faaf0*/  SHF.R.U32.HI R22, RZ, 0x8, R22 ;  /* 0x00000008ff167819 */ /* 0x000fe20000011616 */
[----:B------:R0:W-:Y:S02]  /*1fab00*/  STL [R1+0x7e4], R10 ;  /* 0x0007e40a01007387 */ /* 0x0001e40000100800 */
[----:B------:R-:W-:Y:S02]  /*1fab10*/  IMAD.X R7, R5, 0x1, R26, P1 ;  /* 0x0000000105077824 */ /* 0x000fe400008e061a */
[----:B------:R-:W-:Y:S01]  /*1fab20*/  STL.64 [R1+0x7780], R26 ;  /* 0x0077801a01007387 */ /* 0x000fe20000100a00 */
[----:B------:R-:W-:-:S02]  /*1fab30*/  SHF.R.U32.HI R4, RZ, 0x8, R4 ;  /* 0x00000008ff047819 */ /* 0x000fc40000011604 */
[----:B------:R-:W-:Y:S02]  /*1fab40*/  LOP3.LUT R22, R22, 0xffff, RZ, 0xc0, !PT ;  /* 0x0000ffff16167812 */ /* 0x000fe400078ec0ff */
[----:B0-----:R-:W-:Y:S02]  /*1fab50*/  SHF.R.U32.HI R10, RZ, 0x8, R2 ;  /* 0x00000008ff0a7819 */ /* 0x001fe40000011602 */
[----:B------:R-:W2:Y:S04]  /*1fab60*/  LDL.LU R2, [R1+0x4ac] ;  /* 0x0004ac0001027983 */ /* 0x000ea80000300800 */
[----:B------:R0:W-:Y:S01]  /*1fab70*/  STL.64 [R1+0x1390], R6 ;  /* 0x0013900601007387 */ /* 0x0001e20000100a00 */
[----:B------:R-:W-:Y:S02]  /*1fab80*/  LOP3.LUT R10, R10, 0xffff, RZ, 0xc0, !PT ;  /* 0x0000ffff0a0a7812 */ /* 0x000fe400078ec0ff */
[----:B------:R-:W-:-:S02]  /*1fab90*/  LOP3.LUT R4, R4, 0xffff, RZ, 0xc0, !PT ;  /* 0x0000ffff04047812 */ /* 0x000fc400078ec0ff */
[----:B------:R-:W-:Y:S02]  /*1faba0*/  PRMT R22, R10, 0x3340, R22 ;  /* 0x000033400a167816 */ /* 0x000fe40000000016 */
[----:B------:R-:W-:Y:S01]  /*1fabb0*/  PRMT R10, R4, 0x3340, R0 ;  /* 0x00003340040a7816 */ /* 0x000fe20000000000 */
[----:B0-----:R-:W3:Y:S04]  /*1fabc0*/  LDL.LU R6, [R1+0x280] ;  /* 0x0002800001067983 */ /* 0x001ee80000300800 */
[----:B------:R-:W3:Y:S04]  /*1fabd0*/  LDL.LU R7, [R1+0x398] ;  /* 0x0003980001077983 */ /* 0x000ee80000300800 */
[----:B------:R0:W-:Y:S01]  /*1fabe0*/  STL [R1+0x274], R22 ;  /* 0x0002741601007387 */ /* 0x0001e20000100800 */
[----:B----4-:R-:W-:-:S02]  /*1fabf0*/  LOP3.LUT R4, R8, 0xffff, RZ, 0xc0, !PT ;  /* 0x0000ffff08047812 */ /* 0x010fc400078ec0ff */
[----:B------:R-:W-:Y:S01]  /*1fac00*/  LOP3.LUT R8, R9, 0xffff, RZ, 0xc0, !PT ;  /* 0x0000ffff09087812 */ /* 0x000fe200078ec0ff */
[----:B------:R1:W-:Y:S01]  /*1fac10*/  STL [R1+0xe8], R10 ;  /* 0x0000e80a01007387 */ /* 0x0003e20000100800 */
[----:B0-----:R-:W-:-:S03]  /*1fac20*/  LOP3.LUT R22, R13, 0xffff, RZ, 0xc0, !PT ;  /* 0x0000ffff0d167812 */ /* 0x001fc600078ec0ff */
[----:B------:R0:W-:Y:S01]  /*1fac30*/  STL [R1+0x30f0], R8 ;  /* 0x0030f00801007387 */ /* 0x0001e20000100800 */
[----:B------:R-:W-:-:S03]  /*1fac40*/  PRMT R9, R8, 0x3340, R0 ;  /* 0x0000334008097816 */ /* 0x000fc60000000000 */
[----:B-1----:R-:W4:Y:S01]  /*1fac50*/  LDL.LU R10, [R1+0x4b4] ;  /* 0x0004b400010a7983 */ /* 0x002f220000300800 */
[----:B0-----:R-:W-:-:S04]  /*1fac60*/  PRMT R8, R4, 0x3340, R22 ;  /* 0x0000334004087816 */ /* 0x001fc80000000016 */
[----:B------:R-:W-:Y:S02]  /*1fac70*/  PRMT R9, R8, 0x5410, R9 ;  /* 0x0000541008097816 */ /* 0x000fe40000000009 */
[----:B------:R-:W4:Y:S04]  /*1fac80*/  LDL.LU R8, [R1+0x288] ;  /* 0x0002880001087983 */ /* 0x000f280000300800 */
[----:B------:R0:W-:Y:S04]  /*1fac90*/  STL [R1+0x3058], R9 ;  /* 0x0030580901007387 */ /* 0x0001e80000100800 */
[----:B0-----:R-:W4:Y:S04]  /*1faca0*/  LDL.LU R9, [R1+0x3a0] ;  /* 0x0003a00001097983 */ /* 0x001f280000300800 */
[----:B------:R-:W4:Y:S01]  /*1facb0*/  LDL.LU R13, [R1+0x444] ;  /* 0x00044400010d7983 */ /* 0x000f220000300800 */
[----:B------:R-:W-:-:S05]  /*1facc0*/  IADD3 R26, P1, PT, R3, R29, RZ ;  /* 0x0000001d031a7210 */ /* 0x000fca0007f3e0ff */
[----:B------:R-:W-:Y:S01]  /*1facd0*/  IMAD.X R27, R5, 0x1, R28, P1 ;  /* 0x00000001051b7824 */ /* 0x000fe200008e061c */
[----:B------:R-:W-:-:S04]  /*1face0*/  LOP3.LUT R23, R11, 0xffff, RZ, 0xc0, !PT ;  /* 0x0000ffff0b177812 */ /* 0x000fc800078ec0ff */
[----:B------:R-:W-:Y:S04]  /*1facf0*/  STL.64 [R1+0x1380], R26 ;  /* 0x0013801a01007387 */ /* 0x000fe80000100a00 */
[----:B------:R-:W4:Y:S01]  /*1fad00*/  LDL.LU R11, [R1+0x310] ;  /* 0x00031000010b7983 */ /* 0x000f220000300800 */
[----:B------:R-:W-:Y:S02]  /*1fad10*/  SHF.R.U32.HI R4, RZ, 0x8, R4 ;  /* 0x00000008ff047819 */ /* 0x000fe40000011604 */
[----:B------:R-:W-:Y:S02]  /*1fad20*/  SHF.R.U32.HI R22, RZ, 0x8, R22 ;  /* 0x00000008ff167819 */ /* 0x000fe40000011616 */
[----:B------:R-:W-:Y:S02]  /*1fad30*/  LOP3.LUT R4, R4, 0xffff, RZ, 0xc0, !PT ;  /* 0x0000ffff04047812 */ /* 0x000fe400078ec0ff */
[----:B------:R-:W-:-:S02]  /*1fad40*/  LOP3.LUT R22, R22, 0xffff, RZ, 0xc0, !PT ;  /* 0x0000ffff16167812 */ /* 0x000fc400078ec0ff */
[----:B------:R-:W-:Y:S02]  /*1fad50*/  PRMT R23, R23, 0x3340, R0 ;  /* 0x0000334017177816 */ /* 0x000fe40000000000 */
[----:B------:R-:W-:-:S03]  /*1fad60*/  PRMT R22, R4, 0x3340, R22 ;  /* 0x0000334004167816 */ /* 0x000fc60000000016 */
[----:B------:R-:W-:Y:S04]  /*1fad70*/  STL [R1+0xe0], R23 ;  /* 0x0000e01701007387 */ /* 0x000fe80000100800 */
[----:B------:R0:W-:Y:S01]  /*1fad80*/  STL [R1+0x1d8c], R22 ;  /* 0x001d8c1601007387 */ /* 0x0001e20000100800 */
[----:B--2---:R-:W-:Y:S02]  /*1fad90*/  LOP3.LUT R4, R2, 0xffff, RZ, 0xc0, !PT ;  /* 0x0000ffff02047812 */ /* 0x004fe400078ec0ff */
[----:B---3--:R-:W-:Y:S02]  /*1fada0*/  LOP3.LUT R2, R6, 0xffff, RZ, 0xc0, !PT ;  /* 0x0000ffff06027812 */ /* 0x008fe400078ec0ff */
[----:B------:R-:W-:Y:S02]  /*1fadb0*/  LOP3.LUT R6, R7, 0xffff, RZ, 0xc0, !PT ;  /* 0x0000ffff07067812 */ /* 0x000fe400078ec0ff */
[----:B0-----:R-:W-:-:S02]  /*1fadc0*/  PRMT R22, R2, 0x3340, R0 ;  /* 0x0000334002167816 */ /* 0x001fc40000000000 */
[----:B------:R-:W-:Y:S02]  /*1fadd0*/  PRMT R7, R4, 0x3340, R6 ;  /* 0x0000334004077816 */ /* 0x000fe40000000006 */
        /* <DEDUP_REMOVED lines=13> */
[----:B------:R-:W-:Y:S04]  /*1faeb0*/  STL [R1+0x658], R6 ;  /* 0x0006580601007387 */ /* 0x000fe80000100800 */
[----:B------:R0:W-:Y:S01]  /*1faec0*/  STL [R1+0xec], R4 ;  /* 0x0000ec0401007387 */ /* 0x0001e20000100800 */
[----:B----4-:R-:W-:-:S03]  /*1faed0*/  LOP3.LUT R2, R8, 0xffff, RZ, 0xc0, !PT ;  /* 0x0000ffff08027812 */ /* 0x010fc600078ec0ff */
[----:B------:R-:W2:Y:S01]  /*1faee0*/  LDL.LU R8, [R1+0x3994] ;  /* 0x0039940001087983 */ /* 0x000ea20000300800 */
[----:B0-----:R-:W-:Y:S02]  /*1faef0*/  LOP3.LUT R4, R12, 0xffff, RZ, 0xc0, !PT ;  /* 0x0000ffff0c047812 */ /* 0x001fe400078ec0ff */
[----:B------:R-:W-:Y:S02]  /*1faf00*/  LOP3.LUT R27, R9, 0xffff, RZ, 0xc0, !PT ;  /* 0x0000ffff091b7812 */ /* 0x000fe400078ec0ff */
[----:B------:R-:W-:Y:S01]  /*1faf10*/  LOP3.LUT R6, R13, 0xffff, RZ, 0xc0, !PT ;  /* 0x0000ffff0d067812 */ /* 0x000fe200078ec0ff */
[----:B------:R-:W3:Y:S04]  /*1faf20*/  LDL.LU R9, [R1+0x694] ;  /* 0x0006940001097983 */ /* 0x000ee80000300800 */
[----:B------:R-:W4:Y:S04]  /*1faf30*/  LDL.LU R12, [R1+0x77c] ;  /* 0x00077c00010c7983 */ /* 0x000f280000300800 */
[----:B------:R-:W4:Y:S01]  /*1faf40*/  LDL.LU R13, [R1+0x454] ;  /* 0x00045400010d7983 */ /* 0x000f220000300800 */
[----:B------:R-:W-:-:S02]  /*1faf50*/  LOP3.LUT R26, R10, 0xffff, RZ, 0xc0, !PT ;  /* 0x0000ffff0a1a7812 */ /* 0x000fc400078ec0ff */
[----:B------:R-:W-:Y:S02]  /*1faf60*/  PRMT R10, R2, 0x3340, R0 ;  /* 0x00003340020a7816 */ /* 0x000fe40000000000 */
[----:B------:R-:W-:-:S04]  /*1faf70*/  PRMT R7, R26, 0x3340, R27 ;  /* 0x000033401a077816 */ /* 0x000fc8000000001b */
[----:B------:R-:W-:Y:S02]  /*1faf80*/  PRMT R7, R7, 0x5410, R10 ;  /* 0x0000541007077816 */ /* 0x000fe4000000000a */
[----:B------:R-:W-:Y:S01]  /*1faf90*/  LOP3.LUT R11, R11, 0xffff, RZ, 0xc0, !PT ;  /* 0x0000ffff0b0b7812 */ /* 0x000fe200078ec0ff */
[----:B------:R-:W4:Y:S04]  /*1fafa0*/  LDL.LU R10, [R1+0x1e8] ;  /* 0x0001e800010a7983 */ /* 0x000f280000300800 */
[----:B------:R0:W-:Y:S01]  /*1fafb0*/  STL [R1+0x7cc], R7 ;  /* 0x0007cc0701007387 */ /* 0x0001e20000100800 */
[----:B------:R-:W-:Y:S02]  /*1fafc0*/  PRMT R22, R4, 0x3340, R0 ;  /* 0x0000334004167816 */ /* 0x000fe40000000000 */
[----:B0-----:R-:W-:-:S04]  /*1fafd0*/  PRMT R7, R6, 0x3340, R11 ;  /* 0x0000334006077816 */ /* 0x001fc8000000000b */
[----:B------:R-:W-:Y:S02]  /*1fafe0*/  PRMT R23, R7, 0x5410, R22 ;  /* 0x0000541007177816 */ /* 0x000fe40000000016 */
[----:B------:R-:W-:Y:S01]  /*1faff0*/  IADD3 R22, P1, PT, R3, R25, RZ ;  /* 0x0000001903167210 */ /* 0x000fe20007f3e0ff */
[----:B------:R-:W4:Y:S04]  /*1fb000*/  LDL.LU R7, [R1+0x320] ;  /* 0x0003200001077983 */ /* 0x000f280000300800 */
[----:B------:R0:W-:Y:S01]  /*1fb010*/  STL [R1+0x7c8], R23 ;  /* 0x0007c81701007387 */ /* 0x0001e20000100800 */
[----:B------:R-:W-:Y:S01]  /*1fb020*/  SHF.R.U32.HI R26, RZ, 0x8, R26 ;  /* 0x00000008ff1a7819 */ /* 0x000fe2000001161a */
[----:B0-----:R-:W-:Y:S01]  /*1fb030*/  IMAD.X R23, R5, 0x1, R24, P1 ;  /* 0x0000000105177824 */ /* 0x001fe200008e0618 */
[----:B------:R-:W-:-:S04]  /*1fb040*/  SHF.R.U32.HI R27, RZ, 0x8, R27 ;  /* 0x00000008ff1b7819 */ /* 0x000fc8000001161b */
[----:B------:R0:W-:Y:S01]  /*1fb050*/  STL.64 [R1+0x1370], R22 ;  /* 0x0013701601007387 */ /* 0x0001e20000100a00 */
[----:B------:R-:W-:Y:S02]  /*1fb060*/  LOP3.LUT R26, R26, 0xffff, RZ, 0xc0, !PT ;  /* 0x0000ffff1a1a7812 */ /* 0x000fe400078ec0ff */
[----:B------:R-:W-:Y:S02]  /*1fb070*/  LOP3.LUT R27, R27, 0xffff, RZ, 0xc0, !PT ;  /* 0x0000ffff1b1b7812 */ /* 0x000fe400078ec0ff */
[----:B------:R-:W-:Y:S02]  /*1fb080*/  SHF.R.U32.HI R6, RZ, 0x8, R6 ;  /* 0x00000008ff067819 */ /* 0x000fe40000011606 */
[----:B------:R-:W-:Y:S01]  /*1fb090*/  SHF.R.U32.HI R11, RZ, 0x8, R11 ;  /* 0x00000008ff0b7819 */ /* 0x000fe2000001160b */
[----:B0-----:R-:W4:Y:S01]  /*1fb0a0*/  LDL.LU.64 R22, [R1+0x7788] ;  /* 0x0077880001167983 */ /* 0x001f220000300a00 */
[----:B------:R-:W-:Y:S02]  /*1fb0b0*/  SHF.R.U32.HI R4, RZ, 0x8, R4 ;  /* 0x00000008ff047819 */ /* 0x000fe40000011604 */
[----:B------:R-:W-:-:S02]  /*1fb0c0*/  PRMT R27, R26, 0x3340, R27 ;  /* 0x000033401a1b7816 */ /* 0x000fc4000000001b */
[----:B------:R-:W-:Y:S02]  /*1fb0d0*/  SHF.R.U32.HI R2, RZ, 0x8, R2 ;  /* 0x00000008ff027819 */ /* 0x000fe40000011602 */
[----:B------:R-:W-:Y:S02]  /*1fb0e0*/  LOP3.LUT R6, R6, 0xffff, RZ, 0xc0, !PT ;  /* 0x0000ffff06067812 */ /* 0x000fe400078ec0ff */
[----:B------:R-:W-:Y:S02]  /*1fb0f0*/  LOP3.LUT R11, R11, 0xffff, RZ, 0xc0, !PT ;  /* 0x0000ffff0b0b7812 */ /* 0x000fe400078ec0ff */
[----:B------:R-:W-:Y:S02]  /*1fb100*/  IADD3 R26, P1, PT, R3, R16, RZ ;  /* 0x00000010031a7210 */ /* 0x000fe40007f3e0ff */
[----:B------:R-:W-:Y:S02]  /*1fb110*/  LOP3.LUT R4, R4, 0xffff, RZ, 0xc0, !PT ;  /* 0x0000ffff04047812 */ /* 0x000fe400078ec0ff */
[----:B------:R-:W-:-:S02]  /*1fb120*/  LOP3.LUT R2, R2, 0xffff, RZ, 0xc0, !PT ;  /* 0x0000ffff02027812 */ /* 0x000fc400078ec0ff */
[----:B------:R-:W-:Y:S01]  /*1fb130*/  PRMT R6, R6, 0x3340, R11 ;  /* 0x0000334006067816 */ /* 0x000fe2000000000b */
[----:B------:R0:W-:Y:S01]  /*1fb140*/  STL [R1+0x64c], R27 ;  /* 0x00064c1b01007387 */ /* 0x0001e20000100800 */
[--C-:B------:R-:W-:Y:S02]  /*1fb150*/  PRMT R11, R4, 0x3340, R0.reuse ;  /* 0x00003340040b7816 */ /* 0x100fe40000000000 */
[----:B------:R-:W-:Y:S01]  /*1fb160*/  PRMT R4, R2, 0x3340, R0 ;  /* 0x0000334002047816 */ /* 0x000fe20000000000 */
[----:B------:R2:W-:Y:S01]  /*1fb170*/  STL [R1+0x510], R6 ;  /* 0x0005100601007387 */ /* 0x0005e20000100800 */
[----:B0-----:R-:W-:-:S05]  /*1fb180*/  IMAD.X R27, R5, 0x1, R14, P1 ;  /* 0x00000001051b7824 */ /* 0x001fca00008e060e */
[----:B------:R-:W-:Y:S04]  /*1fb190*/  STL.64 [R1+0x1378], R26 ;  /* 0x0013781a01007387 */ /* 0x000fe80000100a00 */
[----:B------:R-:W-:Y:S04]  /*1fb1a0*/  STL [R1+0xf8], R11 ;  /* 0x0000f80b01007387 */ /* 0x000fe80000100800 */
[----:B------:R0:W-:Y:S01]  /*1fb1b0*/  STL [R1+0xf4], R4 ;  /* 0x0000f40401007387 */ /* 0x0001e20000100800 */
[----:B--2---:R-:W-:Y:S02]  /*1fb1c0*/  LOP3.LUT R6, R8, 0xffff, RZ, 0xc0, !PT ;  /* 0x0000ffff08067812 */ /* 0x004fe400078ec0ff */
[----:B---3--:R-:W-:-:S02]  /*1fb1d0*/  LOP3.LUT R2, R9, 0xffff, RZ, 0xc0, !PT ;  /* 0x0000ffff09027812 */ /* 0x008fc400078ec0ff */
[----:B----4-:R-:W-:Y:S02]  /*1fb1e0*/  LOP3.LUT R9, R12, 0xffff, RZ, 0xc0, !PT ;  /* 0x0000ffff0c097812 */ /* 0x010fe400078ec0ff */
[----:B------:R-:W-:Y:S01]  /*1fb1f0*/  LOP3.LUT R8, R13, 0xffff, RZ, 0xc0, !PT ;  /* 0x0000ffff0d087812 */ /* 0x000fe200078ec0ff */
[----:B------:R-:W2:Y:S04]  /*1fb200*/  LDL.LU R12, [R1+0x5148] ;  /* 0x00514800010c7983 */ /* 0x000ea80000300800 */
[----:B------:R-:W3:Y:S04]  /*1fb210*/  LDL.LU R13, [R1+0x698] ;  /* 0x00069800010d7983 */ /* 0x000ee80000300800 */
[----:B0-----:R-:W4:Y:S01]  /*1fb220*/  LDL.LU R4, [R1+0x790] ;  /* 0x0007900001047983 */ /* 0x001f220000300800 */
[----:B------:R-:W-:-:S02]  /*1fb230*/  PRMT R26, R2, 0x3340, R0 ;  /* 0x00003340021a7816 */ /* 0x000fc40000000000 */
[----:B------:R-:W-:Y:S02]  /*1fb240*/  PRMT R11, R6, 0x3340, R9 ;  /* 0x00003340060b7816 */ /* 0x000fe40000000009 */
[----:B------:R-:W-:Y:S02]  /*1fb250*/  LOP3.LUT R10, R10, 0xffff, RZ, 0xc0, !PT ;  /* 0x0000ffff0a0a7812 */ /* 0x000fe400078ec0ff */
[----:B------:R-:W-:Y:S02]  /*1fb260*/  PRMT R26, R11, 0x5410, R26 ;  /* 0x000054100b1a7816 */ /* 0x000fe4000000001a */
[----:B------:R-:W-:Y:S01]  /*1fb270*/  PRMT R11, R10, 0x3340, R0 ;  /* 0x000033400a0b7816 */ /* 0x000fe20000000000 */
[----:B------:R0:W-:Y:S04]  /*1fb280*/  STL [R1+0x30d8], R10 ;  /* 0x0030d80a01007387 */ /* 0x0001e80000100800 */
[----:B------:R1:W-:Y:S01]  /*1fb290*/  STL [R1+0x7b0], R26 ;  /* 0x0007b01a01007387 */ /* 0x0003e20000100800 */
[----:B------:R-:W-:-:S04]  /*1fb2a0*/  LOP3.LUT R7, R7, 0xffff, RZ, 0xc0, !PT ;  /* 0x0000ffff07077812 */ /* 0x000fc800078ec0ff */
[----:B0-----:R-:W-:-:S04]  /*1fb2b0*/  PRMT R10, R8, 0x3340, R7 ;  /* 0x00003340080a7816 */ /* 0x001fc80000000007 */
[----:B-1----:R-:W-:Y:S02]  /*1fb2c0*/  PRMT R26, R10, 0x5410, R11 ;  /* 0x000054100a1a7816 */ /* 0x002fe4000000000b */
[----:B------:R-:W-:-:S03]  /*1fb2d0*/  SHF.R.U32.HI R6, RZ, 0x8, R6 ;  /* 0x00000008ff067819 */ /* 0x000fc60000011606 */
[----:B------:R0:W-:Y:S01]  /*1fb2e0*/  STL [R1+0x3048], R26 ;  /* 0x0030481a01007387 */ /* 0x0001e20000100800 */
[----:B------:R-:W-:Y:S02]  /*1fb2f0*/  SHF.R.U32.HI R9, RZ, 0x8, R9 ;  /* 0x00000008ff097819 */ /* 0x000fe40000011609 */
[----:B------:R-:W-:-:S05]  /*1fb300*/  IADD3 R10, P1, PT, R3, R23, RZ ;  /* 0x00000017030a7210 */ /* 0x000fca0007f3e0ff */
[----:B------:R-:W-:Y:S01]  /*1fb310*/  IMAD.X R11, R5, 0x1, R22, P1 ;  /* 0x00000001050b7824 */ /* 0x000fe200008e0616 */
[----:B0-----:R-:W-:-:S04]  /*1fb320*/  SHF.R.U32.HI R26, RZ, 0x8, R7 ;  /* 0x00000008ff1a7819 */ /* 0x001fc80000011607 */
[----:B------:R0:W-:Y:S04]  /*1fb330*/  STL.64 [R1+0x1360], R10 ;  /* 0x0013600a01007387 */ /* 0x0001e80000100a00 */
[----:B------:R-:W4:Y:S01]  /*1fb340*/  LDL.LU R7, [R1+0x82c] ;  /* 0x00082c0001077983 */ /* 0x000f220000300800 */
[----:B------:R-:W-:Y:S02]  /*1fb350*/  LOP3.LUT R26, R26, 0xffff, RZ, 0xc0, !PT ;  /* 0x0000ffff1a1a7812 */ /* 0x000fe400078ec0ff */
[----:B------:R-:W-:Y:S02]  /*1fb360*/  LOP3.LUT R6, R6, 0xffff, RZ, 0xc0, !PT ;  /* 0x0000ffff06067812 */ /* 0x000fe400078ec0ff */
[----:B------:R-:W-:Y:S02]  /*1fb370*/  LOP3.LUT R9, R9, 0xffff, RZ, 0xc0, !PT ;  /* 0x0000ffff09097812 */ /* 0x000fe400078ec0ff */
[----:B------:R-:W-:-:S02]  /*1fb380*/  SHF.R.U32.HI R2, RZ, 0x8, R2 ;  /* 0x00000008ff027819 */ /* 0x000fc40000011602 */
[----:B0-----:R-:W-:Y:S01]  /*1fb390*/  SHF.R.U32.HI R11, RZ, 0x8, R8 ;  /* 0x00000008ff0b7819 */ /* 0x001fe20000011608 */
[----:B------:R-:W4:Y:S04]  /*1fb3a0*/  LDL.LU R10, [R1+0x5a0] ;  /* 0x0005a000010a7983 */ /* 0x000f280000300800 */
[----:B------:R-:W4:Y:S01]  /*1fb3b0*/  LDL.LU R8, [R1+0x730] ;  /* 0x0007300001087983 */ /* 0x000f220000300800 */
[----:B------:R-:W-:Y:S02]  /*1fb3c0*/  LOP3.LUT R11, R11, 0xffff, RZ, 0xc0, !PT ;  /* 0x0000ffff0b0b7812 */ /* 0x000fe400078ec0ff */
[----:B------:R-:W-:Y:S02]  /*1fb3d0*/  PRMT R6, R6, 0x3340, R9 ;  /* 0x0000334006067816 */ /* 0x000fe40000000009 */
[----:B------:R-:W-:-:S02]  /*1fb3e0*/  PRMT R11, R11, 0x3340, R26 ;  /* 0x000033400b0b7816 */ /* 0x000fc4000000001a */
[----:B------:R-:W-:Y:S02]  /*1fb3f0*/  IADD3 R26, P1, PT, R3, R21, RZ ;  /* 0x00000015031a7210 */ /* 0x000fe40007f3e0ff */
[----:B------:R-:W-:Y:S01]  /*1fb400*/  LOP3.LUT R2, R2, 0xffff, RZ, 0xc0, !PT ;  /* 0x0000ffff02027812 */ /* 0x000fe200078ec0ff */
[----:B------:R-:W-:Y:S02]  /*1fb410*/  STL [R1+0x1cf0], R11 ;  /* 0x001cf00b01007387 */ /* 0x000fe40000100800 */
[----:B------:R-:W-:Y:S02]  /*1fb420*/  IMAD.X R27, R5, 0x1, R19, P1 ;  /* 0x00000001051b7824 */ /* 0x000fe400008e0613 */
[----:B------:R-:W-:Y:S01]  /*1fb430*/  STL [R1+0x430], R6 ;  /* 0x0004300601007387 */ /* 0x000fe20000100800 */
[----:B------:R-:W-:-:S03]  /*1fb440*/  PRMT R9, R2, 0x3340, R0 ;  /* 0x0000334002097816 */ /* 0x000fc60000000000 */
[----:B------:R-:W-:Y:S04]  /*1fb450*/  STL.64 [R1+0x1368], R26 ;  /* 0x0013681a01007387 */ /* 0x000fe80000100a00 */
[----:B------:R0:W-:Y:S04]  /*1fb460*/  STL [R1+0x10c], R9 ;  /* 0x00010c0901007387 */ /* 0x0001e80000100800 */
[----:B0-----:R-:W4:Y:S01]  /*1fb470*/  LDL.LU R9, [R1+0x59c] ;  /* 0x00059c0001097983 */ /* 0x001f220000300800 */
[----:B--2---:R-:W-:Y:S02]  /*1fb480*/  LOP3.LUT R2, R12, 0xffff, RZ, 0xc0, !PT ;  /* 0x0000ffff0c027812 */ /* 0x004fe400078ec0ff */
[----:B---3--:R-:W-:-:S02]  /*1fb490*/  LOP3.LUT R6, R13, 0xffff, RZ, 0xc0, !PT ;  /* 0x0000ffff0d067812 */ /* 0x008fc400078ec0ff */
[----:B----4-:R-:W-:Y:S01]  /*1fb4a0*/  LOP3.LUT R4, R4, 0xffff, RZ, 0xc0, !PT ;  /* 0x0000ffff04047812 */ /* 0x010fe200078ec0ff */
[----:B------:R-:W2:Y:S04]  /*1fb4b0*/  LDL.LU R12, [R1+0x83c] ;  /* 0x00083c00010c7983 */ /* 0x000ea80000300800 */
[----:B------:R-:W3:Y:S01]  /*1fb4c0*/  LDL.LU R13, [R1+0x73c] ;  /* 0x00073c00010d7983 */ /* 0x000ee20000300800 */
[----:B------:R-:W-:Y:S02]  /*1fb4d0*/  PRMT R26, R6, 0x3340, R0 ;  /* 0x00003340061a7816 */ /* 0x000fe40000000000 */
        /* <DEDUP_REMOVED lines=8> */
[----:B------:R-:W-:Y:S02]  /*1fb560*/  SHF.R.U32.HI R4, RZ, 0x8, R4 ;  /* 0x00000008ff047819 */ /* 0x000fe40000011604 */
[----:B------:R-:W-:Y:S02]  /*1fb570*/  LOP3.LUT R2, R2, 0xffff, RZ, 0xc0, !PT ;  /* 0x0000ffff02027812 */ /* 0x000fe400078ec0ff */
[----:B------:R-:W-:-:S04]  /*1fb580*/  LOP3.LUT R4, R4, 0xffff, RZ, 0xc0, !PT ;  /* 0x0000ffff04047812 */ /* 0x000fc800078ec0ff */
[----:B------:R-:W-:-:S05]  /*1fb590*/  PRMT R5, R2, 0x3340, R4 ;  /* 0x0000334002057816 */ /* 0x000fca0000000004 */
[----:B------:R0:W-:Y:S01]  /*1fb5a0*/  STL [R1+0x4b4], R5 ;  /* 0x0004b40501007387 */ /* 0x0001e20000100800 */
[----:B------:R-:W-:Y:S02]  /*1fb5b0*/  LOP3.LUT R4, R7, 0xffff, RZ, 0xc0, !PT ;  /* 0x0000ffff07047812 */ /* 0x000fe400078ec0ff */
[----:B------:R-:W-:Y:S02]  /*1fb5c0*/  LOP3.LUT R2, R10, 0xffff, RZ, 0xc0, !PT ;  /* 0x0000ffff0a027812 */ /* 0x000fe400078ec0ff */
[----:B0-----:R-:W-:Y:S01]  /*1fb5d0*/  LOP3.LUT R5, R8, 0xffff, RZ, 0xc0, !PT ;  /* 0x0000ffff08057812 */ /* 0x001fe200078ec0ff */
[----:B------:R-:W4:Y:S01]  /*1fb5e0*/  LDL.LU R10, [R1+0x4bc] ;  /* 0x0004bc00010a7983 */ /* 0x000f220000300800 */
[----:B------:R-:W-:Y:S02]  /*1fb5f0*/  PRMT R8, R2, 0x3340, R0 ;  /* 0x0000334002087816 */ /* 0x000fe40000000000 */
[----:B------:R-:W-:Y:S02]  /*1fb600*/  PRMT R7, R4, 0x3340, R5 ;  /* 0x0000334004077816 */ /* 0x000fe40000000005 */
[----:B------:R-:W-:-:S02]  /*1fb610*/  SHF.R.U32.HI R4, RZ, 0x8, R4 ;  /* 0x00000008ff047819 */ /* 0x000fc40000011604 */
[----:B------:R-:W-:Y:S02]  /*1fb620*/  SHF.R.U32.HI R5, RZ, 0x8, R5 ;  /* 0x00000008ff057819 */ /* 0x000fe40000011605 */
[----:B------:R-:W-:Y:S02]  /*1fb630*/  SHF.R.U32.HI R2, RZ, 0x8, R2 ;  /* 0x00000008ff027819 */ /* 0x000fe40000011602 */
[----:B------:R-:W-:Y:S02]  /*1fb640*/  PRMT R7, R7, 0x5410, R8 ;  /* 0x0000541007077816 */ /* 0x000fe40000000008 */
[----:B------:R-:W-:Y:S02]  /*1fb650*/  LOP3.LUT R4, R4, 0xffff, RZ, 0xc0, !PT ;  /* 0x0000ffff04047812 */ /* 0x000fe400078ec0ff */
[----:B------:R-:W-:Y:S02]  /*1fb660*/  LOP3.LUT R5, R5, 0xffff, RZ, 0xc0, !PT ;  /* 0x0000ffff05057812 */ /* 0x000fe400078ec0ff */
[----:B------:R-:W-:Y:S01]  /*1fb670*/  LOP3.LUT R2, R2, 0xffff, RZ, 0xc0, !PT ;  /* 0x0000ffff02027812 */ /* 0x000fe200078ec0ff */
[----:B------:R-:W4:Y:S04]  /*1fb680*/  LDL.LU R8, [R1+0x3b4] ;  /* 0x0003b40001087983 */ /* 0x000f280000300800 */
[----:B------:R0:W-:Y:S02]  /*1fb690*/  STL [R1+0x76c], R7 ;  /* 0x00076c0701007387 */ /* 0x0001e40000100800 */
[----:B0-----:R-:W-:-:S02]  /*1fb6a0*/  PRMT R7, R4, 0x3340, R5 ;  /* 0x0000334004077816 */ /* 0x001fc40000000005 */
[----:B------:R-:W-:Y:S02]  /*1fb6b0*/  PRMT R5, R2, 0x3340, R0 ;  /* 0x0000334002057816 */ /* 0x000fe40000000000 */
[----:B------:R-:W-:Y:S01]  /*1fb6c0*/  LOP3.LUT R4, R9, 0xffff, RZ, 0xc0, !PT ;  /* 0x0000ffff09047812 */ /* 0x000fe200078ec0ff */
[----:B------:R0:W-:Y:S04]  /*1fb6d0*/  STL [R1+0x254], R7 ;  /* 0x0002540701007387 */ /* 0x0001e80000100800 */
[----:B------:R3:W-:Y:S01]  /*1fb6e0*/  STL [R1+0x11c], R5 ;  /* 0x00011c0501007387 */ /* 0x0007e20000100800 */
[----:B------:R-:W-:Y:S01]  /*1fb6f0*/  VIADD R3, R3, UR6 ;  /* 0x0000000603037c36 */ /* 0x000fe20008000000 */
[----:B------:R-:W-:Y:S02]  /*1fb700*/  SHF.R.U32.HI R6, RZ, 0x8, R6 ;  /* 0x00000008ff067819 */ /* 0x000fe40000011606 */
[----:B------:R1:W-:Y:S04]  /*1fb710*/  STL [R1+0x30c8], R4 ;  /* 0x0030c80401007387 */ /* 0x0003e80000100800 */
[----:B------:R-:W4:Y:S01]  /*1fb720*/  LDL.LU R9, [R1+0x468] ;  /* 0x0004680001097983 */ /* 0x000f220000300800 */
[----:B------:R-:W1:Y:S01]  /*1fb730*/  LDCU UR6, c[0x0][0x3b8] ;  /* 0x00007700ff0677ac */ /* 0x000e620008000800 */
[----:B0-----:R-:W-:-:S02]  /*1fb740*/  PRMT R7, R4, 0x3340, R0 ;  /* 0x0000334004077816 */ /* 0x001fc40000000000 */
[----:B--2---:R-:W-:Y:S02]  /*1fb750*/  LOP3.LUT R2, R12, 0xffff, RZ, 0xc0, !PT ;  /* 0x0000ffff0c027812 */ /* 0x004fe400078ec0ff */
[----:B---3--:R-:W-:-:S04]  /*1fb760*/  LOP3.LUT R5, R13, 0xffff, RZ, 0xc0, !PT ;  /* 0x0000ffff0d057812 */ /* 0x008fc800078ec0ff */
[----:B-1----:R-:W-:-:S04]  /*1fb770*/  PRMT R4, R2, 0x3340, R5 ;  /* 0x0000334002047816 */ /* 0x002fc80000000005 */
[----:B------:R-:W-:Y:S02]  /*1fb780*/  PRMT R7, R4, 0x5410, R7 ;  /* 0x0000541004077816 */ /* 0x000fe40000000007 */
[----:B------:R-:W-:-:S03]  /*1fb790*/  SHF.R.S32.HI R4, RZ, 0x1f, R3 ;  /* 0x0000001fff047819 */ /* 0x000fc60000011403 */
[----:B------:R-:W-:Y:S01]  /*1fb7a0*/  STL [R1+0x3034], R7 ;  /* 0x0030340701007387 */ /* 0x000fe20000100800 */
[----:B----4-:R-:W-:-:S05]  /*1fb7b0*/  IADD3 R12, P1, PT, R3, R27, RZ ;  /* 0x0000001b030c7210 */ /* 0x010fca0007f3e0ff */
[----:B------:R-:W-:-:S05]  /*1fb7c0*/  IMAD.X R13, R4, 0x1, R26, P1 ;  /* 0x00000001040d7824 */ /* 0x000fca00008e061a */
[----:B------:R0:W-:Y:S04]  /*1fb7d0*/  STL.64 [R1+0x1350], R12 ;  /* 0x0013500c01007387 */ /* 0x0001e80000100a00 */
[----:B0-----:R-:W2:Y:S01]  /*1fb7e0*/  LDL.LU.64 R12, [R1+0x7778] ;  /* 0x00777800010c7983 */ /* 0x001ea20000300a00 */
[----:B------:R-:W-:Y:S02]  /*1fb7f0*/  SHF.R.U32.HI R2, RZ, 0x8, R2 ;  /* 0x00000008ff027819 */ /* 0x000fe40000011602 */
[----:B------:R-:W-:Y:S02]  /*1fb800*/  SHF.R.U32.HI R5, RZ, 0x8, R5 ;  /* 0x00000008ff057819 */ /* 0x000fe40000011605 */
[----:B------:R-:W-:Y:S02]  /*1fb810*/  LOP3.LUT R6, R6, 0xffff, RZ, 0xc0, !PT ;  /* 0x0000ffff06067812 */ /* 0x000fe400078ec0ff */
[----:B------:R-:W-:-:S02]  /*1fb820*/  LOP3.LUT R2, R2, 0xffff, RZ, 0xc0, !PT ;  /* 0x0000ffff02027812 */ /* 0x000fc400078ec0ff */
[----:B------:R-:W-:Y:S02]  /*1fb830*/  LOP3.LUT R5, R5, 0xffff, RZ, 0xc0, !PT ;  /* 0x0000ffff05057812 */ /* 0x000fe400078ec0ff */
[----:B------:R-:W-:Y:S02]  /*1fb840*/  PRMT R7, R6, 0x3340, R0 ;  /* 0x0000334006077816 */ /* 0x000fe40000000000 */
[----:B------:R-:W-:-:S03]  /*1fb850*/  PRMT R6, R2, 0x3340, R5 ;  /* 0x0000334002067816 */ /* 0x000fc60000000005 */
[----:B------:R-:W-:Y:S04]  /*1fb860*/  STL [R1+0xfc], R7 ;  /* 0x0000fc0701007387 */ /* 0x000fe80000100800 */
[----:B------:R0:W-:Y:S01]  /*1fb870*/  STL [R1+0x1cac], R6 ;  /* 0x001cac0601007387 */ /* 0x0001e20000100800 */
[----:B------:R-:W-:Y:S02]  /*1fb880*/  LOP3.LUT R5, R10, 0xffff, RZ, 0xc0, !PT ;  /* 0x0000ffff0a057812 */ /* 0x000fe400078ec0ff */
[----:B------:R-:W-:Y:S02]  /*1fb890*/  IADD3 R10, P1, PT, R3, R29, RZ ;  /* 0x0000001d030a7210 */ /* 0x000fe40007f3e0ff */
[----:B0-----:R-:W-:Y:S02]  /*1fb8a0*/  LOP3.LUT R6, R8, 0xffff, RZ, 0xc0, !PT ;  /* 0x0000ffff08067812 */ /* 0x001fe400078ec0ff */
[----:B--2---:R-:W-:-:S02]  /*1fb8b0*/  LOP3.LUT R2, R12, 0xffff, RZ, 0xc0, !PT ;  /* 0x0000ffff0c027812 */ /* 0x004fc400078ec0ff */
[----:B------:R-:W2:Y:S01]  /*1fb8c0*/  LDL.LU R12, [R1+0x7770] ;  /* 0x00777000010c7983 */ /* 0x000ea20000300800 */
[----:B------:R-:W-:Y:S02]  /*1fb8d0*/  PRMT R7, R5, 0x3340, R6 ;  /* 0x0000334005077816 */ /* 0x000fe40000000006 */
[----:B------:R-:W-:Y:S01]  /*1fb8e0*/  PRMT R8, R2, 0x3340, R0 ;  /* 0x0000334002087816 */ /* 0x000fe20000000000 */
[----:B------:R-:W-:-:S03]  /*1fb8f0*/  IMAD.X R11, R4, 0x1, R28, P1 ;  /* 0x00000001040b7824 */ /* 0x000fc600008e061c */
[----:B------:R-:W-:-:S05]  /*1fb900*/  PRMT R7, R7, 0x5410, R8 ;  /* 0x0000541007077816 */ /* 0x000fca0000000008 */
[----:B------:R0:W-:Y:S04]  /*1fb910*/  STL [R1+0x71c], R7 ;  /* 0x00071c0701007387 */ /* 0x0001e80000100800 */
[----:B0-----:R-:W3:Y:S04]  /*1fb920*/  LDL.LU R7, [R1+0x4c4] ;  /* 0x0004c40001077983 */ /* 0x001ee80000300800 */
[----:B------:R0:W-:Y:S01]  /*1fb930*/  STL.64 [R1+0x1348], R10 ;  /* 0x0013480a01007387 */ /* 0x0001e20000100a00 */
[----:B------:R-:W-:Y:S02]  /*1fb940*/  SHF.R.U32.HI R5, RZ, 0x8, R5 ;  /* 0x00000008ff057819 */ /* 0x000fe40000011605 */
[----:B------:R-:W-:Y:S01]  /*1fb950*/  SHF.R.U32.HI R6, RZ, 0x8, R6 ;  /* 0x00000008ff067819 */ /* 0x000fe20000011606 */
[----:B0-----:R-:W4:Y:S04]  /*1fb960*/  LDL.LU R10, [R1+0x2a8] ;  /* 0x0002a800010a7983 */ /* 0x001f280000300800 */
[----:B------:R-:W3:Y:S01]  /*1fb970*/  LDL.LU R8, [R1+0x3bc] ;  /* 0x0003bc0001087983 */ /* 0x000ee20000300800 */
[----:B------:R-:W-:-:S02]  /*1fb980*/  SHF.R.U32.HI R2, RZ, 0x8, R2 ;  /* 0x00000008ff027819 */ /* 0x000fc40000011602 */
[----:B------:R-:W-:Y:S02]  /*1fb990*/  LOP3.LUT R5, R5, 0xffff, RZ, 0xc0, !PT ;  /* 0x0000ffff05057812 */ /* 0x000fe400078ec0ff */
[----:B------:R-:W-:Y:S02]  /*1fb9a0*/  LOP3.LUT R6, R6, 0xffff, RZ, 0xc0, !PT ;  /* 0x0000ffff06067812 */ /* 0x000fe400078ec0ff */
[----:B------:R-:W-:Y:S02]  /*1fb9b0*/  LOP3.LUT R2, R2, 0xffff, RZ, 0xc0, !PT ;  /* 0x0000ffff02027812 */ /* 0x000fe400078ec0ff */
[----:B------:R-:W-:Y:S02]  /*1fb9c0*/  PRMT R11, R5, 0x3340, R6 ;  /* 0x00003340050b7816 */ /* 0x000fe40000000006 */
[----:B------:R-:W-:Y:S01]  /*1fb9d0*/  PRMT R6, R2, 0x3340, R0 ;  /* 0x0000334002067816 */ /* 0x000fe20000000000 */
[----:B------:R-:W-:Y:S04]  /*1fb9e0*/  STL.64 [R1+0x7768], R28 ;  /* 0x0077681c01007387 */ /* 0x000fe80000100a00 */
[----:B------:R0:W-:Y:S01]  /*1fb9f0*/  STL [R1+0x2f0], R11 ;  /* 0x0002f00b01007387 */ /* 0x0001e20000100800 */
[----:B------:R-:W-:-:S02]  /*1fba00*/  LOP3.LUT R5, R9, 0xffff, RZ, 0xc0, !PT ;  /* 0x0000ffff09057812 */ /* 0x000fc400078ec0ff */
[----:B------:R-:W-:Y:S01]  /*1fba10*/  LOP3.LUT R2, R13, 0xffff, RZ, 0xc0, !PT ;  /* 0x0000ffff0d027812 */ /* 0x000fe200078ec0ff */
[----:B------:R2:W-:Y:S03]  /*1fba20*/  STL [R1+0x12c], R6 ;  /* 0x00012c0601007387 */ /* 0x0005e60000100800 */
[----:B0-----:R-:W-:Y:S02]  /*1fba30*/  PRMT R11, R2, 0x3340, R0 ;  /* 0x00003340020b7816 */ /* 0x001fe40000000000 */
[----:B--2---:R-:W-:Y:S02]  /*1fba40*/  LOP3.LUT R6, R12, 0xffff, RZ, 0xc0, !PT ;  /* 0x0000ffff0c067812 */ /* 0x004fe400078ec0ff */
[----:B------:R-:W-:Y:S02]  /*1fba50*/  IADD3 R12, P1, PT, R3, R17, RZ ;  /* 0x00000011030c7210 */ /* 0x000fe40007f3e0ff */
[----:B------:R-:W-:-:S03]  /*1fba60*/  PRMT R9, R5, 0x3340, R6 ;  /* 0x0000334005097816 */ /* 0x000fc60000000006 */
[----:B------:R-:W-:Y:S01]  /*1fba70*/  IMAD.X R13, R4, 0x1, R15, P1 ;  /* 0x00000001040d7824 */ /* 0x000fe200008e060f */
[----:B------:R-:W-:-:S05]  /*1fba80*/  PRMT R9, R9, 0x5410, R11 ;  /* 0x0000541009097816 */ /* 0x000fca000000000b */
[----:B------:R0:W-:Y:S04]  /*1fba90*/  STL [R1+0x77c], R9 ;  /* 0x00077c0901007387 */ /* 0x0001e80000100800 */
[----:B------:R1:W-:Y:S04]  /*1fbaa0*/  STL.64 [R1+0x1340], R12 ;  /* 0x0013400c01007387 */ /* 0x0003e80000100a00 */
[----:B0-----:R-:W2:Y:S04]  /*1fbab0*/  LDL.LU R9, [R1+0x514c] ;  /* 0x00514c0001097983 */ /* 0x001ea80000300800 */
[----:B-1----:R-:W2:Y:S04]  /*1fbac0*/  LDL.LU R12, [R1+0x6f8] ;  /* 0x0006f800010c7983 */ /* 0x002ea80000300800 */
[----:B------:R-:W2:Y:S01]  /*1fbad0*/  LDL.LU R13, [R1+0x7f4] ;  /* 0x0007f400010d7983 */ /* 0x000ea20000300800 */
[----:B------:R-:W-:-:S02]  /*1fbae0*/  SHF.R.U32.HI R5, RZ, 0x8, R5 ;  /* 0x00000008ff057819 */ /* 0x000fc40000011605 */
[----:B------:R-:W-:Y:S02]  /*1fbaf0*/  SHF.R.U32.HI R6, RZ, 0x8, R6 ;  /* 0x00000008ff067819 */ /* 0x000fe40000011606 */
[----:B------:R-:W-:Y:S02]  /*1fbb00*/  SHF.R.U32.HI R2, RZ, 0x8, R2 ;  /* 0x00000008ff027819 */ /* 0x000fe40000011602 */
[----:B------:R-:W-:Y:S02]  /*1fbb10*/  LOP3.LUT R5, R5, 0xffff, RZ, 0xc0, !PT ;  /* 0x0000ffff05057812 */ /* 0x000fe400078ec0ff */
[----:B------:R-:W-:Y:S02]  /*1fbb20*/  LOP3.LUT R6, R6, 0xffff, RZ, 0xc0, !PT ;  /* 0x0000ffff06067812 */ /* 0x000fe400078ec0ff */
[----:B------:R-:W-:Y:S02]  /*1fbb30*/  LOP3.LUT R2, R2, 0xffff, RZ, 0xc0, !PT ;  /* 0x0000ffff02027812 */ /* 0x000fe400078ec0ff */
[----:B------:R-:W-:-:S02]  /*1fbb40*/  PRMT R6, R5, 0x3340, R6 ;  /* 0x0000334005067816 */ /* 0x000fc40000000006 */
[--C-:B------:R-:W-:Y:S02]  /*1fbb50*/  PRMT R2, R2, 0x3340, R0.reuse ;  /* 0x0000334002027816 */ /* 0x100fe40000000000 */
[----:B---3--:R-:W-:Y:S02]  /*1fbb60*/  LOP3.LUT R5, R7, 0xffff, RZ, 0xc0, !PT ;  /* 0x0000ffff07057812 */ /* 0x008fe400078ec0ff */
[----:B----4-:R-:W-:Y:S01]  /*1fbb70*/  LOP3.LUT R11, R10, 0xffff, RZ, 0xc0, !PT ;  /* 0x0000ffff0a0b7812 */ /* 0x010fe200078ec0ff */
[----:B------:R-:W-:Y:S04]  /*1fbb80*/  STL [R1+0x280], R6 ;  /* 0x0002800601007387 */ /* 0x000fe80000100800 */
[----:B------:R0:W-:Y:S01]  /*1fbb90*/  STL [R1+0x134], R2 ;  /* 0x0001340201007387 */ /* 0x0001e20000100800 */
[----:B------:R-:W-:-:S02]  /*1fbba0*/  PRMT R7, R11, 0x3340, R0 ;  /* 0x000033400b077816 */ /* 0x000fc40000000000 */
[----:B0-----:R-:W-:-:S04]  /*1fbbb0*/  LOP3.LUT R2, R8, 0xffff, RZ, 0xc0, !PT ;  /* 0x0000ffff08027812 */ /* 0x001fc800078ec0ff */
[----:B------:R-:W-:-:S04]  /*1fbbc0*/  PRMT R6, R5, 0x3340, R2 ;  /* 0x0000334005067816 */ /* 0x000fc80000000002 */
[----:B------:R-:W-:Y:S02]  /*1fbbd0*/  PRMT R8, R6, 0x5410, R7 ;  /* 0x0000541006087816 */ /* 0x000fe40000000007 */
[----:B------:R-:W-:-:S05]  /*1fbbe0*/  IADD3 R6, P1, PT, R3, R25, RZ ;  /* 0x0000001903067210 */ /* 0x000fca0007f3e0ff */
[----:B------:R-:W-:Y:S01]  /*1fbbf0*/  IMAD.X R7, R4, 0x1, R24, P1 ;  /* 0x0000000104077824 */ /* 0x000fe200008e0618 */
[----:B------:R0:W-:Y:S04]  /*1fbc00*/  STL [R1+0x6c0], R8 ;  /* 0x0006c00801007387 */ /* 0x0001e80000100800 */
[----:B------:R1:W-:Y:S04]  /*1fbc10*/  STL.64 [R1+0x7760], R24 ;  /* 0x0077601801007387 */ /* 0x0003e80000100a00 */
[----:B------:R3:W-:Y:S04]  /*1fbc20*/  STL.64 [R1+0x1330], R6 ;  /* 0x0013300601007387 */ /* 0x0007e80000100a00 */
[----:B0-----:R-:W4:Y:S04]  /*1fbc30*/  LDL.LU R8, [R1+0x474] ;  /* 0x0004740001087983 */ /* 0x001f280000300800 */
[----:B------:R-:W4:Y:S01]  /*1fbc40*/  LDL.LU R10, [R1+0x224] ;  /* 0x00022400010a7983 */ /* 0x000f220000300800 */
[----:B-1----:R-:W-:-:S02]  /*1fbc50*/  SHF.R.U32.HI R25, RZ, 0x8, R2 ;  /* 0x00000008ff197819 */ /* 0x002fc40000011602 */
[----:B---3--:R-:W-:Y:S01]  /*1fbc60*/  SHF.R.U32.HI R6, RZ, 0x8, R5 ;  /* 0x00000008ff067819 */ /* 0x008fe20000011605 */
[----:B------:R-:W3:Y:S04]  /*1fbc70*/  LDL.LU R7, [R1+0x348] ;  /* 0x0003480001077983 */ /* 0x000ee80000300800 */
[----:B------:R-:W3:Y:S04]  /*1fbc80*/  LDL.LU R2, [R1+0x5150] ;  /* 0x0051500001027983 */ /* 0x000ee80000300800 */
[----:B------:R-:W3:Y:S01]  /*1fbc90*/  LDL.LU R5, [R1+0x708] ;  /* 0x0007080001057983 */ /* 0x000ee20000300800 */
[----:B------:R-:W-:-:S03]  /*1fbca0*/  LOP3.LUT R24, R6, 0xffff, RZ, 0xc0, !PT ;  /* 0x0000ffff06187812 */ /* 0x000fc600078ec0ff */
[----:B------:R-:W3:Y:S01]  /*1fbcb0*/  LDL.LU R6, [R1+0x814] ;  /* 0x0008140001067983 */ /* 0x000ee20000300800 */
[----:B------:R-:W-:Y:S02]  /*1fbcc0*/  SHF.R.U32.HI R11, RZ, 0x8, R11 ;  /* 0x00000008ff0b7819 */ /* 0x000fe4000001160b */
[----:B------:R-:W-:Y:S02]  /*1fbcd0*/  LOP3.LUT R25, R25, 0xffff, RZ, 0xc0, !PT ;  /* 0x0000ffff19197812 */ /* 0x000fe400078ec0ff */
[----:B------:R-:W-:Y:S02]  /*1fbce0*/  LOP3.LUT R11, R11, 0xffff, RZ, 0xc0, !PT ;  /* 0x0000ffff0b0b7812 */ /* 0x000fe400078ec0ff */
[----:B------:R-:W-:Y:S02]  /*1fbcf0*/  PRMT R25, R24, 0x3340, R25 ;  /* 0x0000334018197816 */ /* 0x000fe40000000019 */
[----:B------:R-:W-:-:S03]  /*1fbd00*/  PRMT R24, R11, 0x3340, R0 ;  /* 0x000033400b187816 */ /* 0x000fc60000000000 */
[----:B------:R-:W-:Y:S04]  /*1fbd10*/  STL [R1+0x278], R25 ;  /* 0x0002781901007387 */ /* 0x000fe80000100800 */
[----:B------:R0:W-:Y:S01]  /*1fbd20*/  STL [R1+0x130], R24 ;  /* 0x0001301801007387 */ /* 0x0001e20000100800 */
[----:B--2---:R-:W-:Y:S02]  /*1fbd30*/  LOP3.LUT R9, R9, 0xffff, RZ, 0xc0, !PT ;  /* 0x0000ffff09097812 */ /* 0x004fe400078ec0ff */
[----:B------:R-:W-:Y:S02]  /*1fbd40*/  LOP3.LUT R11, R12, 0xffff, RZ, 0xc0, !PT ;  /* 0x0000ffff0c0b7812 */ /* 0x000fe400078ec0ff */
[----:B------:R-:W-:Y:S02]  /*1fbd50*/  LOP3.LUT R12, R13, 0xffff, RZ, 0xc0, !PT ;  /* 0x0000ffff0d0c7812 */ /* 0x000fe400078ec0ff */
[----:B0-----:R-:W-:-:S02]  /*1fbd60*/  PRMT R24, R11, 0x3340, R0 ;  /* 0x000033400b187816 */ /* 0x001fc40000000000 */
[--C-:B------:R-:W-:Y:S02]  /*1fbd70*/  PRMT R13, R9, 0x3340, R12.reuse ;  /* 0x00003340090d7816 */ /* 0x100fe4000000000c */
[----:B------:R-:W-:Y:S02]  /*1fbd80*/  SHF.R.U32.HI R9, RZ, 0x8, R9 ;  /* 0x00000008ff097819 */ /* 0x000fe40000011609 */
[----:B------:R-:W-:Y:S02]  /*1fbd90*/  SHF.R.U32.HI R12, RZ, 0x8, R12 ;  /* 0x00000008ff0c7819 */ /* 0x000fe4000001160c */
[----:B------:R-:W-:Y:S02]  /*1fbda0*/  PRMT R13, R13, 0x5410, R24 ;  /* 0x000054100d0d7816 */ /* 0x000fe40000000018 */
[----:B------:R-:W-:Y:S02]  /*1fbdb0*/  IADD3 R24, P1, PT, R3, R16, RZ ;  /* 0x0000001003187210 */ /* 0x000fe40007f3e0ff */
[----:B------:R-:W-:-:S02]  /*1fbdc0*/  LOP3.LUT R9, R9, 0xffff, RZ, 0xc0, !PT ;  /* 0x0000ffff09097812 */ /* 0x000fc400078ec0ff */
[----:B------:R-:W-:Y:S01]  /*1fbdd0*/  LOP3.LUT R12, R12, 0xffff, RZ, 0xc0, !PT ;  /* 0x0000ffff0c0c7812 */ /* 0x000fe200078ec0ff */
[----:B------:R-:W-:Y:S01]  /*1fbde0*/  IMAD.X R25, R4, 0x1, R14, P1 ;  /* 0x0000000104197824 */ /* 0x000fe200008e060e */
[----:B------:R0:W-:Y:S04]  /*1fbdf0*/  STL [R1+0x73c], R13 ;  /* 0x00073c0d01007387 */ /* 0x0001e80000100800 */
[----:B------:R-:W-:Y:S01]  /*1fbe00*/  STL.64 [R1+0x1328], R24 ;  /* 0x0013281801007387 */ /* 0x000fe20000100a00 */
[----:B0-----:R-:W-:-:S03]  /*1fbe10*/  PRMT R13, R9, 0x3340, R12 ;  /* 0x00003340090d7816 */ /* 0x001fc6000000000c */
[----:B------:R-:W2:Y:S04]  /*1fbe20*/  LDL.LU R9, [R1+0x2ec8] ;  /* 0x002ec80001097983 */ /* 0x000ea80000300800 */
[----:B------:R-:W2:Y:S04]  /*1fbe30*/  LDL.LU R12, [R1+0x688] ;  /* 0x00068800010c7983 */ /* 0x000ea80000300800 */
[----:B------:R0:W-:Y:S04]  /*1fbe40*/  STL [R1+0x26c], R13 ;  /* 0x00026c0d01007387 */ /* 0x0001e80000100800 */
[----:B0-----:R-:W2:Y:S01]  /*1fbe50*/  LDL.LU R13, [R1+0x780] ;  /* 0x00078000010d7983 */ /* 0x001ea20000300800 */
[----:B------:R-:W-:-:S04]  /*1fbe60*/  SHF.R.U32.HI R11, RZ, 0x8, R11 ;  /* 0x00000008ff0b7819 */ /* 0x000fc8000001160b */
[----:B------:R-:W-:-:S04]  /*1fbe70*/  LOP3.LUT R11, R11, 0xffff, RZ, 0xc0, !PT ;  /* 0x0000ffff0b0b7812 */ /* 0x000fc800078ec0ff */
[----:B------:R-:W-:Y:S02]  /*1fbe80*/  PRMT R11, R11, 0x3340, R0 ;  /* 0x000033400b0b7816 */ /* 0x000fe40000000000 */
[----:B----4-:R-:W-:Y:S02]  /*1fbe90*/  LOP3.LUT R10, R10, 0xffff, RZ, 0xc0, !PT ;  /* 0x0000ffff0a0a7812 */ /* 0x010fe400078ec0ff */
[----:B------:R-:W-:Y:S01]  /*1fbea0*/  LOP3.LUT R8, R8, 0xffff, RZ, 0xc0, !PT ;  /* 0x0000ffff08087812 */ /* 0x000fe200078ec0ff */
[----:B------:R0:W-:Y:S04]  /*1fbeb0*/  STL [R1+0x128], R11 ;  /* 0x0001280b01007387 */ /* 0x0001e80000100800 */
[----:B------:R1:W-:Y:S01]  /*1fbec0*/  STL [R1+0x30a8], R10 ;  /* 0x0030a80a01007387 */ /* 0x0003e20000100800 */
[----:B---3--:R-:W-:-:S02]  /*1fbed0*/  LOP3.LUT R7, R7, 0xffff, RZ, 0xc0, !PT ;  /* 0x0000ffff07077812 */ /* 0x008fc400078ec0ff */
[----:B------:R-:W-:Y:S02]  /*1fbee0*/  LOP3.LUT R2, R2, 0xffff, RZ, 0xc0, !PT ;  /* 0x0000ffff02027812 */ /* 0x000fe400078ec0ff */
[----:B------:R-:W-:Y:S02]  /*1fbef0*/  LOP3.LUT R5, R5, 0xffff, RZ, 0xc0, !PT ;  /* 0x0000ffff05057812 */ /* 0x000fe400078ec0ff */
[----:B0-----:R-:W-:Y:S02]  /*1fbf00*/  PRMT R11, R10, 0x3340, R0 ;  /* 0x000033400a0b7816 */ /* 0x001fe40000000000 */
[----:B-1----:R-:W-:Y:S02]  /*1fbf10*/  PRMT R10, R8, 0x3340, R7 ;  /* 0x00003340080a7816 */ /* 0x002fe40000000007 */
[----:B------:R-:W-:Y:S02]  /*1fbf20*/  LOP3.LUT R6, R6, 0xffff, RZ, 0xc0, !PT ;  /* 0x0000ffff06067812 */ /* 0x000fe400078ec0ff */
[----:B------:R-:W-:-:S02]  /*1fbf30*/  PRMT R24, R10, 0x5410, R11 ;  /* 0x000054100a187816 */ /* 0x000fc4000000000b */
[----:B------:R-:W-:Y:S02]  /*1fbf40*/  PRMT R11, R5, 0x3340, R0 ;  /* 0x00003340050b7816 */ /* 0x000fe40000000000 */
[----:B------:R-:W-:Y:S01]  /*1fbf50*/  PRMT R10, R2, 0x3340, R6 ;  /* 0x00003340020a7816 */ /* 0x000fe20000000006 */
[----:B------:R0:W-:Y:S03]  /*1fbf60*/  STL [R1+0x2ff4], R24 ;  /* 0x002ff41801007387 */ /* 0x0001e60000100800 */
[----:B0-----:R-:W-:Y:S02]  /*1fbf70*/  PRMT R24, R10, 0x5410, R11 ;  /* 0x000054100a187816 */ /* 0x001fe4000000000b */
[----:B------:R-:W-:-:S05]  /*1fbf80*/  IADD3 R10, P1, PT, R3, R23, RZ ;  /* 0x00000017030a7210 */ /* 0x000fca0007f3e0ff */
[----:B------:R-:W-:Y:S01]  /*1fbf90*/  IMAD.X R11, R4, 0x1, R22, P1 ;  /* 0x00000001040b7824 */ /* 0x000fe200008e0616 */
[----:B------:R0:W-:Y:S01]  /*1fbfa0*/  STL [R1+0x6ec], R24 ;  /* 0x0006ec1801007387 */ /* 0x0001e20000100800 */
[----:B------:R-:W-:Y:S02]  /*1fbfb0*/  SHF.R.U32.HI R2, RZ, 0x8, R2 ;  /* 0x00000008ff027819 */ /* 0x000fe40000011602 */
[----:B------:R-:W-:Y:S01]  /*1fbfc0*/  SHF.R.U32.HI R6, RZ, 0x8, R6 ;  /* 0x00000008ff067819 */ /* 0x000fe20000011606 */
[----:B------:R1:W-:Y:S01]  /*1fbfd0*/  STL.64 [R1+0x1320], R10 ;  /* 0x0013200a01007387 */ /* 0x0003e20000100a00 */
[----:B------:R-:W-:Y:S02]  /*1fbfe0*/  LOP3.LUT R2, R2, 0xffff, RZ, 0xc0, !PT ;  /* 0x0000ffff02027812 */ /* 0x000fe400078ec0ff */
[----:B0-----:R-:W-:Y:S02]  /*1fbff0*/  SHF.R.U32.HI R24, RZ, 0x8, R7 ;  /* 0x00000008ff187819 */ /* 0x001fe40000011607 */
[----:B------:R-:W-:Y:S01]  /*1fc000*/  LOP3.LUT R6, R6, 0xffff, RZ, 0xc0, !PT ;  /* 0x0000ffff06067812 */ /* 0x000fe200078ec0ff */
[----:B------:R-:W3:Y:S01]  /*1fc010*/  LDL.LU R7, [R1+0x2eb8] ;  /* 0x002eb80001077983 */ /* 0x000ee20000300800 */
[----:B-1----:R-:W-:-:S02]  /*1fc020*/  SHF.R.U32.HI R11, RZ, 0x8, R8 ;  /* 0x00000008ff0b7819 */ /* 0x002fc40000011608 */
[----:B------:R-:W-:Y:S01]  /*1fc030*/  LOP3.LUT R24, R24, 0xffff, RZ, 0xc0, !PT ;  /* 0x0000ffff18187812 */ /* 0x000fe200078ec0ff */
[----:B------:R-:W4:Y:S04]  /*1fc040*/  LDL.LU R10, [R1+0x68c] ;  /* 0x00068c00010a7983 */ /* 0x000f280000300800 */
[----:B------:R-:W4:Y:S01]  /*1fc050*/  LDL.LU R8, [R1+0x788] ;  /* 0x0007880001087983 */ /* 0x000f220000300800 */
[----:B------:R-:W-:-:S04]  /*1fc060*/  LOP3.LUT R11, R11, 0xffff, RZ, 0xc0, !PT ;  /* 0x0000ffff0b0b7812 */ /* 0x000fc800078ec0ff */
[----:B------:R-:W-:Y:S02]  /*1fc070*/  PRMT R24, R11, 0x3340, R24 ;  /* 0x000033400b187816 */ /* 0x000fe40000000018 */
[----:B------:R-:W-:-:S03]  /*1fc080*/  PRMT R11, R2, 0x3340, R6 ;  /* 0x00003340020b7816 */ /* 0x000fc60000000006 */
[----:B------:R-:W-:Y:S04]  /*1fc090*/  STL [R1+0x1c74], R24 ;  /* 0x001c741801007387 */ /* 0x000fe80000100800 */
[----:B------:R0:W-:Y:S01]  /*1fc0a0*/  STL [R1+0x268], R11 ;  /* 0x0002680b01007387 */ /* 0x0001e20000100800 */
[----:B--2---:R-:W-:Y:S02]  /*1fc0b0*/  LOP3.LUT R6, R9, 0xffff, RZ, 0xc0, !PT ;  /* 0x0000ffff09067812 */ /* 0x004fe400078ec0ff */
[----:B------:R-:W-:-:S04]  /*1fc0c0*/  LOP3.LUT R2, R12, 0xffff, RZ, 0xc0, !PT ;  /* 0x0000ffff0c027812 */ /* 0x000fc800078ec0ff */
[----:B------:R-:W-:Y:S02]  /*1fc0d0*/  PRMT R12, R2, 0x3340, R0 ;  /* 0x00003340020c7816 */ /* 0x000fe40000000000 */
[----:B0-----:R-:W-:-:S04]  /*1fc0e0*/  LOP3.LUT R11, R13, 0xffff, RZ, 0xc0, !PT ;  /* 0x0000ffff0d0b7812 */ /* 0x001fc800078ec0ff */
[----:B------:R-:W-:-:S04]  /*1fc0f0*/  PRMT R9, R6, 0x3340, R11 ;  /* 0x0000334006097816 */ /* 0x000fc8000000000b */
[----:B------:R-:W-:Y:S02]  /*1fc100*/  PRMT R9, R9, 0x5410, R12 ;  /* 0x0000541009097816 */ /* 0x000fe4000000000c */
[----:B------:R-:W-:-:S05]  /*1fc110*/  IADD3 R12, P1, PT, R3, R21, RZ ;  /* 0x00000015030c7210 */ /* 0x000fca0007f3e0ff */
[----:B------:R-:W-:Y:S01]  /*1fc120*/  IMAD.X R13, R4, 0x1, R19, P1 ;  /* 0x00000001040d7824 */ /* 0x000fe200008e0613 */
[----:B------:R0:W-:Y:S04]  /*1fc130*/  STL [R1+0x6e8], R9 ;  /* 0x0006e80901007387 */ /* 0x0001e80000100800 */
[----:B0-----:R-:W2:Y:S04]  /*1fc140*/  LDL.LU R9, [R1+0x2b8] ;  /* 0x0002b80001097983 */ /* 0x001ea80000300800 */
[----:B------:R0:W-:Y:S04]  /*1fc150*/  STL.64 [R1+0x1318], R12 ;  /* 0x0013180c01007387 */ /* 0x0001e80000100a00 */
[----:B0-----:R-:W2:Y:S04]  /*1fc160*/  LDL.LU R12, [R1+0x4cc] ;  /* 0x0004cc00010c7983 */ /* 0x001ea80000300800 */
[----:B------:R-:W2:Y:S01]  /*1fc170*/  LDL.LU R13, [R1+0x3c8] ;  /* 0x0003c800010d7983 */ /* 0x000ea20000300800 */
        /* <DEDUP_REMOVED lines=9> */
[----:B------:R-:W-:-:S03]  /*1fc210*/  PRMT R2, R2, 0x3340, R0 ;  /* 0x0000334002027816 */ /* 0x000fc60000000000 */
[----:B------:R4:W-:Y:S04]  /*1fc220*/  STL [R1+0x24c], R6 ;  /* 0x00024c0601007387 */ /* 0x0009e80000100800 */
[----:B------:R-:W-:Y:S04]  /*1fc230*/  STL.64 [R1+0x1338], R24 ;  /* 0x0013381801007387 */ /* 0x000fe80000100a00 */
[----:B------:R0:W-:Y:S01]  /*1fc240*/  STL [R1+0x124], R2 ;  /* 0x0001240201007387 */ /* 0x0001e20000100800 */
[----:B------:R-:W-:Y:S02]  /*1fc250*/  SHF.R.U32.HI R5, RZ, 0x8, R5 ;  /* 0x00000008ff057819 */ /* 0x000fe40000011605 */
[----:B---3--:R-:W-:-:S02]  /*1fc260*/  LOP3.LUT R4, R7, 0xffff, RZ, 0xc0, !PT ;  /* 0x0000ffff07047812 */ /* 0x008fc400078ec0ff */
[----:B----4-:R-:W-:Y:S02]  /*1fc270*/  LOP3.LUT R6, R10, 0xffff, RZ, 0xc0, !PT ;  /* 0x0000ffff0a067812 */ /* 0x010fe400078ec0ff */
[----:B0-----:R-:W-:Y:S02]  /*1fc280*/  LOP3.LUT R2, R8, 0xffff, RZ, 0xc0, !PT ;  /* 0x0000ffff08027812 */ /* 0x001fe400078ec0ff */
[----:B------:R-:W-:Y:S01]  /*1fc290*/  PRMT R7, R6, 0x3340, R0 ;  /* 0x0000334006077816 */ /* 0x000fe20000000000 */
[----:B------:R0:W-:Y:S01]  /*1fc2a0*/  STL [R1+0x3098], R6 ;  /* 0x0030980601007387 */ /* 0x0001e20000100800 */
[----:B------:R-:W-:Y:S02]  /*1fc2b0*/  LOP3.LUT R8, R5, 0xffff, RZ, 0xc0, !PT ;  /* 0x0000ffff05087812 */ /* 0x000fe400078ec0ff */
[----:B0-----:R-:W-:Y:S02]  /*1fc2c0*/  PRMT R6, R4, 0x3340, R2 ;  /* 0x0000334004067816 */ /* 0x001fe40000000002 */
[----:B------:R-:W-:-:S02]  /*1fc2d0*/  SHF.R.U32.HI R4, RZ, 0x8, R4 ;  /* 0x00000008ff047819 */ /* 0x000fc40000011604 */
[----:B------:R-:W-:Y:S02]  /*1fc2e0*/  SHF.R.U32.HI R2, RZ, 0x8, R2 ;  /* 0x00000008ff027819 */ /* 0x000fe40000011602 */
[----:B------:R-:W-:Y:S02]  /*1fc2f0*/  PRMT R6, R6, 0x5410, R7 ;  /* 0x0000541006067816 */ /* 0x000fe40000000007 */
[----:B------:R-:W-:Y:S02]  /*1fc300*/  LOP3.LUT R4, R4, 0xffff, RZ, 0xc0, !PT ;  /* 0x0000ffff04047812 */ /* 0x000fe400078ec0ff */
[----:B------:R-:W-:Y:S02]  /*1fc310*/  LOP3.LUT R7, R2, 0xffff, RZ, 0xc0, !PT ;  /* 0x0000ffff02077812 */ /* 0x000fe400078ec0ff */
[----:B------:R-:W-:Y:S01]  /*1fc320*/  PRMT R8, R8, 0x3340, R0 ;  /* 0x0000334008087816 */ /* 0x000fe20000000000 */
[----:B------:R0:W-:Y:S01]  /*1fc330*/  STL [R1+0x2ec8], R6 ;  /* 0x002ec80601007387 */ /* 0x0001e20000100800 */
[----:B------:R-:W-:-:S03]  /*1fc340*/  PRMT R7, R4, 0x3340, R7 ;  /* 0x0000334004077816 */ /* 0x000fc60000000007 */
[----:B------:R-:W3:Y:S04]  /*1fc350*/  LDL.LU R2, [R1+0x4d0] ;  /* 0x0004d00001027983 */ /* 0x000ee80000300800 */
[----:B------:R-:W4:Y:S04]  /*1fc360*/  LDL.LU R5, [R1+0x2c0] ;  /* 0x0002c00001057983 */ /* 0x000f280000300800 */
[----:B0-----:R-:W3:Y:S04]  /*1fc370*/  LDL.LU R6, [R1+0x3d0] ;  /* 0x0003d00001067983 */ /* 0x001ee80000300800 */
[----:B------:R0:W-:Y:S04]  /*1fc380*/  STL [R1+0x120], R8 ;  /* 0x0001200801007387 */ /* 0x0001e80000100800 */
[----:B------:R1:W-:Y:S01]  /*1fc390*/  STL [R1+0x7f4], R7 ;  /* 0x0007f40701007387 */ /* 0x0003e20000100800 */
[----:B------:R-:W-:Y:S01]  /*1fc3a0*/  VIADD R3, R3, UR6 ;  /* 0x0000000603037c36 */ /* 0x000fe20008000000 */
[----:B------:R-:W0:Y:S04]  /*1fc3b0*/  LDCU UR6, c[0x0][0x3b8] ;  /* 0x00007700ff0677ac */ /* 0x000e280008000800 */
[----:B------:R-:W-:-:S02]  /*1fc3c0*/  IADD3 R28, P1, PT, R3, R27, RZ ;  /* 0x0000001b031c7210 */ /* 0x000fc40007f3e0ff */
[----:B--2---:R-:W-:-:S04]  /*1fc3d0*/  LOP3.LUT R4, R9, 0xffff, RZ, 0xc0, !PT ;  /* 0x0000ffff09047812 */ /* 0x004fc800078ec0ff */
[----:B0-----:R-:W-:Y:S02]  /*1fc3e0*/  PRMT R8, R4, 0x3340, R0 ;  /* 0x0000334004087816 */ /* 0x001fe40000000000 */
[----:B------:R-:W-:Y:S02]  /*1fc3f0*/  LOP3.LUT R11, R12, 0xffff, RZ, 0xc0, !PT ;  /* 0x0000ffff0c0b7812 */ /* 0x000fe400078ec0ff */
[----:B------:R-:W-:-:S04]  /*1fc400*/  LOP3.LUT R24, R13, 0xffff, RZ, 0xc0, !PT ;  /* 0x0000ffff0d187812 */ /* 0x000fc800078ec0ff */
[----:B-1----:R-:W-:-:S04]  /*1fc410*/  PRMT R7, R11, 0x3340, R24 ;  /* 0x000033400b077816 */ /* 0x002fc80000000018 */
[----:B------:R-:W-:Y:S02]  /*1fc420*/  PRMT R8, R7, 0x5410, R8 ;  /* 0x0000541007087816 */ /* 0x000fe40000000008 */
[----:B------:R-:W2:Y:S04]  /*1fc430*/  LDL.LU R7, [R1+0x488] ;  /* 0x0004880001077983 */ /* 0x000ea80000300800 */
[----:B------:R-:W2:Y:S04]  /*1fc440*/  LDL.LU R10, [R1+0x250] ;  /* 0x00025000010a7983 */ /* 0x000ea80000300800 */
[----:B------:R0:W-:Y:S04]  /*1fc450*/  STL [R1+0x6ac], R8 ;  /* 0x0006ac0801007387 */ /* 0x0001e80000100800 */
[----:B------:R-:W2:Y:S04]  /*1fc460*/  LDL.LU R9, [R1+0x360] ;  /* 0x0003600001097983 */ /* 0x000ea80000300800 */
[----:B0-----:R-:W2:Y:S04]  /*1fc470*/  LDL.LU R8, [R1+0x5154] ;  /* 0x0051540001087983 */ /* 0x001ea80000300800 */
[----:B------:R-:W2:Y:S04]  /*1fc480*/  LDL.LU R12, [R1+0x744] ;  /* 0x00074400010c7983 */ /* 0x000ea80000300800 */
[----:B------:R0:W-:Y:S02]  /*1fc490*/  STL [R1+0x7748], R27 ;  /* 0x0077481b01007387 */ /* 0x0001e40000100800 */
[----:B0-----:R-:W-:-:S05]  /*1fc4a0*/  SHF.R.S32.HI R27, RZ, 0x1f, R3 ;  /* 0x0000001fff1b7819 */ /* 0x001fca0000011403 */
[----:B------:R-:W-:-:S05]  /*1fc4b0*/  IMAD.X R29, R27, 0x1, R26, P1 ;  /* 0x000000011b1d7824 */ /* 0x000fca00008e061a */
[----:B------:R0:W-:Y:S04]  /*1fc4c0*/  STL.64 [R1+0x1308], R28 ;  /* 0x0013081c01007387 */ /* 0x0001e80000100a00 */
[----:B0-----:R-:W2:Y:S04]  /*1fc4d0*/  LDL.LU.64 R28, [R1+0x7768] ;  /* 0x00776800011c7983 */ /* 0x001ea80000300a00 */
[----:B------:R-:W2:Y:S01]  /*1fc4e0*/  LDL.LU R13, [R1+0x854] ;  /* 0x00085400010d7983 */ /* 0x000ea20000300800 */
        /* <DEDUP_REMOVED lines=8> */
[----:B---3--:R-:W-:Y:S02]  /*1fc570*/  LOP3.LUT R4, R2, 0xffff, RZ, 0xc0, !PT ;  /* 0x0000ffff02047812 */ /* 0x008fe400078ec0ff */
[----:B----4-:R-:W-:Y:S02]  /*1fc580*/  LOP3.LUT R2, R5, 0xffff, RZ, 0xc0, !PT ;  /* 0x0000ffff05027812 */ /* 0x010fe400078ec0ff */
[----:B------:R-:W-:Y:S01]  /*1fc590*/  LOP3.LUT R5, R6, 0xffff, RZ, 0xc0, !PT ;  /* 0x0000ffff06057812 */ /* 0x000fe200078ec0ff */
[----:B------:R-:W-:Y:S04]  /*1fc5a0*/  STL [R1+0x244], R24 ;  /* 0x0002441801007387 */ /* 0x000fe80000100800 */
[----:B------:R0:W-:Y:S01]  /*1fc5b0*/  STL [R1+0x118], R11 ;  /* 0x0001180b01007387 */ /* 0x0001e20000100800 */
[----:B------:R-:W-:-:S02]  /*1fc5c0*/  PRMT R6, R4, 0x3340, R5 ;  /* 0x0000334004067816 */ /* 0x000fc40000000005 */
[----:B------:R-:W-:Y:S02]  /*1fc5d0*/  SHF.R.U32.HI R4, RZ, 0x8, R4 ;  /* 0x00000008ff047819 */ /* 0x000fe40000011604 */
[----:B------:R-:W-:Y:S02]  /*1fc5e0*/  SHF.R.U32.HI R5, RZ, 0x8, R5 ;  /* 0x00000008ff057819 */ /* 0x000fe40000011605 */
[----:B------:R-:W-:Y:S02]  /*1fc5f0*/  LOP3.LUT R4, R4, 0xffff, RZ, 0xc0, !PT ;  /* 0x0000ffff04047812 */ /* 0x000fe400078ec0ff */
[----:B------:R-:W-:Y:S02]  /*1fc600*/  LOP3.LUT R5, R5, 0xffff, RZ, 0xc0, !PT ;  /* 0x0000ffff05057812 */ /* 0x000fe400078ec0ff */
[----:B0-----:R-:W-:Y:S02]  /*1fc610*/  PRMT R11, R2, 0x3340, R0 ;  /* 0x00003340020b7816 */ /* 0x001fe40000000000 */
[----:B------:R-:W-:-:S02]  /*1fc620*/  SHF.R.U32.HI R2, RZ, 0x8, R2 ;  /* 0x00000008ff027819 */ /* 0x000fc40000011602 */
[----:B------:R-:W-:Y:S02]  /*1fc630*/  PRMT R4, R4, 0x3340, R5 ;  /* 0x0000334004047816 */ /* 0x000fe40000000005 */
[----:B------:R-:W-:Y:S02]  /*1fc640*/  PRMT R6, R6, 0x5410, R11 ;  /* 0x0000541006067816 */ /* 0x000fe4000000000b */
[----:B------:R-:W-:-:S03]  /*1fc650*/  LOP3.LUT R2, R2, 0xffff, RZ, 0xc0, !PT ;  /* 0x0000ffff02027812 */ /* 0x000fc600078ec0ff */
[----:B------:R2:W-:Y:S01]  /*1fc660*/  STL [R1+0x6e0], R6 ;  /* 0x0006e00601007387 */ /* 0x0005e20000100800 */
[----:B------:R-:W-:Y:S02]  /*1fc670*/  PRMT R2, R2, 0x3340, R0 ;  /* 0x0000334002027816 */ /* 0x000fe40000000000 */
[----:B--2---:R-:W-:Y:S02]  /*1fc680*/  LOP3.LUT R6, R7, 0xffff, RZ, 0xc0, !PT ;  /* 0x0000ffff07067812 */ /* 0x004fe400078ec0ff */
[----:B------:R-:W-:-:S04]  /*1fc690*/  LOP3.LUT R9, R9, 0xffff, RZ, 0xc0, !PT ;  /* 0x0000ffff09097812 */ /* 0x000fc800078ec0ff */
[----:B------:R-:W-:Y:S02]  /*1fc6a0*/  PRMT R5, R6, 0x3340, R9 ;  /* 0x0000334006057816 */ /* 0x000fe40000000009 */
[----:B------:R-:W-:Y:S02]  /*1fc6b0*/  LOP3.LUT R11, R8, 0xffff, RZ, 0xc0, !PT ;  /* 0x0000ffff080b7812 */ /* 0x000fe400078ec0ff */
[----:B------:R-:W-:-:S05]  /*1fc6c0*/  IADD3 R24, P1, PT, R3, R29, RZ ;  /* 0x0000001d03187210 */ /* 0x000fca0007f3e0ff */
[----:B------:R-:W-:-:S05]  /*1fc6d0*/  IMAD.X R25, R27, 0x1, R28, P1 ;  /* 0x000000011b197824 */ /* 0x000fca00008e061c */
[----:B------:R-:W-:Y:S04]  /*1fc6e0*/  STL.64 [R1+0x1300], R24 ;  /* 0x0013001801007387 */ /* 0x000fe80000100a00 */
[----:B------:R0:W-:Y:S04]  /*1fc6f0*/  STL [R1+0x238], R4 ;  /* 0x0002380401007387 */ /* 0x0001e80000100800 */
[----:B------:R1:W-:Y:S04]  /*1fc700*/  STL [R1+0x114], R2 ;  /* 0x0001140201007387 */ /* 0x0003e80000100800 */
[----:B------:R-:W2:Y:S04]  /*1fc710*/  LDL.LU R7, [R1+0x48c] ;  /* 0x00048c0001077983 */ /* 0x000ea80000300800 */
[----:B------:R-:W3:Y:S01]  /*1fc720*/  LDL.LU R8, [R1+0x258] ;  /* 0x0002580001087983 */ /* 0x000ee20000300800 */
[----:B0-----:R-:W-:-:S04]  /*1fc730*/  LOP3.LUT R4, R10, 0xffff, RZ, 0xc0, !PT ;  /* 0x0000ffff0a047812 */ /* 0x001fc800078ec0ff */
[----:B------:R-:W-:Y:S02]  /*1fc740*/  PRMT R10, R4, 0x3340, R0 ;  /* 0x00003340040a7816 */ /* 0x000fe40000000000 */
[----:B-1----:R-:W-:Y:S02]  /*1fc750*/  LOP3.LUT R2, R12, 0xffff, RZ, 0xc0, !PT ;  /* 0x0000ffff0c027812 */ /* 0x002fe400078ec0ff */
[----:B------:R-:W-:Y:S02]  /*1fc760*/  LOP3.LUT R12, R13, 0xffff, RZ, 0xc0, !PT ;  /* 0x0000ffff0d0c7812 */ /* 0x000fe400078ec0ff */
[----:B------:R-:W-:Y:S02]  /*1fc770*/  PRMT R5, R5, 0x5410, R10 ;  /* 0x0000541005057816 */ /* 0x000fe4000000000a */
[----:B------:R-:W4:Y:S04]  /*1fc780*/  LDL.LU R10, [R1+0x5158] ;  /* 0x00515800010a7983 */ /* 0x000f280000300800 */
[----:B------:R0:W-:Y:S01]  /*1fc790*/  STL [R1+0x6bc], R5 ;  /* 0x0006bc0501007387 */ /* 0x0001e20000100800 */
[----:B------:R-:W-:-:S02]  /*1fc7a0*/  PRMT R13, R2, 0x3340, R0 ;  /* 0x00003340020d7816 */ /* 0x000fc40000000000 */
[----:B------:R-:W-:Y:S02]  /*1fc7b0*/  IADD3 R24, P1, PT, R3, R17, RZ ;  /* 0x0000001103187210 */ /* 0x000fe40007f3e0ff */
[----:B0-----:R-:W-:-:S03]  /*1fc7c0*/  PRMT R5, R11, 0x3340, R12 ;  /* 0x000033400b057816 */ /* 0x001fc6000000000c */
[----:B------:R-:W-:Y:S01]  /*1fc7d0*/  IMAD.X R25, R27, 0x1, R15, P1 ;  /* 0x000000011b197824 */ /* 0x000fe200008e060f */
[----:B------:R-:W-:Y:S02]  /*1fc7e0*/  PRMT R13, R5, 0x5410, R13 ;  /* 0x00005410050d7816 */ /* 0x000fe4000000000d */
[----:B------:R-:W2:Y:S04]  /*1fc7f0*/  LDL.LU R5, [R1+0x868] ;  /* 0x0008680001057983 */ /* 0x000ea80000300800 */
[----:B------:R-:W-:Y:S04]  /*1fc800*/  STL [R1+0x6dc], R13 ;  /* 0x0006dc0d01007387 */ /* 0x000fe80000100800 */
[----:B------:R0:W-:Y:S04]  /*1fc810*/  STL.64 [R1+0x12d8], R24 ;  /* 0x0012d81801007387 */ /* 0x0001e80000100a00 */
[----:B0-----:R-:W2:Y:S01]  /*1fc820*/  LDL.LU.64 R24, [R1+0x7760] ;  /* 0x0077600001187983 */ /* 0x001ea20000300a00 */
        /* <DEDUP_REMOVED lines=10> */
[----:B------:R-:W-:Y:S01]  /*1fc8d0*/  STL [R1+0x224], R11 ;  /* 0x0002240b01007387 */ /* 0x000fe20000100800 */
[----:B--2---:R-:W-:-:S03]  /*1fc8e0*/  IADD3 R12, P1, PT, R3, R25, RZ ;  /* 0x00000019030c7210 */ /* 0x004fc60007f3e0ff */
[----:B------:R-:W-:Y:S02]  /*1fc8f0*/  STL [R1+0x7740], R25 ;  /* 0x0077401901007387 */ /* 0x000fe40000100800 */
[----:B------:R-:W-:Y:S02]  /*1fc900*/  IMAD.X R13, R27, 0x1, R24, P1 ;  /* 0x000000011b0d7824 */ /* 0x000fe400008e0618 */
[----:B------:R-:W-:Y:S04]  /*1fc910*/  STL [R1+0x218], R6 ;  /* 0x0002180601007387 */ /* 0x000fe80000100800 */
[----:B------:R0:W-:Y:S04]  /*1fc920*/  STL.64 [R1+0x1310], R12 ;  /* 0x0013100c01007387 */ /* 0x0001e80000100a00 */
[----:B0-----:R-:W2:Y:S01]  /*1fc930*/  LDL.LU.64 R12, [R1+0x7758] ;  /* 0x00775800010c7983 */ /* 0x001ea20000300a00 */
[----:B------:R-:W-:-:S02]  /*1fc940*/  SHF.R.U32.HI R4, RZ, 0x8, R4 ;  /* 0x00000008ff047819 */ /* 0x000fc40000011604 */
[----:B------:R-:W-:Y:S02]  /*1fc950*/  SHF.R.U32.HI R2, RZ, 0x8, R2 ;  /* 0x00000008ff027819 */ /* 0x000fe40000011602 */
[----:B------:R-:W-:Y:S02]  /*1fc960*/  LOP3.LUT R4, R4, 0xffff, RZ, 0xc0, !PT ;  /* 0x0000ffff04047812 */ /* 0x000fe400078ec0ff */
[----:B------:R-:W-:Y:S02]  /*1fc970*/  LOP3.LUT R2, R2, 0xffff, RZ, 0xc0, !PT ;  /* 0x0000ffff02027812 */ /* 0x000fe400078ec0ff */
[--C-:B------:R-:W-:Y:S02]  /*1fc980*/  PRMT R4, R4, 0x3340, R0.reuse ;  /* 0x0000334004047816 */ /* 0x100fe40000000000 */
[----:B------:R-:W-:Y:S01]  /*1fc990*/  PRMT R2, R2, 0x3340, R0 ;  /* 0x0000334002027816 */ /* 0x000fe20000000000 */
[----:B------:R-:W-:Y:S04]  /*1fc9a0*/  STL [R1+0x7744], R24 ;  /* 0x0077441801007387 */ /* 0x000fe80000100800 */
[----:B------:R-:W2:Y:S01]  /*1fc9b0*/  LDL.LU R9, [R1+0x2ed8] ;  /* 0x002ed80001097983 */ /* 0x000ea20000300800 */
[----:B------:R-:W-:-:S03]  /*1fc9c0*/  LOP3.LUT R6, R7, 0xffff, RZ, 0xc0, !PT ;  /* 0x0000ffff07067812 */ /* 0x000fc600078ec0ff */
[----:B------:R4:W-:Y:S01]  /*1fc9d0*/  STL [R1+0x110], R4 ;  /* 0x0001100401007387 */ /* 0x0009e20000100800 */
[----:B---3--:R-:W-:-:S03]  /*1fc9e0*/  LOP3.LUT R8, R8, 0xffff, RZ, 0xc0, !PT ;  /* 0x0000ffff08087812 */ /* 0x008fc600078ec0ff */
[----:B------:R0:W-:Y:S01]  /*1fc9f0*/  STL [R1+0x108], R2 ;  /* 0x0001080201007387 */ /* 0x0001e20000100800 */
[----:B------:R-:W-:Y:S02]  /*1fca00*/  LOP3.LUT R5, R5, 0xffff, RZ, 0xc0, !PT ;  /* 0x0000ffff05057812 */ /* 0x000fe400078ec0ff */
[----:B----4-:R-:W-:Y:S02]  /*1fca10*/  LOP3.LUT R4, R10, 0xffff, RZ, 0xc0, !PT ;  /* 0x0000ffff0a047812 */ /* 0x010fe400078ec0ff */
[----:B------:R-:W-:Y:S02]  /*1fca20*/  PRMT R10, R8, 0x3340, R0 ;  /* 0x00003340080a7816 */ /* 0x000fe40000000000 */
[----:B--2---:R-:W-:Y:S02]  /*1fca30*/  LOP3.LUT R7, R13, 0xffff, RZ, 0xc0, !PT ;  /* 0x0000ffff0d077812 */ /* 0x004fe400078ec0ff */
[----:B0-----:R-:W-:Y:S01]  /*1fca40*/  LOP3.LUT R2, R12, 0xffff, RZ, 0xc0, !PT ;  /* 0x0000ffff0c027812 */ /* 0x001fe200078ec0ff */
[----:B------:R-:W2:Y:S04]  /*1fca50*/  LDL.LU R13, [R1+0x7750] ;  /* 0x00775000010d7983 */ /* 0x000ea80000300800 */
[----:B------:R-:W3:Y:S04]  /*1fca60*/  LDL.LU R12, [R1+0x774c] ;  /* 0x00774c00010c7983 */ /* 0x000ee80000300800 */
[----:B------:R0:W-:Y:S02]  /*1fca70*/  STL [R1+0x3084], R8 ;  /* 0x0030840801007387 */ /* 0x0001e40000100800 */
[----:B0-----:R-:W-:-:S04]  /*1fca80*/  PRMT R8, R6, 0x3340, R7 ;  /* 0x0000334006087816 */ /* 0x001fc80000000007 */
[----:B------:R-:W-:Y:S02]  /*1fca90*/  PRMT R11, R8, 0x5410, R10 ;  /* 0x00005410080b7816 */ /* 0x000fe4000000000a */
[----:B------:R-:W-:Y:S02]  /*1fcaa0*/  PRMT R10, R2, 0x3340, R0 ;  /* 0x00003340020a7816 */ /* 0x000fe40000000000 */
[----:B------:R-:W-:-:S04]  /*1fcab0*/  PRMT R8, R4, 0x3340, R5 ;  /* 0x0000334004087816 */ /* 0x000fc80000000005 */
[----:B------:R-:W-:Y:S02]  /*1fcac0*/  PRMT R8, R8, 0x5410, R10 ;  /* 0x0000541008087816 */ /* 0x000fe4000000000a */
[----:B------:R-:W-:Y:S01]  /*1fcad0*/  IADD3 R10, P1, PT, R3, R16, RZ ;  /* 0x00000010030a7210 */ /* 0x000fe20007f3e0ff */
[----:B------:R0:W-:Y:S01]  /*1fcae0*/  STL [R1+0x2eb8], R11 ;  /* 0x002eb80b01007387 */ /* 0x0001e20000100800 */
[----:B------:R-:W-:-:S03]  /*1fcaf0*/  SHF.R.U32.HI R7, RZ, 0x8, R7 ;  /* 0x00000008ff077819 */ /* 0x000fc60000011607 */
[----:B------:R-:W-:Y:S01]  /*1fcb00*/  STL [R1+0x6a8], R8 ;  /* 0x0006a80801007387 */ /* 0x000fe20000100800 */
[----:B0-----:R-:W-:-:S05]  /*1fcb10*/  IMAD.X R11, R27, 0x1, R14, P1 ;  /* 0x000000011b0b7824 */ /* 0x001fca00008e060e */
[----:B------:R0:W-:Y:S02]  /*1fcb20*/  STL.64 [R1+0x12f8], R10 ;  /* 0x0012f80a01007387 */ /* 0x0001e40000100a00 */
[----:B0-----:R-:W-:Y:S02]  /*1fcb30*/  LOP3.LUT R11, R7, 0xffff, RZ, 0xc0, !PT ;  /* 0x0000ffff070b7812 */ /* 0x001fe400078ec0ff */
[----:B------:R-:W4:Y:S04]  /*1fcb40*/  LDL.LU R7, [R1+0x4e4] ;  /* 0x0004e40001077983 */ /* 0x000f280000300800 */
[----:B------:R-:W4:Y:S04]  /*1fcb50*/  LDL.LU R10, [R1+0x2dc] ;  /* 0x0002dc00010a7983 */ /* 0x000f280000300800 */
[----:B------:R-:W4:Y:S01]  /*1fcb60*/  LDL.LU R8, [R1+0x3e0] ;  /* 0x0003e00001087983 */ /* 0x000f220000300800 */
        /* <DEDUP_REMOVED lines=11> */
[----:B------:R-:W-:-:S05]  /*1fcc20*/  IADD3 R24, P1, PT, R3, R23, RZ ;  /* 0x0000001703187210 */ /* 0x000fca0007f3e0ff */
[----:B------:R-:W-:Y:S01]  /*1fcc30*/  IMAD.X R25, R27, 0x1, R22, P1 ;  /* 0x000000011b197824 */ /* 0x000fe200008e0616 */
[----:B------:R-:W-:-:S04]  /*1fcc40*/  SHF.R.U32.HI R2, RZ, 0x8, R2 ;  /* 0x00000008ff027819 */ /* 0x000fc80000011602 */
[----:B------:R-:W-:Y:S02]  /*1fcc50*/  LOP3.LUT R2, R2, 0xffff, RZ, 0xc0, !PT ;  /* 0x0000ffff02027812 */ /* 0x000fe400078ec0ff */
[----:B--2---:R-:W-:Y:S02]  /*1fcc60*/  LOP3.LUT R4, R13, 0xffff, RZ, 0xc0, !PT ;  /* 0x0000ffff0d047812 */ /* 0x004fe400078ec0ff */
[----:B---3--:R-:W-:Y:S02]  /*1fcc70*/  LOP3.LUT R6, R12, 0xffff, RZ, 0xc0, !PT ;  /* 0x0000ffff0c067812 */ /* 0x008fe400078ec0ff */
[----:B------:R-:W-:Y:S02]  /*1fcc80*/  PRMT R11, R4, 0x3340, R0 ;  /* 0x00003340040b7816 */ /* 0x000fe40000000000 */
[----:B------:R-:W-:Y:S02]  /*1fcc90*/  PRMT R9, R5, 0x3340, R6 ;  /* 0x0000334005097816 */ /* 0x000fe40000000006 */
[----:B------:R-:W-:-:S02]  /*1fcca0*/  SHF.R.U32.HI R5, RZ, 0x8, R5 ;  /* 0x00000008ff057819 */ /* 0x000fc40000011605 */
[----:B------:R-:W-:Y:S02]  /*1fccb0*/  SHF.R.U32.HI R6, RZ, 0x8, R6 ;  /* 0x00000008ff067819 */ /* 0x000fe40000011606 */
[----:B------:R-:W-:Y:S02]  /*1fccc0*/  PRMT R13, R9, 0x5410, R11 ;  /* 0x00005410090d7816 */ /* 0x000fe4000000000b */
[----:B------:R-:W-:Y:S02]  /*1fccd0*/  LOP3.LUT R5, R5, 0xffff, RZ, 0xc0, !PT ;  /* 0x0000ffff05057812 */ /* 0x000fe400078ec0ff */
[----:B------:R-:W-:Y:S02]  /*1fcce0*/  LOP3.LUT R6, R6, 0xffff, RZ, 0xc0, !PT ;  /* 0x0000ffff06067812 */ /* 0x000fe400078ec0ff */
[----:B------:R-:W-:Y:S01]  /*1fccf0*/  SHF.R.U32.HI R4, RZ, 0x8, R4 ;  /* 0x00000008ff047819 */ /* 0x000fe20000011604 */
[----:B------:R-:W-:Y:S01]  /*1fcd00*/  STL [R1+0x74fc], R13 ;  /* 0x0074fc0d01007387 */ /* 0x000fe20000100800 */
[----:B------:R-:W-:-:S03]  /*1fcd10*/  PRMT R12, R5, 0x3340, R6 ;  /* 0x00003340050c7816 */ /* 0x000fc60000000006 */
[----:B------:R-:W-:Y:S04]  /*1fcd20*/  STL.64 [R1+0x12e8], R24 ;  /* 0x0012e81801007387 */ /* 0x000fe80000100a00 */
[----:B------:R-:W2:Y:S04]  /*1fcd30*/  LDL.LU R9, [R1+0x4e8] ;  /* 0x0004e80001097983 */ /* 0x000ea80000300800 */
[----:B------:R-:W3:Y:S01]  /*1fcd40*/  LDL.LU R5, [R1+0x2e4] ;  /* 0x0002e40001057983 */ /* 0x000ee20000300800 */
[----:B------:R-:W-:-:S03]  /*1fcd50*/  LOP3.LUT R4, R4, 0xffff, RZ, 0xc0, !PT ;  /* 0x0000ffff04047812 */ /* 0x000fc600078ec0ff */
[----:B------:R-:W3:Y:S04]  /*1fcd60*/  LDL.LU R6, [R1+0x3e8] ;  /* 0x0003e80001067983 */ /* 0x000ee80000300800 */
[----:B------:R0:W-:Y:S01]  /*1fcd70*/  STL [R1+0x764c], R12 ;  /* 0x00764c0c01007387 */ /* 0x0001e20000100800 */
[--C-:B------:R-:W-:Y:S02]  /*1fcd80*/  PRMT R4, R4, 0x3340, R0.reuse ;  /* 0x0000334004047816 */ /* 0x100fe40000000000 */
[----:B------:R-:W-:Y:S02]  /*1fcd90*/  PRMT R11, R2, 0x3340, R0 ;  /* 0x00003340020b7816 */ /* 0x000fe40000000000 */
[----:B0-----:R-:W-:Y:S01]  /*1fcda0*/  IADD3 R12, P1, PT, R3, R21, RZ ;  /* 0x00000015030c7210 */ /* 0x001fe20007f3e0ff */
[----:B------:R4:W-:Y:S04]  /*1fcdb0*/  STL [R1+0x104], R4 ;  /* 0x0001040401007387 */ /* 0x0009e80000100800 */
[----:B------:R-:W-:-:S05]  /*1fcdc0*/  IMAD.X R13, R27, 0x1, R19, P1 ;  /* 0x000000011b0d7824 */ /* 0x000fca00008e0613 */
[----:B------:R-:W-:Y:S04]  /*1fcdd0*/  STL.64 [R1+0x12f0], R12 ;  /* 0x0012f00c01007387 */ /* 0x000fe80000100a00 */
[----:B------:R0:W-:Y:S01]  /*1fcde0*/  STL [R1+0x100], R11 ;  /* 0x0001000b01007387 */ /* 0x0001e20000100800 */
[----:B----4-:R-:W-:Y:S02]  /*1fcdf0*/  LOP3.LUT R4, R7, 0xffff, RZ, 0xc0, !PT ;  /* 0x0000ffff07047812 */ /* 0x010fe400078ec0ff */
[----:B------:R-:W-:Y:S02]  /*1fce00*/  LOP3.LUT R2, R10, 0xffff, RZ, 0xc0, !PT ;  /* 0x0000ffff0a027812 */ /* 0x000fe400078ec0ff */
[----:B------:R-:W-:Y:S01]  /*1fce10*/  LOP3.LUT R8, R8, 0xffff, RZ, 0xc0, !PT ;  /* 0x0000ffff08087812 */ /* 0x000fe200078ec0ff */
[----:B------:R-:W4:Y:S01]  /*1fce20*/  LDL.LU R7, [R1+0x270] ;  /* 0x0002700001077983 */ /* 0x000f220000300800 */
[----:B0-----:R-:W-:-:S02]  /*1fce30*/  PRMT R11, R2, 0x3340, R0 ;  /* 0x00003340020b7816 */ /* 0x001fc40000000000 */
[----:B------:R-:W-:-:S04]  /*1fce40*/  PRMT R10, R4, 0x3340, R8 ;  /* 0x00003340040a7816 */ /* 0x000fc80000000008 */
[----:B------:R-:W-:Y:S02]  /*1fce50*/  PRMT R12, R10, 0x5410, R11 ;  /* 0x000054100a0c7816 */ /* 0x000fe4000000000b */
[----:B------:R-:W-:-:S03]  /*1fce60*/  IADD3 R10, P1, PT, R3, R20, RZ ;  /* 0x00000014030a7210 */ /* 0x000fc60007f3e0ff */
[----:B------:R0:W-:Y:S02]  /*1fce70*/  STL [R1+0x20cc], R12 ;  /* 0x0020cc0c01007387 */ /* 0x0001e40000100800 */
[----:B------:R-:W-:Y:S02]  /*1fce80*/  IMAD.X R11, R27, 0x1, R18, P1 ;  /* 0x000000011b0b7824 */ /* 0x000fe400008e0612 */
[----:B------:R-:W4:Y:S01]  /*1fce90*/  LDL.LU R27, [R1+0x7748] ;  /* 0x00774800011b7983 */ /* 0x000f220000300800 */
        /* <DEDUP_REMOVED lines=9> */
[----:B------:R2:W-:Y:S04]  /*1fcf30*/  STL [R1+0x1e8], R4 ;  /* 0x0001e80401007387 */ /* 0x0005e80000100800 */
[----:B------:R3:W-:Y:S01]  /*1fcf40*/  STL [R1+0xf0], R2 ;  /* 0x0000f00201007387 */ /* 0x0007e20000100800 */
[----:B------:R-:W-:Y:S01]  /*1fcf50*/  VIADD R3, R3, UR6 ;  /* 0x0000000603037c36 */ /* 0x000fe20008000000 */
[----:B------:R-:W1:Y:S04]  /*1fcf60*/  LDCU UR6, c[0x0][0x3b8] ;  /* 0x00007700ff0677ac */ /* 0x000e680008000800 */
[----:B0-----:R-:W-:-:S02]  /*1fcf70*/  SHF.R.S32.HI R12, RZ, 0x1f, R3 ;  /* 0x0000001fff0c7819 */ /* 0x001fc40000011403 */
[----:B--2---:R-:W-:Y:S02]  /*1fcf80*/  LOP3.LUT R4, R9, 0xffff, RZ, 0xc0, !PT ;  /* 0x0000ffff09047812 */ /* 0x004fe400078ec0ff */
[----:B---3--:R-:W-:Y:S01]  /*1fcf90*/  LOP3.LUT R2, R5, 0xffff, RZ, 0xc0, !PT ;  /* 0x0000ffff05027812 */ /* 0x008fe200078ec0ff */
[----:B------:R-:W2:Y:S01]  /*1fcfa0*/  LDL.LU R9, [R1+0x515c] ;  /* 0x00515c0001097983 */ /* 0x000ea20000300800 */
[----:B------:R-:W-:-:S03]  /*1fcfb0*/  LOP3.LUT R5, R6, 0xffff, RZ, 0xc0, !PT ;  /* 0x0000ffff06057812 */ /* 0x000fc600078ec0ff */
[----:B------:R-:W3:Y:S01]  /*1fcfc0*/  LDL.LU R8, [R1+0x794] ;  /* 0x0007940001087983 */ /* 0x000ee20000300800 */
[----:B------:R-:W-:-:S03]  /*1fcfd0*/  PRMT R11, R2, 0x3340, R0 ;  /* 0x00003340020b7816 */ /* 0x000fc60000000000 */
[----:B------:R-:W3:Y:S01]  /*1fcfe0*/  LDL.LU R10, [R1+0x2cf8] ;  /* 0x002cf800010a7983 */ /* 0x000ee20000300800 */
[--C-:B------:R-:W-:Y:S02]  /*1fcff0*/  PRMT R6, R4, 0x3340, R5.reuse ;  /* 0x0000334004067816 */ /* 0x100fe40000000005 */
[----:B------:R-:W-:Y:S02]  /*1fd000*/  SHF.R.U32.HI R4, RZ, 0x8, R4 ;  /* 0x00000008ff047819 */ /* 0x000fe40000011604 */
[----:B------:R-:W-:Y:S02]  /*1fd010*/  SHF.R.U32.HI R5, RZ, 0x8, R5 ;  /* 0x00000008ff057819 */ /* 0x000fe40000011605 */
[----:B------:R-:W-:Y:S02]  /*1fd020*/  PRMT R6, R6, 0x5410, R11 ;  /* 0x0000541006067816 */ /* 0x000fe4000000000b */
[----:B------:R-:W-:Y:S02]  /*1fd030*/  LOP3.LUT R4, R4, 0xffff, RZ, 0xc0, !PT ;  /* 0x0000ffff04047812 */ /* 0x000fe400078ec0ff */
[----:B------:R-:W-:Y:S01]  /*1fd040*/  LOP3.LUT R5, R5, 0xffff, RZ, 0xc0, !PT ;  /* 0x0000ffff05057812 */ /* 0x000fe200078ec0ff */
[----:B------:R0:W-:Y:S03]  /*1fd050*/  STL [R1+0x20c0], R6 ;  /* 0x0020c00601007387 */ /* 0x0001e60000100800 */
[----:B0-----:R-:W-:-:S02]  /*1fd060*/  PRMT R6, R4, 0x3340, R5 ;  /* 0x0000334004067816 */ /* 0x001fc40000000005 */
[----:B------:R-:W-:-:S03]  /*1fd070*/  SHF.R.U32.HI R24, RZ, 0x8, R2 ;  /* 0x00000008ff187819 */ /* 0x000fc60000011602 */
[----:B------:R-:W-:Y:S01]  /*1fd080*/  STL [R1+0x698], R6 ;  /* 0x0006980601007387 */ /* 0x000fe20000100800 */
[----:B----4-:R-:W-:-:S05]  /*1fd090*/  IADD3 R4, P1, PT, R3, R27, RZ ;  /* 0x0000001b03047210 */ /* 0x010fca0007f3e0ff */
[----:B------:R-:W-:-:S05]  /*1fd0a0*/  IMAD.X R5, R12, 0x1, R26, P1 ;  /* 0x000000010c057824 */ /* 0x000fca00008e061a */
[----:B------:R0:W-:Y:S04]  /*1fd0b0*/  STL.64 [R1+0x12d0], R4 ;  /* 0x0012d00401007387 */ /* 0x0001e80000100a00 */
[----:B------:R-:W4:Y:S04]  /*1fd0c0*/  LDL.LU R2, [R1+0x5160] ;  /* 0x0051600001027983 */ /* 0x000f280000300800 */
[----:B------:R-:W4:Y:S04]  /*1fd0d0*/  LDL.LU R11, [R1+0x7a8] ;  /* 0x0007a800010b7983 */ /* 0x000f280000300800 */
[----:B0-----:R-:W4:Y:S01]  /*1fd0e0*/  LDL.LU R4, [R1+0x2ce8] ;  /* 0x002ce80001047983 */ /* 0x001f220000300800 */
[----:B------:R-:W-:-:S03]  /*1fd0f0*/  LOP3.LUT R5, R7, 0xffff, RZ, 0xc0, !PT ;  /* 0x0000ffff07057812 */ /* 0x000fc600078ec0ff */
[----:B------:R-:W4:Y:S04]  /*1fd100*/  LDL.LU R6, [R1+0x4a0] ;  /* 0x0004a00001067983 */ /* 0x000f280000300800 */
[----:B------:R-:W4:Y:S01]  /*1fd110*/  LDL.LU R7, [R1+0x27c] ;  /* 0x00027c0001077983 */ /* 0x000f220000300800 */
[----:B------:R-:W-:Y:S02]  /*1fd120*/  PRMT R25, R5, 0x3340, R0 ;  /* 0x0000334005197816 */ /* 0x000fe40000000000 */
[----:B------:R-:W-:Y:S02]  /*1fd130*/  SHF.R.U32.HI R13, RZ, 0x8, R5 ;  /* 0x00000008ff0d7819 */ /* 0x000fe40000011605 */
[----:B------:R-:W4:Y:S01]  /*1fd140*/  LDL.LU R5, [R1+0x38c] ;  /* 0x00038c0001057983 */ /* 0x000f220000300800 */
[----:B------:R-:W-:-:S02]  /*1fd150*/  LOP3.LUT R24, R24, 0xffff, RZ, 0xc0, !PT ;  /* 0x0000ffff18187812 */ /* 0x000fc400078ec0ff */
[----:B------:R-:W-:Y:S02]  /*1fd160*/  LOP3.LUT R13, R13, 0xffff, RZ, 0xc0, !PT ;  /* 0x0000ffff0d0d7812 */ /* 0x000fe400078ec0ff */
[--C-:B------:R-:W-:Y:S02]  /*1fd170*/  PRMT R24, R24, 0x3340, R0.reuse ;  /* 0x0000334018187816 */ /* 0x100fe40000000000 */
[----:B------:R-:W-:Y:S01]  /*1fd180*/  PRMT R13, R13, 0x3340, R0 ;  /* 0x000033400d0d7816 */ /* 0x000fe20000000000 */
[----:B------:R-:W-:Y:S04]  /*1fd190*/  STL [R1+0x3e8], R25 ;  /* 0x0003e81901007387 */ /* 0x000fe80000100800 */
[----:B------:R0:W-:Y:S04]  /*1fd1a0*/  STL [R1+0x3e4], R24 ;  /* 0x0003e41801007387 */ /* 0x0001e80000100800 */
[----:B------:R0:W-:Y:S01]  /*1fd1b0*/  STL [R1+0x3ec], R13 ;  /* 0x0003ec0d01007387 */ /* 0x0001e20000100800 */
[----:B--2---:R-:W-:-:S02]  /*1fd1c0*/  LOP3.LUT R9, R9, 0xffff, RZ, 0xc0, !PT ;  /* 0x0000ffff09097812 */ /* 0x004fc400078ec0ff */
[----:B---3--:R-:W-:Y:S02]  /*1fd1d0*/  LOP3.LUT R8, R8, 0xffff, RZ, 0xc0, !PT ;  /* 0x0000ffff08087812 */ /* 0x008fe400078ec0ff */
[----:B------:R-:W-:Y:S02]  /*1fd1e0*/  LOP3.LUT R10, R10, 0xffff, RZ, 0xc0, !PT ;  /* 0x0000ffff0a0a7812 */ /* 0x000fe400078ec0ff */
[----:B0-----:R-:W-:Y:S02]  /*1fd1f0*/  PRMT R24, R8, 0x3340, R0 ;  /* 0x0000334008187816 */ /* 0x001fe40000000000 */
[--C-:B------:R-:W-:Y:S02]  /*1fd200*/  PRMT R13, R9, 0x3340, R10.reuse ;  /* 0x00003340090d7816 */ /* 0x100fe4000000000a */
[----:B------:R-:W-:Y:S02]  /*1fd210*/  SHF.R.U32.HI R9, RZ, 0x8, R9 ;  /* 0x00000008ff097819 */ /* 0x000fe40000011609 */
[----:B------:R-:W-:-:S02]  /*1fd220*/  SHF.R.U32.HI R10, RZ, 0x8, R10 ;  /* 0x00000008ff0a7819 */ /* 0x000fc4000001160a */
[----:B------:R-:W-:Y:S02]  /*1fd230*/  PRMT R13, R13, 0x5410, R24 ;  /* 0x000054100d0d7816 */ /* 0x000fe40000000018 */
[----:B------:R-:W-:Y:S02]  /*1fd240*/  IADD3 R24, P1, PT, R3, R29, RZ ;  /* 0x0000001d03187210 */ /* 0x000fe40007f3e0ff */
[----:B------:R-:W-:Y:S02]  /*1fd250*/  LOP3.LUT R9, R9, 0xffff, RZ, 0xc0, !PT ;  /* 0x0000ffff09097812 */ /* 0x000fe400078ec0ff */
[----:B------:R-:W-:Y:S02]  /*1fd260*/  LOP3.LUT R10, R10, 0xffff, RZ, 0xc0, !PT ;  /* 0x0000ffff0a0a7812 */ /* 0x000fe400078ec0ff */
[----:B------:R-:W-:Y:S01]  /*1fd270*/  SHF.R.U32.HI R8, RZ, 0x8, R8 ;  /* 0x00000008ff087819 */ /* 0x000fe20000011608 */
[----:B------:R0:W-:Y:S01]  /*1fd280*/  STL [R1+0x20a8], R13 ;  /* 0x0020a80d01007387 */ /* 0x0001e20000100800 */
[----:B------:R-:W-:-:S02]  /*1fd290*/  IMAD.X R25, R12, 0x1, R28, P1 ;  /* 0x000000010c197824 */ /* 0x000fc400008e061c */
[----:B------:R-:W-:-:S03]  /*1fd2a0*/  LOP3.LUT R8, R8, 0xffff, RZ, 0xc0, !PT ;  /* 0x0000ffff08087812 */ /* 0x000fc600078ec0ff */
[----:B------:R-:W-:Y:S01]  /*1fd2b0*/  STL.64 [R1+0x12c8], R24 ;  /* 0x0012c81801007387 */ /* 0x000fe20000100a00 */
[----:B0-----:R-:W-:-:S03]  /*1fd2c0*/  PRMT R13, R9, 0x3340, R10 ;  /* 0x00003340090d7816 */ /* 0x001fc6000000000a */
[----:B------:R-:W2:Y:S04]  /*1fd2d0*/  LDL.LU R10, [R1+0x2ee8] ;  /* 0x002ee800010a7983 */ /* 0x000ea80000300800 */
[----:B------:R-:W-:Y:S01]  /*1fd2e0*/  STL [R1+0x694], R13 ;  /* 0x0006940d01007387 */ /* 0x000fe20000100800 */
[----:B------:R-:W-:-:S03]  /*1fd2f0*/  PRMT R9, R8, 0x3340, R0 ;  /* 0x0000334008097816 */ /* 0x000fc60000000000 */
[----:B------:R-:W3:Y:S04]  /*1fd300*/  LDL.LU R8, [R1+0x748] ;  /* 0x0007480001087983 */ /* 0x000ee80000300800 */
[----:B------:R0:W-:Y:S04]  /*1fd310*/  STL [R1+0x3e0], R9 ;  /* 0x0003e00901007387 */ /* 0x0001e80000100800 */
[----:B0-----:R-:W3:Y:S01]  /*1fd320*/  LDL.LU R9, [R1+0x858] ;  /* 0x0008580001097983 */ /* 0x001ee20000300800 */
[----:B----4-:R-:W-:Y:S02]  /*1fd330*/  LOP3.LUT R2, R2, 0xffff, RZ, 0xc0, !PT ;  /* 0x0000ffff02027812 */ /* 0x010fe400078ec0ff */
[----:B------:R-:W-:-:S04]  /*1fd340*/  LOP3.LUT R11, R11, 0xffff, RZ, 0xc0, !PT ;  /* 0x0000ffff0b0b7812 */ /* 0x000fc800078ec0ff */
[----:B------:R-:W-:Y:S02]  /*1fd350*/  PRMT R24, R11, 0x3340, R0 ;  /* 0x000033400b187816 */ /* 0x000fe40000000000 */
[----:B------:R-:W-:Y:S02]  /*1fd360*/  LOP3.LUT R4, R4, 0xffff, RZ, 0xc0, !PT ;  /* 0x0000ffff04047812 */ /* 0x000fe400078ec0ff */
[----:B------:R-:W-:Y:S02]  /*1fd370*/  LOP3.LUT R13, R7, 0xffff, RZ, 0xc0, !PT ;  /* 0x0000ffff070d7812 */ /* 0x000fe400078ec0ff */
[----:B------:R-:W-:Y:S02]  /*1fd380*/  PRMT R7, R2, 0x3340, R4 ;  /* 0x0000334002077816 */ /* 0x000fe40000000004 */
[----:B------:R-:W-:Y:S02]  /*1fd390*/  LOP3.LUT R6, R6, 0xffff, RZ, 0xc0, !PT ;  /* 0x0000ffff06067812 */ /* 0x000fe400078ec0ff */
[----:B------:R-:W-:-:S02]  /*1fd3a0*/  PRMT R7, R7, 0x5410, R24 ;  /* 0x0000541007077816 */ /* 0x000fc40000000018 */
[----:B------:R-:W-:Y:S01]  /*1fd3b0*/  LOP3.LUT R5, R5, 0xffff, RZ, 0xc0, !PT ;  /* 0x0000ffff05057812 */ /* 0x000fe200078ec0ff */
[----:B------:R-:W-:Y:S04]  /*1fd3c0*/  STL [R1+0x7608], R13 ;  /* 0x0076080d01007387 */ /* 0x000fe80000100800 */
[----:B------:R0:W-:Y:S01]  /*1fd3d0*/  STL [R1+0x20a0], R7 ;  /* 0x0020a00701007387 */ /* 0x0001e20000100800 */
[----:B------:R-:W-:Y:S02]  /*1fd3e0*/  PRMT R24, R13, 0x3340, R0 ;  /* 0x000033400d187816 */ /* 0x000fe40000000000 */
[----:B0-----:R-:W-:-:S04]  /*1fd3f0*/  PRMT R7, R6, 0x3340, R5 ;  /* 0x0000334006077816 */ /* 0x001fc80000000005 */
[----:B------:R-:W-:Y:S02]  /*1fd400*/  PRMT R7, R7, 0x5410, R24 ;  /* 0x0000541007077816 */ /* 0x000fe40000000018 */
[----:B------:R-:W-:-:S05]  /*1fd410*/  IADD3 R24, P1, PT, R3, R17, RZ ;  /* 0x0000001103187210 */ /* 0x000fca0007f3e0ff */
[----:B------:R-:W-:Y:S01]  /*1fd420*/  IMAD.X R25, R12, 0x1, R15, P1 ;  /* 0x000000010c197824 */ /* 0x000fe200008e060f */
[----:B------:R-:W-:Y:S01]  /*1fd430*/  STL [R1+0x20a4], R7 ;  /* 0x0020a40701007387 */ /* 0x000fe20000100800 */
[----:B------:R-:W-:-:S03]  /*1fd440*/  SHF.R.U32.HI R13, RZ, 0x8, R6 ;  /* 0x00000008ff0d7819 */ /* 0x000fc60000011606 */
[----:B------:R0:W-:Y:S01]  /*1fd450*/  STL.64 [R1+0x12c0], R24 ;  /* 0x0012c01801007387 */ /* 0x0001e20000100a00 */
[----:B------:R-:W-:Y:S02]  /*1fd460*/  LOP3.LUT R13, R13, 0xffff, RZ, 0xc0, !PT ;  /* 0x0000ffff0d0d7812 */ /* 0x000fe400078ec0ff */
[----:B0-----:R-:W-:Y:S01]  /*1fd470*/  SHF.R.U32.HI R25, RZ, 0x8, R5 ;  /* 0x00000008ff197819 */ /* 0x001fe20000011605 */
[----:B------:R-:W4:Y:S04]  /*1fd480*/  LDL.LU R24, [R1+0x7744] ;  /* 0x0077440001187983 */ /* 0x000f280000300800 */
[----:B------:R-:W4:Y:S04]  /*1fd490*/  LDL.LU R5, [R1+0x2edc] ;  /* 0x002edc0001057983 */ /* 0x000f280000300800 */
[----:B------:R-:W4:Y:S01]  /*1fd4a0*/  LDL.LU R6, [R1+0x74c] ;  /* 0x00074c0001067983 */ /* 0x000f220000300800 */
[----:B------:R-:W-:-:S03]  /*1fd4b0*/  LOP3.LUT R25, R25, 0xffff, RZ, 0xc0, !PT ;  /* 0x0000ffff19197812 */ /* 0x000fc600078ec0ff */
[----:B------:R-:W4:Y:S01]  /*1fd4c0*/  LDL.LU R7, [R1+0x85c] ;  /* 0x00085c0001077983 */ /* 0x000f220000300800 */
[----:B------:R-:W-:-:S03]  /*1fd4d0*/  PRMT R13, R13, 0x3340, R25 ;  /* 0x000033400d0d7816 */ /* 0x000fc60000000019 */
[----:B------:R-:W4:Y:S01]  /*1fd4e0*/  LDL.LU R25, [R1+0x7740] ;  /* 0x0077400001197983 */ /* 0x000f220000300800 */
[----:B------:R-:W-:Y:S02]  /*1fd4f0*/  SHF.R.U32.HI R2, RZ, 0x8, R2 ;  /* 0x00000008ff027819 */ /* 0x000fe40000011602 */
[----:B------:R-:W-:Y:S02]  /*1fd500*/  SHF.R.U32.HI R4, RZ, 0x8, R4 ;  /* 0x00000008ff047819 */ /* 0x000fe40000011604 */
[----:B------:R-:W-:Y:S02]  /*1fd510*/  LOP3.LUT R2, R2, 0xffff, RZ, 0xc0, !PT ;  /* 0x0000ffff02027812 */ /* 0x000fe400078ec0ff */
[----:B------:R-:W-:Y:S01]  /*1fd520*/  LOP3.LUT R4, R4, 0xffff, RZ, 0xc0, !PT ;  /* 0x0000ffff04047812 */ /* 0x000fe200078ec0ff */
[----:B------:R0:W-:Y:S03]  /*1fd530*/  STL [R1+0x6f8], R13 ;  /* 0x0006f80d01007387 */ /* 0x0001e60000100800 */
[----:B0-----:R-:W-:-:S05]  /*1fd540*/  PRMT R13, R2, 0x3340, R4 ;  /* 0x00003340020d7816 */ /* 0x001fca0000000004 */
[----:B------:R0:W-:Y:S01]  /*1fd550*/  STL [R1+0x68c], R13 ;  /* 0x00068c0d01007387 */ /* 0x0001e20000100800 */
[----:B--2---:R-:W-:Y:S02]  /*1fd560*/  LOP3.LUT R4, R10, 0xffff, RZ, 0xc0, !PT ;  /* 0x0000ffff0a047812 */ /* 0x004fe400078ec0ff */
[----:B---3--:R-:W-:Y:S02]  /*1fd570*/  LOP3.LUT R2, R8, 0xffff, RZ, 0xc0, !PT ;  /* 0x0000ffff08027812 */ /* 0x008fe400078ec0ff */
[----:B0-----:R-:W-:Y:S02]  /*1fd580*/  LOP3.LUT R13, R9, 0xffff, RZ, 0xc0, !PT ;  /* 0x0000ffff090d7812 */ /* 0x001fe400078ec0ff */
[----:B------:R-:W-:Y:S02]  /*1fd590*/  PRMT R9, R2, 0x3340, R0 ;  /* 0x0000334002097816 */ /* 0x000fe40000000000 */
[----:B------:R-:W-:-:S04]  /*1fd5a0*/  PRMT R8, R4, 0x3340, R13 ;  /* 0x0000334004087816 */ /* 0x000fc8000000000d */
[----:B------:R-:W-:-:S05]  /*1fd5b0*/  PRMT R10, R8, 0x5410, R9 ;  /* 0x00005410080a7816 */ /* 0x000fca0000000009 */
[----:B------:R0:W-:Y:S04]  /*1fd5c0*/  STL [R1+0x1e58], R10 ;  /* 0x001e580a01007387 */ /* 0x0001e80000100800 */
[----:B0-----:R-:W2:Y:S01]  /*1fd5d0*/  LDL.LU R10, [R1+0x4f4] ;  /* 0x0004f400010a7983 */ /* 0x001ea20000300800 */
[----:B----4-:R-:W-:-:S05]  /*1fd5e0*/  IADD3 R8, P1, PT, R3, R25, RZ ;  /* 0x0000001903087210 */ /* 0x010fca0007f3e0ff */
[----:B------:R-:W-:-:S05]  /*1fd5f0*/  IMAD.X R9, R12, 0x1, R24, P1 ;  /* 0x000000010c097824 */ /* 0x000fca00008e0618 */
[----:B------:R0:W-:Y:S04]  /*1fd600*/  STL.64 [R1+0x12b8], R8 ;  /* 0x0012b80801007387 */ /* 0x0001e80000100a00 */
[----:B0-----:R-:W3:Y:S04]  /*1fd610*/  LDL.LU R8, [R1+0x300] ;  /* 0x0003000001087983 */ /* 0x001ee80000300800 */
[----:B------:R-:W4:Y:S01]  /*1fd620*/  LDL.LU R9, [R1+0x43c] ;  /* 0x00043c0001097983 */ /* 0x000f220000300800 */
[----:B------:R-:W-:Y:S02]  /*1fd630*/  SHF.R.U32.HI R4, RZ, 0x8, R4 ;  /* 0x00000008ff047819 */ /* 0x000fe40000011604 */
[----:B------:R-:W-:-:S02]  /*1fd640*/  SHF.R.U32.HI R13, RZ, 0x8, R13 ;  /* 0x00000008ff0d7819 */ /* 0x000fc4000001160d */
[----:B------:R-:W-:Y:S02]  /*1fd650*/  SHF.R.U32.HI R2, RZ, 0x8, R2 ;  /* 0x00000008ff027819 */ /* 0x000fe40000011602 */
[----:B------:R-:W-:Y:S02]  /*1fd660*/  LOP3.LUT R4, R4, 0xffff, RZ, 0xc0, !PT ;  /* 0x0000ffff04047812 */ /* 0x000fe400078ec0ff */
[----:B------:R-:W-:Y:S02]  /*1fd670*/  LOP3.LUT R13, R13, 0xffff, RZ, 0xc0, !PT ;  /* 0x0000ffff0d0d7812 */ /* 0x000fe400078ec0ff */
[----:B------:R-:W-:Y:S02]  /*1fd680*/  LOP3.LUT R2, R2, 0xffff, RZ, 0xc0, !PT ;  /* 0x0000ffff02027812 */ /* 0x000fe400078ec0ff */
[----:B------:R-:W-:Y:S02]  /*1fd690*/  PRMT R13, R4, 0x3340, R13 ;  /* 0x00003340040d7816 */ /* 0x000fe4000000000d */
[----:B------:R-:W-:Y:S01]  /*1fd6a0*/  PRMT R4, R2, 0x3340, R0 ;  /* 0x0000334002047816 */ /* 0x000fe20000000000 */
[----:B------:R-:W-:Y:S01]  /*1fd6b0*/  STL.64 [R1+0x7738], R24 ;  /* 0x0077381801007387 */ /* 0x000fe20000100a00 */
[----:B------:R-:W-:-:S03]  /*1fd6c0*/  LOP3.LUT R2, R5, 0xffff, RZ, 0xc0, !PT ;  /* 0x0000ffff05027812 */ /* 0x000fc600078ec0ff */
[----:B------:R-:W-:Y:S01]  /*1fd6d0*/  STL [R1+0x680], R13 ;  /* 0x0006800d01007387 */ /* 0x000fe20000100800 */
[----:B------:R-:W-:-:S03]  /*1fd6e0*/  LOP3.LUT R5, R6, 0xffff, RZ, 0xc0, !PT ;  /* 0x0000ffff06057812 */ /* 0x000fc600078ec0ff */
[----:B------:R0:W-:Y:S01]  /*1fd6f0*/  STL [R1+0x3dc], R4 ;  /* 0x0003dc0401007387 */ /* 0x0001e20000100800 */
[----:B------:R-:W-:-:S03]  /*1fd700*/  PRMT R6, R5, 0x3340, R0 ;  /* 0x0000334005067816 */ /* 0x000fc60000000000 */
[----:B------:R1:W-:Y:S01]  /*1fd710*/  STL [R1+0x2cf8], R5 ;  /* 0x002cf80501007387 */ /* 0x0003e20000100800 */
[----:B0-----:R-:W-:-:S04]  /*1fd720*/  LOP3.LUT R4, R7, 0xffff, RZ, 0xc0, !PT ;  /* 0x0000ffff07047812 */ /* 0x001fc800078ec0ff */
[----:B-1----:R-:W-:-:S04]  /*1fd730*/  PRMT R5, R2, 0x3340, R4 ;  /* 0x0000334002057816 */ /* 0x002fc80000000004 */
[----:B------:R-:W-:Y:S02]  /*1fd740*/  PRMT R5, R5, 0x5410, R6 ;  /* 0x0000541005057816 */ /* 0x000fe40000000006 */
[----:B------:R-:W-:-:S05]  /*1fd750*/  IADD3 R6, P1, PT, R3, R16, RZ ;  /* 0x0000001003067210 */ /* 0x000fca0007f3e0ff */
[----:B------:R-:W-:Y:S01]  /*1fd760*/  IMAD.X R7, R12, 0x1, R14, P1 ;  /* 0x000000010c077824 */ /* 0x000fe200008e060e */
[----:B------:R0:W-:Y:S04]  /*1fd770*/  STL [R1+0x1e44], R5 ;  /* 0x001e440501007387 */ /* 0x0001e80000100800 */
[----:B0-----:R-:W4:Y:S04]  /*1fd780*/  LDL.LU R5, [R1+0x4b0] ;  /* 0x0004b00001057983 */ /* 0x001f280000300800 */
[----:B------:R0:W-:Y:S04]  /*1fd790*/  STL.64 [R1+0x12b0], R6 ;  /* 0x0012b00601007387 */ /* 0x0001e80000100a00 */
[----:B0-----:R-:W4:Y:S04]  /*1fd7a0*/  LDL.LU R6, [R1+0x284] ;  /* 0x0002840001067983 */ /* 0x001f280000300800 */
        /* <DEDUP_REMOVED lines=9> */
[----:B------:R-:W-:Y:S04]  /*1fd840*/  STL [R1+0x3d8], R13 ;  /* 0x0003d80d01007387 */ /* 0x000fe80000100800 */
[----:B------:R4:W-:Y:S01]  /*1fd850*/  STL [R1+0x6b8], R11 ;  /* 0x0006b80b01007387 */ /* 0x0009e20000100800 */
[----:B--2---:R-:W-:-:S03]  /*1fd860*/  LOP3.LUT R4, R10, 0xffff, RZ, 0xc0, !PT ;  /* 0x0000ffff0a047812 */ /* 0x004fc600078ec0ff */
[----:B------:R-:W2:Y:S01]  /*1fd870*/  LDL.LU R10, [R1+0x4f8] ;  /* 0x0004f800010a7983 */ /* 0x000ea20000300800 */
[----:B---3--:R-:W-:Y:S02]  /*1fd880*/  LOP3.LUT R2, R8, 0xffff, RZ, 0xc0, !PT ;  /* 0x0000ffff08027812 */ /* 0x008fe400078ec0ff */
[----:B----4-:R-:W-:Y:S01]  /*1fd890*/  LOP3.LUT R11, R9, 0xffff, RZ, 0xc0, !PT ;  /* 0x0000ffff090b7812 */ /* 0x010fe200078ec0ff */
[----:B------:R-:W3:Y:S04]  /*1fd8a0*/  LDL.LU R8, [R1+0x304] ;  /* 0x0003040001087983 */ /* 0x000ee80000300800 */
[----:B------:R-:W4:Y:S01]  /*1fd8b0*/  LDL.LU R9, [R1+0x440] ;  /* 0x0004400001097983 */ /* 0x000f220000300800 */
[----:B------:R-:W-:Y:S02]  /*1fd8c0*/  PRMT R24, R2, 0x3340, R0 ;  /* 0x0000334002187816 */ /* 0x000fe40000000000 */
[----:B------:R-:W-:-:S02]  /*1fd8d0*/  PRMT R13, R4, 0x3340, R11 ;  /* 0x00003340040d7816 */ /* 0x000fc4000000000b */
[----:B------:R-:W-:Y:S02]  /*1fd8e0*/  SHF.R.U32.HI R4, RZ, 0x8, R4 ;  /* 0x00000008ff047819 */ /* 0x000fe40000011604 */
[----:B------:R-:W-:Y:S02]  /*1fd8f0*/  SHF.R.U32.HI R11, RZ, 0x8, R11 ;  /* 0x00000008ff0b7819 */ /* 0x000fe4000001160b */
[----:B------:R-:W-:Y:S02]  /*1fd900*/  PRMT R13, R13, 0x5410, R24 ;  /* 0x000054100d0d7816 */ /* 0x000fe40000000018 */
[----:B------:R-:W-:Y:S02]  /*1fd910*/  IADD3 R24, P1, PT, R3, R23, RZ ;  /* 0x0000001703187210 */ /* 0x000fe40007f3e0ff */
[----:B------:R-:W-:Y:S02]  /*1fd920*/  SHF.R.U32.HI R2, RZ, 0x8, R2 ;  /* 0x00000008ff027819 */ /* 0x000fe40000011602 */
[----:B------:R-:W-:-:S02]  /*1fd930*/  LOP3.LUT R4, R4, 0xffff, RZ, 0xc0, !PT ;  /* 0x0000ffff04047812 */ /* 0x000fc400078ec0ff */
[----:B------:R-:W-:Y:S01]  /*1fd940*/  LOP3.LUT R11, R11, 0xffff, RZ, 0xc0, !PT ;  /* 0x0000ffff0b0b7812 */ /* 0x000fe200078ec0ff */
[----:B------:R-:W-:Y:S01]  /*1fd950*/  IMAD.X R25, R12, 0x1, R22, P1 ;  /* 0x000000010c197824 */ /* 0x000fe200008e0616 */
[----:B------:R-:W-:Y:S02]  /*1fd960*/  LOP3.LUT R2, R2, 0xffff, RZ, 0xc0, !PT ;  /* 0x0000ffff02027812 */ /* 0x000fe400078ec0ff */
[----:B------:R-:W-:Y:S01]  /*1fd970*/  PRMT R4, R4, 0x3340, R11 ;  /* 0x0000334004047816 */ /* 0x000fe2000000000b */
[----:B------:R-:W-:Y:S04]  /*1fd980*/  STL [R1+0x1e30], R13 ;  /* 0x001e300d01007387 */ /* 0x000fe80000100800 */
[----:B------:R-:W-:Y:S04]  /*1fd990*/  STL.64 [R1+0x7730], R22 ;  /* 0x0077301601007387 */ /* 0x000fe80000100a00 */
[----:B------:R-:W-:Y:S01]  /*1fd9a0*/  STL.64 [R1+0x1298], R24 ;  /* 0x0012981801007387 */ /* 0x000fe20000100a00 */
[----:B------:R-:W-:-:S03]  /*1fd9b0*/  PRMT R11, R2, 0x3340, R0 ;  /* 0x00003340020b7816 */ /* 0x000fc60000000000 */
[----:B------:R0:W-:Y:S04]  /*1fd9c0*/  STL [R1+0x674], R4 ;  /* 0x0006740401007387 */ /* 0x0001e80000100800 */
[----:B------:R1:W-:Y:S01]  /*1fd9d0*/  STL [R1+0x3d4], R11 ;  /* 0x0003d40b01007387 */ /* 0x0003e20000100800 */
[----:B------:R-:W-:Y:S02]  /*1fd9e0*/  LOP3.LUT R2, R5, 0xffff, RZ, 0xc0, !PT ;  /* 0x0000ffff05027812 */ /* 0x000fe400078ec0ff */
[----:B0-----:R-:W-:Y:S02]  /*1fd9f0*/  LOP3.LUT R4, R6, 0xffff, RZ, 0xc0, !PT ;  /* 0x0000ffff06047812 */ /* 0x001fe400078ec0ff */
[----:B------:R-:W-:Y:S02]  /*1fda00*/  LOP3.LUT R5, R7, 0xffff, RZ, 0xc0, !PT ;  /* 0x0000ffff07057812 */ /* 0x000fe400078ec0ff */
[----:B------:R-:W-:-:S02]  /*1fda10*/  PRMT R7, R4, 0x3340, R0 ;  /* 0x0000334004077816 */ /* 0x000fc40000000000 */
[----:B------:R-:W-:-:S04]  /*1fda20*/  PRMT R6, R2, 0x3340, R5 ;  /* 0x0000334002067816 */ /* 0x000fc80000000005 */
[----:B-1----:R-:W-:Y:S02]  /*1fda30*/  PRMT R11, R6, 0x5410, R7 ;  /* 0x00005410060b7816 */ /* 0x002fe40000000007 */
[----:B------:R-:W-:Y:S02]  /*1fda40*/  IADD3 R6, P1, PT, R3, R21, RZ ;  /* 0x0000001503067210 */ /* 0x000fe40007f3e0ff */
[----:B------:R-:W-:-:S03]  /*1fda50*/  SHF.R.U32.HI R2, RZ, 0x8, R2 ;  /* 0x00000008ff027819 */ /* 0x000fc60000011602 */
[----:B------:R-:W-:Y:S01]  /*1fda60*/  IMAD.X R7, R12, 0x1, R19, P1 ;  /* 0x000000010c077824 */ /* 0x000fe200008e0613 */
[----:B------:R0:W-:Y:S04]  /*1fda70*/  STL [R1+0x1e14], R11 ;  /* 0x001e140b01007387 */ /* 0x0001e80000100800 */
[----:B------:R1:W-:Y:S01]  /*1fda80*/  STL.64 [R1+0x12a8], R6 ;  /* 0x0012a80601007387 */ /* 0x0003e20000100a00 */
[----:B0-----:R-:W-:Y:S02]  /*1fda90*/  SHF.R.U32.HI R11, RZ, 0x8, R5 ;  /* 0x00000008ff0b7819 */ /* 0x001fe40000011605 */
[----:B-1----:R-:W-:Y:S02]  /*1fdaa0*/  LOP3.LUT R7, R2, 0xffff, RZ, 0xc0, !PT ;  /* 0x0000ffff02077812 */ /* 0x002fe400078ec0ff */
[----:B------:R-:W4:Y:S04]  /*1fdab0*/  LDL.LU R2, [R1+0x828] ;  /* 0x0008280001027983 */ /* 0x000f280000300800 */
[----:B------:R-:W4:Y:S04]  /*1fdac0*/  LDL.LU R5, [R1+0x5164] ;  /* 0x0051640001057983 */ /* 0x000f280000300800 */
[----:B------:R-:W4:Y:S01]  /*1fdad0*/  LDL.LU R6, [R1+0x2d08] ;  /* 0x002d080001067983 */ /* 0x000f220000300800 */
[----:B------:R-:W-:-:S04]  /*1fdae0*/  LOP3.LUT R11, R11, 0xffff, RZ, 0xc0, !PT ;  /* 0x0000ffff0b0b7812 */ /* 0x000fc800078ec0ff */
[----:B------:R-:W-:-:S05]  /*1fdaf0*/  PRMT R11, R7, 0x3340, R11 ;  /* 0x00003340070b7816 */ /* 0x000fca000000000b */
[----:B------:R0:W-:Y:S01]  /*1fdb00*/  STL [R1+0x670], R11 ;  /* 0x0006700b01007387 */ /* 0x0001e20000100800 */
[----:B--2---:R-:W-:Y:S02]  /*1fdb10*/  LOP3.LUT R7, R10, 0xffff, RZ, 0xc0, !PT ;  /* 0x0000ffff0a077812 */ /* 0x004fe400078ec0ff */
[----:B---3--:R-:W-:Y:S02]  /*1fdb20*/  LOP3.LUT R8, R8, 0xffff, RZ, 0xc0, !PT ;  /* 0x0000ffff08087812 */ /* 0x008fe400078ec0ff */
[----:B----4-:R-:W-:Y:S02]  /*1fdb30*/  LOP3.LUT R9, R9, 0xffff, RZ, 0xc0, !PT ;  /* 0x0000ffff09097812 */ /* 0x010fe400078ec0ff */
[----:B0-----:R-:W-:Y:S02]  /*1fdb40*/  PRMT R11, R8, 0x3340, R0 ;  /* 0x00003340080b7816 */ /* 0x001fe40000000000 */
[----:B------:R-:W-:Y:S02]  /*1fdb50*/  PRMT R10, R7, 0x3340, R9 ;  /* 0x00003340070a7816 */ /* 0x000fe40000000009 */
[----:B------:R-:W-:-:S02]  /*1fdb60*/  SHF.R.U32.HI R7, RZ, 0x8, R7 ;  /* 0x00000008ff077819 */ /* 0x000fc40000011607 */
[----:B------:R-:W-:Y:S02]  /*1fdb70*/  SHF.R.U32.HI R9, RZ, 0x8, R9 ;  /* 0x00000008ff097819 */ /* 0x000fe40000011609 */
[----:B------:R-:W-:Y:S02]  /*1fdb80*/  PRMT R13, R10, 0x5410, R11 ;  /* 0x000054100a0d7816 */ /* 0x000fe4000000000b */
[----:B------:R-:W-:Y:S02]  /*1fdb90*/  IADD3 R10, P1, PT, R3, R20, RZ ;  /* 0x00000014030a7210 */ /* 0x000fe40007f3e0ff */
[----:B------:R-:W-:Y:S02]  /*1fdba0*/  LOP3.LUT R7, R7, 0xffff, RZ, 0xc0, !PT ;  /* 0x0000ffff07077812 */ /* 0x000fe400078ec0ff */
[----:B------:R-:W-:Y:S01]  /*1fdbb0*/  LOP3.LUT R9, R9, 0xffff, RZ, 0xc0, !PT ;  /* 0x0000ffff09097812 */ /* 0x000fe200078ec0ff */
[----:B------:R-:W-:-:S03]  /*1fdbc0*/  IMAD.X R11, R12, 0x1, R18, P1 ;  /* 0x000000010c0b7824 */ /* 0x000fc600008e0612 */
[----:B------:R-:W-:Y:S01]  /*1fdbd0*/  PRMT R9, R7, 0x3340, R9 ;  /* 0x0000334007097816 */ /* 0x000fe20000000009 */
[----:B------:R-:W-:Y:S01]  /*1fdbe0*/  STL [R1+0x1e10], R13 ;  /* 0x001e100d01007387 */ /* 0x000fe20000100800 */
[----:B------:R-:W-:-:S03]  /*1fdbf0*/  SHF.R.U32.HI R12, RZ, 0x8, R8 ;  /* 0x00000008ff0c7819 */ /* 0x000fc60000011608 */
[----:B------:R0:W-:Y:S04]  /*1fdc00*/  STL.64 [R1+0x12a0], R10 ;  /* 0x0012a00a01007387 */ /* 0x0001e80000100a00 */
[----:B------:R-:W2:Y:S04]  /*1fdc10*/  LDL.LU R7, [R1+0x4b8] ;  /* 0x0004b80001077983 */ /* 0x000ea80000300800 */
[----:B------:R1:W-:Y:S01]  /*1fdc20*/  STL [R1+0x66c], R9 ;  /* 0x00066c0901007387 */ /* 0x0003e20000100800 */
[----:B------:R-:W-:-:S04]  /*1fdc30*/  LOP3.LUT R12, R12, 0xffff, RZ, 0xc0, !PT ;  /* 0x0000ffff0c0c7812 */ /* 0x000fc800078ec0ff */
[----:B------:R-:W-:Y:S01]  /*1fdc40*/  PRMT R22, R12, 0x3340, R0 ;  /* 0x000033400c167816 */ /* 0x000fe20000000000 */
[----:B0-----:R-:W3:Y:S04]  /*1fdc50*/  LDL.LU R11, [R1+0x290] ;  /* 0x00029000010b7983 */ /* 0x001ee80000300800 */
[----:B------:R-:W4:Y:S04]  /*1fdc60*/  LDL.LU R10, [R1+0x3a8] ;  /* 0x0003a800010a7983 */ /* 0x000f280000300800 */
[----:B------:R-:W4:Y:S04]  /*1fdc70*/  LDL.LU R8, [R1+0x5168] ;  /* 0x0051680001087983 */ /* 0x000f280000300800 */
[----:B-1----:R-:W4:Y:S04]  /*1fdc80*/  LDL.LU R9, [R1+0x830] ;  /* 0x0008300001097983 */ /* 0x002f280000300800 */
[----:B------:R-:W4:Y:S01]  /*1fdc90*/  LDL.LU R12, [R1+0x2cfc] ;  /* 0x002cfc00010c7983 */ /* 0x000f220000300800 */
[----:B------:R-:W-:-:S04]  /*1fdca0*/  SHF.R.U32.HI R4, RZ, 0x8, R4 ;  /* 0x00000008ff047819 */ /* 0x000fc80000011604 */
[----:B------:R-:W-:-:S04]  /*1fdcb0*/  LOP3.LUT R4, R4, 0xffff, RZ, 0xc0, !PT ;  /* 0x0000ffff04047812 */ /* 0x000fc800078ec0ff */
[----:B------:R-:W-:Y:S01]  /*1fdcc0*/  PRMT R13, R4, 0x3340, R0 ;  /* 0x00003340040d7816 */ /* 0x000fe20000000000 */
[----:B------:R0:W-:Y:S01]  /*1fdcd0*/  STL [R1+0x3d0], R22 ;  /* 0x0003d01601007387 */ /* 0x0001e20000100800 */
[----:B------:R-:W-:Y:S01]  /*1fdce0*/  VIADD R3, R3, UR6 ;  /* 0x0000000603037c36 */ /* 0x000fe20008000000 */
[----:B------:R-:W1:Y:S02]  /*1fdcf0*/  LDCU UR6, c[0x0][0x3b8] ;  /* 0x00007700ff0677ac */ /* 0x000e640008000800 */
[----:B------:R1:W-:Y:S02]  /*1fdd00*/  STL [R1+0x3cc], R13 ;  /* 0x0003cc0d01007387 */ /* 0x0003e40000100800 */
[----:B0-----:R-:W-:Y:S02]  /*1fdd10*/  IADD3 R22, P1, PT, R3, R27, RZ ;  /* 0x0000001b03167210 */ /* 0x001fe40007f3e0ff */
[----:B------:R-:W-:Y:S02]  /*1fdd20*/  LOP3.LUT R2, R2, 0xffff, RZ, 0xc0, !PT ;  /* 0x0000ffff02027812 */ /* 0x000fe400078ec0ff */
[----:B------:R-:W-:-:S02]  /*1fdd30*/  LOP3.LUT R4, R5, 0xffff, RZ, 0xc0, !PT ;  /* 0x0000ffff05047812 */ /* 0x000fc400078ec0ff */
[----:B------:R-:W-:Y:S02]  /*1fdd40*/  LOP3.LUT R6, R6, 0xffff, RZ, 0xc0, !PT ;  /* 0x0000ffff06067812 */ /* 0x000fe400078ec0ff */
[----:B-1----:R-:W-:Y:S02]  /*1fdd50*/  PRMT R13, R2, 0x3340, R0 ;  /* 0x00003340020d7816 */ /* 0x002fe40000000000 */
[----:B------:R-:W-:Y:S02]  /*1fdd60*/  PRMT R5, R4, 0x3340, R6 ;  /* 0x0000334004057816 */ /* 0x000fe40000000006 */
[----:B------:R-:W-:Y:S02]  /*1fdd70*/  SHF.R.U32.HI R4, RZ, 0x8, R4 ;  /* 0x00000008ff047819 */ /* 0x000fe40000011604 */
[----:B------:R-:W-:Y:S02]  /*1fdd80*/  SHF.R.U32.HI R6, RZ, 0x8, R6 ;  /* 0x00000008ff067819 */ /* 0x000fe40000011606 */
[----:B------:R-:W-:-:S02]  /*1fdd90*/  SHF.R.U32.HI R2, RZ, 0x8, R2 ;  /* 0x00000008ff027819 */ /* 0x000fc40000011602 */
[----:B------:R-:W-:Y:S02]  /*1fdda0*/  PRMT R13, R5, 0x5410, R13 ;  /* 0x00005410050d7816 */ /* 0x000fe4000000000d */
[----:B------:R-:W-:Y:S02]  /*1fddb0*/  SHF.R.S32.HI R5, RZ, 0x1f, R3 ;  /* 0x0000001fff057819 */ /* 0x000fe40000011403 */
[----:B------:R-:W-:Y:S02]  /*1fddc0*/  LOP3.LUT R4, R4, 0xffff, RZ, 0xc0, !PT ;  /* 0x0000ffff04047812 */ /* 0x000fe400078ec0ff */
[----:B------:R-:W-:Y:S02]  /*1fddd0*/  LOP3.LUT R6, R6, 0xffff, RZ, 0xc0, !PT ;  /* 0x0000ffff06067812 */ /* 0x000fe400078ec0ff */
[----:B------:R-:W-:Y:S01]  /*1fdde0*/  LOP3.LUT R2, R2, 0xffff, RZ, 0xc0, !PT ;  /* 0x0000ffff02027812 */ /* 0x000fe200078ec0ff */
[----:B------:R-:W-:Y:S01]  /*1fddf0*/  IMAD.X R23, R5, 0x1, R26, P1 ;  /* 0x0000000105177824 */ /* 0x000fe200008e061a */
[----:B------:R-:W-:-:S02]  /*1fde00*/  PRMT R4, R4, 0x3340, R6 ;  /* 0x0000334004047816 */ /* 0x000fc40000000006 */
[----:B------:R-:W-:Y:S01]  /*1fde10*/  PRMT R2, R2, 0x3340, R0 ;  /* 0x0000334002027816 */ /* 0x000fe20000000000 */
[----:B------:R-:W-:Y:S04]  /*1fde20*/  STL [R1+0x1de4], R13 ;  /* 0x001de40d01007387 */ /* 0x000fe80000100800 */
[----:B------:R-:W-:Y:S04]  /*1fde30*/  STL.64 [R1+0x1290], R22 ;  /* 0x0012901601007387 */ /* 0x000fe80000100a00 */
[----:B------:R-:W-:Y:S04]  /*1fde40*/  STL [R1+0x664], R4 ;  /* 0x0006640401007387 */ /* 0x000fe80000100800 */
[----:B------:R-:W4:Y:S04]  /*1fde50*/  LDL.LU R6, [R1+0x2ef8] ;  /* 0x002ef80001067983 */ /* 0x000f280000300800 */
[----:B------:R0:W-:Y:S04]  /*1fde60*/  STL [R1+0x3c8], R2 ;  /* 0x0003c80201007387 */ /* 0x0001e80000100800 */
[----:B0-----:R-:W4:Y:S04]  /*1fde70*/  LDL.LU R2, [R1+0x7a0] ;  /* 0x0007a00001027983 */ /* 0x001f280000300800 */
[----:B------:R-:W4:Y:S01]  /*1fde80*/  LDL.LU R4, [R1+0x2b18] ;  /* 0x002b180001047983 */ /* 0x000f220000300800 */
[----:B------:R-:W-:-:S05]  /*1fde90*/  IADD3 R24, P1, PT, R3, R29, RZ ;  /* 0x0000001d03187210 */ /* 0x000fca0007f3e0ff */
[----:B------:R-:W-:Y:S01]  /*1fdea0*/  IMAD.X R25, R5, 0x1, R28, P1 ;  /* 0x0000000105197824 */ /* 0x000fe200008e061c */
[----:B--2---:R-:W-:Y:S02]  /*1fdeb0*/  LOP3.LUT R7, R7, 0xffff, RZ, 0xc0, !PT ;  /* 0x0000ffff07077812 */ /* 0x004fe400078ec0ff */
[----:B---3--:R-:W-:Y:S02]  /*1fdec0*/  LOP3.LUT R13, R11, 0xffff, RZ, 0xc0, !PT ;  /* 0x0000ffff0b0d7812 */ /* 0x008fe400078ec0ff */
[----:B----4-:R-:W-:Y:S02]  /*1fded0*/  LOP3.LUT R22, R10, 0xffff, RZ, 0xc0, !PT ;  /* 0x0000ffff0a167812 */ /* 0x010fe400078ec0ff */
[----:B------:R-:W-:Y:S02]  /*1fdee0*/  LOP3.LUT R11, R8, 0xffff, RZ, 0xc0, !PT ;  /* 0x0000ffff080b7812 */ /* 0x000fe400078ec0ff */
[----:B------:R-:W-:Y:S02]  /*1fdef0*/  LOP3.LUT R8, R9, 0xffff, RZ, 0xc0, !PT ;  /* 0x0000ffff09087812 */ /* 0x000fe400078ec0ff */
[----:B------:R-:W-:-:S02]  /*1fdf00*/  PRMT R10, R13, 0x3340, R0 ;  /* 0x000033400d0a7816 */ /* 0x000fc40000000000 */
[----:B------:R-:W-:Y:S02]  /*1fdf10*/  PRMT R9, R7, 0x3340, R22 ;  /* 0x0000334007097816 */ /* 0x000fe40000000016 */
[----:B------:R-:W-:Y:S01]  /*1fdf20*/  LOP3.LUT R12, R12, 0xffff, RZ, 0xc0, !PT ;  /* 0x0000ffff0c0c7812 */ /* 0x000fe200078ec0ff */
[----:B------:R0:W-:Y:S02]  /*1fdf30*/  STL [R1+0x760c], R13 ;  /* 0x00760c0d01007387 */ /* 0x0001e40000100800 */
[----:B0-----:R-:W-:Y:S02]  /*1fdf40*/  PRMT R13, R9, 0x5410, R10 ;  /* 0x00005410090d7816 */ /* 0x001fe4000000000a */
[----:B------:R-:W-:Y:S02]  /*1fdf50*/  PRMT R10, R8, 0x3340, R0 ;  /* 0x00003340080a7816 */ /* 0x000fe40000000000 */
[----:B------:R-:W-:-:S04]  /*1fdf60*/  PRMT R9, R11, 0x3340, R12 ;  /* 0x000033400b097816 */ /* 0x000fc8000000000c */
[----:B------:R-:W-:Y:S01]  /*1fdf70*/  PRMT R9, R9, 0x5410, R10 ;  /* 0x0000541009097816 */ /* 0x000fe2000000000a */
[----:B------:R0:W-:Y:S04]  /*1fdf80*/  STL [R1+0x1de8], R13 ;  /* 0x001de80d01007387 */ /* 0x0001e80000100800 */
[----:B------:R-:W-:Y:S04]  /*1fdf90*/  STL [R1+0x1dd4], R9 ;  /* 0x001dd40901007387 */ /* 0x000fe80000100800 */
[----:B------:R1:W-:Y:S01]  /*1fdfa0*/  STL.64 [R1+0x1288], R24 ;  /* 0x0012881801007387 */ /* 0x0003e20000100a00 */
[----:B0-----:R-:W-:-:S03]  /*1fdfb0*/  SHF.R.U32.HI R13, RZ, 0x8, R7 ;  /* 0x00000008ff0d7819 */ /* 0x001fc60000011607 */
[----:B-1----:R-:W2:Y:S04]  /*1fdfc0*/  LDL.LU.64 R24, [R1+0x7738] ;  /* 0x0077380001187983 */ /* 0x002ea80000300a00 */
[----:B------:R-:W-:Y:S04]  /*1fdfd0*/  STL.64 [R1+0x7728], R28 ;  /* 0x0077281c01007387 */ /* 0x000fe80000100a00 */
[----:B------:R-:W3:Y:S04]  /*1fdfe0*/  LDL.LU R7, [R1+0x2eec] ;  /* 0x002eec0001077983 */ /* 0x000ee80000300800 */
[----:B------:R-:W4:Y:S04]  /*1fdff0*/  LDL.LU R10, [R1+0x7ac] ;  /* 0x0007ac00010a7983 */ /* 0x000f280000300800 */
[----:B------:R-:W2:Y:S01]  /*1fe000*/  LDL.LU R9, [R1+0x2b08] ;  /* 0x002b080001097983 */ /* 0x000ea20000300800 */
[----:B------:R-:W-:-:S02]  /*1fe010*/  SHF.R.U32.HI R22, RZ, 0x8, R22 ;  /* 0x00000008ff167819 */ /* 0x000fc40000011616 */
[----:B------:R-:W-:Y:S02]  /*1fe020*/  SHF.R.U32.HI R11, RZ, 0x8, R11 ;  /* 0x00000008ff0b7819 */ /* 0x000fe4000001160b */
[----:B------:R-:W-:Y:S02]  /*1fe030*/  SHF.R.U32.HI R12, RZ, 0x8, R12 ;  /* 0x00000008ff0c7819 */ /* 0x000fe4000001160c */
[----:B------:R-:W-:Y:S02]  /*1fe040*/  LOP3.LUT R13, R13, 0xffff, RZ, 0xc0, !PT ;  /* 0x0000ffff0d0d7812 */ /* 0x000fe400078ec0ff */
[----:B------:R-:W-:Y:S02]  /*1fe050*/  LOP3.LUT R22, R22, 0xffff, RZ, 0xc0, !PT ;  /* 0x0000ffff16167812 */ /* 0x000fe400078ec0ff */
[----:B------:R-:W-:Y:S02]  /*1fe060*/  LOP3.LUT R11, R11, 0xffff, RZ, 0xc0, !PT ;  /* 0x0000ffff0b0b7812 */ /* 0x000fe400078ec0ff */
[----:B------:R-:W-:-:S02]  /*1fe070*/  LOP3.LUT R12, R12, 0xffff, RZ, 0xc0, !PT ;  /* 0x0000ffff0c0c7812 */ /* 0x000fc400078ec0ff */
[----:B------:R-:W-:Y:S02]  /*1fe080*/  PRMT R13, R13, 0x3340, R22 ;  /* 0x000033400d0d7816 */ /* 0x000fe40000000016 */
[----:B------:R-:W-:-:S03]  /*1fe090*/  PRMT R11, R11, 0x3340, R12 ;  /* 0x000033400b0b7816 */ /* 0x000fc6000000000c */
[----:B------:R-:W-:Y:S04]  /*1fe0a0*/  STL [R1+0x690], R13 ;  /* 0x0006900d01007387 */ /* 0x000fe80000100800 */
[----:B------:R0:W-:Y:S01]  /*1fe0b0*/  STL [R1+0x65c], R11 ;  /* 0x00065c0b01007387 */ /* 0x0001e20000100800 */
[----:B------:R-:W-:Y:S02]  /*1fe0c0*/  LOP3.LUT R6, R6, 0xffff, RZ, 0xc0, !PT ;  /* 0x0000ffff06067812 */ /* 0x000fe400078ec0ff */
[----:B------:R-:W-:Y:S02]  /*1fe0d0*/  LOP3.LUT R2, R2, 0xffff, RZ, 0xc0, !PT ;  /* 0x0000ffff02027812 */ /* 0x000fe400078ec0ff */
[----:B------:R-:W-:Y:S02]  /*1fe0e0*/  LOP3.LUT R4, R4, 0xffff, RZ, 0xc0, !PT ;  /* 0x0000ffff04047812 */ /* 0x000fe400078ec0ff */
[----:B------:R-:W-:-:S02]  /*1fe0f0*/  PRMT R12, R2, 0x3340, R0 ;  /* 0x00003340020c7816 */ /* 0x000fc40000000000 */
[----:B0-----:R-:W-:-:S04]  /*1fe100*/  PRMT R11, R6, 0x3340, R4 ;  /* 0x00003340060b7816 */ /* 0x001fc80000000004 */
[----:B------:R-:W-:Y:S02]  /*1fe110*/  PRMT R11, R11, 0x5410, R12 ;  /* 0x000054100b0b7816 */ /* 0x000fe4000000000c */
[----:B------:R-:W-:-:S05]  /*1fe120*/  IADD3 R12, P1, PT, R3, R17, RZ ;  /* 0x00000011030c7210 */ /* 0x000fca0007f3e0ff */
[----:B------:R-:W-:Y:S01]  /*1fe130*/  IMAD.X R13, R5, 0x1, R15, P1 ;  /* 0x00000001050d7824 */ /* 0x000fe200008e060f */
[----:B------:R0:W-:Y:S01]  /*1fe140*/  STL [R1+0x1dc8], R11 ;  /* 0x001dc80b01007387 */ /* 0x0001e20000100800 */
[----:B------:R-:W-:Y:S02]  /*1fe150*/  SHF.R.U32.HI R6, RZ, 0x8, R6 ;  /* 0x00000008ff067819 */ /* 0x000fe40000011606 */
[----:B------:R-:W-:Y:S01]  /*1fe160*/  SHF.R.U32.HI R2, RZ, 0x8, R2 ;  /* 0x00000008ff027819 */ /* 0x000fe20000011602 */
[----:B------:R1:W-:Y:S01]  /*1fe170*/  STL.64 [R1+0x1280], R12 ;  /* 0x0012800c01007387 */ /* 0x0003e20000100a00 */
[----:B------:R-:W-:Y:S02]  /*1fe180*/  LOP3.LUT R6, R6, 0xffff, RZ, 0xc0, !PT ;  /* 0x0000ffff06067812 */ /* 0x000fe400078ec0ff */
[----:B------:R-:W-:Y:S01]  /*1fe190*/  LOP3.LUT R2, R2, 0xffff, RZ, 0xc0, !PT ;  /* 0x0000ffff02027812 */ /* 0x000fe200078ec0ff */
[----:B0-----:R-:W2:Y:S01]  /*1fe1a0*/  LDL.LU R11, [R1+0x504] ;  /* 0x00050400010b7983 */ /* 0x001ea20000300800 */
[----:B-1----:R-:W-:-:S03]  /*1fe1b0*/  SHF.R.U32.HI R13, RZ, 0x8, R4 ;  /* 0x00000008ff0d7819 */ /* 0x002fc60000011604 */
[----:B------:R-:W2:Y:S04]  /*1fe1c0*/  LDL.LU R4, [R1+0x324] ;  /* 0x0003240001047983 */ /* 0x000ea80000300800 */
[----:B------:R-:W2:Y:S01]  /*1fe1d0*/  LDL.LU R12, [R1+0x458] ;  /* 0x00045800010c7983 */ /* 0x000ea20000300800 */
[----:B------:R-:W-:-:S04]  /*1fe1e0*/  LOP3.LUT R13, R13, 0xffff, RZ, 0xc0, !PT ;  /* 0x0000ffff0d0d7812 */ /* 0x000fc800078ec0ff */
[----:B------:R-:W-:Y:S02]  /*1fe1f0*/  PRMT R22, R6, 0x3340, R13 ;  /* 0x0000334006167816 */ /* 0x000fe4000000000d */
[----:B------:R-:W-:-:S03]  /*1fe200*/  PRMT R6, R2, 0x3340, R0 ;  /* 0x0000334002067816 */ /* 0x000fc60000000000 */
[----:B------:R-:W-:Y:S04]  /*1fe210*/  STL [R1+0x650], R22 ;  /* 0x0006501601007387 */ /* 0x000fe80000100800 */
[----:B------:R0:W-:Y:S01]  /*1fe220*/  STL [R1+0x3c4], R6 ;  /* 0x0003c40601007387 */ /* 0x0001e20000100800 */
[----:B------:R-:W-:Y:S02]  /*1fe230*/  SHF.R.U32.HI R29, RZ, 0x8, R8 ;  /* 0x00000008ff1d7819 */ /* 0x000fe40000011608 */
[----:B----4-:R-:W-:Y:S02]  /*1fe240*/  LOP3.LUT R2, R10, 0xffff, RZ, 0xc0, !PT ;  /* 0x0000ffff0a027812 */ /* 0x010fe400078ec0ff */
[----:B---3--:R-:W-:Y:S02]  /*1fe250*/  LOP3.LUT R13, R7, 0xffff, RZ, 0xc0, !PT ;  /* 0x0000ffff070d7812 */ /* 0x008fe400078ec0ff */
[----:B--2---:R-:W-:-:S02]  /*1fe260*/  LOP3.LUT R28, R9, 0xffff, RZ, 0xc0, !PT ;  /* 0x0000ffff091c7812 */ /* 0x004fc400078ec0ff */
[----:B0-----:R-:W-:Y:S01]  /*1fe270*/  PRMT R6, R2, 0x3340, R0 ;  /* 0x0000334002067816 */ /* 0x001fe20000000000 */
[----:B------:R0:W-:Y:S01]  /*1fe280*/  STL [R1+0x2b18], R2 ;  /* 0x002b180201007387 */ /* 0x0001e20000100800 */
[----:B------:R-:W-:-:S03]  /*1fe290*/  IADD3 R22, P1, PT, R3, R25, RZ ;  /* 0x0000001903167210 */ /* 0x000fc60007f3e0ff */
[----:B------:R-:W2:Y:S01]  /*1fe2a0*/  LDL.LU R9, [R1+0x508] ;  /* 0x0005080001097983 */ /* 0x000ea20000300800 */
[----:B0-----:R-:W-:-:S04]  /*1fe2b0*/  PRMT R2, R13, 0x3340, R28 ;  /* 0x000033400d027816 */ /* 0x001fc8000000001c */
[----:B------:R-:W-:Y:S01]  /*1fe2c0*/  PRMT R6, R2, 0x5410, R6 ;  /* 0x0000541002067816 */ /* 0x000fe20000000006 */
[----:B------:R-:W-:Y:S01]  /*1fe2d0*/  IMAD.X R23, R5, 0x1, R24, P1 ;  /* 0x0000000105177824 */ /* 0x000fe200008e0618 */
[----:B------:R-:W3:Y:S04]  /*1fe2e0*/  LDL.LU R2, [R1+0x328] ;  /* 0x0003280001027983 */ /* 0x000ee80000300800 */
[----:B------:R0:W-:Y:S04]  /*1fe2f0*/  STL [R1+0x1db4], R6 ;  /* 0x001db40601007387 */ /* 0x0001e80000100800 */
[----:B------:R-:W4:Y:S04]  /*1fe300*/  LDL.LU R10, [R1+0x45c] ;  /* 0x00045c00010a7983 */ /* 0x000f280000300800 */
        /* <DEDUP_REMOVED lines=18> */
[--C-:B0-----:R-:W-:Y:S02]  /*1fe430*/  PRMT R13, R11, 0x3340, R12.reuse ;  /* 0x000033400b0d7816 */ /* 0x101fe4000000000c */
        /* <DEDUP_REMOVED lines=15> */
[----:B--2---:R-:W-:-:S02]  /*1fe530*/  LOP3.LUT R9, R9, 0xffff, RZ, 0xc0, !PT ;  /* 0x0000ffff09097812 */ /* 0x004fc400078ec0ff */
[----:B---3--:R-:W-:Y:S02]  /*1fe540*/  LOP3.LUT R12, R2, 0xffff, RZ, 0xc0, !PT ;  /* 0x0000ffff020c7812 */ /* 0x008fe400078ec0ff */
[----:B----4-:R-:W-:-:S04]  /*1fe550*/  LOP3.LUT R10, R10, 0xffff, RZ, 0xc0, !PT ;  /* 0x0000ffff0a0a7812 */ /* 0x010fc800078ec0ff */
[----:B------:R-:W-:Y:S02]  /*1fe560*/  PRMT R2, R9, 0x3340, R10 ;  /* 0x0000334009027816 */ /* 0x000fe4000000000a */
[----:B0-----:R-:W-:Y:S02]  /*1fe570*/  LOP3.LUT R4, R7, 0xffff, RZ, 0xc0, !PT ;  /* 0x0000ffff07047812 */ /* 0x001fe400078ec0ff */
[--C-:B------:R-:W-:Y:S02]  /*1fe580*/  PRMT R7, R12, 0x3340, R0.reuse ;  /* 0x000033400c077816 */ /* 0x100fe40000000000 */
[----:B------:R-:W-:Y:S02]  /*1fe590*/  LOP3.LUT R6, R6, 0xffff, RZ, 0xc0, !PT ;  /* 0x0000ffff06067812 */ /* 0x000fe400078ec0ff */
[----:B------:R-:W-:Y:S02]  /*1fe5a0*/  PRMT R11, R2, 0x5410, R7 ;  /* 0x00005410020b7816 */ /* 0x000fe40000000007 */
[----:B------:R-:W-:-:S02]  /*1fe5b0*/  PRMT R7, R4, 0x3340, R0 ;  /* 0x0000334004077816 */ /* 0x000fc40000000000 */
[----:B------:R-:W-:Y:S01]  /*1fe5c0*/  LOP3.LUT R8, R8, 0xffff, RZ, 0xc0, !PT ;  /* 0x0000ffff08087812 */ /* 0x000fe200078ec0ff */
[----:B------:R0:W-:Y:S03]  /*1fe5d0*/  STL [R1+0x1d70], R11 ;  /* 0x001d700b01007387 */ /* 0x0001e60000100800 */
[----:B------:R-:W-:-:S04]  /*1fe5e0*/  PRMT R2, R6, 0x3340, R8 ;  /* 0x0000334006027816 */ /* 0x000fc80000000008 */
[----:B0-----:R-:W-:Y:S02]  /*1fe5f0*/  PRMT R11, R2, 0x5410, R7 ;  /* 0x00005410020b7816 */ /* 0x001fe40000000007 */
[----:B------:R-:W2:Y:S04]  /*1fe600*/  LDL.LU R7, [R1+0x516c] ;  /* 0x00516c0001077983 */ /* 0x000ea80000300800 */
[----:B------:R-:W3:Y:S04]  /*1fe610*/  LDL.LU R2, [R1+0x2adc] ;  /* 0x002adc0001027983 */ /* 0x000ee80000300800 */
[----:B------:R0:W-:Y:S01]  /*1fe620*/  STL [R1+0x1d68], R11 ;  /* 0x001d680b01007387 */ /* 0x0001e20000100800 */
[----:B------:R-:W-:-:S02]  /*1fe630*/  SHF.R.U32.HI R9, RZ, 0x8, R9 ;  /* 0x00000008ff097819 */ /* 0x000fc40000011609 */
[----:B------:R-:W-:Y:S01]  /*1fe640*/  SHF.R.U32.HI R10, RZ, 0x8, R10 ;  /* 0x00000008ff0a7819 */ /* 0x000fe2000001160a */
[----:B0-----:R-:W4:Y:S01]  /*1fe650*/  LDL.LU R11, [R1+0x2d18] ;  /* 0x002d1800010b7983 */ /* 0x001f220000300800 */
[----:B------:R-:W-:Y:S02]  /*1fe660*/  IADD3 R28, P1, PT, R3, R23, RZ ;  /* 0x00000017031c7210 */ /* 0x000fe40007f3e0ff */
[----:B------:R-:W-:Y:S02]  /*1fe670*/  LOP3.LUT R9, R9, 0xffff, RZ, 0xc0, !PT ;  /* 0x0000ffff09097812 */ /* 0x000fe400078ec0ff */
[----:B------:R-:W-:Y:S01]  /*1fe680*/  LOP3.LUT R10, R10, 0xffff, RZ, 0xc0, !PT ;  /* 0x0000ffff0a0a7812 */ /* 0x000fe200078ec0ff */
[----:B------:R-:W-:-:S03]  /*1fe690*/  IMAD.X R29, R5, 0x1, R22, P1 ;  /* 0x00000001051d7824 */ /* 0x000fc600008e0616 */
[----:B------:R-:W-:Y:S02]  /*1fe6a0*/  PRMT R9, R9, 0x3340, R10 ;  /* 0x0000334009097816 */ /* 0x000fe4000000000a */
[----:B------:R-:W-:Y:S04]  /*1fe6b0*/  STL.64 [R1+0x1268], R28 ;  /* 0x0012681c01007387 */ /* 0x000fe80000100a00 */
[----:B------:R-:W4:Y:S04]  /*1fe6c0*/  LDL.LU R10, [R1+0x4c8] ;  /* 0x0004c800010a7983 */ /* 0x000f280000300800 */
[----:B------:R0:W-:Y:S04]  /*1fe6d0*/  STL [R1+0x644], R9 ;  /* 0x0006440901007387 */ /* 0x0001e80000100800 */
[----:B0-----:R-:W4:Y:S01]  /*1fe6e0*/  LDL.LU R9, [R1+0x2ac] ;  /* 0x0002ac0001097983 */ /* 0x001f220000300800 */
[----:B------:R-:W-:-:S02]  /*1fe6f0*/  SHF.R.U32.HI R6, RZ, 0x8, R6 ;  /* 0x00000008ff067819 */ /* 0x000fc40000011606 */
[----:B------:R-:W-:Y:S02]  /*1fe700*/  SHF.R.U32.HI R8, RZ, 0x8, R8 ;  /* 0x00000008ff087819 */ /* 0x000fe40000011608 */
[----:B------:R-:W-:Y:S02]  /*1fe710*/  LOP3.LUT R6, R6, 0xffff, RZ, 0xc0, !PT ;  /* 0x0000ffff06067812 */ /* 0x000fe400078ec0ff */
[----:B------:R-:W-:Y:S02]  /*1fe720*/  LOP3.LUT R8, R8, 0xffff, RZ, 0xc0, !PT ;  /* 0x0000ffff08087812 */ /* 0x000fe400078ec0ff */
[----:B------:R-:W-:Y:S02]  /*1fe730*/  IADD3 R28, P1, PT, R3, R21, RZ ;  /* 0x00000015031c7210 */ /* 0x000fe40007f3e0ff */
[----:B------:R-:W-:Y:S02]  /*1fe740*/  SHF.R.U32.HI R4, RZ, 0x8, R4 ;  /* 0x00000008ff047819 */ /* 0x000fe40000011604 */
[----:B------:R-:W-:Y:S01]  /*1fe750*/  PRMT R6, R6, 0x3340, R8 ;  /* 0x0000334006067816 */ /* 0x000fe20000000008 */
[----:B------:R-:W-:-:S04]  /*1fe760*/  IMAD.X R29, R5, 0x1, R19, P1 ;  /* 0x00000001051d7824 */ /* 0x000fc800008e0613 */
[----:B------:R0:W-:Y:S02]  /*1fe770*/  STL [R1+0x640], R6 ;  /* 0x0006400601007387 */ /* 0x0001e40000100800 */
[----:B0-----:R-:W-:Y:S02]  /*1fe780*/  LOP3.LUT R6, R4, 0xffff, RZ, 0xc0, !PT ;  /* 0x0000ffff04067812 */ /* 0x001fe400078ec0ff */
[----:B------:R-:W4:Y:S04]  /*1fe790*/  LDL.LU R4, [R1+0x414] ;  /* 0x0004140001047983 */ /* 0x000f280000300800 */
[----:B------:R0:W-:Y:S01]  /*1fe7a0*/  STL.64 [R1+0x1260], R28 ;  /* 0x0012601c01007387 */ /* 0x0001e20000100a00 */
[----:B------:R-:W-:-:S03]  /*1fe7b0*/  PRMT R6, R6, 0x3340, R0 ;  /* 0x0000334006067816 */ /* 0x000fc60000000000 */
[----:B------:R-:W-:Y:S04]  /*1fe7c0*/  STL.64 [R1+0x7720], R20 ;  /* 0x0077201401007387 */ /* 0x000fe80000100a00 */
[----:B------:R1:W-:Y:S01]  /*1fe7d0*/  STL [R1+0x3b8], R6 ;  /* 0x0003b80601007387 */ /* 0x0003e20000100800 */
[----:B0-----:R-:W-:-:S05]  /*1fe7e0*/  IADD3 R28, P1, PT, R3, R20, RZ ;  /* 0x00000014031c7210 */ /* 0x001fca0007f3e0ff */
[----:B------:R-:W-:Y:S02]  /*1fe7f0*/  IMAD.X R29, R5, 0x1, R18, P1 ;  /* 0x00000001051d7824 */ /* 0x000fe400008e0612 */
[----:B------:R-:W4:Y:S04]  /*1fe800*/  LDL.LU R5, [R1+0x820] ;  /* 0x0008200001057983 */ /* 0x000f280000300800 */
[----:B-1----:R-:W4:Y:S04]  /*1fe810*/  LDL.LU R6, [R1+0x2f08] ;  /* 0x002f080001067983 */ /* 0x002f280000300800 */
[----:B------:R-:W4:Y:S01]  /*1fe820*/  LDL.LU R8, [R1+0x2b38] ;  /* 0x002b380001087983 */ /* 0x000f220000300800 */
[----:B------:R-:W-:-:S04]  /*1fe830*/  SHF.R.U32.HI R12, RZ, 0x8, R12 ;  /* 0x00000008ff0c7819 */ /* 0x000fc8000001160c */
[----:B------:R-:W-:-:S04]  /*1fe840*/  LOP3.LUT R12, R12, 0xffff, RZ, 0xc0, !PT ;  /* 0x0000ffff0c0c7812 */ /* 0x000fc800078ec0ff */
[----:B------:R-:W-:Y:S01]  /*1fe850*/  PRMT R12, R12, 0x3340, R0 ;  /* 0x000033400c0c7816 */ /* 0x000fe20000000000 */
[----:B------:R-:W-:Y:S04]  /*1fe860*/  STL.64 [R1+0x1258], R28 ;  /* 0x0012581c01007387 */ /* 0x000fe80000100a00 */
[----:B------:R0:W-:Y:S01]  /*1fe870*/  STL [R1+0x3b4], R12 ;  /* 0x0003b40c01007387 */ /* 0x0001e20000100800 */
[----:B--2---:R-:W-:Y:S02]  /*1fe880*/  LOP3.LUT R7, R7, 0xffff, RZ, 0xc0, !PT ;  /* 0x0000ffff07077812 */ /* 0x004fe400078ec0ff */
[----:B---3--:R-:W-:-:S04]  /*1fe890*/  LOP3.LUT R2, R2, 0xffff, RZ, 0xc0, !PT ;  /* 0x0000ffff02027812 */ /* 0x008fc800078ec0ff */
[----:B------:R-:W-:Y:S02]  /*1fe8a0*/  PRMT R13, R2, 0x3340, R0 ;  /* 0x00003340020d7816 */ /* 0x000fe40000000000 */
[----:B------:R-:W-:Y:S02]  /*1fe8b0*/  SHF.R.U32.HI R2, RZ, 0x8, R2 ;  /* 0x00000008ff027819 */ /* 0x000fe40000011602 */
[----:B----4-:R-:W-:-:S04]  /*1fe8c0*/  LOP3.LUT R11, R11, 0xffff, RZ, 0xc0, !PT ;  /* 0x0000ffff0b0b7812 */ /* 0x010fc800078ec0ff */
[----:B0-----:R-:W-:Y:S02]  /*1fe8d0*/  PRMT R12, R7, 0x3340, R11 ;  /* 0x00003340070c7816 */ /* 0x001fe4000000000b */
[----:B------:R-:W-:Y:S02]  /*1fe8e0*/  SHF.R.U32.HI R7, RZ, 0x8, R7 ;  /* 0x00000008ff077819 */ /* 0x000fe40000011607 */
[----:B------:R-:W-:Y:S02]  /*1fe8f0*/  SHF.R.U32.HI R11, RZ, 0x8, R11 ;  /* 0x00000008ff0b7819 */ /* 0x000fe4000001160b */
[----:B------:R-:W-:Y:S02]  /*1fe900*/  LOP3.LUT R2, R2, 0xffff, RZ, 0xc0, !PT ;  /* 0x0000ffff02027812 */ /* 0x000fe400078ec0ff */
[----:B------:R-:W-:Y:S02]  /*1fe910*/  LOP3.LUT R7, R7, 0xffff, RZ, 0xc0, !PT ;  /* 0x0000ffff07077812 */ /* 0x000fe400078ec0ff */
[----:B------:R-:W-:-:S02]  /*1fe920*/  LOP3.LUT R11, R11, 0xffff, RZ, 0xc0, !PT ;  /* 0x0000ffff0b0b7812 */ /* 0x000fc400078ec0ff */
[----:B------:R-:W-:Y:S02]  /*1fe930*/  PRMT R12, R12, 0x5410, R13 ;  /* 0x000054100c0c7816 */ /* 0x000fe4000000000d */
[----:B------:R-:W-:Y:S02]  /*1fe940*/  PRMT R11, R7, 0x3340, R11 ;  /* 0x00003340070b7816 */ /* 0x000fe4000000000b */
[----:B------:R-:W-:Y:S01]  /*1fe950*/  PRMT R7, R2, 0x3340, R0 ;  /* 0x0000334002077816 */ /* 0x000fe20000000000 */
[----:B------:R-:W-:Y:S04]  /*1fe960*/  STL [R1+0x1cf4], R12 ;  /* 0x001cf40c01007387 */ /* 0x000fe80000100800 */
[----:B------:R-:W-:Y:S01]  /*1fe970*/  STL [R1+0x63c], R11 ;  /* 0x00063c0b01007387 */ /* 0x000fe20000100800 */
[----:B------:R-:W-:-:S03]  /*1fe980*/  LOP3.LUT R2, R10, 0xffff, RZ, 0xc0, !PT ;  /* 0x0000ffff0a027812 */ /* 0x000fc600078ec0ff */
[----:B------:R0:W-:Y:S01]  /*1fe990*/  STL [R1+0x3b0], R7 ;  /* 0x0003b00701007387 */ /* 0x0001e20000100800 */
[----:B------:R-:W-:-:S03]  /*1fe9a0*/  LOP3.LUT R13, R9, 0xffff, RZ, 0xc0, !PT ;  /* 0x0000ffff090d7812 */ /* 0x000fc600078ec0ff */
[----:B0-----:R-:W2:Y:S04]  /*1fe9b0*/  LDL.LU R7, [R1+0x5170] ;  /* 0x0051700001077983 */ /* 0x001ea80000300800 */
[----:B------:R-:W3:Y:S04]  /*1fe9c0*/  LDL.LU R10, [R1+0x2aec] ;  /* 0x002aec00010a7983 */ /* 0x000ee80000300800 */
[----:B------:R-:W4:Y:S01]  /*1fe9d0*/  LDL.LU R9, [R1+0x2d0c] ;  /* 0x002d0c0001097983 */ /* 0x000f220000300800 */
[----:B------:R-:W-:-:S03]  /*1fe9e0*/  PRMT R11, R13, 0x3340, R0 ;  /* 0x000033400d0b7816 */ /* 0x000fc60000000000 */
[----:B------:R0:W-:Y:S01]  /*1fe9f0*/  STL [R1+0x7610], R13 ;  /* 0x0076100d01007387 */ /* 0x0001e20000100800 */
[----:B------:R-:W-:Y:S01]  /*1fea00*/  VIADD R3, R3, UR6 ;  /* 0x0000000603037c36 */ /* 0x000fe20008000000 */
[----:B------:R-:W-:Y:S02]  /*1fea10*/  LOP3.LUT R20, R4, 0xffff, RZ, 0xc0, !PT ;  /* 0x0000ffff04147812 */ /* 0x000fe400078ec0ff */
[----:B------:R-:W-:Y:S01]  /*1fea20*/  SHF.R.U32.HI R12, RZ, 0x8, R2 ;  /* 0x00000008ff0c7819 */ /* 0x000fe20000011602 */
[----:B------:R-:W1:Y:S01]  /*1fea30*/  LDCU UR6, c[0x0][0x3b8] ;  /* 0x00007700ff0677ac */ /* 0x000e620008000800 */
[----:B------:R-:W-:-:S04]  /*1fea40*/  PRMT R4, R2, 0x3340, R20 ;  /* 0x0000334002047816 */ /* 0x000fc80000000014 */
[----:B------:R-:W-:Y:S02]  /*1fea50*/  PRMT R4, R4, 0x5410, R11 ;  /* 0x0000541004047816 */ /* 0x000fe4000000000b */
[----:B------:R-:W-:-:S03]  /*1fea60*/  IADD3 R28, P1, PT, R3, R27, RZ ;  /* 0x0000001b031c7210 */ /* 0x000fc60007f3e0ff */
[----:B------:R0:W-:Y:S02]  /*1fea70*/  STL [R1+0x1cf8], R4 ;  /* 0x001cf80401007387 */ /* 0x0001e40000100800 */
[----:B0-----:R-:W-:Y:S02]  /*1fea80*/  LOP3.LUT R13, R5, 0xffff, RZ, 0xc0, !PT ;  /* 0x0000ffff050d7812 */ /* 0x001fe400078ec0ff */
[----:B------:R-:W-:Y:S02]  /*1fea90*/  LOP3.LUT R5, R6, 0xffff, RZ, 0xc0, !PT ;  /* 0x0000ffff06057812 */ /* 0x000fe400078ec0ff */
[----:B------:R-:W-:Y:S02]  /*1feaa0*/  LOP3.LUT R11, R8, 0xffff, RZ, 0xc0, !PT ;  /* 0x0000ffff080b7812 */ /* 0x000fe400078ec0ff */
[----:B------:R-:W-:Y:S02]  /*1feab0*/  SHF.R.S32.HI R8, RZ, 0x1f, R3 ;  /* 0x0000001fff087819 */ /* 0x000fe40000011403 */
[----:B------:R-:W-:-:S02]  /*1feac0*/  PRMT R6, R13, 0x3340, R0 ;  /* 0x000033400d067816 */ /* 0x000fc40000000000 */
[----:B------:R-:W-:Y:S01]  /*1fead0*/  PRMT R4, R5, 0x3340, R11 ;  /* 0x0000334005047816 */ /* 0x000fe2000000000b */
[----:B------:R-:W-:-:S03]  /*1feae0*/  IMAD.X R29, R8, 0x1, R26, P1 ;  /* 0x00000001081d7824 */ /* 0x000fc600008e061a */
        /* <DEDUP_REMOVED lines=12> */
[----:B------:R-:W-:Y:S02]  /*1febb0*/  LOP3.LUT R5, R5, 0xffff, RZ, 0xc0, !PT ;  /* 0x0000ffff05057812 */ /* 0x000fe400078ec0ff */
[----:B------:R-:W-:Y:S02]  /*1febc0*/  LOP3.LUT R11, R11, 0xffff, RZ, 0xc0, !PT ;  /* 0x0000ffff0b0b7812 */ /* 0x000fe400078ec0ff */
[----:B------:R-:W-:Y:S02]  /*1febd0*/  PRMT R20, R12, 0x3340, R20 ;  /* 0x000033400c147816 */ /* 0x000fe40000000014 */
[----:B------:R-:W-:-:S03]  /*1febe0*/  PRMT R12, R5, 0x3340, R11 ;  /* 0x00003340050c7816 */ /* 0x000fc6000000000b */
[----:B------:R-:W-:Y:S04]  /*1febf0*/  STL [R1+0x660], R20 ;  /* 0x0006601401007387 */ /* 0x000fe80000100800 */
[----:B------:R4:W-:Y:S01]  /*1fec00*/  STL [R1+0x634], R12 ;  /* 0x0006340c01007387 */ /* 0x0009e20000100800 */
[----:B--2---:R-:W-:Y:S02]  /*1fec10*/  LOP3.LUT R11, R7, 0xffff, RZ, 0xc0, !PT ;  /* 0x0000ffff070b7812 */ /* 0x004fe400078ec0ff */
[----:B---3--:R-:W-:Y:S02]  /*1fec20*/  LOP3.LUT R5, R10, 0xffff, RZ, 0xc0, !PT ;  /* 0x0000ffff0a057812 */ /* 0x008fe400078ec0ff */
[----:B----4-:R-:W-:Y:S02]  /*1fec30*/  LOP3.LUT R12, R9, 0xffff, RZ, 0xc0, !PT ;  /* 0x0000ffff090c7812 */ /* 0x010fe400078ec0ff */
[----:B------:R-:W-:-:S02]  /*1fec40*/  PRMT R9, R5, 0x3340, R0 ;  /* 0x0000334005097816 */ /* 0x000fc40000000000 */
[----:B------:R-:W-:-:S04]  /*1fec50*/  PRMT R7, R11, 0x3340, R12 ;  /* 0x000033400b077816 */ /* 0x000fc8000000000c */
[----:B------:R-:W-:Y:S02]  /*1fec60*/  PRMT R10, R7, 0x5410, R9 ;  /* 0x00005410070a7816 */ /* 0x000fe40000000009 */
[----:B------:R-:W2:Y:S04]  /*1fec70*/  LDL.LU R9, [R1+0x6c4] ;  /* 0x0006c40001097983 */ /* 0x000ea80000300800 */
[----:B------:R-:W3:Y:S04]  /*1fec80*/  LDL.LU R7, [R1+0x34c] ;  /* 0x00034c0001077983 */ /* 0x000ee80000300800 */
        /* <DEDUP_REMOVED lines=10> */
[----:B------:R-:W-:Y:S02]  /*1fed30*/  IADD3 R20, P1, PT, R3, R29, RZ ;  /* 0x0000001d03147210 */ /* 0x000fe40007f3e0ff */
[----:B------:R-:W-:-:S03]  /*1fed40*/  LOP3.LUT R6, R6, 0xffff, RZ, 0xc0, !PT ;  /* 0x0000ffff06067812 */ /* 0x000fc600078ec0ff */
        /* <DEDUP_REMOVED lines=8> */
[----:B0-----:R-:W-:Y:S02]  /*1fedd0*/  PRMT R11, R6, 0x3340, R0 ;  /* 0x00003340060b7816 */ /* 0x001fe40000000000 */
[----:B-1----:R-:W-:-:S04]  /*1fede0*/  PRMT R6, R2, 0x3340, R4 ;  /* 0x0000334002067816 */ /* 0x002fc80000000004 */
[----:B------:R-:W-:Y:S02]  /*1fedf0*/  PRMT R6, R6, 0x5410, R11 ;  /* 0x0000541006067816 */ /* 0x000fe4000000000b */
[----:B------:R-:W-:Y:S01]  /*1fee00*/  SHF.R.U32.HI R2, RZ, 0x8, R2 ;  /* 0x00000008ff027819 */ /* 0x000fe20000011602 */
[----:B------:R-:W-:Y:S02]  /*1fee10*/  IMAD.X R13, R8, 0x1, R15, P1 ;  /* 0x00000001080d7824 */ /* 0x000fe400008e060f */
[----:B------:R0:W-:Y:S01]  /*1fee20*/  STL [R1+0x1ca8], R6 ;  /* 0x001ca80601007387 */ /* 0x0001e20000100800 */
[----:B------:R-:W-:-:S03]  /*1fee30*/  LOP3.LUT R2, R2, 0xffff, RZ, 0xc0, !PT ;  /* 0x0000ffff02027812 */ /* 0x000fc600078ec0ff */
[----:B------:R1:W-:Y:S04]  /*1fee40*/  STL.64 [R1+0x1240], R12 ;  /* 0x0012400c01007387 */ /* 0x0003e80000100a00 */
[----:B------:R-:W4:Y:S01]  /*1fee50*/  LDL.LU R11, [R1+0x6d0] ;  /* 0x0006d000010b7983 */ /* 0x000f220000300800 */
[----:B0-----:R-:W-:Y:S02]  /*1fee60*/  SHF.R.U32.HI R6, RZ, 0x8, R5 ;  /* 0x00000008ff067819 */ /* 0x001fe40000011605 */
[----:B------:R-:W-:Y:S02]  /*1fee70*/  SHF.R.U32.HI R5, RZ, 0x8, R4 ;  /* 0x00000008ff057819 */ /* 0x000fe40000011604 */
[----:B------:R-:W4:Y:S01]  /*1fee80*/  LDL.LU R4, [R1+0x350] ;  /* 0x0003500001047983 */ /* 0x000f220000300800 */
[----:B------:R-:W-:-:S02]  /*1fee90*/  LOP3.LUT R6, R6, 0xffff, RZ, 0xc0, !PT ;  /* 0x0000ffff06067812 */ /* 0x000fc400078ec0ff */
[----:B------:R-:W-:Y:S01]  /*1feea0*/  LOP3.LUT R5, R5, 0xffff, RZ, 0xc0, !PT ;  /* 0x0000ffff05057812 */ /* 0x000fe200078ec0ff */
[----:B-1----:R-:W4:Y:S01]  /*1feeb0*/  LDL.LU R12, [R1+0x47c] ;  /* 0x00047c00010c7983 */ /* 0x002f220000300800 */
[----:B------:R-:W-:Y:S02]  /*1feec0*/  PRMT R6, R6, 0x3340, R0 ;  /* 0x0000334006067816 */ /* 0x000fe40000000000 */
[----:B------:R-:W-:-:S03]  /*1feed0*/  PRMT R2, R2, 0x3340, R5 ;  /* 0x0000334002027816 */ /* 0x000fc60000000005 */
[----:B------:R0:W-:Y:S04]  /*1feee0*/  STL [R1+0x3a8], R6 ;  /* 0x0003a80601007387 */ /* 0x0001e80000100800 */
[----:B------:R1:W-:Y:S01]  /*1feef0*/  STL [R1+0x654], R2 ;  /* 0x0006540201007387 */ /* 0x0003e20000100800 */
[----:B0-----:R-:W-:Y:S02]  /*1fef00*/  IADD3 R6, P1, PT, R3, R25, RZ ;  /* 0x0000001903067210 */ /* 0x001fe40007f3e0ff */
[----:B--2---:R-:W-:Y:S02]  /*1fef10*/  LOP3.LUT R9, R9, 0xffff, RZ, 0xc0, !PT ;  /* 0x0000ffff09097812 */ /* 0x004fe400078ec0ff */
[----:B---3--:R-:W-:-:S04]  /*1fef20*/  LOP3.LUT R13, R7, 0xffff, RZ, 0xc0, !PT ;  /* 0x0000ffff070d7812 */ /* 0x008fc800078ec0ff */
[----:B------:R-:W-:Y:S02]  /*1fef30*/  PRMT R5, R13, 0x3340, R0 ;  /* 0x000033400d057816 */ /* 0x000fe40000000000 */
[----:B----4-:R-:W-:-:S04]  /*1fef40*/  LOP3.LUT R21, R10, 0xffff, RZ, 0xc0, !PT ;  /* 0x0000ffff0a157812 */ /* 0x010fc800078ec0ff */
[----:B-1----:R-:W-:-:S04]  /*1fef50*/  PRMT R2, R9, 0x3340, R21 ;  /* 0x0000334009027816 */ /* 0x002fc80000000015 */
[----:B------:R-:W-:Y:S01]  /*1fef60*/  PRMT R2, R2, 0x5410, R5 ;  /* 0x0000541002027816 */ /* 0x000fe20000000005 */
[----:B------:R-:W-:-:S04]  /*1fef70*/  IMAD.X R7, R8, 0x1, R24, P1 ;  /* 0x0000000108077824 */ /* 0x000fc800008e0618 */
[----:B------:R0:W-:Y:S01]  /*1fef80*/  STL [R1+0x1c90], R2 ;  /* 0x001c900201007387 */ /* 0x0001e20000100800 */
[----:B------:R-:W-:-:S03]  /*1fef90*/  SHF.R.U32.HI R20, RZ, 0x8, R9 ;  /* 0x00000008ff147819 */ /* 0x000fc60000011609 */
[----:B0-----:R-:W2:Y:S04]  /*1fefa0*/  LDL.LU R2, [R1+0x4d4] ;  /* 0x0004d40001027983 */ /* 0x001ea80000300800 */
[----:B------:R-:W3:Y:S04]  /*1fefb0*/  LDL.LU R10, [R1+0x2cc] ;  /* 0x0002cc00010a7983 */ /* 0x000ee80000300800 */
[----:B------:R-:W4:Y:S04]  /*1fefc0*/  LDL.LU R5, [R1+0x420] ;  /* 0x0004200001057983 */ /* 0x000f280000300800 */
[----:B------:R0:W-:Y:S04]  /*1fefd0*/  STL.64 [R1+0x1218], R6 ;  /* 0x0012180601007387 */ /* 0x0001e80000100a00 */
[----:B0-----:R-:W4:Y:S04]  /*1fefe0*/  LDL.LU R6, [R1+0x5174] ;  /* 0x0051740001067983 */ /* 0x001f280000300800 */
[----:B------:R-:W4:Y:S04]  /*1feff0*/  LDL.LU R7, [R1+0x2af8] ;  /* 0x002af80001077983 */ /* 0x000f280000300800 */
[----:B------:R-:W-:Y:S04]  /*1ff000*/  STL.64 [R1+0x7718], R24 ;  /* 0x0077181801007387 */ /* 0x000fe80000100a00 */
        /* <DEDUP_REMOVED lines=8> */
[----:B------:R0:W-:Y:S04]  /*1ff090*/  STL [R1+0x62c], R20 ;  /* 0x00062c1401007387 */ /* 0x0001e80000100800 */
[----:B------:R1:W-:Y:S01]  /*1ff0a0*/  STL [R1+0x3a4], R13 ;  /* 0x0003a40d01007387 */ /* 0x0003e20000100800 */
[----:B------:R-:W-:Y:S02]  /*1ff0b0*/  LOP3.LUT R11, R11, 0xffff, RZ, 0xc0, !PT ;  /* 0x0000ffff0b0b7812 */ /* 0x000fe400078ec0ff */
[----:B------:R-:W-:Y:S02]  /*1ff0c0*/  LOP3.LUT R4, R4, 0xffff, RZ, 0xc0, !PT ;  /* 0x0000ffff04047812 */ /* 0x000fe400078ec0ff */
[----:B------:R-:W-:Y:S02]  /*1ff0d0*/  LOP3.LUT R12, R12, 0xffff, RZ, 0xc0, !PT ;  /* 0x0000ffff0c0c7812 */ /* 0x000fe400078ec0ff */
        /* <DEDUP_REMOVED lines=11> */
[----:B------:R-:W-:Y:S01]  /*1ff190*/  PRMT R11, R11, 0x3340, R12 ;  /* 0x000033400b0b7816 */ /* 0x000fe2000000000c */
[----:B------:R-:W-:Y:S01]  /*1ff1a0*/  STL [R1+0x1c84], R13 ;  /* 0x001c840d01007387 */ /* 0x000fe20000100800 */
[----:B------:R-:W-:-:S03]  /*1ff1b0*/  PRMT R4, R4, 0x3340, R0 ;  /* 0x0000334004047816 */ /* 0x000fc60000000000 */
[----:B------:R0:W-:Y:S04]  /*1ff1c0*/  STL.64 [R1+0x1238], R20 ;  /* 0x0012381401007387 */ /* 0x0001e80000100a00 */
[----:B------:R-:W-:Y:S04]  /*1ff1d0*/  STL [R1+0x628], R11 ;  /* 0x0006280b01007387 */ /* 0x000fe80000100800 */
[----:B------:R1:W-:Y:S01]  /*1ff1e0*/  STL [R1+0x3a0], R4 ;  /* 0x0003a00401007387 */ /* 0x0003e20000100800 */
[----:B0-----:R-:W-:-:S05]  /*1ff1f0*/  IADD3 R20, P1, PT, R3, R23, RZ ;  /* 0x0000001703147210 */ /* 0x001fca0007f3e0ff */
[----:B------:R-:W-:Y:S01]  /*1ff200*/  IMAD.X R21, R8, 0x1, R22, P1 ;  /* 0x0000000108157824 */ /* 0x000fe200008e0616 */
[----:B--2---:R-:W-:Y:S02]  /*1ff210*/  LOP3.LUT R12, R2, 0xffff, RZ, 0xc0, !PT ;  /* 0x0000ffff020c7812 */ /* 0x004fe400078ec0ff */
[----:B---3--:R-:W-:Y:S02]  /*1ff220*/  LOP3.LUT R10, R10, 0xffff, RZ, 0xc0, !PT ;  /* 0x0000ffff0a0a7812 */ /* 0x008fe400078ec0ff */
[----:B----4-:R-:W-:Y:S02]  /*1ff230*/  LOP3.LUT R13, R5, 0xffff, RZ, 0xc0, !PT ;  /* 0x0000ffff050d7812 */ /* 0x010fe400078ec0ff */
[----:B------:R-:W-:Y:S02]  /*1ff240*/  PRMT R5, R10, 0x3340, R0 ;  /* 0x000033400a057816 */ /* 0x000fe40000000000 */
[----:B------:R-:W-:Y:S02]  /*1ff250*/  PRMT R2, R12, 0x3340, R13 ;  /* 0x000033400c027816 */ /* 0x000fe4000000000d */
[----:B-1----:R-:W-:-:S02]  /*1ff260*/  LOP3.LUT R4, R6, 0xffff, RZ, 0xc0, !PT ;  /* 0x0000ffff06047812 */ /* 0x002fc400078ec0ff */
[----:B------:R-:W-:Y:S02]  /*1ff270*/  LOP3.LUT R7, R7, 0xffff, RZ, 0xc0, !PT ;  /* 0x0000ffff07077812 */ /* 0x000fe400078ec0ff */
[----:B------:R-:W-:Y:S02]  /*1ff280*/  LOP3.LUT R25, R9, 0xffff, RZ, 0xc0, !PT ;  /* 0x0000ffff09197812 */ /* 0x000fe400078ec0ff */
[----:B------:R-:W-:Y:S02]  /*1ff290*/  PRMT R6, R2, 0x5410, R5 ;  /* 0x0000541002067816 */ /* 0x000fe40000000005 */
[----:B------:R-:W-:Y:S02]  /*1ff2a0*/  PRMT R5, R7, 0x3340, R0 ;  /* 0x0000334007057816 */ /* 0x000fe40000000000 */
[----:B------:R-:W-:Y:S01]  /*1ff2b0*/  PRMT R2, R4, 0x3340, R25 ;  /* 0x0000334004027816 */ /* 0x000fe20000000019 */
[----:B------:R0:W-:Y:S03]  /*1ff2c0*/  STL [R1+0x1c7c], R6 ;  /* 0x001c7c0601007387 */ /* 0x0001e60000100800 */
[----:B------:R-:W-:-:S02]  /*1ff2d0*/  PRMT R2, R2, 0x5410, R5 ;  /* 0x0000541002027816 */ /* 0x000fc40000000005 */
[----:B------:R-:W2:Y:S04]  /*1ff2e0*/  LDL.LU R5, [R1+0x4d8] ;  /* 0x0004d80001057983 */ /* 0x000ea80000300800 */
[----:B------:R-:W3:Y:S04]  /*1ff2f0*/  LDL.LU R11, [R1+0x2d0] ;  /* 0x0002d000010b7983 */ /* 0x000ee80000300800 */
[----:B------:R1:W-:Y:S04]  /*1ff300*/  STL [R1+0x1c64], R2 ;  /* 0x001c640201007387 */ /* 0x0003e80000100800 */
[----:B0-----:R-:W4:Y:S04]  /*1ff310*/  LDL.LU R6, [R1+0x424] ;  /* 0x0004240001067983 */ /* 0x001f280000300800 */
[----:B-1----:R-:W2:Y:S04]  /*1ff320*/  LDL.LU R2, [R1+0x5178] ;  /* 0x0051780001027983 */ /* 0x002ea80000300800 */
[----:B------:R-:W2:Y:S04]  /*1ff330*/  LDL.LU R9, [R1+0x2b28] ;  /* 0x002b280001097983 */ /* 0x000ea80000300800 */
[----:B------:R0:W-:Y:S04]  /*1ff340*/  STL.64 [R1+0x1228], R20 ;  /* 0x0012281401007387 */ /* 0x0001e80000100a00 */
[----:B0-----:R-:W2:Y:S01]  /*1ff350*/  LDL.LU.64 R20, [R1+0x7720] ;  /* 0x0077200001147983 */ /* 0x001ea20000300a00 */
[----:B------:R-:W-:-:S03]  /*1ff360*/  SHF.R.U32.HI R24, RZ, 0x8, R4 ;  /* 0x00000008ff187819 */ /* 0x000fc60000011604 */
[----:B------:R-:W3:Y:S01]  /*1ff370*/  LDL.LU R4, [R1+0x2d1c] ;  /* 0x002d1c0001047983 */ /* 0x000ee20000300800 */
        /* <DEDUP_REMOVED lines=9> */
[----:B------:R-:W-:Y:S01]  /*1ff410*/  SHF.R.U32.HI R10, RZ, 0x8, R10 ;  /* 0x00000008ff0a7819 */ /* 0x000fe2000001160a */
[----:B------:R-:W-:Y:S04]  /*1ff420*/  STL [R1+0x624], R25 ;  /* 0x0006241901007387 */ /* 0x000fe80000100800 */
[----:B------:R-:W-:Y:S01]  /*1ff430*/  STL [R1+0x620], R24 ;  /* 0x0006201801007387 */ /* 0x000fe20000100800 */
[----:B------:R-:W-:-:S02]  /*1ff440*/  LOP3.LUT R10, R10, 0xffff, RZ, 0xc0, !PT ;  /* 0x0000ffff0a0a7812 */ /* 0x000fc400078ec0ff */
[----:B------:R-:W-:Y:S02]  /*1ff450*/  SHF.R.U32.HI R7, RZ, 0x8, R7 ;  /* 0x00000008ff077819 */ /* 0x000fe40000011607 */
[----:B------:R-:W-:Y:S02]  /*1ff460*/  PRMT R10, R10, 0x3340, R0 ;  /* 0x000033400a0a7816 */ /* 0x000fe40000000000 */
[----:B--2---:R-:W-:-:S05]  /*1ff470*/  IADD3 R12, P1, PT, R3, R21, RZ ;  /* 0x00000015030c7210 */ /* 0x004fca0007f3e0ff */
[----:B------:R-:W-:-:S05]  /*1ff480*/  IMAD.X R13, R8, 0x1, R19, P1 ;  /* 0x00000001080d7824 */ /* 0x000fca00008e0613 */
[----:B------:R0:W-:Y:S04]  /*1ff490*/  STL.64 [R1+0x1220], R12 ;  /* 0x0012200c01007387 */ /* 0x0001e80000100a00 */
[----:B------:R-:W-:Y:S01]  /*1ff4a0*/  STL [R1+0x39c], R10 ;  /* 0x00039c0a01007387 */ /* 0x000fe20000100800 */
[----:B0-----:R-:W-:-:S05]  /*1ff4b0*/  IADD3 R12, P1, PT, R3, R20, RZ ;  /* 0x00000014030c7210 */ /* 0x001fca0007f3e0ff */
[----:B------:R-:W-:-:S05]  /*1ff4c0*/  IMAD.X R13, R8, 0x1, R18, P1 ;  /* 0x00000001080d7824 */ /* 0x000fca00008e0612 */
[----:B------:R0:W-:Y:S02]  /*1ff4d0*/  STL.64 [R1+0x1230], R12 ;  /* 0x0012300c01007387 */ /* 0x0001e40000100a00 */
[----:B0-----:R-:W-:Y:S02]  /*1ff4e0*/  LOP3.LUT R12, R7, 0xffff, RZ, 0xc0, !PT ;  /* 0x0000ffff070c7812 */ /* 0x001fe400078ec0ff */
[----:B------:R-:W2:Y:S04]  /*1ff4f0*/  LDL.LU R7, [R1+0x2ae8] ;  /* 0x002ae80001077983 */ /* 0x000ea80000300800 */
[----:B------:R-:W2:Y:S04]  /*1ff500*/  LDL.LU R10, [R1+0x2f18] ;  /* 0x002f1800010a7983 */ /* 0x000ea80000300800 */
[----:B------:R-:W2:Y:S01]  /*1ff510*/  LDL.LU R8, [R1+0x2ba8] ;  /* 0x002ba80001087983 */ /* 0x000ea20000300800 */
[----:B------:R-:W-:-:S02]  /*1ff520*/  PRMT R12, R12, 0x3340, R0 ;  /* 0x000033400c0c7816 */ /* 0x000fc40000000000 */
[----:B------:R-:W-:Y:S02]  /*1ff530*/  LOP3.LUT R5, R5, 0xffff, RZ, 0xc0, !PT ;  /* 0x0000ffff05057812 */ /* 0x000fe400078ec0ff */
[----:B---3--:R-:W-:Y:S02]  /*1ff540*/  LOP3.LUT R13, R11, 0xffff, RZ, 0xc0, !PT ;  /* 0x0000ffff0b0d7812 */ /* 0x008fe400078ec0ff */
[----:B----4-:R-:W-:Y:S01]  /*1ff550*/  LOP3.LUT R6, R6, 0xffff, RZ, 0xc0, !PT ;  /* 0x0000ffff06067812 */ /* 0x010fe200078ec0ff */
[----:B------:R0:W-:Y:S01]  /*1ff560*/  STL [R1+0x398], R12 ;  /* 0x0003980c01007387 */ /* 0x0001e20000100800 */
[----:B------:R-:W-:Y:S02]  /*1ff570*/  PRMT R11, R13, 0x3340, R0 ;  /* 0x000033400d0b7816 */ /* 0x000fe40000000000 */
[----:B------:R-:W-:Y:S02]  /*1ff580*/  LOP3.LUT R2, R2, 0xffff, RZ, 0xc0, !PT ;  /* 0x0000ffff02027812 */ /* 0x000fe400078ec0ff */
[----:B------:R-:W-:Y:S01]  /*1ff590*/  LOP3.LUT R4, R4, 0xffff, RZ, 0xc0, !PT ;  /* 0x0000ffff04047812 */ /* 0x000fe200078ec0ff */
[----:B------:R1:W-:Y:S01]  /*1ff5a0*/  STL [R1+0x7614], R13 ;  /* 0x0076140d01007387 */ /* 0x0003e20000100800 */
[----:B0-----:R-:W-:-:S02]  /*1ff5b0*/  LOP3.LUT R12, R9, 0xffff, RZ, 0xc0, !PT ;  /* 0x0000ffff090c7812 */ /* 0x001fc400078ec0ff */
[----:B------:R-:W-:-:S04]  /*1ff5c0*/  PRMT R9, R5, 0x3340, R6 ;  /* 0x0000334005097816 */ /* 0x000fc80000000006 */
[----:B-1----:R-:W-:Y:S02]  /*1ff5d0*/  PRMT R13, R9, 0x5410, R11 ;  /* 0x00005410090d7816 */ /* 0x002fe4000000000b */
[----:B------:R-:W-:Y:S02]  /*1ff5e0*/  PRMT R11, R12, 0x3340, R0 ;  /* 0x000033400c0b7816 */ /* 0x000fe40000000000 */
[----:B------:R-:W-:Y:S02]  /*1ff5f0*/  PRMT R9, R2, 0x3340, R4 ;  /* 0x0000334002097816 */ /* 0x000fe40000000004 */
[----:B------:R-:W-:Y:S02]  /*1ff600*/  SHF.R.U32.HI R5, RZ, 0x8, R5 ;  /* 0x00000008ff057819 */ /* 0x000fe40000011605 */
[----:B------:R-:W-:Y:S01]  /*1ff610*/  PRMT R9, R9, 0x5410, R11 ;  /* 0x0000541009097816 */ /* 0x000fe2000000000b */
[----:B------:R0:W-:Y:S01]  /*1ff620*/  STL [R1+0x1c60], R13 ;  /* 0x001c600d01007387 */ /* 0x0001e20000100800 */
[----:B------:R-:W-:-:S03]  /*1ff630*/  LOP3.LUT R11, R5, 0xffff, RZ, 0xc0, !PT ;  /* 0x0000ffff050b7812 */ /* 0x000fc600078ec0ff */
[----:B------:R1:W-:Y:S04]  /*1ff640*/  STL [R1+0x1c50], R9 ;  /* 0x001c500901007387 */ /* 0x0003e80000100800 */
[----:B------:R-:W3:Y:S01]  /*1ff650*/  LDL.LU R5, [R1+0x718] ;  /* 0x0007180001057983 */ /* 0x000ee20000300800 */
[----:B0-----:R-:W-:-:S03]  /*1ff660*/  SHF.R.U32.HI R13, RZ, 0x8, R6 ;  /* 0x00000008ff0d7819 */ /* 0x001fc60000011606 */
[----:B------:R-:W4:Y:S04]  /*1ff670*/  LDL.LU R6, [R1+0x36c] ;  /* 0x00036c0001067983 */ /* 0x000f280000300800 */
[----:B-1----:R-:W3:Y:S01]  /*1ff680*/  LDL.LU R9, [R1+0x490] ;  /* 0x0004900001097983 */ /* 0x002ee20000300800 */
        /* <DEDUP_REMOVED lines=8> */
[----:B------:R0:W-:Y:S04]  /*1ff710*/  STL [R1+0x618], R11 ;  /* 0x0006180b01007387 */ /* 0x0001e80000100800 */
[----:B------:R-:W-:Y:S01]  /*1ff720*/  STL [R1+0x7710], R27 ;  /* 0x0077101b01007387 */ /* 0x000fe20000100800 */
[----:B------:R-:W-:Y:S01]  /*1ff730*/  VIADD R3, R3, UR6 ;  /* 0x0000000603037c36 */ /* 0x000fe20008000000 */
[----:B------:R-:W-:Y:S01]  /*1ff740*/  SHF.R.U32.HI R12, RZ, 0x8, R12 ;  /* 0x00000008ff0c7819 */ /* 0x000fe2000001160c */
[----:B------:R-:W1:Y:S01]  /*1ff750*/  LDCU UR6, c[0x0][0x3b8] ;  /* 0x00007700ff0677ac */ /* 0x000e620008000800 */
[----:B--2---:R-:W-:-:S02]  /*1ff760*/  LOP3.LUT R2, R7, 0xffff, RZ, 0xc0, !PT ;  /* 0x0000ffff07027812 */ /* 0x004fc400078ec0ff */
[----:B------:R-:W-:Y:S02]  /*1ff770*/  LOP3.LUT R4, R10, 0xffff, RZ, 0xc0, !PT ;  /* 0x0000ffff0a047812 */ /* 0x000fe400078ec0ff */
[----:B0-----:R-:W-:Y:S02]  /*1ff780*/  LOP3.LUT R11, R8, 0xffff, RZ, 0xc0, !PT ;  /* 0x0000ffff080b7812 */ /* 0x001fe400078ec0ff */
[----:B------:R-:W-:Y:S02]  /*1ff790*/  PRMT R8, R2, 0x3340, R0 ;  /* 0x0000334002087816 */ /* 0x000fe40000000000 */
[----:B------:R-:W-:-:S04]  /*1ff7a0*/  PRMT R7, R4, 0x3340, R11 ;  /* 0x0000334004077816 */ /* 0x000fc8000000000b */
[----:B------:R-:W-:-:S05]  /*1ff7b0*/  PRMT R7, R7, 0x5410, R8 ;  /* 0x0000541007077816 */ /* 0x000fca0000000008 */
[----:B------:R0:W-:Y:S04]  /*1ff7c0*/  STL [R1+0x1c4c], R7 ;  /* 0x001c4c0701007387 */ /* 0x0001e80000100800 */
[----:B0-----:R-:W2:Y:S04]  /*1ff7d0*/  LDL.LU R7, [R1+0x4e0] ;  /* 0x0004e00001077983 */ /* 0x001ea80000300800 */
[----:B------:R-:W2:Y:S04]  /*1ff7e0*/  LDL.LU R10, [R1+0x2d8] ;  /* 0x0002d800010a7983 */ /* 0x000ea80000300800 */
[----:B------:R-:W2:Y:S01]  /*1ff7f0*/  LDL.LU R8, [R1+0x428] ;  /* 0x0004280001087983 */ /* 0x000ea20000300800 */
[----:B------:R-:W-:-:S02]  /*1ff800*/  SHF.R.U32.HI R4, RZ, 0x8, R4 ;  /* 0x00000008ff047819 */ /* 0x000fc40000011604 */
[----:B------:R-:W-:Y:S02]  /*1ff810*/  SHF.R.U32.HI R11, RZ, 0x8, R11 ;  /* 0x00000008ff0b7819 */ /* 0x000fe4000001160b */
[----:B------:R-:W-:Y:S02]  /*1ff820*/  IADD3 R24, P1, PT, R3, R27, RZ ;  /* 0x0000001b03187210 */ /* 0x000fe40007f3e0ff */
[----:B------:R-:W-:Y:S02]  /*1ff830*/  SHF.R.U32.HI R2, RZ, 0x8, R2 ;  /* 0x00000008ff027819 */ /* 0x000fe40000011602 */
[----:B------:R-:W-:Y:S02]  /*1ff840*/  SHF.R.S32.HI R27, RZ, 0x1f, R3 ;  /* 0x0000001fff1b7819 */ /* 0x000fe40000011403 */
[----:B------:R-:W-:Y:S02]  /*1ff850*/  LOP3.LUT R4, R4, 0xffff, RZ, 0xc0, !PT ;  /* 0x0000ffff04047812 */ /* 0x000fe400078ec0ff */
[----:B------:R-:W-:-:S02]  /*1ff860*/  LOP3.LUT R11, R11, 0xffff, RZ, 0xc0, !PT ;  /* 0x0000ffff0b0b7812 */ /* 0x000fc400078ec0ff */
[----:B------:R-:W-:Y:S01]  /*1ff870*/  LOP3.LUT R2, R2, 0xffff, RZ, 0xc0, !PT ;  /* 0x0000ffff02027812 */ /* 0x000fe200078ec0ff */
[----:B------:R-:W-:Y:S01]  /*1ff880*/  IMAD.X R25, R27, 0x1, R26, P1 ;  /* 0x000000011b197824 */ /* 0x000fe200008e061a */
[----:B------:R-:W-:Y:S02]  /*1ff890*/  PRMT R11, R4, 0x3340, R11 ;  /* 0x00003340040b7816 */ /* 0x000fe4000000000b */
[----:B------:R-:W-:Y:S02]  /*1ff8a0*/  PRMT R4, R2, 0x3340, R0 ;  /* 0x0000334002047816 */ /* 0x000fe40000000000 */
[----:B------:R-:W-:Y:S04]  /*1ff8b0*/  STL.64 [R1+0x1200], R24 ;  /* 0x0012001801007387 */ /* 0x000fe80000100a00 */
[----:B------:R4:W-:Y:S04]  /*1ff8c0*/  STL [R1+0x614], R11 ;  /* 0x0006140b01007387 */ /* 0x0009e80000100800 */
[----:B------:R0:W-:Y:S01]  /*1ff8d0*/  STL [R1+0x394], R4 ;  /* 0x0003940401007387 */ /* 0x0001e20000100800 */
[----:B---3--:R-:W-:-:S02]  /*1ff8e0*/  LOP3.LUT R2, R5, 0xffff, RZ, 0xc0, !PT ;  /* 0x0000ffff05027812 */ /* 0x008fc400078ec0ff */
[----:B----4-:R-:W-:Y:S02]  /*1ff8f0*/  LOP3.LUT R11, R6, 0xffff, RZ, 0xc0, !PT ;  /* 0x0000ffff060b7812 */ /* 0x010fe400078ec0ff */
[----:B0-----:R-:W-:Y:S02]  /*1ff900*/  LOP3.LUT R4, R9, 0xffff, RZ, 0xc0, !PT ;  /* 0x0000ffff09047812 */ /* 0x001fe400078ec0ff */
[----:B------:R-:W-:Y:S02]  /*1ff910*/  IADD3 R24, P1, PT, R3, R29, RZ ;  /* 0x0000001d03187210 */ /* 0x000fe40007f3e0ff */
[----:B------:R-:W-:Y:S02]  /*1ff920*/  PRMT R6, R11, 0x3340, R0 ;  /* 0x000033400b067816 */ /* 0x000fe40000000000 */
[----:B------:R-:W-:Y:S01]  /*1ff930*/  PRMT R5, R2, 0x3340, R4 ;  /* 0x0000334002057816 */ /* 0x000fe20000000004 */
[----:B------:R-:W-:-:S03]  /*1ff940*/  IMAD.X R25, R27, 0x1, R28, P1 ;  /* 0x000000011b197824 */ /* 0x000fc600008e061c */
[----:B------:R-:W-:-:S05]  /*1ff950*/  PRMT R5, R5, 0x5410, R6 ;  /* 0x0000541005057816 */ /* 0x000fca0000000006 */
[----:B------:R-:W-:Y:S04]  /*1ff960*/  STL [R1+0x1c2c], R5 ;  /* 0x001c2c0501007387 */ /* 0x000fe80000100800 */
[----:B------:R0:W-:Y:S04]  /*1ff970*/  STL.64 [R1+0x11f8], R24 ;  /* 0x0011f81801007387 */ /* 0x0001e80000100a00 */
[----:B0-----:R-:W3:Y:S04]  /*1ff980*/  LDL.LU.64 R24, [R1+0x7718] ;  /* 0x0077180001187983 */ /* 0x001ee80000300a00 */
[----:B------:R-:W4:Y:S04]  /*1ff990*/  LDL.LU R5, [R1+0x724] ;  /* 0x0007240001057983 */ /* 0x000f280000300800 */
[----:B------:R-:W3:Y:S04]  /*1ff9a0*/  LDL.LU R6, [R1+0x378] ;  /* 0x0003780001067983 */ /* 0x000ee80000300800 */
[----:B------:R-:W3:Y:S01]  /*1ff9b0*/  LDL.LU R9, [R1+0x494] ;  /* 0x0004940001097983 */ /* 0x000ee20000300800 */
[----:B------:R-:W-:-:S02]  /*1ff9c0*/  SHF.R.U32.HI R2, RZ, 0x8, R2 ;  /* 0x00000008ff027819 */ /* 0x000fc40000011602 */
[----:B------:R-:W-:Y:S02]  /*1ff9d0*/  SHF.R.U32.HI R4, RZ, 0x8, R4 ;  /* 0x00000008ff047819 */ /* 0x000fe40000011604 */
[----:B------:R-:W-:Y:S02]  /*1ff9e0*/  LOP3.LUT R12, R12, 0xffff, RZ, 0xc0, !PT ;  /* 0x0000ffff0c0c7812 */ /* 0x000fe400078ec0ff */
[----:B------:R-:W-:Y:S02]  /*1ff9f0*/  LOP3.LUT R2, R2, 0xffff, RZ, 0xc0, !PT ;  /* 0x0000ffff02027812 */ /* 0x000fe400078ec0ff */
[----:B------:R-:W-:Y:S02]  /*1ffa00*/  LOP3.LUT R4, R4, 0xffff, RZ, 0xc0, !PT ;  /* 0x0000ffff04047812 */ /* 0x000fe400078ec0ff */
[----:B------:R-:W-:Y:S02]  /*1ffa10*/  PRMT R12, R12, 0x3340, R0 ;  /* 0x000033400c0c7816 */ /* 0x000fe40000000000 */
[----:B------:R-:W-:Y:S01]  /*1ffa20*/  PRMT R4, R2, 0x3340, R4 ;  /* 0x0000334002047816 */ /* 0x000fe20000000004 */
[----:B------:R-:W-:Y:S04]  /*1ffa30*/  STL.64 [R1+0x7708], R28 ;  /* 0x0077081c01007387 */ /* 0x000fe80000100a00 */
[----:B------:R0:W-:Y:S04]  /*1ffa40*/  STL [R1+0x390], R12 ;  /* 0x0003900c01007387 */ /* 0x0001e80000100800 */
[----:B------:R0:W-:Y:S01]  /*1ffa50*/  STL [R1+0x60c], R4 ;  /* 0x00060c0401007387 */ /* 0x0001e20000100800 */
[----:B--2---:R-:W-:-:S02]  /*1ffa60*/  LOP3.LUT R2, R7, 0xffff, RZ, 0xc0, !PT ;  /* 0x0000ffff07027812 */ /* 0x004fc400078ec0ff */
[----:B0-----:R-:W-:Y:S02]  /*1ffa70*/  LOP3.LUT R12, R10, 0xffff, RZ, 0xc0, !PT ;  /* 0x0000ffff0a0c7812 */ /* 0x001fe400078ec0ff */
[----:B------:R-:W-:Y:S02]  /*1ffa80*/  LOP3.LUT R4, R8, 0xffff, RZ, 0xc0, !PT ;  /* 0x0000ffff08047812 */ /* 0x000fe400078ec0ff */
[----:B------:R-:W-:Y:S02]  /*1ffa90*/  PRMT R8, R12, 0x3340, R0 ;  /* 0x000033400c087816 */ /* 0x000fe40000000000 */
[----:B------:R-:W-:-:S04]  /*1ffaa0*/  PRMT R7, R2, 0x3340, R4 ;  /* 0x0000334002077816 */ /* 0x000fc80000000004 */
[----:B------:R-:W-:Y:S02]  /*1ffab0*/  PRMT R8, R7, 0x5410, R8 ;  /* 0x0000541007087816 */ /* 0x000fe40000000008 */
[----:B------:R-:W2:Y:S04]  /*1ffac0*/  LDL.LU R7, [R1+0x517c] ;  /* 0x00517c0001077983 */ /* 0x000ea80000300800 */
[----:B------:R-:W2:Y:S04]  /*1ffad0*/  LDL.LU R10, [R1+0x2b5c] ;  /* 0x002b5c00010a7983 */ /* 0x000ea80000300800 */
[----:B------:R0:W-:Y:S04]  /*1ffae0*/  STL [R1+0x1c28], R8 ;  /* 0x001c280801007387 */ /* 0x0001e80000100800 */
[----:B0-----:R-:W2:Y:S01]  /*1ffaf0*/  LDL.LU R8, [R1+0x2d38] ;  /* 0x002d380001087983 */ /* 0x001ea20000300800 */
        /* <DEDUP_REMOVED lines=10> */
[----:B------:R-:W-:Y:S04]  /*1ffba0*/  STL.64 [R1+0x11d8], R28 ;  /* 0x0011d81c01007387 */ /* 0x000fe80000100a00 */
[----:B------:R-:W-:Y:S04]  /*1ffbb0*/  STL [R1+0x38c], R13 ;  /* 0x00038c0d01007387 */ /* 0x000fe80000100800 */
[----:B------:R0:W-:Y:S01]  /*1ffbc0*/  STL [R1+0x608], R11 ;  /* 0x0006080b01007387 */ /* 0x0001e20000100800 */
[----:B----4-:R-:W-:-:S02]  /*1ffbd0*/  LOP3.LUT R4, R5, 0xffff, RZ, 0xc0, !PT ;  /* 0x0000ffff05047812 */ /* 0x010fc400078ec0ff */
[----:B---3--:R-:W-:Y:S02]  /*1ffbe0*/  LOP3.LUT R2, R6, 0xffff, RZ, 0xc0, !PT ;  /* 0x0000ffff06027812 */ /* 0x008fe400078ec0ff */
[----:B0-----:R-:W-:Y:S02]  /*1ffbf0*/  LOP3.LUT R11, R9, 0xffff, RZ, 0xc0, !PT ;  /* 0x0000ffff090b7812 */ /* 0x001fe400078ec0ff */
[----:B------:R-:W-:Y:S02]  /*1ffc00*/  PRMT R6, R2, 0x3340, R0 ;  /* 0x0000334002067816 */ /* 0x000fe40000000000 */
[----:B------:R-:W-:-:S04]  /*1ffc10*/  PRMT R5, R4, 0x3340, R11 ;  /* 0x0000334004057816 */ /* 0x000fc8000000000b */
[----:B------:R-:W-:Y:S02]  /*1ffc20*/  PRMT R9, R5, 0x5410, R6 ;  /* 0x0000541005097816 */ /* 0x000fe40000000006 */
[----:B------:R-:W3:Y:S04]  /*1ffc30*/  LDL.LU R5, [R1+0x6d4] ;  /* 0x0006d40001057983 */ /* 0x000ee80000300800 */
[----:B------:R-:W4:Y:S04]  /*1ffc40*/  LDL.LU R6, [R1+0x2ec] ;  /* 0x0002ec0001067983 */ /* 0x000f280000300800 */
[----:B------:R0:W-:Y:S04]  /*1ffc50*/  STL [R1+0x1c18], R9 ;  /* 0x001c180901007387 */ /* 0x0001e80000100800 */
[----:B0-----:R-:W4:Y:S01]  /*1ffc60*/  LDL.LU R9, [R1+0x42c] ;  /* 0x00042c0001097983 */ /* 0x001f220000300800 */
        /* <DEDUP_REMOVED lines=33> */
[----:B------:R-:W-:Y:S01]  /*1ffe80*/  STL.64 [R1+0x11d0], R28 ;  /* 0x0011d01c01007387 */ /* 0x000fe20000100a00 */
[----:B---3--:R-:W-:Y:S02]  /*1ffe90*/  LOP3.LUT R2, R5, 0xffff, RZ, 0xc0, !PT ;  /* 0x0000ffff05027812 */ /* 0x008fe400078ec0ff */
[----:B----4-:R-:W-:Y:S01]  /*1ffea0*/  LOP3.LUT R13, R6, 0xffff, RZ, 0xc0, !PT ;  /* 0x0000ffff060d7812 */ /* 0x010fe200078ec0ff */
[----:B------:R0:W-:Y:S04]  /*1ffeb0*/  STL [R1+0x384], R12 ;  /* 0x0003840c01007387 */ /* 0x0001e80000100800 */
[----:B------:R-:W-:Y:S01]  /*1ffec0*/  STL [R1+0x600], R11 ;  /* 0x0006000b01007387 */ /* 0x000fe20000100800 */
[----:B------:R-:W-:-:S02]  /*1ffed0*/  LOP3.LUT R5, R9, 0xffff, RZ, 0xc0, !PT ;  /* 0x0000ffff09057812 */ /* 0x000fc400078ec0ff */
[----:B------:R-:W-:Y:S02]  /*1ffee0*/  PRMT R9, R13, 0x3340, R0 ;  /* 0x000033400d097816 */ /* 0x000fe40000000000 */
[----:B0-----:R-:W-:Y:S02]  /*1ffef0*/  IADD3 R12, P1, PT, R3, R23, RZ ;  /* 0x00000017030c7210 */ /* 0x001fe40007f3e0ff */
[----:B------:R-:W-:Y:S01]  /*1fff00*/  PRMT R6, R2, 0x3340, R5 ;  /* 0x0000334002067816 */ /* 0x000fe20000000005 */
[----:B------:R0:W-:Y:S03]  /*1fff10*/  STL [R1+0x7618], R13 ;  /* 0x0076180d01007387 */ /* 0x0001e60000100800 */
[----:B------:R-:W-:Y:S02]  /*1fff20*/  PRMT R6, R6, 0x5410, R9 ;  /* 0x0000541006067816 */ /* 0x000fe40000000009 */
[----:B------:R-:W3:Y:S04]  /*1fff30*/  LDL.LU R9, [R1+0x2f28] ;  /* 0x002f280001097983 */ /* 0x000ee80000300800 */
[----:B------:R4:W-:Y:S01]  /*1fff40*/  STL [R1+0x1c14], R6 ;  /* 0x001c140601007387 */ /* 0x0009e20000100800 */
[----:B0-----:R-:W-:Y:S01]  /*1fff50*/  IMAD.X R13, R27, 0x1, R22, P1 ;  /* 0x000000011b0d7824 */ /* 0x001fe200008e0616 */
[----:B----4-:R-:W-:-:S02]  /*1fff60*/  SHF.R.U32.HI R6, RZ, 0x8, R4 ;  /* 0x00000008ff067819 */ /* 0x010fc40000011604 */
[----:B------:R-:W4:Y:S04]  /*1fff70*/  LDL.LU R4, [R1+0x2b1c] ;  /* 0x002b1c0001047983 */ /* 0x000f280000300800 */
[----:B------:R0:W-:Y:S04]  /*1fff80*/  STL.64 [R1+0x11c8], R12 ;  /* 0x0011c80c01007387 */ /* 0x0001e80000100a00 */
[----:B0-----:R-:W4:Y:S01]  /*1fff90*/  LDL.LU R12, [R1+0x2c1c] ;  /* 0x002c1c00010c7983 */ /* 0x001f220000300800 */
[----:B------:R-:W-:Y:S02]  /*1fffa0*/  SHF.R.U32.HI R2, RZ, 0x8, R2 ;  /* 0x00000008ff027819 */ /* 0x000fe40000011602 */
[----:B------:R-:W-:-:S02]  /*1fffb0*/  SHF.R.U32.HI R5, RZ, 0x8, R5 ;  /* 0x00000008ff057819 */ /* 0x000fc40000011605 */
[----:B------:R-:W-:Y:S02]  /*1fffc0*/  LOP3.LUT R6, R6, 0xffff, RZ, 0xc0, !PT ;  /* 0x0000ffff06067812 */ /* 0x000fe400078ec0ff */
[----:B------:R-:W-:Y:S02]  /*1fffd0*/  LOP3.LUT R2, R2, 0xffff, RZ, 0xc0, !PT ;  /* 0x0000ffff02027812 */ /* 0x000fe400078ec0ff */
[----:B------:R-:W-:Y:S02]  /*1fffe0*/  LOP3.LUT R5, R5, 0xffff, RZ, 0xc0, !PT ;  /* 0x0000ffff05057812 */ /* 0x000fe400078ec0ff */
[----:B------:R-:W-:Y:S02]  /*1ffff0*/  PRMT R11, R6, 0x3340, R0 ;  /* 0x00003340060b7816 */ /* 0x000fe40000000000 */
[----:B------:R-:W-:-:S03]  /*200000*/  PRMT R6, R2, 0x3340, R5 ;  /* 0x0000334002067816 */ /* 0x000fc60000000005 */
[----:B------:R-:W-:Y:S04]  /*200010*/  STL [R1+0x380], R11 ;  /* 0x0003800b01007387 */ /* 0x000fe80000100800 */
[----:B------:R0:W-:Y:S04]  /*200020*/  STL [R1+0x61c], R6 ;  /* 0x00061c0601007387 */ /* 0x0001e80000100800 */
[----:B------:R-:W-:Y:S01]  /*200030*/  STL [R1+0x76f4], R21 ;  /* 0x0076f41501007387 */ /* 0x000fe20000100800 */
[----:B--2---:R-:W-:Y:S02]  /*200040*/  LOP3.LUT R5, R7, 0xffff, RZ, 0xc0, !PT ;  /* 0x0000ffff07057812 */ /* 0x004fe400078ec0ff */
[----:B------:R-:W-:-:S02]  /*200050*/  LOP3.LUT R2, R10, 0xffff, RZ, 0xc0, !PT ;  /* 0x0000ffff0a027812 */ /* 0x000fc400078ec0ff */
        /* <DEDUP_REMOVED lines=8> */
[----:B0-----:R-:W2:Y:S04]  /*2000e0*/  LDL.LU R10, [R1+0x2f1c] ;  /* 0x002f1c00010a7983 */ /* 0x001ea80000300800 */
[----:B------:R-:W2:Y:S01]  /*2000f0*/  LDL.LU R8, [R1+0x2b2c] ;  /* 0x002b2c0001087983 */ /* 0x000ea20000300800 */
[----:B------:R-:W-:-:S02]  /*200100*/  SHF.R.U32.HI R5, RZ, 0x8, R5 ;  /* 0x00000008ff057819 */ /* 0x000fc40000011605 */
[----:B------:R-:W-:Y:S01]  /*200110*/  SHF.R.U32.HI R6, RZ, 0x8, R6 ;  /* 0x00000008ff067819 */ /* 0x000fe20000011606 */
[----:B------:R-:W-:Y:S04]  /*200120*/  STL [R1+0x76f8], R19 ;  /* 0x0076f81301007387 */ /* 0x000fe80000100800 */
[----:B------:R-:W2:Y:S01]  /*200130*/  LDL.LU R11, [R1+0x2c38] ;  /* 0x002c3800010b7983 */ /* 0x000ea20000300800 */
[----:B------:R-:W-:Y:S02]  /*200140*/  LOP3.LUT R5, R5, 0xffff, RZ, 0xc0, !PT ;  /* 0x0000ffff05057812 */ /* 0x000fe400078ec0ff */
[----:B------:R-:W-:-:S04]  /*200150*/  LOP3.LUT R6, R6, 0xffff, RZ, 0xc0, !PT ;  /* 0x0000ffff06067812 */ /* 0x000fc800078ec0ff */
[----:B------:R-:W-:Y:S02]  /*200160*/  PRMT R7, R5, 0x3340, R6 ;  /* 0x0000334005077816 */ /* 0x000fe40000000006 */
[----:B------:R-:W-:Y:S01]  /*200170*/  IADD3 R28, P1, PT, R3, R20, RZ ;  /* 0x00000014031c7210 */ /* 0x000fe20007f3e0ff */
[----:B------:R-:W2:Y:S01]  /*200180*/  LDL.LU R5, [R1+0x400] ;  /* 0x0004000001057983 */ /* 0x000ea20000300800 */
[----:B---3--:R-:W-:-:S03]  /*200190*/  LOP3.LUT R6, R9, 0xffff, RZ, 0xc0, !PT ;  /* 0x0000ffff09067812 */ /* 0x008fc600078ec0ff */
[----:B------:R0:W-:Y:S01]  /*2001a0*/  STL [R1+0x584], R7 ;  /* 0x0005840701007387 */ /* 0x0001e20000100800 */
[----:B----4-:R-:W-:-:S03]  /*2001b0*/  LOP3.LUT R4, R4, 0xffff, RZ, 0xc0, !PT ;  /* 0x0000ffff04047812 */ /* 0x010fc600078ec0ff */
[----:B0-----:R-:W3:Y:S04]  /*2001c0*/  LDL.LU R7, [R1+0x774] ;  /* 0x0007740001077983 */ /* 0x001ee80000300800 */
[----:B------:R-:W4:Y:S01]  /*2001d0*/  LDL.LU R9, [R1+0x4a4] ;  /* 0x0004a40001097983 */ /* 0x000f220000300800 */
[----:B------:R-:W-:Y:S02]  /*2001e0*/  PRMT R19, R4, 0x3340, R0 ;  /* 0x0000334004137816 */ /* 0x000fe40000000000 */
[----:B------:R-:W-:-:S04]  /*2001f0*/  LOP3.LUT R12, R12, 0xffff, RZ, 0xc0, !PT ;  /* 0x0000ffff0c0c7812 */ /* 0x000fc800078ec0ff */
[----:B------:R-:W-:-:S04]  /*200200*/  PRMT R13, R6, 0x3340, R12 ;  /* 0x00003340060d7816 */ /* 0x000fc8000000000c */
[----:B------:R-:W-:Y:S01]  /*200210*/  PRMT R13, R13, 0x5410, R19 ;  /* 0x000054100d0d7816 */ /* 0x000fe20000000013 */
[----:B------:R-:W-:-:S04]  /*200220*/  IMAD.X R29, R27, 0x1, R18, P1 ;  /* 0x000000011b1d7824 */ /* 0x000fc800008e0612 */
[----:B------:R-:W-:Y:S04]  /*200230*/  STL [R1+0x1bf4], R13 ;  /* 0x001bf40d01007387 */ /* 0x000fe80000100800 */
[----:B------:R-:W4:Y:S01]  /*200240*/  LDL.LU R27, [R1+0x7710] ;  /* 0x00771000011b7983 */ /* 0x000f220000300800 */
[----:B------:R-:W-:Y:S02]  /*200250*/  SHF.R.U32.HI R6, RZ, 0x8, R6 ;  /* 0x00000008ff067819 */ /* 0x000fe40000011606 */
[----:B------:R-:W-:Y:S02]  /*200260*/  SHF.R.U32.HI R12, RZ, 0x8, R12 ;  /* 0x00000008ff0c7819 */ /* 0x000fe4000001160c */
[----:B------:R-:W-:Y:S02]  /*200270*/  SHF.R.U32.HI R4, RZ, 0x8, R4 ;  /* 0x00000008ff047819 */ /* 0x000fe40000011604 */
[----:B------:R-:W-:-:S02]  /*200280*/  LOP3.LUT R6, R6, 0xffff, RZ, 0xc0, !PT ;  /* 0x0000ffff06067812 */ /* 0x000fc400078ec0ff */
[----:B------:R-:W-:Y:S02]  /*200290*/  LOP3.LUT R12, R12, 0xffff, RZ, 0xc0, !PT ;  /* 0x0000ffff0c0c7812 */ /* 0x000fe400078ec0ff */
[----:B------:R-:W-:Y:S02]  /*2002a0*/  SHF.R.U32.HI R2, RZ, 0x8, R2 ;  /* 0x00000008ff027819 */ /* 0x000fe40000011602 */
[----:B------:R-:W-:Y:S02]  /*2002b0*/  LOP3.LUT R4, R4, 0xffff, RZ, 0xc0, !PT ;  /* 0x0000ffff04047812 */ /* 0x000fe400078ec0ff */
[----:B------:R-:W-:Y:S02]  /*2002c0*/  PRMT R6, R6, 0x3340, R12 ;  /* 0x0000334006067816 */ /* 0x000fe4000000000c */
[----:B------:R-:W-:Y:S01]  /*2002d0*/  LOP3.LUT R2, R2, 0xffff, RZ, 0xc0, !PT ;  /* 0x0000ffff02027812 */ /* 0x000fe200078ec0ff */
[----:B------:R-:W-:Y:S04]  /*2002e0*/  STL.64 [R1+0x11b8], R28 ;  /* 0x0011b81c01007387 */ /* 0x000fe80000100a00 */
[----:B------:R0:W-:Y:S02]  /*2002f0*/  STL [R1+0x578], R6 ;  /* 0x0005780601007387 */ /* 0x0001e40000100800 */
[----:B0-----:R-:W-:-:S02]  /*200300*/  PRMT R6, R4, 0x3340, R0 ;  /* 0x0000334004067816 */ /* 0x001fc40000000000 */
[----:B------:R-:W-:-:S03]  /*200310*/  PRMT R4, R2, 0x3340, R0 ;  /* 0x0000334002047816 */ /* 0x000fc60000000000 */
[----:B------:R0:W-:Y:S04]  /*200320*/  STL [R1+0x37c], R6 ;  /* 0x00037c0601007387 */ /* 0x0001e80000100800 */
[----:B------:R1:W-:Y:S04]  /*200330*/  STL [R1+0x378], R4 ;  /* 0x0003780401007387 */ /* 0x0003e80000100800 */
[----:B0-----:R-:W4:Y:S01]  /*200340*/  LDL.LU R6, [R1+0x710] ;  /* 0x0007100001067983 */ /* 0x001f220000300800 */
[----:B--2---:R-:W-:Y:S02]  /*200350*/  LOP3.LUT R2, R10, 0xffff, RZ, 0xc0, !PT ;  /* 0x0000ffff0a027812 */ /* 0x004fe400078ec0ff */
[----:B-1----:R-:W-:Y:S01]  /*200360*/  LOP3.LUT R4, R8, 0xffff, RZ, 0xc0, !PT ;  /* 0x0000ffff08047812 */ /* 0x002fe200078ec0ff */
[----:B------:R-:W2:Y:S04]  /*200370*/  LDL.LU R10, [R1+0x2fc] ;  /* 0x0002fc00010a7983 */ /* 0x000ea80000300800 */
[----:B------:R-:W2:Y:S01]  /*200380*/  LDL.LU R8, [R1+0x438] ;  /* 0x0004380001087983 */ /* 0x000ea20000300800 */
[----:B------:R-:W-:-:S03]  /*200390*/  LOP3.LUT R19, R11, 0xffff, RZ, 0xc0, !PT ;  /* 0x0000ffff0b137812 */ /* 0x000fc600078ec0ff */
[----:B------:R0:W-:Y:S01]  /*2003a0*/  STL [R1+0x74c], R4 ;  /* 0x00074c0401007387 */ /* 0x0001e20000100800 */
[----:B------:R-:W-:Y:S02]  /*2003b0*/  PRMT R11, R4, 0x3340, R0 ;  /* 0x00003340040b7816 */ /* 0x000fe40000000000 */
[----:B0-----:R-:W-:-:S04]  /*2003c0*/  PRMT R4, R2, 0x3340, R19 ;  /* 0x0000334002047816 */ /* 0x001fc80000000013 */
[----:B------:R-:W-:Y:S01]  /*2003d0*/  PRMT R11, R4, 0x5410, R11 ;  /* 0x00005410040b7816 */ /* 0x000fe2000000000b */
[----:B------:R-:W-:Y:S01]  /*2003e0*/  VIADD R3, R3, UR6 ;  /* 0x0000000603037c36 */ /* 0x000fe20008000000 */
[----:B------:R-:W-:Y:S02]  /*2003f0*/  LOP3.LUT R13, R5, 0xffff, RZ, 0xc0, !PT ;  /* 0x0000ffff050d7812 */ /* 0x000fe400078ec0ff */
[----:B------:R-:W-:Y:S02]  /*200400*/  SHF.R.U32.HI R12, RZ, 0x8, R2 ;  /* 0x00000008ff0c7819 */ /* 0x000fe40000011602 */
[----:B------:R-:W-:Y:S01]  /*200410*/  SHF.R.U32.HI R19, RZ, 0x8, R19 ;  /* 0x00000008ff137819 */ /* 0x000fe20000011613 */
[----:B------:R4:W-:Y:S01]  /*200420*/  STL [R1+0x1be4], R11 ;  /* 0x001be40b01007387 */ /* 0x0009e20000100800 */
[----:B------:R-:W0:Y:S01]  /*200430*/  LDCU UR6, c[0x0][0x3b8] ;  /* 0x00007700ff0677ac */ /* 0x000e220008000800 */
[----:B---3--:R-:W-:Y:S02]  /*200440*/  LOP3.LUT R4, R7, 0xffff, RZ, 0xc0, !PT ;  /* 0x0000ffff07047812 */ /* 0x008fe400078ec0ff */
[----:B------:R-:W-:-:S02]  /*200450*/  PRMT R7, R13, 0x3340, R0 ;  /* 0x000033400d077816 */ /* 0x000fc40000000000 */
[----:B----4-:R-:W-:Y:S02]  /*200460*/  LOP3.LUT R11, R9, 0xffff, RZ, 0xc0, !PT ;  /* 0x0000ffff090b7812 */ /* 0x010fe400078ec0ff */
[----:B------:R-:W-:Y:S02]  /*200470*/  SHF.R.S32.HI R9, RZ, 0x1f, R3 ;  /* 0x0000001fff097819 */ /* 0x000fe40000011403 */
[----:B------:R-:W-:-:S04]  /*200480*/  PRMT R5, R4, 0x3340, R11 ;  /* 0x0000334004057816 */ /* 0x000fc8000000000b */
[----:B------:R-:W-:Y:S02]  /*200490*/  PRMT R5, R5, 0x5410, R7 ;  /* 0x0000541005057816 */ /* 0x000fe40000000007 */
[----:B------:R-:W-:-:S03]  /*2004a0*/  IADD3 R28, P1, PT, R3, R27, RZ ;  /* 0x0000001b031c7210 */ /* 0x000fc60007f3e0ff */
[----:B------:R-:W-:Y:S02]  /*2004b0*/  STL [R1+0x1bd4], R5 ;  /* 0x001bd40501007387 */ /* 0x000fe40000100800 */
[----:B------:R-:W-:-:S05]  /*2004c0*/  IMAD.X R29, R9, 0x1, R26, P1 ;  /* 0x00000001091d7824 */ /* 0x000fca00008e061a */
[----:B------:R1:W-:Y:S04]  /*2004d0*/  STL.64 [R1+0x10c0], R28 ;  /* 0x0010c01c01007387 */ /* 0x0003e80000100a00 */
[----:B-1----:R-:W3:Y:S04]  /*2004e0*/  LDL.LU.64 R28, [R1+0x7708] ;  /* 0x00770800011c7983 */ /* 0x002ee80000300a00 */
[----:B------:R-:W-:Y:S04]  /*2004f0*/  STL.64 [R1+0x7700], R26 ;  /* 0x0077001a01007387 */ /* 0x000fe80000100a00 */
[----:B------:R-:W4:Y:S04]  /*200500*/  LDL.LU R2, [R1+0x78c] ;  /* 0x00078c0001027983 */ /* 0x000f280000300800 */
[----:B------:R-:W4:Y:S04]  /*200510*/  LDL.LU R7, [R1+0x404] ;  /* 0x0004040001077983 */ /* 0x000f280000300800 */
[----:B------:R-:W4:Y:S01]  /*200520*/  LDL.LU R5, [R1+0x4a8] ;  /* 0x0004a80001057983 */ /* 0x000f220000300800 */
        /* <DEDUP_REMOVED lines=8> */
[----:B------:R-:W-:Y:S04]  /*2005b0*/  STL [R1+0x610], R19 ;  /* 0x0006101301007387 */ /* 0x000fe80000100800 */
[----:B------:R1:W-:Y:S01]  /*2005c0*/  STL [R1+0x574], R12 ;  /* 0x0005740c01007387 */ /* 0x0003e20000100800 */
[----:B------:R-:W-:Y:S02]  /*2005d0*/  LOP3.LUT R11, R6, 0xffff, RZ, 0xc0, !PT ;  /* 0x0000ffff060b7812 */ /* 0x000fe400078ec0ff */
[----:B--2---:R-:W-:Y:S02]  /*2005e0*/  LOP3.LUT R4, R10, 0xffff, RZ, 0xc0, !PT ;  /* 0x0000ffff0a047812 */ /* 0x004fe400078ec0ff */
[----:B-1----:R-:W-:Y:S02]  /*2005f0*/  LOP3.LUT R12, R8, 0xffff, RZ, 0xc0, !PT ;  /* 0x0000ffff080c7812 */ /* 0x002fe400078ec0ff */
[----:B------:R-:W-:-:S02]  /*200600*/  PRMT R8, R4, 0x3340, R0 ;  /* 0x0000334004087816 */ /* 0x000fc40000000000 */
[----:B------:R-:W-:-:S04]  /*200610*/  PRMT R6, R11, 0x3340, R12 ;  /* 0x000033400b067816 */ /* 0x000fc8000000000c */
[----:B------:R-:W-:Y:S02]  /*200620*/  PRMT R8, R6, 0x5410, R8 ;  /* 0x0000541006087816 */ /* 0x000fe40000000008 */
[----:B------:R-:W2:Y:S04]  /*200630*/  LDL.LU R6, [R1+0x5184] ;  /* 0x0051840001067983 */ /* 0x000ea80000300800 */
[----:B------:R-:W2:Y:S04]  /*200640*/  LDL.LU R10, [R1+0x2bb8] ;  /* 0x002bb800010a7983 */ /* 0x000ea80000300800 */
[----:B------:R1:W-:Y:S04]  /*200650*/  STL [R1+0x1bd0], R8 ;  /* 0x001bd00801007387 */ /* 0x0003e80000100800 */
[----:B-1----:R-:W2:Y:S01]  /*200660*/  LDL.LU R8, [R1+0x2d48] ;  /* 0x002d480001087983 */ /* 0x002ea20000300800 */
        /* <DEDUP_REMOVED lines=8> */
[----:B---3--:R-:W-:-:S05]  /*2006f0*/  IADD3 R26, P1, PT, R3, R29, RZ ;  /* 0x0000001d031a7210 */ /* 0x008fca0007f3e0ff */
[----:B------:R-:W-:Y:S01]  /*200700*/  IMAD.X R27, R9, 0x1, R28, P1 ;  /* 0x00000001091b7824 */ /* 0x000fe200008e061c */
[----:B----4-:R-:W-:Y:S02]  /*200710*/  LOP3.LUT R2, R2, 0xffff, RZ, 0xc0, !PT ;  /* 0x0000ffff02027812 */ /* 0x010fe400078ec0ff */
[----:B------:R-:W-:Y:S02]  /*200720*/  LOP3.LUT R7, R7, 0xffff, RZ, 0xc0, !PT ;  /* 0x0000ffff07077812 */ /* 0x000fe400078ec0ff */
[----:B------:R-:W-:Y:S01]  /*200730*/  LOP3.LUT R5, R5, 0xffff, RZ, 0xc0, !PT ;  /* 0x0000ffff05057812 */ /* 0x000fe200078ec0ff */
[----:B------:R-:W-:Y:S04]  /*200740*/  STL.64 [R1+0x1100], R26 ;  /* 0x0011001a01007387 */ /* 0x000fe80000100a00 */
[----:B------:R-:W-:Y:S04]  /*200750*/  STL [R1+0x374], R13 ;  /* 0x0003740d01007387 */ /* 0x000fe80000100800 */
[----:B------:R1:W-:Y:S01]  /*200760*/  STL [R1+0x568], R11 ;  /* 0x0005680b01007387 */ /* 0x0003e20000100800 */
[----:B------:R-:W-:-:S02]  /*200770*/  PRMT R12, R7, 0x3340, R0 ;  /* 0x00003340070c7816 */ /* 0x000fc40000000000 */
[----:B-1----:R-:W-:-:S04]  /*200780*/  PRMT R11, R2, 0x3340, R5 ;  /* 0x00003340020b7816 */ /* 0x002fc80000000005 */
[----:B------:R-:W-:Y:S02]  /*200790*/  PRMT R11, R11, 0x5410, R12 ;  /* 0x000054100b0b7816 */ /* 0x000fe4000000000c */
[----:B------:R-:W-:-:S05]  /*2007a0*/  IADD3 R12, P1, PT, R3, R17, RZ ;  /* 0x00000011030c7210 */ /* 0x000fca0007f3e0ff */
[----:B------:R-:W-:Y:S01]  /*2007b0*/  IMAD.X R13, R9, 0x1, R15, P1 ;  /* 0x00000001090d7824 */ /* 0x000fe200008e060f */
[----:B------:R-:W-:Y:S04]  /*2007c0*/  STL [R1+0x1bc0], R11 ;  /* 0x001bc00b01007387 */ /* 0x000fe80000100800 */
[----:B------:R1:W-:Y:S01]  /*2007d0*/  STL.64 [R1+0x1030], R12 ;  /* 0x0010300c01007387 */ /* 0x0003e20000100a00 */
[----:B------:R-:W-:Y:S02]  /*2007e0*/  SHF.R.U32.HI R2, RZ, 0x8, R2 ;  /* 0x00000008ff027819 */ /* 0x000fe40000011602 */
[----:B------:R-:W-:Y:S02]  /*2007f0*/  SHF.R.U32.HI R5, RZ, 0x8, R5 ;  /* 0x00000008ff057819 */ /* 0x000fe40000011605 */
[----:B-1----:R-:W-:-:S02]  /*200800*/  SHF.R.U32.HI R12, RZ, 0x8, R4 ;  /* 0x00000008ff0c7819 */ /* 0x002fc40000011604 */
[----:B------:R-:W-:Y:S02]  /*200810*/  LOP3.LUT R2, R2, 0xffff, RZ, 0xc0, !PT ;  /* 0x0000ffff02027812 */ /* 0x000fe400078ec0ff */
[----:B------:R-:W-:Y:S01]  /*200820*/  LOP3.LUT R5, R5, 0xffff, RZ, 0xc0, !PT ;  /* 0x0000ffff05057812 */ /* 0x000fe200078ec0ff */
[----:B------:R-:W3:Y:S01]  /*200830*/  LDL.LU R4, [R1+0x734] ;  /* 0x0007340001047983 */ /* 0x000ee20000300800 */
[----:B------:R-:W-:-:S03]  /*200840*/  LOP3.LUT R12, R12, 0xffff, RZ, 0xc0, !PT ;  /* 0x0000ffff0c0c7812 */ /* 0x000fc600078ec0ff */
[----:B------:R-:W4:Y:S04]  /*200850*/  LDL.LU R13, [R1+0x31c] ;  /* 0x00031c00010d7983 */ /* 0x000f280000300800 */
[----:B------:R-:W4:Y:S01]  /*200860*/  LDL.LU R11, [R1+0x450] ;  /* 0x00045000010b7983 */ /* 0x000f220000300800 */
[----:B------:R-:W-:Y:S02]  /*200870*/  PRMT R12, R12, 0x3340, R0 ;  /* 0x000033400c0c7816 */ /* 0x000fe40000000000 */
[----:B------:R-:W-:-:S03]  /*200880*/  PRMT R2, R2, 0x3340, R5 ;  /* 0x0000334002027816 */ /* 0x000fc60000000005 */
[----:B------:R1:W-:Y:S04]  /*200890*/  STL [R1+0x370], R12 ;  /* 0x0003700c01007387 */ /* 0x0003e80000100800 */
[----:B------:R0:W-:Y:S01]  /*2008a0*/  STL [R1+0x564], R2 ;  /* 0x0005640201007387 */ /* 0x0001e20000100800 */
[----:B------:R-:W-:-:S05]  /*2008b0*/  IADD3 R26, P1, PT, R3, R25, RZ ;  /* 0x00000019031a7210 */ /* 0x000fca0007f3e0ff */
[----:B------:R-:W-:Y:S01]  /*2008c0*/  IMAD.X R27, R9, 0x1, R24, P1 ;  /* 0x00000001091b7824 */ /* 0x000fe200008e0618 */
[----:B--2---:R-:W-:Y:S02]  /*2008d0*/  LOP3.LUT R19, R6, 0xffff, RZ, 0xc0, !PT ;  /* 0x0000ffff06137812 */ /* 0x004fe400078ec0ff */
[----:B-1----:R-:W-:-:S04]  /*2008e0*/  LOP3.LUT R12, R10, 0xffff, RZ, 0xc0, !PT ;  /* 0x0000ffff0a0c7812 */ /* 0x002fc800078ec0ff */
[----:B------:R-:W-:Y:S02]  /*2008f0*/  PRMT R5, R12, 0x3340, R0 ;  /* 0x000033400c057816 */ /* 0x000fe40000000000 */
[----:B------:R-:W-:-:S04]  /*200900*/  LOP3.LUT R21, R8, 0xffff, RZ, 0xc0, !PT ;  /* 0x0000ffff08157812 */ /* 0x000fc800078ec0ff */
[----:B0-----:R-:W-:-:S04]  /*200910*/  PRMT R2, R19, 0x3340, R21 ;  /* 0x0000334013027816 */ /* 0x001fc80000000015 */
[----:B------:R-:W-:Y:S02]  /*200920*/  PRMT R5, R2, 0x5410, R5 ;  /* 0x0000541002057816 */ /* 0x000fe40000000005 */
[----:B------:R-:W2:Y:S04]  /*200930*/  LDL.LU R2, [R1+0x5188] ;  /* 0x0051880001027983 */ /* 0x000ea80000300800 */
[----:B------:R-:W2:Y:S04]  /*200940*/  LDL.LU R8, [R1+0x2bf8] ;  /* 0x002bf80001087983 */ /* 0x000ea80000300800 */
[----:B------:R0:W-:Y:S04]  /*200950*/  STL [R1+0x1ba8], R5 ;  /* 0x001ba80501007387 */ /* 0x0001e80000100800 */
[----:B0-----:R-:W2:Y:S04]  /*200960*/  LDL.LU R5, [R1+0x2d5c] ;  /* 0x002d5c0001057983 */ /* 0x001ea80000300800 */
[----:B------:R-:W2:Y:S04]  /*200970*/  LDL.LU R6, [R1+0x2f38] ;  /* 0x002f380001067983 */ /* 0x000ea80000300800 */
[----:B------:R-:W2:Y:S04]  /*200980*/  LDL.LU R10, [R1+0x2b68] ;  /* 0x002b6800010a7983 */ /* 0x000ea80000300800 */
[----:B------:R0:W-:Y:S02]  /*200990*/  STL.64 [R1+0xff8], R26 ;  /* 0x000ff81a01007387 */ /* 0x0001e40000100a00 */
[----:B0-----:R-:W-:-:S02]  /*2009a0*/  SHF.R.U32.HI R26, RZ, 0x8, R7 ;  /* 0x00000008ff1a7819 */ /* 0x001fc40000011607 */
[----:B------:R-:W2:Y:S01]  /*2009b0*/  LDL.LU R7, [R1+0x2c88] ;  /* 0x002c880001077983 */ /* 0x000ea20000300800 */
        /* <DEDUP_REMOVED lines=9> */
[----:B------:R-:W-:-:S04]  /*200a50*/  SHF.R.U32.HI R12, RZ, 0x8, R12 ;  /* 0x00000008ff0c7819 */ /* 0x000fc8000001160c */
[----:B------:R-:W-:Y:S02]  /*200a60*/  LOP3.LUT R12, R12, 0xffff, RZ, 0xc0, !PT ;  /* 0x0000ffff0c0c7812 */ /* 0x000fe400078ec0ff */
[----:B0-----:R-:W-:Y:S02]  /*200a70*/  IADD3 R26, P1, PT, R3, R16, RZ ;  /* 0x00000010031a7210 */ /* 0x001fe40007f3e0ff */
[----:B------:R-:W-:-:S03]  /*200a80*/  PRMT R12, R12, 0x3340, R0 ;  /* 0x000033400c0c7816 */ /* 0x000fc60000000000 */
[----:B------:R-:W-:Y:S01]  /*200a90*/  IMAD.X R27, R9, 0x1, R14, P1 ;  /* 0x00000001091b7824 */ /* 0x000fe200008e060e */
[----:B---3--:R-:W-:Y:S02]  /*200aa0*/  LOP3.LUT R4, R4, 0xffff, RZ, 0xc0, !PT ;  /* 0x0000ffff04047812 */ /* 0x008fe400078ec0ff */
[----:B----4-:R-:W-:Y:S02]  /*200ab0*/  LOP3.LUT R13, R13, 0xffff, RZ, 0xc0, !PT ;  /* 0x0000ffff0d0d7812 */ /* 0x010fe400078ec0ff */
[----:B------:R-:W-:Y:S02]  /*200ac0*/  LOP3.LUT R11, R11, 0xffff, RZ, 0xc0, !PT ;  /* 0x0000ffff0b0b7812 */ /* 0x000fe400078ec0ff */
[----:B-1----:R-:W-:Y:S01]  /*200ad0*/  PRMT R19, R13, 0x3340, R0 ;  /* 0x000033400d137816 */ /* 0x002fe20000000000 */
[----:B------:R0:W-:Y:S02]  /*200ae0*/  STL [R1+0x6d4], R13 ;  /* 0x0006d40d01007387 */ /* 0x0001e40000100800 */
[----:B0-----:R-:W-:-:S02]  /*200af0*/  PRMT R13, R4, 0x3340, R11 ;  /* 0x00003340040d7816 */ /* 0x001fc4000000000b */
[----:B------:R-:W-:Y:S02]  /*200b00*/  SHF.R.U32.HI R4, RZ, 0x8, R4 ;  /* 0x00000008ff047819 */ /* 0x000fe40000011604 */
[----:B------:R-:W-:Y:S02]  /*200b10*/  SHF.R.U32.HI R11, RZ, 0x8, R11 ;  /* 0x00000008ff0b7819 */ /* 0x000fe4000001160b */
[----:B------:R-:W-:Y:S02]  /*200b20*/  PRMT R13, R13, 0x5410, R19 ;  /* 0x000054100d0d7816 */ /* 0x000fe40000000013 */
[----:B------:R-:W-:Y:S02]  /*200b30*/  LOP3.LUT R4, R4, 0xffff, RZ, 0xc0, !PT ;  /* 0x0000ffff04047812 */ /* 0x000fe400078ec0ff */
[----:B------:R-:W-:-:S04]  /*200b40*/  LOP3.LUT R11, R11, 0xffff, RZ, 0xc0, !PT ;  /* 0x0000ffff0b0b7812 */ /* 0x000fc800078ec0ff */
[----:B------:R-:W-:Y:S01]  /*200b50*/  PRMT R4, R4, 0x3340, R11 ;  /* 0x0000334004047816 */ /* 0x000fe2000000000b */
[----:B------:R-:W-:Y:S04]  /*200b60*/  STL [R1+0x1bb0], R13 ;  /* 0x001bb00d01007387 */ /* 0x000fe80000100800 */
[----:B------:R0:W-:Y:S04]  /*200b70*/  STL.64 [R1+0xff0], R26 ;  /* 0x000ff01a01007387 */ /* 0x0001e80000100a00 */
[----:B------:R-:W-:Y:S04]  /*200b80*/  STL [R1+0x368], R12 ;  /* 0x0003680c01007387 */ /* 0x000fe80000100800 */
[----:B------:R1:W-:Y:S01]  /*200b90*/  STL [R1+0x5cc], R4 ;  /* 0x0005cc0401007387 */ /* 0x0003e20000100800 */
[----:B0-----:R-:W-:-:S05]  /*200ba0*/  IADD3 R26, P1, PT, R3, R23, RZ ;  /* 0x00000017031a7210 */ /* 0x001fca0007f3e0ff */
[----:B------:R-:W-:Y:S01]  /*200bb0*/  IMAD.X R27, R9, 0x1, R22, P1 ;  /* 0x00000001091b7824 */ /* 0x000fe200008e0616 */
[----:B--2---:R-:W-:Y:S02]  /*200bc0*/  LOP3.LUT R21, R2, 0xffff, RZ, 0xc0, !PT ;  /* 0x0000ffff02157812 */ /* 0x004fe400078ec0ff */
[----:B------:R-:W-:-:S04]  /*200bd0*/  LOP3.LUT R8, R8, 0xffff, RZ, 0xc0, !PT ;  /* 0x0000ffff08087812 */ /* 0x000fc800078ec0ff */
[----:B-1----:R-:W-:Y:S02]  /*200be0*/  PRMT R4, R8, 0x3340, R0 ;  /* 0x0000334008047816 */ /* 0x002fe40000000000 */
[----:B------:R-:W-:Y:S02]  /*200bf0*/  LOP3.LUT R19, R5, 0xffff, RZ, 0xc0, !PT ;  /* 0x0000ffff05137812 */ /* 0x000fe400078ec0ff */
[----:B------:R-:W-:Y:S02]  /*200c00*/  LOP3.LUT R12, R6, 0xffff, RZ, 0xc0, !PT ;  /* 0x0000ffff060c7812 */ /* 0x000fe400078ec0ff */
[----:B------:R-:W-:Y:S02]  /*200c10*/  LOP3.LUT R10, R10, 0xffff, RZ, 0xc0, !PT ;  /* 0x0000ffff0a0a7812 */ /* 0x000fe400078ec0ff */
[----:B------:R-:W-:-:S04]  /*200c20*/  PRMT R2, R21, 0x3340, R19 ;  /* 0x0000334015027816 */ /* 0x000fc80000000013 */
[----:B------:R-:W-:Y:S02]  /*200c30*/  PRMT R5, R2, 0x5410, R4 ;  /* 0x0000541002057816 */ /* 0x000fe40000000004 */
[----:B------:R-:W-:Y:S02]  /*200c40*/  PRMT R4, R10, 0x3340, R0 ;  /* 0x000033400a047816 */ /* 0x000fe40000000000 */
[----:B------:R-:W-:-:S04]  /*200c50*/  LOP3.LUT R13, R7, 0xffff, RZ, 0xc0, !PT ;  /* 0x0000ffff070d7812 */ /* 0x000fc800078ec0ff */
[----:B------:R-:W-:Y:S02]  /*200c60*/  PRMT R2, R12, 0x3340, R13 ;  /* 0x000033400c027816 */ /* 0x000fe4000000000d */
[----:B------:R-:W-:Y:S02]  /*200c70*/  SHF.R.U32.HI R21, RZ, 0x8, R21 ;  /* 0x00000008ff157819 */ /* 0x000fe40000011615 */
[----:B------:R-:W-:Y:S02]  /*200c80*/  SHF.R.U32.HI R19, RZ, 0x8, R19 ;  /* 0x00000008ff137819 */ /* 0x000fe40000011613 */
[----:B------:R-:W-:Y:S01]  /*200c90*/  PRMT R2, R2, 0x5410, R4 ;  /* 0x0000541002027816 */ /* 0x000fe20000000004 */
[----:B------:R0:W-:Y:S04]  /*200ca0*/  STL [R1+0x1b9c], R5 ;  /* 0x001b9c0501007387 */ /* 0x0001e80000100800 */
[----:B------:R-:W2:Y:S04]  /*200cb0*/  LDL.LU R4, [R1+0x7f8] ;  /* 0x0007f80001047983 */ /* 0x000ea80000300800 */
[----:B------:R-:W3:Y:S01]  /*200cc0*/  LDL.LU R11, [R1+0x40c] ;  /* 0x00040c00010b7983 */ /* 0x000ee20000300800 */
[----:B------:R-:W-:-:S02]  /*200cd0*/  LOP3.LUT R21, R21, 0xffff, RZ, 0xc0, !PT ;  /* 0x0000ffff15157812 */ /* 0x000fc400078ec0ff */
[----:B------:R-:W-:Y:S01]  /*200ce0*/  LOP3.LUT R19, R19, 0xffff, RZ, 0xc0, !PT ;  /* 0x0000ffff13137812 */ /* 0x000fe200078ec0ff */
[----:B------:R1:W-:Y:S03]  /*200cf0*/  STL [R1+0x1b98], R2 ;  /* 0x001b980201007387 */ /* 0x0003e60000100800 */
[----:B------:R-:W-:Y:S01]  /*200d00*/  PRMT R21, R21, 0x3340, R19 ;  /* 0x0000334015157816 */ /* 0x000fe20000000013 */
[----:B0-----:R-:W4:Y:S04]  /*200d10*/  LDL.LU R5, [R1+0x6f0] ;  /* 0x0006f00001057983 */ /* 0x001f280000300800 */
[----:B-1----:R-:W2:Y:S04]  /*200d20*/  LDL.LU R2, [R1+0x2f2c] ;  /* 0x002f2c0001027983 */ /* 0x002ea80000300800 */
[----:B------:R-:W2:Y:S04]  /*200d30*/  LDL.LU R7, [R1+0x2b8c] ;  /* 0x002b8c0001077983 */ /* 0x000ea80000300800 */
[----:B------:R0:W-:Y:S04]  /*200d40*/  STL.64 [R1+0xf70], R26 ;  /* 0x000f701a01007387 */ /* 0x0001e80000100a00 */
[----:B0-----:R-:W2:Y:S04]  /*200d50*/  LDL.LU.64 R26, [R1+0x7700] ;  /* 0x00770000011a7983 */ /* 0x001ea80000300a00 */
[----:B------:R-:W2:Y:S04]  /*200d60*/  LDL.LU R6, [R1+0x2ca8] ;  /* 0x002ca80001067983 */ /* 0x000ea80000300800 */
[----:B------:R-:W2:Y:S04]  /*200d70*/  LDL.LU R19, [R1+0x76f8] ;  /* 0x0076f80001137983 */ /* 0x000ea80000300800 */
[----:B------:R0:W-:Y:S04]  /*200d80*/  STL [R1+0x550], R21 ;  /* 0x0005501501007387 */ /* 0x0001e80000100800 */
[----:B0-----:R-:W2:Y:S01]  /*200d90*/  LDL.LU R21, [R1+0x76f4] ;  /* 0x0076f40001157983 */ /* 0x001ea20000300800 */
[----:B------:R-:W-:-:S02]  /*200da0*/  SHF.R.U32.HI R12, RZ, 0x8, R12 ;  /* 0x00000008ff0c7819 */ /* 0x000fc4000001160c */
[----:B------:R-:W-:Y:S02]  /*200db0*/  SHF.R.U32.HI R13, RZ, 0x8, R13 ;  /* 0x00000008ff0d7819 */ /* 0x000fe4000001160d */
[----:B------:R-:W-:Y:S02]  /*200dc0*/  LOP3.LUT R12, R12, 0xffff, RZ, 0xc0, !PT ;  /* 0x0000ffff0c0c7812 */ /* 0x000fe400078ec0ff */
[----:B------:R-:W-:-:S04]  /*200dd0*/  LOP3.LUT R13, R13, 0xffff, RZ, 0xc0, !PT ;  /* 0x0000ffff0d0d7812 */ /* 0x000fc800078ec0ff */
[----:B------:R-:W-:Y:S02]  /*200de0*/  PRMT R13, R12, 0x3340, R13 ;  /* 0x000033400c0d7816 */ /* 0x000fe4000000000d */
[----:B------:R-:W-:-:S03]  /*200df0*/  SHF.R.U32.HI R10, RZ, 0x8, R10 ;  /* 0x00000008ff0a7819 */ /* 0x000fc6000001160a */
[----:B------:R0:W-:Y:S01]  /*200e00*/  STL [R1+0x54c], R13 ;  /* 0x00054c0d01007387 */ /* 0x0001e20000100800 */
[----:B------:R-:W-:-:S04]  /*200e10*/  LOP3.LUT R10, R10, 0xffff, RZ, 0xc0, !PT ;  /* 0x0000ffff0a0a7812 */ /* 0x000fc800078ec0ff */
[----:B------:R-:W-:Y:S02]  /*200e20*/  PRMT R10, R10, 0x3340, R0 ;  /* 0x000033400a0a7816 */ /* 0x000fe40000000000 */
[----:B--2---:R-:W-:-:S05]  /*200e30*/  IADD3 R12, P1, PT, R3, R21, RZ ;  /* 0x00000015030c7210 */ /* 0x004fca0007f3e0ff */
[----:B0-----:R-:W-:-:S05]  /*200e40*/  IMAD.X R13, R9, 0x1, R19, P1 ;  /* 0x00000001090d7824 */ /* 0x001fca00008e0613 */
[----:B------:R0:W-:Y:S04]  /*200e50*/  STL.64 [R1+0xf88], R12 ;  /* 0x000f880c01007387 */ /* 0x0001e80000100a00 */
[----:B------:R1:W-:Y:S01]  /*200e60*/  STL [R1+0x364], R10 ;  /* 0x0003640a01007387 */ /* 0x0003e20000100800 */
[----:B0-----:R-:W-:-:S05]  /*200e70*/  IADD3 R12, P1, PT, R3, R20, RZ ;  /* 0x00000014030c7210 */ /* 0x001fca0007f3e0ff */
[----:B------:R-:W-:-:S05]  /*200e80*/  IMAD.X R13, R9, 0x1, R18, P1 ;  /* 0x00000001090d7824 */ /* 0x000fca00008e0612 */
[----:B------:R0:W-:Y:S04]  /*200e90*/  STL.64 [R1+0xf78], R12 ;  /* 0x000f780c01007387 */ /* 0x0001e80000100a00 */
[----:B-1----:R-:W2:Y:S01]  /*200ea0*/  LDL.LU R10, [R1+0x408] ;  /* 0x00040800010a7983 */ /* 0x002ea20000300800 */
[----:B0-----:R-:W-:-:S03]  /*200eb0*/  SHF.R.U32.HI R12, RZ, 0x8, R8 ;  /* 0x00000008ff0c7819 */ /* 0x001fc60000011608 */
[----:B------:R-:W2:Y:S04]  /*200ec0*/  LDL.LU R8, [R1+0x818] ;  /* 0x0008180001087983 */ /* 0x000ea80000300800 */
[----:B------:R-:W2:Y:S01]  /*200ed0*/  LDL.LU R9, [R1+0x6fc] ;  /* 0x0006fc0001097983 */ /* 0x000ea20000300800 */
[----:B------:R-:W-:Y:S02]  /*200ee0*/  LOP3.LUT R12, R12, 0xffff, RZ, 0xc0, !PT ;  /* 0x0000ffff0c0c7812 */ /* 0x000fe400078ec0ff */
[----:B------:R-:W-:Y:S02]  /*200ef0*/  LOP3.LUT R4, R4, 0xffff, RZ, 0xc0, !PT ;  /* 0x0000ffff04047812 */ /* 0x000fe400078ec0ff */
[----:B----4-:R-:W-:Y:S02]  /*200f00*/  LOP3.LUT R5, R5, 0xffff, RZ, 0xc0, !PT ;  /* 0x0000ffff05057812 */ /* 0x010fe400078ec0ff */
[----:B------:R-:W-:-:S02]  /*200f10*/  PRMT R13, R12, 0x3340, R0 ;  /* 0x000033400c0d7816 */ /* 0x000fc40000000000 */
[----:B---3--:R-:W-:Y:S02]  /*200f20*/  LOP3.LUT R12, R11, 0xffff, RZ, 0xc0, !PT ;  /* 0x0000ffff0b0c7812 */ /* 0x008fe400078ec0ff */
[----:B------:R-:W-:Y:S02]  /*200f30*/  LOP3.LUT R7, R7, 0xffff, RZ, 0xc0, !PT ;  /* 0x0000ffff07077812 */ /* 0x000fe400078ec0ff */
[----:B------:R-:W-:Y:S01]  /*200f40*/  PRMT R11, R4, 0x3340, R5 ;  /* 0x00003340040b7816 */ /* 0x000fe20000000005 */
[----:B------:R0:W-:Y:S01]  /*200f50*/  STL [R1+0x360], R13 ;  /* 0x0003600d01007387 */ /* 0x0001e20000100800 */
[----:B------:R-:W-:Y:S02]  /*200f60*/  LOP3.LUT R2, R2, 0xffff, RZ, 0xc0, !PT ;  /* 0x0000ffff02027812 */ /* 0x000fe400078ec0ff */
[----:B------:R-:W-:Y:S01]  /*200f70*/  LOP3.LUT R6, R6, 0xffff, RZ, 0xc0, !PT ;  /* 0x0000ffff06067812 */ /* 0x000fe200078ec0ff */
[----:B------:R1:W-:Y:S01]  /*200f80*/  STL [R1+0x6d0], R7 ;  /* 0x0006d00701007387 */ /* 0x0003e20000100800 */
[----:B0-----:R-:W-:-:S04]  /*200f90*/  PRMT R13, R12, 0x3340, R0 ;  /* 0x000033400c0d7816 */ /* 0x001fc80000000000 */
[----:B------:R-:W-:Y:S02]  /*200fa0*/  PRMT R13, R11, 0x5410, R13 ;  /* 0x000054100b0d7816 */ /* 0x000fe4000000000d */
[----:B------:R-:W-:Y:S02]  /*200fb0*/  PRMT R11, R7, 0x3340, R0 ;  /* 0x00003340070b7816 */ /* 0x000fe40000000000 */
[----:B-1----:R-:W-:Y:S02]  /*200fc0*/  PRMT R7, R2, 0x3340, R6 ;  /* 0x0000334002077816 */ /* 0x002fe40000000006 */
[----:B------:R-:W-:Y:S01]  /*200fd0*/  SHF.R.U32.HI R2, RZ, 0x8, R2 ;  /* 0x00000008ff027819 */ /* 0x000fe20000011602 */
[----:B------:R0:W-:Y:S01]  /*200fe0*/  STL [R1+0x1b90], R13 ;  /* 0x001b900d01007387 */ /* 0x0001e20000100800 */
[----:B------:R-:W-:Y:S02]  /*200ff0*/  PRMT R7, R7, 0x5410, R11 ;  /* 0x0000541007077816 */ /* 0x000fe4000000000b */
[----:B------:R-:W-:-:S02]  /*201000*/  SHF.R.U32.HI R4, RZ, 0x8, R4 ;  /* 0x00000008ff047819 */ /* 0x000fc40000011604 */
[----:B------:R-:W-:Y:S01]  /*201010*/  LOP3.LUT R11, R2, 0xffff, RZ, 0xc0, !PT ;  /* 0x0000ffff020b7812 */ /* 0x000fe200078ec0ff */
[----:B------:R1:W-:Y:S04]  /*201020*/  STL [R1+0x1b94], R7 ;  /* 0x001b940701007387 */ /* 0x0003e80000100800 */
[----:B------:R-:W3:Y:S01]  /*201030*/  LDL.LU R2, [R1+0x778] ;  /* 0x0007780001027983 */ /* 0x000ee20000300800 */
[----:B0-----:R-:W-:-:S04]  /*201040*/  SHF.R.U32.HI R13, RZ, 0x8, R6 ;  /* 0x00000008ff0d7819 */ /* 0x001fc80000011606 */
[----:B------:R-:W-:Y:S02]  /*201050*/  LOP3.LUT R13, R13, 0xffff, RZ, 0xc0, !PT ;  /* 0x0000ffff0d0d7812 */ /* 0x000fe400078ec0ff */
[----:B-1----:R-:W-:Y:S02]  /*201060*/  SHF.R.U32.HI R7, RZ, 0x8, R5 ;  /* 0x00000008ff077819 */ /* 0x002fe40000011605 */
[----:B------:R-:W4:Y:S04]  /*201070*/  LDL.LU R5, [R1+0x32c] ;  /* 0x00032c0001057983 */ /* 0x000f280000300800 */
[----:B------:R-:W3:Y:S01]  /*201080*/  LDL.LU R6, [R1+0x460] ;  /* 0x0004600001067983 */ /* 0x000ee20000300800 */
[----:B------:R-:W-:Y:S02]  /*201090*/  LOP3.LUT R4, R4, 0xffff, RZ, 0xc0, !PT ;  /* 0x0000ffff04047812 */ /* 0x000fe400078ec0ff */
[----:B------:R-:W-:-:S02]  /*2010a0*/  LOP3.LUT R7, R7, 0xffff, RZ, 0xc0, !PT ;  /* 0x0000ffff07077812 */ /* 0x000fc400078ec0ff */
[----:B------:R-:W-:Y:S02]  /*2010b0*/  PRMT R11, R11, 0x3340, R13 ;  /* 0x000033400b0b7816 */ /* 0x000fe4000000000d */
[----:B------:R-:W-:-:S03]  /*2010c0*/  PRMT R7, R4, 0x3340, R7 ;  /* 0x0000334004077816 */ /* 0x000fc60000000007 */
[----:B------:R0:W-:Y:S04]  /*2010d0*/  STL [R1+0x5bc], R11 ;  /* 0x0005bc0b01007387 */ /* 0x0001e80000100800 */
[----:B------:R1:W-:Y:S01]  /*2010e0*/  STL [R1+0x548], R7 ;  /* 0x0005480701007387 */ /* 0x0003e20000100800 */
[----:B------:R-:W-:-:S03]  /*2010f0*/  VIADD R3, R3, UR6 ;  /* 0x0000000603037c36 */ /* 0x000fc60008000000 */
[----:B------:R0:W-:Y:S01]  /*201100*/  STL [R1+0x76f0], R27 ;  /* 0x0076f01b01007387 */ /* 0x0001e20000100800 */
[----:B--2---:R-:W-:Y:S02]  /*201110*/  LOP3.LUT R10, R10, 0xffff, RZ, 0xc0, !PT ;  /* 0x0000ffff0a0a7812 */ /* 0x004fe400078ec0ff */
[----:B------:R-:W-:Y:S01]  /*201120*/  SHF.R.U32.HI R12, RZ, 0x8, R12 ;  /* 0x00000008ff0c7819 */ /* 0x000fe2000001160c */
[----:B------:R-:W2:Y:S01]  /*201130*/  LDCU UR6, c[0x0][0x3b8] ;  /* 0x00007700ff0677ac */ /* 0x000ea20008000800 */
[----:B------:R-:W-:Y:S02]  /*201140*/  LOP3.LUT R4, R8, 0xffff, RZ, 0xc0, !PT ;  /* 0x0000ffff08047812 */ /* 0x000fe400078ec0ff */
[----:B0-----:R-:W-:Y:S02]  /*201150*/  LOP3.LUT R11, R9, 0xffff, RZ, 0xc0, !PT ;  /* 0x0000ffff090b7812 */ /* 0x001fe400078ec0ff */
[----:B------:R-:W-:Y:S02]  /*201160*/  PRMT R8, R10, 0x3340, R0 ;  /* 0x000033400a087816 */ /* 0x000fe40000000000 */
[----:B-1----:R-:W-:-:S04]  /*201170*/  PRMT R7, R4, 0x3340, R11 ;  /* 0x0000334004077816 */ /* 0x002fc8000000000b */
[----:B------:R-:W-:Y:S02]  /*201180*/  PRMT R7, R7, 0x5410, R8 ;  /* 0x0000541007077816 */ /* 0x000fe40000000008 */
[----:B------:R-:W-:Y:S02]  /*201190*/  IADD3 R8, P1, PT, R3, R27, RZ ;  /* 0x0000001b03087210 */ /* 0x000fe40007f3e0ff */
[----:B------:R-:W-:-:S05]  /*2011a0*/  SHF.R.S32.HI R27, RZ, 0x1f, R3 ;  /* 0x0000001fff1b7819 */ /* 0x000fca0000011403 */
        /* <DEDUP_REMOVED lines=12> */
[----:B----4-:R-:W-:-:S02]  /*201270*/  LOP3.LUT R5, R5, 0xffff, RZ, 0xc0, !PT ;  /* 0x0000ffff05057812 */ /* 0x010fc400078ec0ff */
[----:B------:R-:W-:Y:S02]  /*201280*/  PRMT R11, R4, 0x3340, R11 ;  /* 0x00003340040b7816 */ /* 0x000fe4000000000b */
[----:B---3--:R-:W-:Y:S02]  /*201290*/  LOP3.LUT R4, R2, 0xffff, RZ, 0xc0, !PT ;  /* 0x0000ffff02047812 */ /* 0x008fe400078ec0ff */
[----:B------:R-:W-:Y:S01]  /*2012a0*/  LOP3.LUT R2, R6, 0xffff, RZ, 0xc0, !PT ;  /* 0x0000ffff06027812 */ /* 0x000fe200078ec0ff */
[----:B------:R0:W-:Y:S04]  /*2012b0*/  STL [R1+0x35c], R12 ;  /* 0x00035c0c01007387 */ /* 0x0001e80000100800 */
[----:B------:R1:W-:Y:S01]  /*2012c0*/  STL [R1+0x540], R11 ;  /* 0x0005400b01007387 */ /* 0x0003e20000100800 */
[----:B------:R-:W-:-:S02]  /*2012d0*/  PRMT R6, R4, 0x3340, R2 ;  /* 0x0000334004067816 */ /* 0x000fc40000000002 */
[----:B0-----:R-:W-:Y:S02]  /*2012e0*/  IADD3 R12, P1, PT, R3, R29, RZ ;  /* 0x0000001d030c7210 */ /* 0x001fe40007f3e0ff */
[----:B-1----:R-:W-:-:S04]  /*2012f0*/  PRMT R11, R5, 0x3340, R0 ;  /* 0x00003340050b7816 */ /* 0x002fc80000000000 */
[----:B------:R-:W-:Y:S01]  /*201300*/  PRMT R6, R6, 0x5410, R11 ;  /* 0x0000541006067816 */ /* 0x000fe2000000000b */
[----:B------:R-:W-:-:S04]  /*201310*/  IMAD.X R13, R27, 0x1, R28, P1 ;  /* 0x000000011b0d7824 */ /* 0x000fc800008e061c */
[----:B------:R0:W-:Y:S04]  /*201320*/  STL [R1+0x1b88], R6 ;  /* 0x001b880601007387 */ /* 0x0001e80000100800 */
[----:B------:R-:W-:Y:S04]  /*201330*/  STL.64 [R1+0x76e8], R28 ;  /* 0x0076e81c01007387 */ /* 0x000fe80000100a00 */
[----:B------:R1:W-:Y:S01]  /*201340*/  STL.64 [R1+0x9d8], R12 ;  /* 0x0009d80c01007387 */ /* 0x0003e20000100a00 */
[----:B------:R-:W-:Y:S02]  /*201350*/  SHF.R.U32.HI R5, RZ, 0x8, R5 ;  /* 0x00000008ff057819 */ /* 0x000fe40000011605 */
[----:B0-----:R-:W-:-:S02]  /*201360*/  SHF.R.U32.HI R6, RZ, 0x8, R4 ;  /* 0x00000008ff067819 */ /* 0x001fc40000011604 */
[----:B-1----:R-:W-:Y:S02]  /*201370*/  SHF.R.U32.HI R12, RZ, 0x8, R2 ;  /* 0x00000008ff0c7819 */ /* 0x002fe40000011602 */
        /* <DEDUP_REMOVED lines=13> */
[----:B------:R-:W-:Y:S02]  /*201450*/  LOP3.LUT R5, R8, 0xffff, RZ, 0xc0, !PT ;  /* 0x0000ffff08057812 */ /* 0x000fe400078ec0ff */
[----:B0-----:R-:W-:Y:S02]  /*201460*/  LOP3.LUT R13, R9, 0xffff, RZ, 0xc0, !PT ;  /* 0x0000ffff090d7812 */ /* 0x001fe400078ec0ff */
[----:B-1----:R-:W-:Y:S01]  /*201470*/  PRMT R6, R5, 0x3340, R0 ;  /* 0x0000334005067816 */ /* 0x002fe20000000000 */
[----:B------:R0:W-:Y:S04]  /*201480*/  STL [R1+0x42c], R5 ;  /* 0x00042c0501007387 */ /* 0x0001e80000100800 */
[----:B------:R-:W2:Y:S01]  /*201490*/  LDL.LU R9, [R1+0x5190] ;  /* 0x0051900001097983 */ /* 0x000ea20000300800 */
[----:B0-----:R-:W-:-:S04]  /*2014a0*/  PRMT R5, R12, 0x3340, R13 ;  /* 0x000033400c057816 */ /* 0x001fc8000000000d */
[----:B------:R-:W-:Y:S02]  /*2014b0*/  PRMT R6, R5, 0x5410, R6 ;  /* 0x0000541005067816 */ /* 0x000fe40000000006 */
[----:B------:R-:W2:Y:S04]  /*2014c0*/  LDL.LU R5, [R1+0x2c68] ;  /* 0x002c680001057983 */ /* 0x000ea80000300800 */
[----:B------:R0:W-:Y:S04]  /*2014d0*/  STL [R1+0x1b84], R6 ;  /* 0x001b840601007387 */ /* 0x0001e80000100800 */
[----:B------:R-:W2:Y:S04]  /*2014e0*/  LDL.LU R8, [R1+0x2ddc] ;  /* 0x002ddc0001087983 */ /* 0x000ea80000300800 */
[----:B0-----:R-:W2:Y:S04]  /*2014f0*/  LDL.LU R6, [R1+0x2f48] ;  /* 0x002f480001067983 */ /* 0x001ea80000300800 */
        /* <DEDUP_REMOVED lines=10> */
[----:B---3--:R-:W-:Y:S02]  /*2015a0*/  LOP3.LUT R4, R4, 0xffff, RZ, 0xc0, !PT ;  /* 0x0000ffff04047812 */ /* 0x008fe400078ec0ff */
[----:B------:R-:W-:Y:S02]  /*2015b0*/  PRMT R12, R12, 0x3340, R13 ;  /* 0x000033400c0c7816 */ /* 0x000fe4000000000d */
[----:B----4-:R-:W-:Y:S02]  /*2015c0*/  LOP3.LUT R2, R2, 0xffff, RZ, 0xc0, !PT ;  /* 0x0000ffff02027812 */ /* 0x010fe400078ec0ff */
[----:B------:R-:W-:Y:S01]  /*2015d0*/  LOP3.LUT R11, R11, 0xffff, RZ, 0xc0, !PT ;  /* 0x0000ffff0b0b7812 */ /* 0x000fe200078ec0ff */
[----:B------:R-:W-:Y:S04]  /*2015e0*/  STL [R1+0x354], R28 ;  /* 0x0003541c01007387 */ /* 0x000fe80000100800 */
[----:B------:R0:W-:Y:S01]  /*2015f0*/  STL [R1+0x5b4], R12 ;  /* 0x0005b40c01007387 */ /* 0x0001e20000100800 */
[----:B------:R-:W-:-:S02]  /*201600*/  PRMT R13, R2, 0x3340, R0 ;  /* 0x00003340020d7816 */ /* 0x000fc40000000000 */
[----:B------:R-:W-:Y:S02]  /*201610*/  SHF.R.U32.HI R2, RZ, 0x8, R2 ;  /* 0x00000008ff027819 */ /* 0x000fe40000011602 */
[--C-:B0-----:R-:W-:Y:S02]  /*201620*/  PRMT R12, R4, 0x3340, R11.reuse ;  /* 0x00003340040c7816 */ /* 0x101fe4000000000b */
        /* <DEDUP_REMOVED lines=15> */
[----:B------:R-:W-:Y:S02]  /*201720*/  LOP3.LUT R2, R5, 0xffff, RZ, 0xc0, !PT ;  /* 0x0000ffff05027812 */ /* 0x000fe400078ec0ff */
[----:B------:R-:W-:-:S04]  /*201730*/  LOP3.LUT R8, R8, 0xffff, RZ, 0xc0, !PT ;  /* 0x0000ffff08087812 */ /* 0x000fc800078ec0ff */
[----:B0-----:R-:W-:Y:S02]  /*201740*/  PRMT R4, R9, 0x3340, R8 ;  /* 0x0000334009047816 */ /* 0x001fe40000000008 */
[----:B------:R-:W-:Y:S02]  /*201750*/  LOP3.LUT R5, R7, 0xffff, RZ, 0xc0, !PT ;  /* 0x0000ffff07057812 */ /* 0x000fe400078ec0ff */
[--C-:B------:R-:W-:Y:S02]  /*201760*/  PRMT R7, R2, 0x3340, R0.reuse ;  /* 0x0000334002077816 */ /* 0x100fe40000000000 */
[----:B------:R-:W-:Y:S02]  /*201770*/  LOP3.LUT R6, R6, 0xffff, RZ, 0xc0, !PT ;  /* 0x0000ffff06067812 */ /* 0x000fe400078ec0ff */
[----:B------:R-:W-:Y:S02]  /*201780*/  PRMT R4, R4, 0x5410, R7 ;  /* 0x0000541004047816 */ /* 0x000fe40000000007 */
[----:B------:R-:W-:Y:S01]  /*201790*/  PRMT R11, R5, 0x3340, R0 ;  /* 0x00003340050b7816 */ /* 0x000fe20000000000 */
[----:B------:R-:W2:Y:S04]  /*2017a0*/  LDL.LU R7, [R1+0x2f3c] ;  /* 0x002f3c0001077983 */ /* 0x000ea80000300800 */
[----:B------:R0:W-:Y:S01]  /*2017b0*/  STL [R1+0x1b7c], R4 ;  /* 0x001b7c0401007387 */ /* 0x0001e20000100800 */
[----:B------:R-:W-:-:S04]  /*2017c0*/  LOP3.LUT R10, R10, 0xffff, RZ, 0xc0, !PT ;  /* 0x0000ffff0a0a7812 */ /* 0x000fc800078ec0ff */
[----:B0-----:R-:W-:-:S04]  /*2017d0*/  PRMT R4, R6, 0x3340, R10 ;  /* 0x0000334006047816 */ /* 0x001fc8000000000a */
[----:B------:R-:W-:Y:S02]  /*2017e0*/  PRMT R12, R4, 0x5410, R11 ;  /* 0x00005410040c7816 */ /* 0x000fe4000000000b */
[----:B------:R-:W3:Y:S04]  /*2017f0*/  LDL.LU R11, [R1+0x2bfc] ;  /* 0x002bfc00010b7983 */ /* 0x000ee80000300800 */
[----:B------:R-:W4:Y:S04]  /*201800*/  LDL.LU R4, [R1+0x2d6c] ;  /* 0x002d6c0001047983 */ /* 0x000f280000300800 */
[----:B------:R0:W-:Y:S01]  /*201810*/  STL [R1+0x1b78], R12 ;  /* 0x001b780c01007387 */ /* 0x0001e20000100800 */
[----:B------:R-:W-:-:S02]  /*201820*/  SHF.R.U32.HI R8, RZ, 0x8, R8 ;  /* 0x00000008ff087819 */ /* 0x000fc40000011608 */
[----:B------:R-:W-:Y:S02]  /*201830*/  SHF.R.U32.HI R9, RZ, 0x8, R9 ;  /* 0x00000008ff097819 */ /* 0x000fe40000011609 */
[----:B0-----:R-:W-:Y:S01]  /*201840*/  IADD3 R12, P1, PT, R3, R16, RZ ;  /* 0x00000010030c7210 */ /* 0x001fe20007f3e0ff */
[----:B------:R0:W-:Y:S04]  /*201850*/  STL [R1+0x76d8], R16 ;  /* 0x0076d81001007387 */ /* 0x0001e80000100800 */
[----:B------:R-:W-:-:S05]  /*201860*/  IMAD.X R13, R27, 0x1, R14, P1 ;  /* 0x000000011b0d7824 */ /* 0x000fca00008e060e */
[----:B------:R1:W-:Y:S01]  /*201870*/  STL.64 [R1+0xd38], R12 ;  /* 0x000d380c01007387 */ /* 0x0003e20000100a00 */
[----:B0-----:R-:W-:Y:S02]  /*201880*/  LOP3.LUT R16, R8, 0xffff, RZ, 0xc0, !PT ;  /* 0x0000ffff08107812 */ /* 0x001fe400078ec0ff */
[----:B-1----:R-:W-:Y:S02]  /*201890*/  SHF.R.U32.HI R12, RZ, 0x8, R10 ;  /* 0x00000008ff0c7819 */ /* 0x002fe4000001160a */
[----:B------:R-:W-:Y:S01]  /*2018a0*/  LOP3.LUT R13, R9, 0xffff, RZ, 0xc0, !PT ;  /* 0x0000ffff090d7812 */ /* 0x000fe200078ec0ff */
[----:B------:R-:W4:Y:S04]  /*2018b0*/  LDL.LU R10, [R1+0x86c] ;  /* 0x00086c00010a7983 */ /* 0x000f280000300800 */
[----:B------:R-:W4:Y:S04]  /*2018c0*/  LDL.LU R8, [R1+0x418] ;  /* 0x0004180001087983 */ /* 0x000f280000300800 */
[----:B------:R-:W4:Y:S01]  /*2018d0*/  LDL.LU R9, [R1+0x754] ;  /* 0x0007540001097983 */ /* 0x000f220000300800 */
[----:B------:R-:W-:-:S02]  /*2018e0*/  SHF.R.U32.HI R6, RZ, 0x8, R6 ;  /* 0x00000008ff067819 */ /* 0x000fc40000011606 */
[----:B------:R-:W-:Y:S02]  /*2018f0*/  LOP3.LUT R12, R12, 0xffff, RZ, 0xc0, !PT ;  /* 0x0000ffff0c0c7812 */ /* 0x000fe400078ec0ff */
[----:B------:R-:W-:Y:S02]  /*201900*/  LOP3.LUT R6, R6, 0xffff, RZ, 0xc0, !PT ;  /* 0x0000ffff06067812 */ /* 0x000fe400078ec0ff */
[----:B------:R-:W-:Y:S02]  /*201910*/  SHF.R.U32.HI R5, RZ, 0x8, R5 ;  /* 0x00000008ff057819 */ /* 0x000fe40000011605 */
[----:B------:R-:W-:Y:S02]  /*201920*/  SHF.R.U32.HI R2, RZ, 0x8, R2 ;  /* 0x00000008ff027819 */ /* 0x000fe40000011602 */
[----:B------:R-:W-:Y:S02]  /*201930*/  PRMT R6, R6, 0x3340, R12 ;  /* 0x0000334006067816 */ /* 0x000fe4000000000c */
[----:B------:R-:W-:-:S02]  /*201940*/  IADD3 R12, P1, PT, R3, R23, RZ ;  /* 0x00000017030c7210 */ /* 0x000fc40007f3e0ff */
[----:B------:R-:W-:Y:S02]  /*201950*/  PRMT R16, R13, 0x3340, R16 ;  /* 0x000033400d107816 */ /* 0x000fe40000000010 */
[----:B------:R-:W-:Y:S02]  /*201960*/  LOP3.LUT R5, R5, 0xffff, RZ, 0xc0, !PT ;  /* 0x0000ffff05057812 */ /* 0x000fe400078ec0ff */
[----:B------:R-:W-:Y:S01]  /*201970*/  LOP3.LUT R2, R2, 0xffff, RZ, 0xc0, !PT ;  /* 0x0000ffff02027812 */ /* 0x000fe200078ec0ff */
[----:B------:R-:W-:Y:S01]  /*201980*/  IMAD.X R13, R27, 0x1, R22, P1 ;  /* 0x000000011b0d7824 */ /* 0x000fe200008e0616 */
[----:B------:R-:W-:Y:S01]  /*201990*/  STL [R1+0x52c], R16 ;  /* 0x00052c1001007387 */ /* 0x000fe20000100800 */
[----:B------:R-:W-:-:S03]  /*2019a0*/  PRMT R5, R5, 0x3340, R0 ;  /* 0x0000334005057816 */ /* 0x000fc60000000000 */
[----:B------:R0:W-:Y:S04]  /*2019b0*/  STL [R1+0x528], R6 ;  /* 0x0005280601007387 */ /* 0x0001e80000100800 */
[----:B------:R-:W-:Y:S04]  /*2019c0*/  STL.64 [R1+0x76e0], R22 ;  /* 0x0076e01601007387 */ /* 0x000fe80000100a00 */
[----:B------:R-:W-:Y:S04]  /*2019d0*/  STL.64 [R1+0xd30], R12 ;  /* 0x000d300c01007387 */ /* 0x000fe80000100a00 */
[----:B------:R1:W-:Y:S01]  /*2019e0*/  STL [R1+0x34c], R5 ;  /* 0x00034c0501007387 */ /* 0x0003e20000100800 */
[----:B0-----:R-:W-:-:S03]  /*2019f0*/  PRMT R6, R2, 0x3340, R0 ;  /* 0x0000334002067816 */ /* 0x001fc60000000000 */
[----:B-1----:R-:W4:Y:S04]  /*201a00*/  LDL.LU R5, [R1+0x1170] ;  /* 0x0011700001057983 */ /* 0x002f280000300800 */
[----:B------:R0:W-:Y:S04]  /*201a10*/  STL [R1+0x348], R6 ;  /* 0x0003480601007387 */ /* 0x0001e80000100800 */
[----:B0-----:R-:W4:Y:S01]  /*201a20*/  LDL.LU R6, [R1+0x41c] ;  /* 0x00041c0001067983 */ /* 0x001f220000300800 */
[----:B--2---:R-:W-:-:S03]  /*201a30*/  LOP3.LUT R2, R7, 0xffff, RZ, 0xc0, !PT ;  /* 0x0000ffff07027812 */ /* 0x004fc600078ec0ff */
[----:B------:R-:W2:Y:S01]  /*201a40*/  LDL.LU R7, [R1+0x768] ;  /* 0x0007680001077983 */ /* 0x000ea20000300800 */
[----:B---3--:R-:W-:Y:S02]  /*201a50*/  LOP3.LUT R11, R11, 0xffff, RZ, 0xc0, !PT ;  /* 0x0000ffff0b0b7812 */ /* 0x008fe400078ec0ff */
[----:B----4-:R-:W-:Y:S02]  /*201a60*/  LOP3.LUT R4, R4, 0xffff, RZ, 0xc0, !PT ;  /* 0x0000ffff04047812 */ /* 0x010fe400078ec0ff */
[----:B------:R-:W-:Y:S01]  /*201a70*/  PRMT R12, R11, 0x3340, R0 ;  /* 0x000033400b0c7816 */ /* 0x000fe20000000000 */
[----:B------:R0:W-:Y:S02]  /*201a80*/  STL [R1+0x420], R11 ;  /* 0x0004200b01007387 */ /* 0x0001e40000100800 */
[----:B0-----:R-:W-:Y:S02]  /*201a90*/  PRMT R11, R2, 0x3340, R4 ;  /* 0x00003340020b7816 */ /* 0x001fe40000000004 */
[----:B------:R-:W-:-:S02]  /*201aa0*/  SHF.R.U32.HI R2, RZ, 0x8, R2 ;  /* 0x00000008ff027819 */ /* 0x000fc40000011602 */
[----:B------:R-:W-:Y:S02]  /*201ab0*/  SHF.R.U32.HI R4, RZ, 0x8, R4 ;  /* 0x00000008ff047819 */ /* 0x000fe40000011604 */
[----:B------:R-:W-:Y:S02]  /*201ac0*/  PRMT R11, R11, 0x5410, R12 ;  /* 0x000054100b0b7816 */ /* 0x000fe4000000000c */
[----:B------:R-:W-:Y:S02]  /*201ad0*/  IADD3 R12, P1, PT, R3, R21, RZ ;  /* 0x00000015030c7210 */ /* 0x000fe40007f3e0ff */
[----:B------:R-:W-:Y:S02]  /*201ae0*/  LOP3.LUT R2, R2, 0xffff, RZ, 0xc0, !PT ;  /* 0x0000ffff02027812 */ /* 0x000fe400078ec0ff */
[----:B------:R-:W-:Y:S01]  /*201af0*/  LOP3.LUT R4, R4, 0xffff, RZ, 0xc0, !PT ;  /* 0x0000ffff04047812 */ /* 0x000fe200078ec0ff */
[----:B------:R0:W-:Y:S01]  /*201b00*/  STL [R1+0x1b74], R11 ;  /* 0x001b740b01007387 */ /* 0x0001e20000100800 */
[----:B------:R-:W-:-:S05]  /*201b10*/  IMAD.X R13, R27, 0x1, R19, P1 ;  /* 0x000000011b0d7824 */ /* 0x000fca00008e0613 */
[----:B------:R1:W-:Y:S01]  /*201b20*/  STL.64 [R1+0xee8], R12 ;  /* 0x000ee80c01007387 */ /* 0x0003e20000100a00 */
[----:B0-----:R-:W-:Y:S02]  /*201b30*/  PRMT R11, R2, 0x3340, R4 ;  /* 0x00003340020b7816 */ /* 0x001fe40000000004 */
[----:B------:R-:W-:Y:S02]  /*201b40*/  LOP3.LUT R4, R10, 0xffff, RZ, 0xc0, !PT ;  /* 0x0000ffff0a047812 */ /* 0x000fe400078ec0ff */
[----:B------:R-:W-:Y:S01]  /*201b50*/  LOP3.LUT R2, R8, 0xffff, RZ, 0xc0, !PT ;  /* 0x0000ffff08027812 */ /* 0x000fe200078ec0ff */
[----:B------:R0:W-:Y:S04]  /*201b60*/  STL [R1+0x5a8], R11 ;  /* 0x0005a80b01007387 */ /* 0x0001e80000100800 */
[----:B------:R-:W3:Y:S01]  /*201b70*/  LDL.LU R10, [R1+0x3f0] ;  /* 0x0003f000010a7983 */ /* 0x000ee20000300800 */
[----:B-1----:R-:W-:-:S02]  /*201b80*/  PRMT R13, R2, 0x3340, R0 ;  /* 0x00003340020d7816 */ /* 0x002fc40000000000 */
[----:B0-----:R-:W-:Y:S02]  /*201b90*/  LOP3.LUT R11, R9, 0xffff, RZ, 0xc0, !PT ;  /* 0x0000ffff090b7812 */ /* 0x001fe400078ec0ff */
[----:B------:R-:W4:Y:S04]  /*201ba0*/  LDL.LU R9, [R1+0x810] ;  /* 0x0008100001097983 */ /* 0x000f280000300800 */
[----:B------:R-:W4:Y:S01]  /*201bb0*/  LDL.LU R8, [R1+0x6f4] ;  /* 0x0006f40001087983 */ /* 0x000f220000300800 */
[----:B------:R-:W-:-:S04]  /*201bc0*/  PRMT R12, R4, 0x3340, R11 ;  /* 0x00003340040c7816 */ /* 0x000fc8000000000b */
[----:B------:R-:W-:Y:S02]  /*201bd0*/  PRMT R16, R12, 0x5410, R13 ;  /* 0x000054100c107816 */ /* 0x000fe4000000000d */
[----:B------:R-:W-:-:S03]  /*201be0*/  IADD3 R12, P1, PT, R3, R20, RZ ;  /* 0x00000014030c7210 */ /* 0x000fc60007f3e0ff */
[----:B------:R-:W-:Y:S02]  /*201bf0*/  STL [R1+0x1b70], R16 ;  /* 0x001b701001007387 */ /* 0x000fe40000100800 */
[----:B------:R-:W-:Y:S02]  /*201c00*/  IMAD.X R13, R27, 0x1, R18, P1 ;  /* 0x000000011b0d7824 */ /* 0x000fe400008e0612 */
[----:B------:R-:W4:Y:S01]  /*201c10*/  LDL.LU R27, [R1+0x76f0] ;  /* 0x0076f000011b7983 */ /* 0x000f220000300800 */
[----:B------:R-:W-:Y:S02]  /*201c20*/  SHF.R.U32.HI R4, RZ, 0x8, R4 ;  /* 0x00000008ff047819 */ /* 0x000fe40000011604 */
[----:B------:R-:W-:Y:S02]  /*201c30*/  SHF.R.U32.HI R11, RZ, 0x8, R11 ;  /* 0x00000008ff0b7819 */ /* 0x000fe4000001160b */
[----:B------:R-:W-:Y:S02]  /*201c40*/  LOP3.LUT R4, R4, 0xffff, RZ, 0xc0, !PT ;  /* 0x0000ffff04047812 */ /* 0x000fe400078ec0ff */
[----:B------:R-:W-:-:S04]  /*201c50*/  LOP3.LUT R11, R11, 0xffff, RZ, 0xc0, !PT ;  /* 0x0000ffff0b0b7812 */ /* 0x000fc800078ec0ff */
[----:B------:R-:W-:Y:S01]  /*201c60*/  PRMT R4, R4, 0x3340, R11 ;  /* 0x0000334004047816 */ /* 0x000fe2000000000b */
[----:B------:R-:W-:Y:S01]  /*201c70*/  STL.64 [R1+0xee0], R12 ;  /* 0x000ee00c01007387 */ /* 0x000fe20000100a00 */
[----:B------:R-:W-:-:S03]  /*201c80*/  LOP3.LUT R5, R5, 0xffff, RZ, 0xc0, !PT ;  /* 0x0000ffff05057812 */ /* 0x000fc600078ec0ff */
[----:B------:R2:W-:Y:S01]  /*201c90*/  STL [R1+0x51c], R4 ;  /* 0x00051c0401007387 */ /* 0x0005e20000100800 */
[----:B------:R-:W-:Y:S02]  /*201ca0*/  LOP3.LUT R11, R6, 0xffff, RZ, 0xc0, !PT ;  /* 0x0000ffff060b7812 */ /* 0x000fe400078ec0ff */
[----:B------:R-:W-:Y:S02]  /*201cb0*/  SHF.R.U32.HI R2, RZ, 0x8, R2 ;  /* 0x00000008ff027819 */ /* 0x000fe40000011602 */
[----:B--2---:R-:W-:Y:S02]  /*201cc0*/  LOP3.LUT R4, R7, 0xffff, RZ, 0xc0, !PT ;  /* 0x0000ffff07047812 */ /* 0x004fe400078ec0ff */
[----:B------:R-:W-:Y:S02]  /*201cd0*/  PRMT R7, R11, 0x3340, R0 ;  /* 0x000033400b077816 */ /* 0x000fe40000000000 */
[----:B------:R-:W-:-:S04]  /*201ce0*/  PRMT R6, R5, 0x3340, R4 ;  /* 0x0000334005067816 */ /* 0x000fc80000000004 */
[----:B------:R-:W-:Y:S02]  /*201cf0*/  PRMT R6, R6, 0x5410, R7 ;  /* 0x0000541006067816 */ /* 0x000fe40000000007 */
[----:B------:R-:W-:-:S03]  /*201d00*/  SHF.R.U32.HI R5, RZ, 0x8, R5 ;  /* 0x00000008ff057819 */ /* 0x000fc60000011605 */
[----:B------:R0:W-:Y:S01]  /*201d10*/  STL [R1+0x1b6c], R6 ;  /* 0x001b6c0601007387 */ /* 0x0001e20000100800 */
[----:B------:R-:W-:Y:S02]  /*201d20*/  LOP3.LUT R7, R2, 0xffff, RZ, 0xc0, !PT ;  /* 0x0000ffff02077812 */ /* 0x000fe400078ec0ff */
[----:B------:R-:W-:Y:S01]  /*201d30*/  LOP3.LUT R5, R5, 0xffff, RZ, 0xc0, !PT ;  /* 0x0000ffff05057812 */ /* 0x000fe200078ec0ff */
[----:B------:R-:W2:Y:S04]  /*201d40*/  LDL.LU R2, [R1+0x81c] ;  /* 0x00081c0001027983 */ /* 0x000ea80000300800 */
[----:B------:R-:W2:Y:S01]  /*201d50*/  LDL.LU R12, [R1+0x3f4] ;  /* 0x0003f400010c7983 */ /* 0x000ea20000300800 */
[----:B0-----:R-:W-:Y:S02]  /*201d60*/  SHF.R.U32.HI R6, RZ, 0x8, R4 ;  /* 0x00000008ff067819 */ /* 0x001fe40000011604 */
[----:B------:R-:W-:Y:S01]  /*201d70*/  PRMT R7, R7, 0x3340, R0 ;  /* 0x0000334007077816 */ /* 0x000fe20000000000 */
[----:B------:R-:W2:Y:S01]  /*201d80*/  LDL.LU R4, [R1+0x704] ;  /* 0x0007040001047983 */ /* 0x000ea20000300800 */
[----:B------:R-:W-:-:S04]  /*201d90*/  LOP3.LUT R6, R6, 0xffff, RZ, 0xc0, !PT ;  /* 0x0000ffff06067812 */ /* 0x000fc800078ec0ff */
[----:B------:R-:W-:Y:S01]  /*201da0*/  PRMT R5, R5, 0x3340, R6 ;  /* 0x0000334005057816 */ /* 0x000fe20000000006 */
[----:B------:R-:W-:Y:S01]  /*201db0*/  STL [R1+0x344], R7 ;  /* 0x0003440701007387 */ /* 0x000fe20000100800 */
[----:B------:R-:W-:Y:S01]  /*201dc0*/  VIADD R6, R3, UR6 ;  /* 0x0000000603067c36 */ /* 0x000fe20008000000 */
[----:B---3--:R-:W-:Y:S02]  /*201dd0*/  LOP3.LUT R16, R10, 0xffff, RZ, 0xc0, !PT ;  /* 0x0000ffff0a107812 */ /* 0x008fe400078ec0ff */
[----:B------:R0:W-:Y:S02]  /*201de0*/  STL [R1+0x518], R5 ;  /* 0x0005180501007387 */ /* 0x0001e40000100800 */
[----:B------:R-:W-:Y:S02]  /*201df0*/  SHF.R.S32.HI R13, RZ, 0x1f, R6 ;  /* 0x0000001fff0d7819 */ /* 0x000fe40000011406 */
[----:B----4-:R-:W-:Y:S02]  /*201e00*/  LOP3.LUT R9, R9, 0xffff, RZ, 0xc0, !PT ;  /* 0x0000ffff09097812 */ /* 0x010fe400078ec0ff */
[----:B------:R-:W-:-:S02]  /*201e10*/  LOP3.LUT R23, R8, 0xffff, RZ, 0xc0, !PT ;  /* 0x0000ffff08177812 */ /* 0x000fc400078ec0ff */
[----:B0-----:R-:W-:Y:S02]  /*201e20*/  PRMT R5, R16, 0x3340, R0 ;  /* 0x0000334010057816 */ /* 0x001fe40000000000 */
[----:B------:R-:W-:Y:S01]  /*201e30*/  SHF.R.U32.HI R11, RZ, 0x8, R11 ;  /* 0x00000008ff0b7819 */ /* 0x000fe2000001160b */
[----:B------:R-:W0:Y:S01]  /*201e40*/  LDCU UR6, c[0x0][0x3b8] ;  /* 0x00007700ff0677ac */ /* 0x000e220008000800 */
[----:B------:R-:W-:-:S04]  /*201e50*/  PRMT R3, R9, 0x3340, R23 ;  /* 0x0000334009037816 */ /* 0x000fc80000000017 */
[----:B------:R-:W-:Y:S02]  /*201e60*/  PRMT R7, R3, 0x5410, R5 ;  /* 0x0000541003077816 */ /* 0x000fe40000000005 */
[----:B------:R-:W3:Y:S04]  /*201e70*/  LDL.LU R3, [R1+0x51a4] ;  /* 0x0051a40001037983 */ /* 0x000ee80000300800 */
[----:B------:R-:W4:Y:S01]  /*201e80*/  LDL.LU R5, [R1+0x2cb8] ;  /* 0x002cb80001057983 */ /* 0x000f220000300800 */
[----:B------:R-:W-:-:S03]  /*201e90*/  IADD3 R28, P1, PT, R6, R27, RZ ;  /* 0x0000001b061c7210 */ /* 0x000fc60007f3e0ff */
[----:B------:R1:W-:Y:S02]  /*201ea0*/  STL [R1+0x1b68], R7 ;  /* 0x001b680701007387 */ /* 0x0003e40000100800 */
[----:B------:R-:W-:Y:S02]  /*201eb0*/  IMAD.X R29, R13, 0x1, R26, P1 ;  /* 0x000000010d1d7824 */ /* 0x000fe400008e061a */
[----:B-1----:R-:W4:Y:S04]  /*201ec0*/  LDL.LU R7, [R1+0x2e1c] ;  /* 0x002e1c0001077983 */ /* 0x002f280000300800 */
[----:B------:R-:W4:Y:S04]  /*201ed0*/  LDL.LU R10, [R1+0x2f58] ;  /* 0x002f5800010a7983 */ /* 0x000f280000300800 */
[----:B------:R-:W4:Y:S04]  /*201ee0*/  LDL.LU R8, [R1+0x2c3c] ;  /* 0x002c3c0001087983 */ /* 0x000f280000300800 */
[----:B------:R1:W-:Y:S04]  /*201ef0*/  STL.64 [R1+0xea8], R28 ;  /* 0x000ea81c01007387 */ /* 0x0003e80000100a00 */
[----:B-1----:R-:W4:Y:S01]  /*201f00*/  LDL.LU.64 R28, [R1+0x76e8] ;  /* 0x0076e800011c7983 */ /* 0x002f220000300a00 */
[----:B------:R-:W-:-:S03]  /*201f10*/  SHF.R.U32.HI R22, RZ, 0x8, R9 ;  /* 0x00000008ff167819 */ /* 0x000fc60000011609 */
[----:B------:R-:W4:Y:S01]  /*201f20*/  LDL.LU R9, [R1+0x2dac] ;  /* 0x002dac0001097983 */ /* 0x000f220000300800 */
        /* <DEDUP_REMOVED lines=9> */
[----:B------:R-:W-:-:S04]  /*201fc0*/  LOP3.LUT R11, R11, 0xffff, RZ, 0xc0, !PT ;  /* 0x0000ffff0b0b7812 */ /* 0x000fc800078ec0ff */
[--C-:B------:R-:W-:Y:S02]  /*201fd0*/  PRMT R11, R11, 0x3340, R0.reuse ;  /* 0x000033400b0b7816 */ /* 0x100fe40000000000 */
[----:B--2---:R-:W-:Y:S02]  /*201fe0*/  LOP3.LUT R12, R12, 0xffff, RZ, 0xc0, !PT ;  /* 0x0000ffff0c0c7812 */ /* 0x004fe400078ec0ff */
[----:B------:R-:W-:Y:S02]  /*201ff0*/  LOP3.LUT R2, R2, 0xffff, RZ, 0xc0, !PT ;  /* 0x0000ffff02027812 */ /* 0x000fe400078ec0ff */
[----:B-1----:R-:W-:Y:S01]  /*202000*/  PRMT R16, R12, 0x3340, R0 ;  /* 0x000033400c107816 */ /* 0x002fe20000000000 */
[----:B------:R1:W-:Y:S01]  /*202010*/  STL [R1+0x418], R12 ;  /* 0x0004180c01007387 */ /* 0x0003e20000100800 */
[----:B------:R-:W-:-:S04]  /*202020*/  LOP3.LUT R4, R4, 0xffff, RZ, 0xc0, !PT ;  /* 0x0000ffff04047812 */ /* 0x000fc800078ec0ff */
[----:B-1----:R-:W-:Y:S02]  /*202030*/  PRMT R12, R2, 0x3340, R4 ;  /* 0x00003340020c7816 */ /* 0x002fe40000000004 */
[----:B------:R-:W-:Y:S02]  /*202040*/  SHF.R.U32.HI R2, RZ, 0x8, R2 ;  /* 0x00000008ff027819 */ /* 0x000fe40000011602 */
[----:B------:R-:W-:Y:S02]  /*202050*/  SHF.R.U32.HI R4, RZ, 0x8, R4 ;  /* 0x00000008ff047819 */ /* 0x000fe40000011604 */
[----:B------:R-:W-:Y:S02]  /*202060*/  PRMT R12, R12, 0x5410, R16 ;  /* 0x000054100c0c7816 */ /* 0x000fe40000000010 */
[----:B------:R-:W-:Y:S02]  /*202070*/  LOP3.LUT R2, R2, 0xffff, RZ, 0xc0, !PT ;  /* 0x0000ffff02027812 */ /* 0x000fe400078ec0ff */
[----:B------:R-:W-:-:S04]  /*202080*/  LOP3.LUT R4, R4, 0xffff, RZ, 0xc0, !PT ;  /* 0x0000ffff04047812 */ /* 0x000fc800078ec0ff */
[----:B------:R-:W-:Y:S01]  /*202090*/  PRMT R2, R2, 0x3340, R4 ;  /* 0x0000334002027816 */ /* 0x000fe20000000004 */
[----:B------:R1:W-:Y:S01]  /*2020a0*/  STL [R1+0x1b64], R12 ;  /* 0x001b640c01007387 */ /* 0x0003e20000100800 */
[----:B---3--:R-:W-:Y:S02]  /*2020b0*/  LOP3.LUT R3, R3, 0xffff, RZ, 0xc0, !PT ;  /* 0x0000ffff03037812 */ /* 0x008fe400078ec0ff */
[----:B----4-:R-:W-:-:S04]  /*2020c0*/  LOP3.LUT R16, R5, 0xffff, RZ, 0xc0, !PT ;  /* 0x0000ffff05107812 */ /* 0x010fc800078ec0ff */
[----:B------:R-:W-:Y:S02]  /*2020d0*/  PRMT R4, R16, 0x3340, R0 ;  /* 0x0000334010047816 */ /* 0x000fe40000000000 */
[----:B------:R-:W-:Y:S02]  /*2020e0*/  LOP3.LUT R5, R7, 0xffff, RZ, 0xc0, !PT ;  /* 0x0000ffff07057812 */ /* 0x000fe400078ec0ff */
[----:B------:R-:W-:-:S05]  /*2020f0*/  IADD3 R22, P1, PT, R6, R29, RZ ;  /* 0x0000001d06167210 */ /* 0x000fca0007f3e0ff */
[----:B------:R-:W-:-:S05]  /*202100*/  IMAD.X R23, R13, 0x1, R28, P1 ;  /* 0x000000010d177824 */ /* 0x000fca00008e061c */
[----:B------:R-:W-:Y:S04]  /*202110*/  STL.64 [R1+0xea0], R22 ;  /* 0x000ea01601007387 */ /* 0x000fe80000100a00 */
[----:B------:R-:W-:Y:S04]  /*202120*/  STL [R1+0x33c], R11 ;  /* 0x00033c0b01007387 */ /* 0x000fe80000100800 */
[----:B------:R2:W-:Y:S01]  /*202130*/  STL [R1+0x59c], R2 ;  /* 0x00059c0201007387 */ /* 0x0005e20000100800 */
[----:B-1----:R-:W-:Y:S02]  /*202140*/  LOP3.LUT R12, R8, 0xffff, RZ, 0xc0, !PT ;  /* 0x0000ffff080c7812 */ /* 0x002fe400078ec0ff */
[----:B------:R-:W-:-:S02]  /*202150*/  LOP3.LUT R8, R9, 0xffff, RZ, 0xc0, !PT ;  /* 0x0000ffff09087812 */ /* 0x000fc400078ec0ff */
[----:B------:R-:W-:Y:S02]  /*202160*/  LOP3.LUT R7, R10, 0xffff, RZ, 0xc0, !PT ;  /* 0x0000ffff0a077812 */ /* 0x000fe400078ec0ff */
[----:B--2---:R-:W-:-:S04]  /*202170*/  PRMT R2, R3, 0x3340, R5 ;  /* 0x0000334003027816 */ /* 0x004fc80000000005 */
[----:B------:R-:W-:Y:S02]  /*202180*/  PRMT R9, R2, 0x5410, R4 ;  /* 0x0000541002097816 */ /* 0x000fe40000000004 */
[----:B------:R-:W2:Y:S04]  /*202190*/  LDL.LU R4, [R1+0x51a8] ;  /* 0x0051a80001047983 */ /* 0x000ea80000300800 */
[----:B------:R-:W3:Y:S04]  /*2021a0*/  LDL.LU R2, [R1+0x2d3c] ;  /* 0x002d3c0001027983 */ /* 0x000ee80000300800 */
[----:B------:R1:W-:Y:S01]  /*2021b0*/  STL [R1+0x1b60], R9 ;  /* 0x001b600901007387 */ /* 0x0003e20000100800 */
[----:B------:R-:W-:-:S02]  /*2021c0*/  PRMT R10, R12, 0x3340, R0 ;  /* 0x000033400c0a7816 */ /* 0x000fc40000000000 */
[----:B------:R-:W-:Y:S02]  /*2021d0*/  IADD3 R22, P1, PT, R6, R17, RZ ;  /* 0x0000001106167210 */ /* 0x000fe40007f3e0ff */
[----:B------:R-:W-:Y:S02]  /*2021e0*/  SHF.R.U32.HI R3, RZ, 0x8, R3 ;  /* 0x00000008ff037819 */ /* 0x000fe40000011603 */
[----:B------:R-:W-:Y:S01]  /*2021f0*/  SHF.R.U32.HI R5, RZ, 0x8, R5 ;  /* 0x00000008ff057819 */ /* 0x000fe20000011605 */
[----:B------:R-:W4:Y:S01]  /*202200*/  LDL.LU R11, [R1+0x2e58] ;  /* 0x002e5800010b7983 */ /* 0x000f220000300800 */
[--C-:B-1----:R-:W-:Y:S02]  /*202210*/  PRMT R9, R7, 0x3340, R8.reuse ;  /* 0x0000334007097816 */ /* 0x102fe40000000008 */
[----:B------:R-:W-:Y:S02]  /*202220*/  SHF.R.U32.HI R7, RZ, 0x8, R7 ;  /* 0x00000008ff077819 */ /* 0x000fe40000011607 */
[----:B------:R-:W-:Y:S01]  /*202230*/  SHF.R.U32.HI R8, RZ, 0x8, R8 ;  /* 0x00000008ff087819 */ /* 0x000fe20000011608 */
[----:B------:R-:W-:Y:S01]  /*202240*/  IMAD.X R23, R13, 0x1, R15, P1 ;  /* 0x000000010d177824 */ /* 0x000fe200008e060f */
[----:B------:R-:W-:-:S02]  /*202250*/  PRMT R9, R9, 0x5410, R10 ;  /* 0x0000541009097816 */ /* 0x000fc4000000000a */
[----:B------:R-:W-:Y:S02]  /*202260*/  LOP3.LUT R7, R7, 0xffff, RZ, 0xc0, !PT ;  /* 0x0000ffff07077812 */ /* 0x000fe400078ec0ff */
[----:B------:R-:W-:Y:S02]  /*202270*/  LOP3.LUT R8, R8, 0xffff, RZ, 0xc0, !PT ;  /* 0x0000ffff08087812 */ /* 0x000fe400078ec0ff */
[----:B------:R-:W-:Y:S02]  /*202280*/  LOP3.LUT R3, R3, 0xffff, RZ, 0xc0, !PT ;  /* 0x0000ffff03037812 */ /* 0x000fe400078ec0ff */
[----:B------:R-:W-:Y:S01]  /*202290*/  LOP3.LUT R5, R5, 0xffff, RZ, 0xc0, !PT ;  /* 0x0000ffff05057812 */ /* 0x000fe200078ec0ff */
[----:B------:R-:W-:Y:S04]  /*2022a0*/  STL [R1+0x1b5c], R9 ;  /* 0x001b5c0901007387 */ /* 0x000fe80000100800 */
[----:B------:R1:W-:Y:S01]  /*2022b0*/  STL.64 [R1+0xf48], R22 ;  /* 0x000f481601007387 */ /* 0x0003e20000100a00 */
[----:B------:R-:W-:-:S02]  /*2022c0*/  PRMT R7, R7, 0x3340, R8 ;  /* 0x0000334007077816 */ /* 0x000fc40000000008 */
[----:B------:R-:W-:Y:S01]  /*2022d0*/  PRMT R3, R3, 0x3340, R5 ;  /* 0x0000334003037816 */ /* 0x000fe20000000005 */
[----:B------:R-:W4:Y:S04]  /*2022e0*/  LDL.LU R8, [R1+0x1180] ;  /* 0x0011800001087983 */ /* 0x000f280000300800 */
[----:B------:R0:W-:Y:S04]  /*2022f0*/  STL [R1+0x50c], R7 ;  /* 0x00050c0701007387 */ /* 0x0001e80000100800 */
[----:B------:R-:W4:Y:S01]  /*202300*/  LDL.LU R5, [R1+0x6cc] ;  /* 0x0006cc0001057983 */ /* 0x000f220000300800 */
[----:B-1----:R-:W-:-:S03]  /*202310*/  IADD3 R22, P1, PT, R6, R25, RZ ;  /* 0x0000001906167210 */ /* 0x002fc60007f3e0ff */
[----:B------:R1:W-:Y:S04]  /*202320*/  STL [R1+0x500], R3 ;  /* 0x0005000301007387 */ /* 0x0003e80000100800 */
[----:B------:R-:W4:Y:S01]  /*202330*/  LDL.LU R9, [R1+0x7b4] ;  /* 0x0007b40001097983 */ /* 0x000f220000300800 */
[----:B------:R-:W-:-:S03]  /*202340*/  IMAD.X R23, R13, 0x1, R24, P1 ;  /* 0x000000010d177824 */ /* 0x000fc600008e0618 */
[----:B0-----:R-:W4:Y:S04]  /*202350*/  LDL.LU R7, [R1+0x1174] ;  /* 0x0011740001077983 */ /* 0x001f280000300800 */
[----:B-1----:R-:W4:Y:S04]  /*202360*/  LDL.LU R3, [R1+0x6c8] ;  /* 0x0006c80001037983 */ /* 0x002f280000300800 */
[----:B------:R0:W-:Y:S04]  /*202370*/  STL.64 [R1+0xf40], R22 ;  /* 0x000f401601007387 */ /* 0x0001e80000100a00 */
[----:B0-----:R-:W4:Y:S04]  /*202380*/  LDL.LU.64 R22, [R1+0x76e0] ;  /* 0x0076e00001167983 */ /* 0x001f280000300a00 */
[----:B------:R-:W4:Y:S04]  /*202390*/  LDL.LU R10, [R1+0x7b8] ;  /* 0x0007b800010a7983 */ /* 0x000f280000300800 */
[----:B------:R0:W-:Y:S02]  /*2023a0*/  STL.64 [R1+0x76d0], R24 ;  /* 0x0076d01801007387 */ /* 0x0001e40000100a00 */
[----:B0-----:R-:W-:-:S02]  /*2023b0*/  SHF.R.U32.HI R25, RZ, 0x8, R16 ;  /* 0x00000008ff197819 */ /* 0x001fc40000011610 */
[----:B------:R-:W4:Y:S01]  /*2023c0*/  LDL.LU R16, [R1+0x76d8] ;  /* 0x0076d80001107983 */ /* 0x000f220000300800 */
[----:B------:R-:W-:Y:S02]  /*2023d0*/  SHF.R.U32.HI R12, RZ, 0x8, R12 ;  /* 0x00000008ff0c7819 */ /* 0x000fe4000001160c */
[----:B------:R-:W-:Y:S02]  /*2023e0*/  LOP3.LUT R24, R25, 0xffff, RZ, 0xc0, !PT ;  /* 0x0000ffff19187812 */ /* 0x000fe400078ec0ff */
[----:B------:R-:W-:Y:S02]  /*2023f0*/  LOP3.LUT R12, R12, 0xffff, RZ, 0xc0, !PT ;  /* 0x0000ffff0c0c7812 */ /* 0x000fe400078ec0ff */
[--C-:B------:R-:W-:Y:S02]  /*202400*/  PRMT R24, R24, 0x3340, R0.reuse ;  /* 0x0000334018187816 */ /* 0x100fe40000000000 */
[----:B------:R-:W-:-:S03]  /*202410*/  PRMT R12, R12, 0x3340, R0 ;  /* 0x000033400c0c7816 */ /* 0x000fc60000000000 */
[----:B------:R0:W-:Y:S04]  /*202420*/  STL [R1+0x338], R24 ;  /* 0x0003381801007387 */ /* 0x0001e80000100800 */
[----:B------:R1:W-:Y:S01]  /*202430*/  STL [R1+0x334], R12 ;  /* 0x0003340c01007387 */ /* 0x0003e20000100800 */
[----:B--2---:R-:W-:Y:S02]  /*202440*/  LOP3.LUT R4, R4, 0xffff, RZ, 0xc0, !PT ;  /* 0x0000ffff04047812 */ /* 0x004fe400078ec0ff */
[----:B---3--:R-:W-:Y:S02]  /*202450*/  LOP3.LUT R2, R2, 0xffff, RZ, 0xc0, !PT ;  /* 0x0000ffff02027812 */ /* 0x008fe400078ec0ff */
[----:B----4-:R-:W-:Y:S02]  /*202460*/  LOP3.LUT R11, R11, 0xffff, RZ, 0xc0, !PT ;  /* 0x0000ffff0b0b7812 */ /* 0x010fe400078ec0ff */
[----:B0-----:R-:W-:-:S02]  /*202470*/  PRMT R24, R2, 0x3340, R0 ;  /* 0x0000334002187816 */ /* 0x001fc40000000000 */
[--C-:B-1----:R-:W-:Y:S02]  /*202480*/  PRMT R12, R4, 0x3340, R11.reuse ;  /* 0x00003340040c7816 */ /* 0x102fe4000000000b */
[----:B------:R-:W-:Y:S02]  /*202490*/  SHF.R.U32.HI R4, RZ, 0x8, R4 ;  /* 0x00000008ff047819 */ /* 0x000fe40000011604 */
[----:B------:R-:W-:Y:S02]  /*2024a0*/  SHF.R.U32.HI R11, RZ, 0x8, R11 ;  /* 0x00000008ff0b7819 */ /* 0x000fe4000001160b */
[----:B------:R-:W-:Y:S02]  /*2024b0*/  SHF.R.U32.HI R2, RZ, 0x8, R2 ;  /* 0x00000008ff027819 */ /* 0x000fe40000011602 */
[----:B------:R-:W-:Y:S02]  /*2024c0*/  PRMT R12, R12, 0x5410, R24 ;  /* 0x000054100c0c7816 */ /* 0x000fe40000000018 */
[----:B------:R-:W-:-:S02]  /*2024d0*/  LOP3.LUT R4, R4, 0xffff, RZ, 0xc0, !PT ;  /* 0x0000ffff04047812 */ /* 0x000fc400078ec0ff */
[----:B------:R-:W-:Y:S02]  /*2024e0*/  LOP3.LUT R11, R11, 0xffff, RZ, 0xc0, !PT ;  /* 0x0000ffff0b0b7812 */ /* 0x000fe400078ec0ff */
[----:B------:R-:W-:Y:S02]  /*2024f0*/  LOP3.LUT R2, R2, 0xffff, RZ, 0xc0, !PT ;  /* 0x0000ffff02027812 */ /* 0x000fe400078ec0ff */
[----:B------:R-:W-:Y:S02]  /*202500*/  PRMT R4, R4, 0x3340, R11 ;  /* 0x0000334004047816 */ /* 0x000fe4000000000b */
[----:B------:R-:W-:Y:S01]  /*202510*/  PRMT R2, R2, 0x3340, R0 ;  /* 0x0000334002027816 */ /* 0x000fe20000000000 */
[----:B------:R0:W-:Y:S01]  /*202520*/  STL [R1+0x1b58], R12 ;  /* 0x001b580c01007387 */ /* 0x0001e20000100800 */
[----:B------:R-:W-:Y:S02]  /*202530*/  LOP3.LUT R8, R8, 0xffff, RZ, 0xc0, !PT ;  /* 0x0000ffff08087812 */ /* 0x000fe400078ec0ff */
[----:B0-----:R-:W-:-:S02]  /*202540*/  LOP3.LUT R12, R5, 0xffff, RZ, 0xc0, !PT ;  /* 0x0000ffff050c7812 */ /* 0x001fc400078ec0ff */
[----:B------:R-:W-:Y:S02]  /*202550*/  LOP3.LUT R9, R9, 0xffff, RZ, 0xc0, !PT ;  /* 0x0000ffff09097812 */ /* 0x000fe400078ec0ff */
[----:B------:R-:W-:Y:S02]  /*202560*/  LOP3.LUT R5, R7, 0xffff, RZ, 0xc0, !PT ;  /* 0x0000ffff07057812 */ /* 0x000fe400078ec0ff */
[----:B------:R-:W-:Y:S02]  /*202570*/  LOP3.LUT R3, R3, 0xffff, RZ, 0xc0, !PT ;  /* 0x0000ffff03037812 */ /* 0x000fe400078ec0ff */
[----:B------:R-:W-:Y:S02]  /*202580*/  LOP3.LUT R7, R10, 0xffff, RZ, 0xc0, !PT ;  /* 0x0000ffff0a077812 */ /* 0x000fe400078ec0ff */
[----:B------:R-:W-:-:S05]  /*202590*/  IADD3 R24, P1, PT, R6, R16, RZ ;  /* 0x0000001006187210 */ /* 0x000fca0007f3e0ff */
[----:B------:R-:W-:-:S05]  /*2025a0*/  IMAD.X R25, R13, 0x1, R14, P1 ;  /* 0x000000010d197824 */ /* 0x000fca00008e060e */
[----:B------:R-:W-:Y:S04]  /*2025b0*/  STL.64 [R1+0xf80], R24 ;  /* 0x000f801801007387 */ /* 0x000fe80000100a00 */
[----:B------:R0:W-:Y:S04]  /*2025c0*/  STL [R1+0x508], R4 ;  /* 0x0005080401007387 */ /* 0x0001e80000100800 */
[----:B------:R1:W-:Y:S01]  /*2025d0*/  STL [R1+0x330], R2 ;  /* 0x0003300201007387 */ /* 0x0003e20000100800 */
[----:B0-----:R-:W-:Y:S02]  /*2025e0*/  PRMT R4, R12, 0x3340, R0 ;  /* 0x000033400c047816 */ /* 0x001fe40000000000 */
[----:B-1----:R-:W-:-:S04]  /*2025f0*/  PRMT R2, R8, 0x3340, R9 ;  /* 0x0000334008027816 */ /* 0x002fc80000000009 */
[----:B------:R-:W-:Y:S02]  /*202600*/  PRMT R10, R2, 0x5410, R4 ;  /* 0x00005410020a7816 */ /* 0x000fe40000000004 */
[----:B------:R-:W-:Y:S02]  /*202610*/  PRMT R4, R3, 0x3340, R0 ;  /* 0x0000334003047816 */ /* 0x000fe40000000000 */
[----:B------:R-:W-:Y:S01]  /*202620*/  PRMT R2, R5, 0x3340, R7 ;  /* 0x0000334005027816 */ /* 0x000fe20000000007 */
[----:B------:R0:W-:Y:S03]  /*202630*/  STL [R1+0x1b54], R10 ;  /* 0x001b540a01007387 */ /* 0x0001e60000100800 */
[----:B0-----:R-:W-:Y:S02]  /*202640*/  PRMT R10, R2, 0x5410, R4 ;  /* 0x00005410020a7816 */ /* 0x001fe40000000004 */
[----:B------:R-:W2:Y:S04]  /*202650*/  LDL.LU R4, [R1+0x1178] ;  /* 0x0011780001047983 */ /* 0x000ea80000300800 */
[----:B------:R-:W3:Y:S04]  /*202660*/  LDL.LU R2, [R1+0x3fc] ;  /* 0x0003fc0001027983 */ /* 0x000ee80000300800 */
[----:B------:R-:W-:Y:S04]  /*202670*/  STL [R1+0x1b50], R10 ;  /* 0x001b500a01007387 */ /* 0x000fe80000100800 */
[----:B------:R-:W4:Y:S01]  /*202680*/  LDL.LU R11, [R1+0x758] ;  /* 0x00075800010b7983 */ /* 0x000f220000300800 */
[----:B------:R-:W-:-:S02]  /*202690*/  SHF.R.U32.HI R8, RZ, 0x8, R8 ;  /* 0x00000008ff087819 */ /* 0x000fc40000011608 */
[----:B------:R-:W-:Y:S02]  /*2026a0*/  SHF.R.U32.HI R9, RZ, 0x8, R9 ;  /* 0x00000008ff097819 */ /* 0x000fe40000011609 */
[----:B------:R-:W-:Y:S02]  /*2026b0*/  IADD3 R24, P1, PT, R6, R23, RZ ;  /* 0x0000001706187210 */ /* 0x000fe40007f3e0ff */
[----:B------:R-:W-:Y:S02]  /*2026c0*/  SHF.R.U32.HI R5, RZ, 0x8, R5 ;  /* 0x00000008ff057819 */ /* 0x000fe40000011605 */
[----:B------:R-:W-:Y:S02]  /*2026d0*/  SHF.R.U32.HI R7, RZ, 0x8, R7 ;  /* 0x00000008ff077819 */ /* 0x000fe40000011607 */
[----:B------:R-:W-:Y:S02]  /*2026e0*/  LOP3.LUT R8, R8, 0xffff, RZ, 0xc0, !PT ;  /* 0x0000ffff08087812 */ /* 0x000fe400078ec0ff */
[----:B------:R-:W-:Y:S01]  /*2026f0*/  LOP3.LUT R9, R9, 0xffff, RZ, 0xc0, !PT ;  /* 0x0000ffff09097812 */ /* 0x000fe200078ec0ff */
[----:B------:R-:W-:Y:S01]  /*202700*/  IMAD.X R25, R13, 0x1, R22, P1 ;  /* 0x000000010d197824 */ /* 0x000fe200008e0616 */
[----:B------:R-:W-:-:S02]  /*202710*/  LOP3.LUT R5, R5, 0xffff, RZ, 0xc0, !PT ;  /* 0x0000ffff05057812 */ /* 0x000fc400078ec0ff */
[----:B------:R-:W-:Y:S02]  /*202720*/  LOP3.LUT R7, R7, 0xffff, RZ, 0xc0, !PT ;  /* 0x0000ffff07077812 */ /* 0x000fe400078ec0ff */
[----:B------:R-:W-:Y:S01]  /*202730*/  PRMT R8, R8, 0x3340, R9 ;  /* 0x0000334008087816 */ /* 0x000fe20000000009 */
[----:B------:R0:W-:Y:S01]  /*202740*/  STL.64 [R1+0x1088], R24 ;  /* 0x0010881801007387 */ /* 0x0001e20000100a00 */
[----:B------:R-:W-:-:S03]  /*202750*/  PRMT R7, R5, 0x3340, R7 ;  /* 0x0000334005077816 */ /* 0x000fc60000000007 */
[----:B------:R-:W4:Y:S04]  /*202760*/  LDL.LU R5, [R1+0x51cc] ;  /* 0x0051cc0001057983 */ /* 0x000f280000300800 */
[----:B------:R1:W-:Y:S01]  /*202770*/  STL [R1+0x504], R8 ;  /* 0x0005040801007387 */ /* 0x0003e20000100800 */
[----:B------:R-:W-:-:S04]  /*202780*/  SHF.R.U32.HI R3, RZ, 0x8, R3 ;  /* 0x00000008ff037819 */ /* 0x000fc80000011603 */
[----:B------:R-:W-:Y:S02]  /*202790*/  LOP3.LUT R3, R3, 0xffff, RZ, 0xc0, !PT ;  /* 0x0000ffff03037812 */ /* 0x000fe400078ec0ff */
[----:B0-----:R-:W-:Y:S01]  /*2027a0*/  IADD3 R24, P1, PT, R6, R21, RZ ;  /* 0x0000001506187210 */ /* 0x001fe20007f3e0ff */
[----:B-1----:R-:W4:Y:S04]  /*2027b0*/  LDL.LU R8, [R1+0x2d88] ;  /* 0x002d880001087983 */ /* 0x002f280000300800 */
[----:B------:R0:W-:Y:S01]  /*2027c0*/  STL [R1+0x4fc], R7 ;  /* 0x0004fc0701007387 */ /* 0x0001e20000100800 */
[----:B------:R-:W-:Y:S01]  /*2027d0*/  IMAD.X R25, R13, 0x1, R19, P1 ;  /* 0x000000010d197824 */ /* 0x000fe200008e0613 */
[----:B------:R-:W-:Y:S02]  /*2027e0*/  PRMT R3, R3, 0x3340, R0 ;  /* 0x0000334003037816 */ /* 0x000fe40000000000 */
[----:B0-----:R-:W4:Y:S04]  /*2027f0*/  LDL.LU R7, [R1+0x2e6c] ;  /* 0x002e6c0001077983 */ /* 0x001f280000300800 */
[----:B------:R-:W-:Y:S04]  /*202800*/  STL.64 [R1+0x1080], R24 ;  /* 0x0010801801007387 */ /* 0x000fe80000100a00 */
[----:B------:R-:W4:Y:S04]  /*202810*/  LDL.LU R10, [R1+0x3f8] ;  /* 0x0003f800010a7983 */ /* 0x000f280000300800 */
[----:B------:R-:W4:Y:S04]  /*202820*/  LDL.LU R9, [R1+0x117c] ;  /* 0x00117c0001097983 */ /* 0x000f280000300800 */
[----:B------:R0:W-:Y:S04]  /*202830*/  STL [R1+0x32c], R3 ;  /* 0x00032c0301007387 */ /* 0x0001e80000100800 */
[----:B0-----:R-:W4:Y:S01]  /*202840*/  LDL.LU R3, [R1+0x770] ;  /* 0x0007700001037983 */ /* 0x001f220000300800 */
[----:B------:R-:W-:-:S02]  /*202850*/  SHF.R.U32.HI R12, RZ, 0x8, R12 ;  /* 0x00000008ff0c7819 */ /* 0x000fc4000001160c */
[----:B------:R-:W-:Y:S02]  /*202860*/  IADD3 R24, P1, PT, R6, R20, RZ ;  /* 0x0000001406187210 */ /* 0x000fe40007f3e0ff */
[----:B------:R-:W-:-:S03]  /*202870*/  LOP3.LUT R12, R12, 0xffff, RZ, 0xc0, !PT ;  /* 0x0000ffff0c0c7812 */ /* 0x000fc600078ec0ff */
[----:B------:R-:W-:Y:S01]  /*202880*/  IMAD.X R25, R13, 0x1, R18, P1 ;  /* 0x000000010d197824 */ /* 0x000fe200008e0612 */
[----:B------:R-:W-:-:S04]  /*202890*/  PRMT R12, R12, 0x3340, R0 ;  /* 0x000033400c0c7816 */ /* 0x000fc80000000000 */
[----:B------:R0:W-:Y:S04]  /*2028a0*/  STL.64 [R1+0x1170], R24 ;  /* 0x0011701801007387 */ /* 0x0001e80000100a00 */
[----:B------:R1:W-:Y:S01]  /*2028b0*/  STL [R1+0x328], R12 ;  /* 0x0003280c01007387 */ /* 0x0003e20000100800 */
[----:B------:R-:W-:Y:S01]  /*2028c0*/  VIADD R6, R6, UR6 ;  /* 0x0000000606067c36 */ /* 0x000fe20008000000 */
[----:B------:R-:W1:Y:S04]  /*2028d0*/  LDCU UR6, c[0x0][0x3b8] ;  /* 0x00007700ff0677ac */ /* 0x000e680008000800 */
[----:B0-----:R-:W-:-:S02]  /*2028e0*/  IADD3 R24, P1, PT, R6, R27, RZ ;  /* 0x0000001b06187210 */ /* 0x001fc40007f3e0ff */
[----:B--2---:R-:W-:Y:S02]  /*2028f0*/  LOP3.LUT R4, R4, 0xffff, RZ, 0xc0, !PT ;  /* 0x0000ffff04047812 */ /* 0x004fe400078ec0ff */
[----:B---3--:R-:W-:Y:S02]  /*202900*/  LOP3.LUT R2, R2, 0xffff, RZ, 0xc0, !PT ;  /* 0x0000ffff02027812 */ /* 0x008fe400078ec0ff */
[----:B----4-:R-:W-:Y:S02]  /*202910*/  LOP3.LUT R11, R11, 0xffff, RZ, 0xc0, !PT ;  /* 0x0000ffff0b0b7812 */ /* 0x010fe400078ec0ff */
[----:B------:R-:W-:Y:S02]  /*202920*/  PRMT R13, R2, 0x3340, R0 ;  /* 0x00003340020d7816 */ /* 0x000fe40000000000 */
[----:B-1----:R-:W-:Y:S02]  /*202930*/  PRMT R12, R4, 0x3340, R11 ;  /* 0x00003340040c7816 */ /* 0x002fe4000000000b */
        /* <DEDUP_REMOVED lines=8> */
[----:B------:R-:W-:Y:S01]  /*2029c0*/  PRMT R2, R2, 0x3340, R0 ;  /* 0x0000334002027816 */ /* 0x000fe20000000000 */
[----:B------:R-:W-:Y:S04]  /*2029d0*/  STL [R1+0x1b4c], R12 ;  /* 0x001b4c0c01007387 */ /* 0x000fe80000100800 */
[----:B------:R-:W-:Y:S01]  /*2029e0*/  STL [R1+0x4f8], R4 ;  /* 0x0004f80401007387 */ /* 0x000fe20000100800 */
[----:B------:R-:W-:-:S03]  /*2029f0*/  LOP3.LUT R11, R5, 0xffff, RZ, 0xc0, !PT ;  /* 0x0000ffff050b7812 */ /* 0x000fc600078ec0ff */
[----:B------:R0:W-:Y:S04]  /*202a00*/  STL [R1+0x324], R2 ;  /* 0x0003240201007387 */ /* 0x0001e80000100800 */
[----:B------:R-:W2:Y:S01]  /*202a10*/  LDL.LU R5, [R1+0x51d8] ;  /* 0x0051d80001057983 */ /* 0x000ea20000300800 */
[----:B------:R-:W-:-:S03]  /*202a20*/  LOP3.LUT R8, R8, 0xffff, RZ, 0xc0, !PT ;  /* 0x0000ffff08087812 */ /* 0x000fc600078ec0ff */
[----:B0-----:R-:W3:Y:S04]  /*202a30*/  LDL.LU R2, [R1+0x2d8c] ;  /* 0x002d8c0001027983 */ /* 0x001ee80000300800 */
[----:B------:R-:W4:Y:S01]  /*202a40*/  LDL.LU R4, [R1+0x2e88] ;  /* 0x002e880001047983 */ /* 0x000f220000300800 */
[----:B------:R-:W-:Y:S02]  /*202a50*/  PRMT R13, R8, 0x3340, R0 ;  /* 0x00003340080d7816 */ /* 0x000fe40000000000 */
[----:B------:R-:W-:-:S04]  /*202a60*/  LOP3.LUT R12, R7, 0xffff, RZ, 0xc0, !PT ;  /* 0x0000ffff070c7812 */ /* 0x000fc800078ec0ff */
[----:B------:R-:W-:Y:S02]  /*202a70*/  PRMT R7, R11, 0x3340, R12 ;  /* 0x000033400b077816 */ /* 0x000fe4000000000c */
[----:B------:R-:W-:Y:S02]  /*202a80*/  LOP3.LUT R9, R9, 0xffff, RZ, 0xc0, !PT ;  /* 0x0000ffff09097812 */ /* 0x000fe400078ec0ff */
        /* <DEDUP_REMOVED lines=8> */
[----:B------:R-:W-:-:S05]  /*202b10*/  SHF.R.S32.HI R7, RZ, 0x1f, R6 ;  /* 0x0000001fff077819 */ /* 0x000fca0000011406 */
[----:B------:R-:W-:Y:S01]  /*202b20*/  IMAD.X R25, R7, 0x1, R26, P1 ;  /* 0x0000000107197824 */ /* 0x000fe200008e061a */
[----:B------:R0:W-:Y:S04]  /*202b30*/  STL [R1+0x1b48], R10 ;  /* 0x001b480a01007387 */ /* 0x0001e80000100800 */
[----:B------:R-:W-:Y:S01]  /*202b40*/  STL.64 [R1+0x76c8], R26 ;  /* 0x0076c81a01007387 */ /* 0x000fe20000100a00 */
[----:B------:R-:W-:-:S03]  /*202b50*/  SHF.R.U32.HI R13, RZ, 0x8, R9 ;  /* 0x00000008ff0d7819 */ /* 0x000fc60000011609 */
[----:B------:R1:W-:Y:S04]  /*202b60*/  STL.64 [R1+0x1038], R24 ;  /* 0x0010381801007387 */ /* 0x0003e80000100a00 */
[----:B0-----:R-:W4:Y:S01]  /*202b70*/  LDL.LU R10, [R1+0x5198] ;  /* 0x00519800010a7983 */ /* 0x001f220000300800 */
[----:B-1----:R-:W-:-:S03]  /*202b80*/  SHF.R.U32.HI R24, RZ, 0x8, R3 ;  /* 0x00000008ff187819 */ /* 0x002fc60000011603 */
[----:B------:R-:W4:Y:S04]  /*202b90*/  LDL.LU R3, [R1+0x2cbc] ;  /* 0x002cbc0001037983 */ /* 0x000f280000300800 */
[----:B------:R-:W4:Y:S01]  /*202ba0*/  LDL.LU R9, [R1+0x2e2c] ;  /* 0x002e2c0001097983 */ /* 0x000f220000300800 */
[----:B------:R-:W-:Y:S02]  /*202bb0*/  SHF.R.U32.HI R11, RZ, 0x8, R11 ;  /* 0x00000008ff0b7819 */ /* 0x000fe4000001160b */
[----:B------:R-:W-:Y:S02]  /*202bc0*/  SHF.R.U32.HI R12, RZ, 0x8, R12 ;  /* 0x00000008ff0c7819 */ /* 0x000fe4000001160c */
[----:B------:R-:W-:Y:S02]  /*202bd0*/  LOP3.LUT R13, R13, 0xffff, RZ, 0xc0, !PT ;  /* 0x0000ffff0d0d7812 */ /* 0x000fe400078ec0ff */
[----:B------:R-:W-:-:S02]  /*202be0*/  LOP3.LUT R24, R24, 0xffff, RZ, 0xc0, !PT ;  /* 0x0000ffff18187812 */ /* 0x000fc400078ec0ff */
        /* <DEDUP_REMOVED lines=10> */
[----:B0-----:R-:W-:-:S04]  /*202c90*/  PRMT R11, R5, 0x3340, R4 ;  /* 0x00003340050b7816 */ /* 0x001fc80000000004 */
[----:B------:R-:W-:Y:S02]  /*202ca0*/  PRMT R11, R11, 0x5410, R12 ;  /* 0x000054100b0b7816 */ /* 0x000fe4000000000c */
[----:B------:R-:W-:-:S05]  /*202cb0*/  IADD3 R12, P1, PT, R6, R29, RZ ;  /* 0x0000001d060c7210 */ /* 0x000fca0007f3e0ff */
[----:B------:R-:W-:Y:S01]  /*202cc0*/  IMAD.X R13, R7, 0x1, R28, P1 ;  /* 0x00000001070d7824 */ /* 0x000fe200008e061c */
[----:B------:R-:W-:Y:S04]  /*202cd0*/  STL [R1+0x1b40], R11 ;  /* 0x001b400b01007387 */ /* 0x000fe80000100800 */
[----:B------:R-:W-:Y:S01]  /*202ce0*/  STL [R1+0x76c0], R28 ;  /* 0x0076c01c01007387 */ /* 0x000fe20000100800 */
[----:B------:R-:W-:-:S03]  /*202cf0*/  SHF.R.U32.HI R5, RZ, 0x8, R5 ;  /* 0x00000008ff057819 */ /* 0x000fc60000011605 */
[----:B------:R0:W-:Y:S01]  /*202d00*/  STL.64 [R1+0x1158], R12 ;  /* 0x0011580c01007387 */ /* 0x0001e20000100a00 */
[----:B------:R-:W-:Y:S02]  /*202d10*/  SHF.R.U32.HI R2, RZ, 0x8, R2 ;  /* 0x00000008ff027819 */ /* 0x000fe40000011602 */
[----:B------:R-:W-:Y:S02]  /*202d20*/  LOP3.LUT R5, R5, 0xffff, RZ, 0xc0, !PT ;  /* 0x0000ffff05057812 */ /* 0x000fe400078ec0ff */
[----:B------:R-:W-:Y:S02]  /*202d30*/  LOP3.LUT R2, R2, 0xffff, RZ, 0xc0, !PT ;  /* 0x0000ffff02027812 */ /* 0x000fe400078ec0ff */
[----:B0-----:R-:W-:Y:S02]  /*202d40*/  SHF.R.U32.HI R12, RZ, 0x8, R4 ;  /* 0x00000008ff0c7819 */ /* 0x001fe40000011604 */
[----:B------:R-:W-:Y:S01]  /*202d50*/  PRMT R2, R2, 0x3340, R0 ;  /* 0x0000334002027816 */ /* 0x000fe20000000000 */
[----:B------:R-:W2:Y:S04]  /*202d60*/  LDL.LU R4, [R1+0x519c] ;  /* 0x00519c0001047983 */ /* 0x000ea80000300800 */
[----:B------:R-:W3:Y:S01]  /*202d70*/  LDL.LU R13, [R1+0x2cdc] ;  /* 0x002cdc00010d7983 */ /* 0x000ee20000300800 */
[----:B------:R-:W-:-:S03]  /*202d80*/  LOP3.LUT R12, R12, 0xffff, RZ, 0xc0, !PT ;  /* 0x0000ffff0c0c7812 */ /* 0x000fc600078ec0ff */
[----:B------:R-:W4:Y:S01]  /*202d90*/  LDL.LU R11, [R1+0x2e3c] ;  /* 0x002e3c00010b7983 */ /* 0x000f220000300800 */
[----:B------:R-:W-:-:S05]  /*202da0*/  PRMT R5, R5, 0x3340, R12 ;  /* 0x0000334005057816 */ /* 0x000fca000000000c */
[----:B------:R-:W-:Y:S04]  /*202db0*/  STL [R1+0x4ec], R5 ;  /* 0x0004ec0501007387 */ /* 0x000fe80000100800 */
[----:B------:R0:W-:Y:S01]  /*202dc0*/  STL [R1+0x320], R2 ;  /* 0x0003200201007387 */ /* 0x0001e20000100800 */
[----:B------:R-:W-:Y:S02]  /*202dd0*/  IADD3 R24, P1, PT, R6, R17, RZ ;  /* 0x0000001106187210 */ /* 0x000fe40007f3e0ff */
[----:B------:R-:W-:Y:S02]  /*202de0*/  LOP3.LUT R26, R10, 0xffff, RZ, 0xc0, !PT ;  /* 0x0000ffff0a1a7812 */ /* 0x000fe400078ec0ff */
[----:B------:R-:W-:Y:S02]  /*202df0*/  LOP3.LUT R12, R3, 0xffff, RZ, 0xc0, !PT ;  /* 0x0000ffff030c7812 */ /* 0x000fe400078ec0ff */
[----:B------:R-:W-:Y:S01]  /*202e00*/  LOP3.LUT R27, R9, 0xffff, RZ, 0xc0, !PT ;  /* 0x0000ffff091b7812 */ /* 0x000fe200078ec0ff */
[----:B------:R-:W-:Y:S01]  /*202e10*/  IMAD.X R25, R7, 0x1, R15, P1 ;  /* 0x0000000107197824 */ /* 0x000fe200008e060f */
[----:B------:R-:W4:Y:S01]  /*202e20*/  LDL.LU R9, [R1+0x11a8] ;  /* 0x0011a80001097983 */ /* 0x000f220000300800 */
[----:B------:R-:W-:-:S02]  /*202e30*/  PRMT R3, R12, 0x3340, R0 ;  /* 0x000033400c037816 */ /* 0x000fc40000000000 */
[----:B0-----:R-:W-:-:S04]  /*202e40*/  PRMT R2, R26, 0x3340, R27 ;  /* 0x000033401a027816 */ /* 0x001fc8000000001b */
[----:B------:R-:W-:Y:S02]  /*202e50*/  PRMT R3, R2, 0x5410, R3 ;  /* 0x0000541002037816 */ /* 0x000fe40000000003 */
[----:B------:R-:W4:Y:S04]  /*202e60*/  LDL.LU R2, [R1+0x72c] ;  /* 0x00072c0001027983 */ /* 0x000f280000300800 */
[----:B------:R0:W-:Y:S04]  /*202e70*/  STL [R1+0x1b3c], R3 ;  /* 0x001b3c0301007387 */ /* 0x0001e80000100800 */
[----:B------:R-:W4:Y:S04]  /*202e80*/  LDL.LU R5, [R1+0x84c] ;  /* 0x00084c0001057983 */ /* 0x000f280000300800 */
[----:B------:R-:W4:Y:S04]  /*202e90*/  LDL.LU R10, [R1+0x1184] ;  /* 0x00118400010a7983 */ /* 0x000f280000300800 */
[----:B0-----:R-:W4:Y:S04]  /*202ea0*/  LDL.LU R3, [R1+0x728] ;  /* 0x0007280001037983 */ /* 0x001f280000300800 */
[----:B------:R0:W-:Y:S04]  /*202eb0*/  STL.64 [R1+0x1150], R24 ;  /* 0x0011501801007387 */ /* 0x0001e80000100a00 */
[----:B0-----:R-:W4:Y:S01]  /*202ec0*/  LDL.LU.64 R24, [R1+0x76d0] ;  /* 0x0076d00001187983 */ /* 0x001f220000300a00 */
        /* <DEDUP_REMOVED lines=11> */
[----:B------:R-:W-:-:S04]  /*202f80*/  SHF.R.U32.HI R12, RZ, 0x8, R12 ;  /* 0x00000008ff0c7819 */ /* 0x000fc8000001160c */
[----:B------:R-:W-:-:S04]  /*202f90*/  LOP3.LUT R12, R12, 0xffff, RZ, 0xc0, !PT ;  /* 0x0000ffff0c0c7812 */ /* 0x000fc800078ec0ff */
[--C-:B------:R-:W-:Y:S02]  /*202fa0*/  PRMT R12, R12, 0x3340, R0.reuse ;  /* 0x000033400c0c7816 */ /* 0x100fe40000000000 */
[----:B---3--:R-:W-:Y:S02]  /*202fb0*/  LOP3.LUT R13, R13, 0xffff, RZ, 0xc0, !PT ;  /* 0x0000ffff0d0d7812 */ /* 0x008fe400078ec0ff */
[----:B--2---:R-:W-:Y:S02]  /*202fc0*/  LOP3.LUT R4, R4, 0xffff, RZ, 0xc0, !PT ;  /* 0x0000ffff04047812 */ /* 0x004fe400078ec0ff */
[----:B----4-:R-:W-:Y:S02]  /*202fd0*/  LOP3.LUT R11, R11, 0xffff, RZ, 0xc0, !PT ;  /* 0x0000ffff0b0b7812 */ /* 0x010fe400078ec0ff */
[----:B0-----:R-:W-:Y:S01]  /*202fe0*/  PRMT R26, R13, 0x3340, R0 ;  /* 0x000033400d1a7816 */ /* 0x001fe20000000000 */
        /* <DEDUP_REMOVED lines=8> */
[----:B------:R-:W-:Y:S01]  /*203070*/  STL [R1+0x1b38], R13 ;  /* 0x001b380d01007387 */ /* 0x000fe20000100800 */
[----:B------:R-:W-:Y:S02]  /*203080*/  LOP3.LUT R9, R9, 0xffff, RZ, 0xc0, !PT ;  /* 0x0000ffff09097812 */ /* 0x000fe400078ec0ff */
[----:B------:R-:W-:Y:S02]  /*203090*/  LOP3.LUT R2, R2, 0xffff, RZ, 0xc0, !PT ;  /* 0x0000ffff02027812 */ /* 0x000fe400078ec0ff */
[----:B------:R-:W-:-:S04]  /*2030a0*/  LOP3.LUT R11, R5, 0xffff, RZ, 0xc0, !PT ;  /* 0x0000ffff050b7812 */ /* 0x000fc800078ec0ff */
[----:B------:R-:W-:Y:S02]  /*2030b0*/  PRMT R5, R9, 0x3340, R11 ;  /* 0x0000334009057816 */ /* 0x000fe4000000000b */
[----:B------:R-:W-:-:S05]  /*2030c0*/  IADD3 R26, P1, PT, R6, R25, RZ ;  /* 0x00000019061a7210 */ /* 0x000fca0007f3e0ff */
[----:B------:R-:W-:-:S05]  /*2030d0*/  IMAD.X R27, R7, 0x1, R24, P1 ;  /* 0x00000001071b7824 */ /* 0x000fca00008e0618 */
[----:B------:R-:W-:Y:S04]  /*2030e0*/  STL.64 [R1+0x1188], R26 ;  /* 0x0011881a01007387 */ /* 0x000fe80000100a00 */
[----:B------:R-:W-:Y:S04]  /*2030f0*/  STL [R1+0x318], R12 ;  /* 0x0003180c01007387 */ /* 0x000fe80000100800 */
[----:B------:R0:W-:Y:S02]  /*203100*/  STL [R1+0x588], R4 ;  /* 0x0005880401007387 */ /* 0x0001e40000100800 */
[----:B0-----:R-:W-:-:S02]  /*203110*/  LOP3.LUT R4, R10, 0xffff, RZ, 0xc0, !PT ;  /* 0x0000ffff0a047812 */ /* 0x001fc400078ec0ff */
[----:B------:R-:W-:-:S04]  /*203120*/  PRMT R10, R2, 0x3340, R0 ;  /* 0x00003340020a7816 */ /* 0x000fc80000000000 */
[----:B------:R-:W-:Y:S02]  /*203130*/  PRMT R12, R5, 0x5410, R10 ;  /* 0x00005410050c7816 */ /* 0x000fe4000000000a */
[----:B------:R-:W2:Y:S04]  /*203140*/  LDL.LU R10, [R1+0x11a0] ;  /* 0x0011a000010a7983 */ /* 0x000ea80000300800 */
[----:B------:R-:W3:Y:S04]  /*203150*/  LDL.LU R5, [R1+0x6d8] ;  /* 0x0006d80001057983 */ /* 0x000ee80000300800 */
[----:B------:R0:W-:Y:S01]  /*203160*/  STL [R1+0x1b34], R12 ;  /* 0x001b340c01007387 */ /* 0x0001e20000100800 */
[----:B------:R-:W-:-:S03]  /*203170*/  LOP3.LUT R3, R3, 0xffff, RZ, 0xc0, !PT ;  /* 0x0000ffff03037812 */ /* 0x000fc600078ec0ff */
[----:B0-----:R-:W4:Y:S01]  /*203180*/  LDL.LU R12, [R1+0x7dc] ;  /* 0x0007dc00010c7983 */ /* 0x001f220000300800 */
[----:B------:R-:W-:Y:S02]  /*203190*/  LOP3.LUT R8, R8, 0xffff, RZ, 0xc0, !PT ;  /* 0x0000ffff08087812 */ /* 0x000fe400078ec0ff */
[----:B------:R-:W-:Y:S02]  /*2031a0*/  PRMT R26, R3, 0x3340, R0 ;  /* 0x00003340031a7816 */ /* 0x000fe40000000000 */
[----:B------:R-:W-:Y:S02]  /*2031b0*/  PRMT R13, R4, 0x3340, R8 ;  /* 0x00003340040d7816 */ /* 0x000fe40000000008 */
[----:B------:R-:W-:Y:S02]  /*2031c0*/  SHF.R.U32.HI R4, RZ, 0x8, R4 ;  /* 0x00000008ff047819 */ /* 0x000fe40000011604 */
[----:B------:R-:W-:Y:S02]  /*2031d0*/  SHF.R.U32.HI R8, RZ, 0x8, R8 ;  /* 0x00000008ff087819 */ /* 0x000fe40000011608 */
[----:B------:R-:W-:-:S02]  /*2031e0*/  PRMT R13, R13, 0x5410, R26 ;  /* 0x000054100d0d7816 */ /* 0x000fc4000000001a */
        /* <DEDUP_REMOVED lines=8> */
[----:B------:R-:W-:Y:S02]  /*203270*/  PRMT R4, R4, 0x3340, R8 ;  /* 0x0000334004047816 */ /* 0x000fe40000000008 */
[----:B------:R-:W-:Y:S02]  /*203280*/  IADD3 R8, P1, PT, R6, R23, RZ ;  /* 0x0000001706087210 */ /* 0x000fe40007f3e0ff */
[----:B------:R-:W-:Y:S01]  /*203290*/  PRMT R11, R9, 0x3340, R11 ;  /* 0x00003340090b7816 */ /* 0x000fe2000000000b */
[----:B------:R0:W-:Y:S02]  /*2032a0*/  STL [R1+0x1b30], R13 ;  /* 0x001b300d01007387 */ /* 0x0001e40000100800 */
[----:B------:R-:W-:Y:S02]  /*2032b0*/  IMAD.X R9, R7, 0x1, R22, P1 ;  /* 0x0000000107097824 */ /* 0x000fe400008e0616 */
[----:B------:R-:W-:Y:S04]  /*2032c0*/  STL.64 [R1+0x1180], R26 ;  /* 0x0011801a01007387 */ /* 0x000fe80000100a00 */
[----:B------:R1:W-:Y:S04]  /*2032d0*/  STL [R1+0x4e8], R11 ;  /* 0x0004e80b01007387 */ /* 0x0003e80000100800 */
[----:B------:R-:W-:Y:S04]  /*2032e0*/  STL [R1+0x4dc], R4 ;  /* 0x0004dc0401007387 */ /* 0x000fe80000100800 */
[----:B------:R1:W-:Y:S01]  /*2032f0*/  STL.64 [R1+0x11b0], R8 ;  /* 0x0011b00801007387 */ /* 0x0003e20000100a00 */
[----:B0-----:R-:W-:-:S02]  /*203300*/  SHF.R.U32.HI R13, RZ, 0x8, R3 ;  /* 0x00000008ff0d7819 */ /* 0x001fc40000011603 */
[----:B-1----:R-:W-:Y:S01]  /*203310*/  SHF.R.U32.HI R11, RZ, 0x8, R2 ;  /* 0x00000008ff0b7819 */ /* 0x002fe20000011602 */
[----:B------:R-:W4:Y:S04]  /*203320*/  LDL.LU R8, [R1+0x11a4] ;  /* 0x0011a40001087983 */ /* 0x000f280000300800 */
[----:B------:R-:W4:Y:S04]  /*203330*/  LDL.LU R9, [R1+0x6e4] ;  /* 0x0006e40001097983 */ /* 0x000f280000300800 */
[----:B------:R-:W4:Y:S04]  /*203340*/  LDL.LU R4, [R1+0x7f0] ;  /* 0x0007f00001047983 */ /* 0x000f280000300800 */
[----:B------:R-:W4:Y:S01]  /*203350*/  LDL.LU R3, [R1+0x5218] ;  /* 0x0052180001037983 */ /* 0x000f220000300800 */
[----:B------:R-:W-:-:S03]  /*203360*/  LOP3.LUT R26, R13, 0xffff, RZ, 0xc0, !PT ;  /* 0x0000ffff0d1a7812 */ /* 0x000fc600078ec0ff */
[----:B------:R-:W4:Y:S01]  /*203370*/  LDL.LU R2, [R1+0x2e0c] ;  /* 0x002e0c0001027983 */ /* 0x000f220000300800 */
[----:B------:R-:W-:-:S03]  /*203380*/  LOP3.LUT R13, R11, 0xffff, RZ, 0xc0, !PT ;  /* 0x0000ffff0b0d7812 */ /* 0x000fc600078ec0ff */
[----:B------:R-:W4:Y:S01]  /*203390*/  LDL.LU R11, [R1+0x2f0c] ;  /* 0x002f0c00010b7983 */ /* 0x000f220000300800 */
[--C-:B------:R-:W-:Y:S02]  /*2033a0*/  PRMT R26, R26, 0x3340, R0.reuse ;  /* 0x000033401a1a7816 */ /* 0x100fe40000000000 */
[----:B------:R-:W-:-:S03]  /*2033b0*/  PRMT R13, R13, 0x3340, R0 ;  /* 0x000033400d0d7816 */ /* 0x000fc60000000000 */
[----:B------:R0:W-:Y:S04]  /*2033c0*/  STL [R1+0x314], R26 ;  /* 0x0003141a01007387 */ /* 0x0001e80000100800 */
[----:B------:R1:W-:Y:S01]  /*2033d0*/  STL [R1+0x310], R13 ;  /* 0x0003100d01007387 */ /* 0x0003e20000100800 */
[----:B--2---:R-:W-:Y:S02]  /*2033e0*/  LOP3.LUT R10, R10, 0xffff, RZ, 0xc0, !PT ;  /* 0x0000ffff0a0a7812 */ /* 0x004fe400078ec0ff */
[----:B---3--:R-:W-:-:S04]  /*2033f0*/  LOP3.LUT R5, R5, 0xffff, RZ, 0xc0, !PT ;  /* 0x0000ffff05057812 */ /* 0x008fc800078ec0ff */
[----:B0-----:R-:W-:Y:S02]  /*203400*/  PRMT R26, R5, 0x3340, R0 ;  /* 0x00003340051a7816 */ /* 0x001fe40000000000 */
[----:B----4-:R-:W-:-:S04]  /*203410*/  LOP3.LUT R12, R12, 0xffff, RZ, 0xc0, !PT ;  /* 0x0000ffff0c0c7812 */ /* 0x010fc800078ec0ff */
[----:B-1----:R-:W-:Y:S02]  /*203420*/  PRMT R13, R10, 0x3340, R12 ;  /* 0x000033400a0d7816 */ /* 0x002fe4000000000c */
[----:B------:R-:W-:Y:S02]  /*203430*/  SHF.R.U32.HI R10, RZ, 0x8, R10 ;  /* 0x00000008ff0a7819 */ /* 0x000fe4000001160a */
[----:B------:R-:W-:Y:S02]  /*203440*/  SHF.R.U32.HI R12, RZ, 0x8, R12 ;  /* 0x00000008ff0c7819 */ /* 0x000fe4000001160c */
[----:B------:R-:W-:Y:S02]  /*203450*/  PRMT R13, R13, 0x5410, R26 ;  /* 0x000054100d0d7816 */ /* 0x000fe4000000001a */
[----:B------:R-:W-:Y:S02]  /*203460*/  IADD3 R26, P1, PT, R6, R21, RZ ;  /* 0x00000015061a7210 */ /* 0x000fe40007f3e0ff */
[----:B------:R-:W-:-:S02]  /*203470*/  LOP3.LUT R10, R10, 0xffff, RZ, 0xc0, !PT ;  /* 0x0000ffff0a0a7812 */ /* 0x000fc400078ec0ff */
[----:B------:R-:W-:Y:S01]  /*203480*/  LOP3.LUT R12, R12, 0xffff, RZ, 0xc0, !PT ;  /* 0x0000ffff0c0c7812 */ /* 0x000fe200078ec0ff */
[----:B------:R-:W-:-:S03]  /*203490*/  IMAD.X R27, R7, 0x1, R19, P1 ;  /* 0x00000001071b7824 */ /* 0x000fc600008e0613 */
[----:B------:R-:W-:Y:S02]  /*2034a0*/  PRMT R10, R10, 0x3340, R12 ;  /* 0x000033400a0a7816 */ /* 0x000fe4000000000c */
[----:B------:R-:W-:Y:S01]  /*2034b0*/  IADD3 R12, P1, PT, R6, R20, RZ ;  /* 0x00000014060c7210 */ /* 0x000fe20007f3e0ff */
[----:B------:R0:W-:Y:S04]  /*2034c0*/  STL [R1+0x1b2c], R13 ;  /* 0x001b2c0d01007387 */ /* 0x0001e80000100800 */
[----:B------:R1:W-:Y:S01]  /*2034d0*/  STL.64 [R1+0x11a8], R26 ;  /* 0x0011a81a01007387 */ /* 0x0003e20000100a00 */
[----:B0-----:R-:W-:-:S03]  /*2034e0*/  IMAD.X R13, R7, 0x1, R18, P1 ;  /* 0x00000001070d7824 */ /* 0x001fc600008e0612 */
[----:B-1----:R-:W2:Y:S04]  /*2034f0*/  LDL.LU.64 R26, [R1+0x76c8] ;  /* 0x0076c800011a7983 */ /* 0x002ea80000300a00 */
[----:B------:R-:W-:Y:S04]  /*203500*/  STL [R1+0x4e4], R10 ;  /* 0x0004e40a01007387 */ /* 0x000fe80000100800 */
[----:B------:R0:W-:Y:S02]  /*203510*/  STL.64 [R1+0x1210], R12 ;  /* 0x0012100c01007387 */ /* 0x0001e40000100a00 */
[----:B0-----:R-:W-:-:S02]  /*203520*/  SHF.R.U32.HI R12, RZ, 0x8, R5 ;  /* 0x00000008ff0c7819 */ /* 0x001fc40000011605 */
[----:B------:R-:W3:Y:S04]  /*203530*/  LDL.LU R5, [R1+0x2e18] ;  /* 0x002e180001057983 */ /* 0x000ee80000300800 */
[----:B------:R-:W4:Y:S04]  /*203540*/  LDL.LU R7, [R1+0x5224] ;  /* 0x0052240001077983 */ /* 0x000f280000300800 */
[----:B------:R-:W2:Y:S01]  /*203550*/  LDL.LU R10, [R1+0x2f5c] ;  /* 0x002f5c00010a7983 */ /* 0x000ea20000300800 */
[----:B------:R-:W-:Y:S02]  /*203560*/  LOP3.LUT R12, R12, 0xffff, RZ, 0xc0, !PT ;  /* 0x0000ffff0c0c7812 */ /* 0x000fe400078ec0ff */
[----:B------:R-:W-:-:S02]  /*203570*/  LOP3.LUT R9, R9, 0xffff, RZ, 0xc0, !PT ;  /* 0x0000ffff09097812 */ /* 0x000fc400078ec0ff */
[----:B------:R-:W-:Y:S02]  /*203580*/  PRMT R12, R12, 0x3340, R0 ;  /* 0x000033400c0c7816 */ /* 0x000fe40000000000 */
[----:B------:R-:W-:Y:S02]  /*203590*/  LOP3.LUT R8, R8, 0xffff, RZ, 0xc0, !PT ;  /* 0x0000ffff08087812 */ /* 0x000fe400078ec0ff */
[----:B------:R-:W-:Y:S01]  /*2035a0*/  LOP3.LUT R4, R4, 0xffff, RZ, 0xc0, !PT ;  /* 0x0000ffff04047812 */ /* 0x000fe200078ec0ff */
[----:B------:R0:W-:Y:S04]  /*2035b0*/  STL [R1+0x30c], R12 ;  /* 0x00030c0c01007387 */ /* 0x0001e80000100800 */
[----:B------:R1:W-:Y:S01]  /*2035c0*/  STL [R1+0x3f4], R9 ;  /* 0x0003f40901007387 */ /* 0x0003e20000100800 */
[----:B------:R-:W-:-:S02]  /*2035d0*/  LOP3.LUT R3, R3, 0xffff, RZ, 0xc0, !PT ;  /* 0x0000ffff03037812 */ /* 0x000fc400078ec0ff */
[----:B------:R-:W-:Y:S02]  /*2035e0*/  LOP3.LUT R2, R2, 0xffff, RZ, 0xc0, !PT ;  /* 0x0000ffff02027812 */ /* 0x000fe400078ec0ff */
[----:B------:R-:W-:Y:S02]  /*2035f0*/  LOP3.LUT R11, R11, 0xffff, RZ, 0xc0, !PT ;  /* 0x0000ffff0b0b7812 */ /* 0x000fe400078ec0ff */
[----:B0-----:R-:W-:Y:S02]  /*203600*/  PRMT R12, R9, 0x3340, R0 ;  /* 0x00003340090c7816 */ /* 0x001fe40000000000 */
[----:B-1----:R-:W-:-:S04]  /*203610*/  PRMT R9, R8, 0x3340, R4 ;  /* 0x0000334008097816 */ /* 0x002fc80000000004 */
[----:B------:R-:W-:Y:S02]  /*203620*/  PRMT R13, R9, 0x5410, R12 ;  /* 0x00005410090d7816 */ /* 0x000fe4000000000c */
[----:B------:R-:W-:Y:S02]  /*203630*/  PRMT R12, R2, 0x3340, R0 ;  /* 0x00003340020c7816 */ /* 0x000fe40000000000 */
[----:B------:R-:W-:-:S04]  /*203640*/  PRMT R9, R3, 0x3340, R11 ;  /* 0x0000334003097816 */ /* 0x000fc8000000000b */
[----:B------:R-:W-:Y:S01]  /*203650*/  PRMT R9, R9, 0x5410, R12 ;  /* 0x0000541009097816 */ /* 0x000fe2000000000c */
[----:B------:R0:W-:Y:S01]  /*203660*/  STL [R1+0x1b28], R13 ;  /* 0x001b280d01007387 */ /* 0x0001e20000100800 */
[----:B------:R-:W-:-:S03]  /*203670*/  SHF.R.U32.HI R12, RZ, 0x8, R8 ;  /* 0x00000008ff0c7819 */ /* 0x000fc60000011608 */
[----:B------:R1:W-:Y:S04]  /*203680*/  STL [R1+0x1aec], R9 ;  /* 0x001aec0901007387 */ /* 0x0003e80000100800 */
[----:B------:R-:W2:Y:S01]  /*203690*/  LDL.LU R8, [R1+0x51e0] ;  /* 0x0051e00001087983 */ /* 0x000ea20000300800 */
[----:B0-----:R-:W-:Y:S02]  /*2036a0*/  SHF.R.U32.HI R13, RZ, 0x8, R4 ;  /* 0x00000008ff0d7819 */ /* 0x001fe40000011604 */
[----:B------:R-:W-:Y:S02]  /*2036b0*/  SHF.R.U32.HI R4, RZ, 0x8, R3 ;  /* 0x00000008ff047819 */ /* 0x000fe40000011603 */
[----:B------:R-:W2:Y:S04]  /*2036c0*/  LDL.LU R3, [R1+0x2d9c] ;  /* 0x002d9c0001037983 */ /* 0x000ea80000300800 */
[----:B-1----:R-:W2:Y:S01]  /*2036d0*/  LDL.LU R9, [R1+0x2e98] ;  /* 0x002e980001097983 */ /* 0x002ea20000300800 */
[----:B------:R-:W-:-:S02]  /*2036e0*/  SHF.R.U32.HI R11, RZ, 0x8, R11 ;  /* 0x00000008ff0b7819 */ /* 0x000fc4000001160b */
        /* <DEDUP_REMOVED lines=8> */
[----:B------:R-:W-:Y:S01]  /*203770*/  VIADD R13, R6, UR6 ;  /* 0x00000006060d7c36 */ /* 0x000fe20008000000 */
[----:B------:R-:W-:Y:S01]  /*203780*/  SHF.R.U32.HI R2, RZ, 0x8, R2 ;  /* 0x00000008ff027819 */ /* 0x000fe20000011602 */
[----:B------:R-:W1:Y:S03]  /*203790*/  LDCU UR6, c[0x0][0x3b8] ;  /* 0x00007700ff0677ac */ /* 0x000e660008000800 */
[----:B0-----:R-:W-:-:S02]  /*2037a0*/  SHF.R.S32.HI R12, RZ, 0x1f, R13 ;  /* 0x0000001fff0c7819 */ /* 0x001fc4000001140d */
[----:B---3--:R-:W-:Y:S02]  /*2037b0*/  LOP3.LUT R11, R5, 0xffff, RZ, 0xc0, !PT ;  /* 0x0000ffff050b7812 */ /* 0x008fe400078ec0ff */
[----:B----4-:R-:W-:Y:S02]  /*2037c0*/  LOP3.LUT R5, R7, 0xffff, RZ, 0xc0, !PT ;  /* 0x0000ffff07057812 */ /* 0x010fe400078ec0ff */
[----:B--2---:R-:W-:Y:S02]  /*2037d0*/  LOP3.LUT R4, R10, 0xffff, RZ, 0xc0, !PT ;  /* 0x0000ffff0a047812 */ /* 0x004fe400078ec0ff */
[----:B------:R-:W-:Y:S02]  /*2037e0*/  PRMT R7, R11, 0x3340, R0 ;  /* 0x000033400b077816 */ /* 0x000fe40000000000 */
[----:B------:R-:W-:-:S04]  /*2037f0*/  PRMT R6, R5, 0x3340, R4 ;  /* 0x0000334005067816 */ /* 0x000fc80000000004 */
[----:B------:R-:W-:Y:S02]  /*203800*/  PRMT R10, R6, 0x5410, R7 ;  /* 0x00005410060a7816 */ /* 0x000fe40000000007 */
[----:B------:R-:W-:-:S05]  /*203810*/  IADD3 R6, P1, PT, R13, R27, RZ ;  /* 0x0000001b0d067210 */ /* 0x000fca0007f3e0ff */
[----:B------:R-:W-:Y:S01]  /*203820*/  IMAD.X R7, R12, 0x1, R26, P1 ;  /* 0x000000010c077824 */ /* 0x000fe200008e061a */
[----:B------:R-:W-:Y:S01]  /*203830*/  STL [R1+0x1ae8], R10 ;  /* 0x001ae80a01007387 */ /* 0x000fe20000100800 */
[----:B------:R-:W-:-:S03]  /*203840*/  SHF.R.U32.HI R5, RZ, 0x8, R5 ;  /* 0x00000008ff057819 */ /* 0x000fc60000011605 */
[----:B------:R0:W-:Y:S01]  /*203850*/  STL.64 [R1+0x11e8], R6 ;  /* 0x0011e80601007387 */ /* 0x0001e20000100a00 */
[----:B------:R-:W-:Y:S02]  /*203860*/  LOP3.LUT R5, R5, 0xffff, RZ, 0xc0, !PT ;  /* 0x0000ffff05057812 */ /* 0x000fe400078ec0ff */
[----:B0-----:R-:W-:Y:S02]  /*203870*/  SHF.R.U32.HI R6, RZ, 0x8, R4 ;  /* 0x00000008ff067819 */ /* 0x001fe40000011604 */
[----:B------:R-:W-:Y:S01]  /*203880*/  LOP3.LUT R7, R2, 0xffff, RZ, 0xc0, !PT ;  /* 0x0000ffff02077812 */ /* 0x000fe200078ec0ff */
[----:B------:R-:W2:Y:S04]  /*203890*/  LDL.LU R4, [R1+0x51d4] ;  /* 0x0051d40001047983 */ /* 0x000ea80000300800 */
[----:B------:R-:W3:Y:S01]  /*2038a0*/  LDL.LU R2, [R1+0x2eac] ;  /* 0x002eac0001027983 */ /* 0x000ee20000300800 */
[----:B------:R-:W-:-:S02]  /*2038b0*/  LOP3.LUT R6, R6, 0xffff, RZ, 0xc0, !PT ;  /* 0x0000ffff06067812 */ /* 0x000fc400078ec0ff */
[----:B------:R-:W-:Y:S02]  /*2038c0*/  PRMT R7, R7, 0x3340, R0 ;  /* 0x0000334007077816 */ /* 0x000fe40000000000 */
[----:B------:R-:W-:Y:S02]  /*2038d0*/  PRMT R6, R5, 0x3340, R6 ;  /* 0x0000334005067816 */ /* 0x000fe40000000006 */
[----:B------:R-:W-:Y:S01]  /*2038e0*/  LOP3.LUT R5, R8, 0xffff, RZ, 0xc0, !PT ;  /* 0x0000ffff08057812 */ /* 0x000fe200078ec0ff */
[----:B------:R0:W-:Y:S04]  /*2038f0*/  STL [R1+0x308], R7 ;  /* 0x0003080701007387 */ /* 0x0001e80000100800 */
[----:B------:R4:W-:Y:S01]  /*203900*/  STL [R1+0x4d4], R6 ;  /* 0x0004d40601007387 */ /* 0x0009e20000100800 */
[----:B------:R-:W-:-:S02]  /*203910*/  LOP3.LUT R3, R3, 0xffff, RZ, 0xc0, !PT ;  /* 0x0000ffff03037812 */ /* 0x000fc400078ec0ff */
[----:B------:R-:W-:Y:S02]  /*203920*/  LOP3.LUT R28, R9, 0xffff, RZ, 0xc0, !PT ;  /* 0x0000ffff091c7812 */ /* 0x000fe400078ec0ff */
[----:B0-----:R-:W-:Y:S02]  /*203930*/  PRMT R7, R3, 0x3340, R0 ;  /* 0x0000334003077816 */ /* 0x001fe40000000000 */
[----:B----4-:R-:W-:Y:S01]  /*203940*/  PRMT R6, R5, 0x3340, R28 ;  /* 0x0000334005067816 */ /* 0x010fe2000000001c */
[----:B-1----:R-:W-:Y:S01]  /*203950*/  VIADD R10, R13, UR6 ;  /* 0x000000060d0a7c36 */ /* 0x002fe20008000000 */
[----:B------:R-:W0:Y:S02]  /*203960*/  LDCU UR6, c[0x0][0x398] ;  /* 0x00007300ff0677ac */ /* 0x000e240008000800 */
[----:B------:R-:W-:Y:S02]  /*203970*/  PRMT R6, R6, 0x5410, R7 ;  /* 0x0000541006067816 */ /* 0x000fe40000000007 */
[----:B------:R-:W-:-:S03]  /*203980*/  SHF.R.S32.HI R9, RZ, 0x1f, R10 ;  /* 0x0000001fff097819 */ /* 0x000fc6000001140a */
[----:B------:R1:W-:Y:S04]  /*203990*/  STL [R1+0x1ae4], R6 ;  /* 0x001ae40601007387 */ /* 0x0003e80000100800 */
[----:B------:R-:W4:Y:S01]  /*2039a0*/  LDL.LU R8, [R1+0x2be8] ;  /* 0x002be80001087983 */ /* 0x000f220000300800 */
[----:B-1----:R-:W-:Y:S02]  /*2039b0*/  IADD3 R6, P1, PT, R10, R27, RZ ;  /* 0x0000001b0a067210 */ /* 0x002fe40007f3e0ff */
[----:B------:R-:W-:-:S03]  /*2039c0*/  SHF.R.U32.HI R27, RZ, 0x8, R5 ;  /* 0x00000008ff1b7819 */ /* 0x000fc60000011605 */
[----:B------:R-:W-:Y:S01]  /*2039d0*/  IMAD.X R7, R9, 0x1, R26, P1 ;  /* 0x0000000109077824 */ /* 0x000fe200008e061a */
[----:B------:R-:W-:Y:S02]  /*2039e0*/  SHF.R.U32.HI R26, RZ, 0x8, R28 ;  /* 0x00000008ff1a7819 */ /* 0x000fe4000001161c */
[----:B------:R-:W-:Y:S02]  /*2039f0*/  LOP3.LUT R27, R27, 0xffff, RZ, 0xc0, !PT ;  /* 0x0000ffff1b1b7812 */ /* 0x000fe400078ec0ff */
[----:B------:R-:W-:Y:S01]  /*203a00*/  LOP3.LUT R26, R26, 0xffff, RZ, 0xc0, !PT ;  /* 0x0000ffff1a1a7812 */ /* 0x000fe200078ec0ff */
[----:B------:R1:W-:Y:S01]  /*203a10*/  STL.64 [R1+0x1208], R6 ;  /* 0x0012080601007387 */ /* 0x0003e20000100a00 */
[----:B------:R-:W-:Y:S02]  /*203a20*/  SHF.R.U32.HI R28, RZ, 0x8, R3 ;  /* 0x00000008ff1c7819 */ /* 0x000fe40000011603 */
[----:B------:R-:W-:Y:S01]  /*203a30*/  PRMT R27, R27, 0x3340, R26 ;  /* 0x000033401b1b7816 */ /* 0x000fe2000000001a */
[----:B-1----:R-:W4:Y:S04]  /*203a40*/  LDL.LU R6, [R1+0x798] ;  /* 0x0007980001067983 */ /* 0x002f280000300800 */
[----:B------:R-:W4:Y:S04]  /*203a50*/  LDL.LU R5, [R1+0x2bec] ;  /* 0x002bec0001057983 */ /* 0x000f280000300800 */
[----:B------:R-:W4:Y:S04]  /*203a60*/  LDL.LU R7, [R1+0x79c] ;  /* 0x00079c0001077983 */ /* 0x000f280000300800 */
[----:B------:R-:W4:Y:S04]  /*203a70*/  LDL.LU R3, [R1+0x1194] ;  /* 0x0011940001037983 */ /* 0x000f280000300800 */
[----:B------:R-:W4:Y:S01]  /*203a80*/  LDL.LU R26, [R1+0x2dcc] ;  /* 0x002dcc00011a7983 */ /* 0x000f220000300800 */
[----:B------:R-:W-:-:S03]  /*203a90*/  LOP3.LUT R28, R28, 0xffff, RZ, 0xc0, !PT ;  /* 0x0000ffff1c1c7812 */ /* 0x000fc600078ec0ff */
[----:B------:R1:W-:Y:S02]  /*203aa0*/  STL [R1+0x4d0], R27 ;  /* 0x0004d01b01007387 */ /* 0x0003e40000100800 */
[----:B-1----:R-:W-:Y:S02]  /*203ab0*/  PRMT R27, R28, 0x3340, R0 ;  /* 0x000033401c1b7816 */ /* 0x002fe40000000000 */
[----:B------:R-:W4:Y:S04]  /*203ac0*/  LDL.LU R28, [R1+0x76c0] ;  /* 0x0076c000011c7983 */ /* 0x000f280000300800 */
[----:B------:R1:W-:Y:S01]  /*203ad0*/  STL [R1+0x304], R27 ;  /* 0x0003041b01007387 */ /* 0x0003e20000100800 */
[----:B--2---:R-:W-:Y:S02]  /*203ae0*/  LOP3.LUT R4, R4, 0xffff, RZ, 0xc0, !PT ;  /* 0x0000ffff04047812 */ /* 0x004fe400078ec0ff */
[----:B---3--:R-:W-:-:S04]  /*203af0*/  LOP3.LUT R2, R2, 0xffff, RZ, 0xc0, !PT ;  /* 0x0000ffff02027812 */ /* 0x008fc800078ec0ff */
[----:B-1----:R-:W-:Y:S02]  /*203b00*/  PRMT R27, R4, 0x3340, R2 ;  /* 0x00003340041b7816 */ /* 0x002fe40000000002 */
[----:B----4-:R-:W-:-:S05]  /*203b10*/  LOP3.LUT R26, R26, 0xffff, RZ, 0xc0, !PT ;  /* 0x0000ffff1a1a7812 */ /* 0x010fca00078ec0ff */
[----:B------:R1:W-:Y:S02]  /*203b20*/  STL [R1+0x1e4], R26 ;  /* 0x0001e41a01007387 */ /* 0x0003e40000100800 */
[----:B-1----:R-:W-:-:S04]  /*203b30*/  PRMT R26, R26, 0x3340, R0 ;  /* 0x000033401a1a7816 */ /* 0x002fc80000000000 */
[----:B------:R-:W-:Y:S02]  /*203b40*/  PRMT R27, R27, 0x5410, R26 ;  /* 0x000054101b1b7816 */ /* 0x000fe4000000001a */
[----:B------:R-:W-:-:S03]  /*203b50*/  IADD3 R26, P1, PT, R13, R29, RZ ;  /* 0x0000001d0d1a7210 */ /* 0x000fc60007f3e0ff */
[----:B------:R1:W-:Y:S02]  /*203b60*/  STL [R1+0x1ae0], R27 ;  /* 0x001ae01b01007387 */ /* 0x0003e40000100800 */
[----:B-1----:R-:W-:-:S05]  /*203b70*/  IMAD.X R27, R12, 0x1, R28, P1 ;  /* 0x000000010c1b7824 */ /* 0x002fca00008e061c */
[----:B------:R1:W-:Y:S02]  /*203b80*/  STL.64 [R1+0x11c0], R26 ;  /* 0x0011c01a01007387 */ /* 0x0003e40000100a00 */
[----:B-1----:R-:W-:Y:S02]  /*203b90*/  IADD3 R26, P1, PT, R10, R29, RZ ;  /* 0x0000001d0a1a7210 */ /* 0x002fe40007f3e0ff */
[----:B------:R-:W2:Y:S03]  /*203ba0*/  LDL.LU R29, [R1+0x1190] ;  /* 0x00119000011d7983 */ /* 0x000ea60000300800 */
[----:B------:R-:W-:-:S05]  /*203bb0*/  IMAD.X R27, R9, 0x1, R28, P1 ;  /* 0x00000001091b7824 */ /* 0x000fca00008e061c */
[----:B------:R1:W-:Y:S01]  /*203bc0*/  STL.64 [R1+0x11e0], R26 ;  /* 0x0011e01a01007387 */ /* 0x0003e20000100a00 */
[----:B------:R-:W-:Y:S02]  /*203bd0*/  SHF.R.U32.HI R28, RZ, 0x8, R4 ;  /* 0x00000008ff1c7819 */ /* 0x000fe40000011604 */
[----:B-1----:R-:W-:Y:S02]  /*203be0*/  SHF.R.U32.HI R26, RZ, 0x8, R11 ;  /* 0x00000008ff1a7819 */ /* 0x002fe4000001160b */
[----:B------:R-:W-:Y:S01]  /*203bf0*/  SHF.R.U32.HI R27, RZ, 0x8, R2 ;  /* 0x00000008ff1b7819 */ /* 0x000fe20000011602 */
[----:B------:R-:W3:Y:S01]  /*203c00*/  LDL.LU R11, [R1+0x76bc] ;  /* 0x0076bc00010b7983 */ /* 0x000ee20000300800 */
[----:B------:R-:W-:Y:S02]  /*203c10*/  LOP3.LUT R28, R28, 0xffff, RZ, 0xc0, !PT ;  /* 0x0000ffff1c1c7812 */ /* 0x000fe400078ec0ff */
[----:B------:R-:W-:Y:S02]  /*203c20*/  LOP3.LUT R26, R26, 0xffff, RZ, 0xc0, !PT ;  /* 0x0000ffff1a1a7812 */ /* 0x000fe400078ec0ff */
[----:B------:R-:W-:Y:S01]  /*203c30*/  LOP3.LUT R27, R27, 0xffff, RZ, 0xc0, !PT ;  /* 0x0000ffff1b1b7812 */ /* 0x000fe200078ec0ff */
[----:B------:R-:W4:Y:S04]  /*203c40*/  LDL.LU R4, [R1+0x76b8] ;  /* 0x0076b80001047983 */ /* 0x000f280000300800 */
[----:B------:R-:W3:Y:S01]  /*203c50*/  LDL.LU R2, [R1+0x76b4] ;  /* 0x0076b40001027983 */ /* 0x000ee20000300800 */
[----:B------:R-:W-:-:S02]  /*203c60*/  PRMT R26, R26, 0x3340, R0 ;  /* 0x000033401a1a7816 */ /* 0x000fc40000000000 */
[----:B------:R-:W-:Y:S02]  /*203c70*/  LOP3.LUT R8, R8, 0xffff, RZ, 0xc0, !PT ;  /* 0x0000ffff08087812 */ /* 0x000fe400078ec0ff */
[----:B------:R-:W-:Y:S01]  /*203c80*/  LOP3.LUT R6, R6, 0xffff, RZ, 0xc0, !PT ;  /* 0x0000ffff06067812 */ /* 0x000fe200078ec0ff */
[----:B------:R1:W-:Y:S01]  /*203c90*/  STL [R1+0x300], R26 ;  /* 0x0003001a01007387 */ /* 0x0003e20000100800 */
[----:B------:R-:W-:Y:S02]  /*203ca0*/  LOP3.LUT R5, R5, 0xffff, RZ, 0xc0, !PT ;  /* 0x0000ffff05057812 */ /* 0x000fe400078ec0ff */
[----:B------:R-:W-:Y:S02]  /*203cb0*/  LOP3.LUT R7, R7, 0xffff, RZ, 0xc0, !PT ;  /* 0x0000ffff07077812 */ /* 0x000fe400078ec0ff */
[----:B-1----:R-:W-:Y:S02]  /*203cc0*/  PRMT R26, R28, 0x3340, R27 ;  /* 0x000033401c1a7816 */ /* 0x002fe4000000001b */
[----:B------:R-:W-:-:S03]  /*203cd0*/  LOP3.LUT R28, R3, 0xffff, RZ, 0xc0, !PT ;  /* 0x0000ffff031c7812 */ /* 0x000fc600078ec0ff */
[----:B------:R1:W-:Y:S02]  /*203ce0*/  STL [R1+0x570], R26 ;  /* 0x0005701a01007387 */ /* 0x0003e40000100800 */
[----:B-1----:R-:W-:Y:S02]  /*203cf0*/  PRMT R26, R6, 0x3340, R0 ;  /* 0x00003340061a7816 */ /* 0x002fe40000000000 */
[----:B--2---:R-:W-:-:S04]  /*203d00*/  LOP3.LUT R29, R29, 0xffff, RZ, 0xc0, !PT ;  /* 0x0000ffff1d1d7812 */ /* 0x004fc800078ec0ff */
[----:B------:R-:W-:-:S04]  /*203d10*/  PRMT R27, R8, 0x3340, R29 ;  /* 0x00003340081b7816 */ /* 0x000fc8000000001d */
[----:B------:R-:W-:Y:S02]  /*203d20*/  PRMT R3, R27, 0x5410, R26 ;  /* 0x000054101b037816 */ /* 0x000fe4000000001a */
[----:B------:R-:W-:Y:S02]  /*203d30*/  PRMT R26, R7, 0x3340, R0 ;  /* 0x00003340071a7816 */ /* 0x000fe40000000000 */
[----:B------:R-:W-:-:S04]  /*203d40*/  PRMT R27, R5, 0x3340, R28 ;  /* 0x00003340051b7816 */ /* 0x000fc8000000001c */
[----:B------:R-:W-:Y:S02]  /*203d50*/  PRMT R27, R27, 0x5410, R26 ;  /* 0x000054101b1b7816 */ /* 0x000fe4000000001a */
[----:B------:R-:W-:Y:S01]  /*203d60*/  IADD3 R26, P1, PT, R13, R17, RZ ;  /* 0x000000110d1a7210 */ /* 0x000fe20007f3e0ff */
[----:B------:R1:W-:Y:S04]  /*203d70*/  STL [R1+0x1ad8], R3 ;  /* 0x001ad80301007387 */ /* 0x0003e80000100800 */
[----:B-1----:R-:W2:Y:S04]  /*203d80*/  LDL.LU R3, [R1+0x864] ;  /* 0x0008640001037983 */ /* 0x002ea80000300800 */
[----:B------:R1:W-:Y:S02]  /*203d90*/  STL [R1+0x1ad4], R27 ;  /* 0x001ad41b01007387 */ /* 0x0003e40000100800 */
[----:B-1----:R-:W-:-:S05]  /*203da0*/  IMAD.X R27, R12, 0x1, R15, P1 ;  /* 0x000000010c1b7824 */ /* 0x002fca00008e060f */
[----:B------:R1:W-:Y:S04]  /*203db0*/  STL.64 [R1+0x1190], R26 ;  /* 0x0011901a01007387 */ /* 0x0003e80000100a00 */
[----:B------:R-:W-:Y:S04]  /*203dc0*/  STL [R1+0x751c], R17 ;  /* 0x00751c1101007387 */ /* 0x000fe80000100800 */
[----:B------:R-:W-:Y:S01]  /*203dd0*/  STL [R1+0x7534], R15 ;  /* 0x0075340f01007387 */ /* 0x000fe20000100800 */
[----:B-1----:R-:W-:-:S05]  /*203de0*/  IADD3 R26, P1, PT, R10, R17, RZ ;  /* 0x000000110a1a7210 */ /* 0x002fca0007f3e0ff */
        /* <DEDUP_REMOVED lines=8> */
[----:B------:R-:W-:-:S02]  /*203e70*/  SHF.R.U32.HI R28, RZ, 0x8, R29 ;  /* 0x00000008ff1c7819 */ /* 0x000fc4000001161d */
[----:B------:R-:W-:Y:S02]  /*203e80*/  LOP3.LUT R29, R8, 0xffff, RZ, 0xc0, !PT ;  /* 0x0000ffff081d7812 */ /* 0x000fe400078ec0ff */
[----:B------:R-:W-:Y:S02]  /*203e90*/  PRMT R8, R27, 0x3340, R26 ;  /* 0x000033401b087816 */ /* 0x000fe4000000001a */
[----:B------:R-:W2:Y:S04]  /*203ea0*/  LDL.LU R27, [R1+0x2b88] ;  /* 0x002b8800011b7983 */ /* 0x000ea80000300800 */
[----:B------:R-:W3:Y:S01]  /*203eb0*/  LDL.LU R26, [R1+0x740] ;  /* 0x00074000011a7983 */ /* 0x000ee20000300800 */
[----:B------:R-:W-:-:S03]  /*203ec0*/  LOP3.LUT R28, R28, 0xffff, RZ, 0xc0, !PT ;  /* 0x0000ffff1c1c7812 */ /* 0x000fc600078ec0ff */
[----:B------:R1:W-:Y:S02]  /*203ed0*/  STL [R1+0x4c8], R8 ;  /* 0x0004c80801007387 */ /* 0x0003e40000100800 */
[----:B-1----:R-:W-:-:S05]  /*203ee0*/  PRMT R8, R29, 0x3340, R28 ;  /* 0x000033401d087816 */ /* 0x002fca000000001c */
[----:B------:R1:W-:Y:S04]  /*203ef0*/  STL [R1+0x4c4], R8 ;  /* 0x0004c40801007387 */ /* 0x0003e80000100800 */
[----:B------:R-:W4:Y:S04]  /*203f00*/  LDL.LU R15, [R1+0x2b9c] ;  /* 0x002b9c00010f7983 */ /* 0x000f280000300800 */
[----:B-1----:R-:W4:Y:S04]  /*203f10*/  LDL.LU R8, [R1+0x750] ;  /* 0x0007500001087983 */ /* 0x002f280000300800 */
[----:B------:R-:W4:Y:S01]  /*203f20*/  LDL.LU R17, [R1+0x2ad8] ;  /* 0x002ad80001117983 */ /* 0x000f220000300800 */
[----:B------:R-:W-:-:S05]  /*203f30*/  IADD3 R28, P1, PT, R13, R25, RZ ;  /* 0x000000190d1c7210 */ /* 0x000fca0007f3e0ff */
[----:B------:R-:W-:-:S05]  /*203f40*/  IMAD.X R29, R12, 0x1, R24, P1 ;  /* 0x000000010c1d7824 */ /* 0x000fca00008e0618 */
[----:B------:R1:W-:Y:S02]  /*203f50*/  STL.64 [R1+0x1178], R28 ;  /* 0x0011781c01007387 */ /* 0x0003e40000100a00 */
[----:B-1----:R-:W-:Y:S02]  /*203f60*/  IADD3 R28, P1, PT, R10, R25, RZ ;  /* 0x000000190a1c7210 */ /* 0x002fe40007f3e0ff */
[----:B------:R-:W-:-:S03]  /*203f70*/  SHF.R.U32.HI R25, RZ, 0x8, R7 ;  /* 0x00000008ff197819 */ /* 0x000fc60000011607 */
[----:B------:R-:W-:Y:S01]  /*203f80*/  IMAD.X R29, R9, 0x1, R24, P1 ;  /* 0x00000001091d7824 */ /* 0x000fe200008e0618 */
[----:B------:R-:W-:Y:S02]  /*203f90*/  SHF.R.U32.HI R24, RZ, 0x8, R6 ;  /* 0x00000008ff187819 */ /* 0x000fe40000011606 */
[----:B------:R-:W-:Y:S01]  /*203fa0*/  LOP3.LUT R25, R25, 0xffff, RZ, 0xc0, !PT ;  /* 0x0000ffff19197812 */ /* 0x000fe200078ec0ff */
[----:B------:R-:W4:Y:S01]  /*203fb0*/  LDL.LU R6, [R1+0x76ac] ;  /* 0x0076ac0001067983 */ /* 0x000f220000300800 */
[----:B------:R-:W-:-:S03]  /*203fc0*/  LOP3.LUT R24, R24, 0xffff, RZ, 0xc0, !PT ;  /* 0x0000ffff18187812 */ /* 0x000fc600078ec0ff */
[----:B------:R1:W-:Y:S04]  /*203fd0*/  STL.64 [R1+0x1108], R28 ;  /* 0x0011081c01007387 */ /* 0x0003e80000100a00 */
[----:B------:R-:W4:Y:S01]  /*203fe0*/  LDL.LU R7, [R1+0x76a8] ;  /* 0x0076a80001077983 */ /* 0x000f220000300800 */
[--C-:B-1----:R-:W-:Y:S02]  /*203ff0*/  PRMT R29, R24, 0x3340, R0.reuse ;  /* 0x00003340181d7816 */ /* 0x102fe40000000000 */
[----:B------:R-:W-:-:S03]  /*204000*/  PRMT R24, R25, 0x3340, R0 ;  /* 0x0000334019187816 */ /* 0x000fc60000000000 */
[----:B------:R-:W-:Y:S04]  /*204010*/  STL [R1+0x2fc], R29 ;  /* 0x0002fc1d01007387 */ /* 0x000fe80000100800 */
[----:B------:R1:W-:Y:S01]  /*204020*/  STL [R1+0x2f8], R24 ;  /* 0x0002f81801007387 */ /* 0x0003e20000100800 */
[----:B--2---:R-:W-:Y:S02]  /*204030*/  LOP3.LUT R28, R27, 0xffff, RZ, 0xc0, !PT ;  /* 0x0000ffff1b1c7812 */ /* 0x004fe400078ec0ff */
[----:B---3--:R-:W-:Y:S02]  /*204040*/  LOP3.LUT R26, R26, 0xffff, RZ, 0xc0, !PT ;  /* 0x0000ffff1a1a7812 */ /* 0x008fe400078ec0ff */
[----:B------:R-:W-:Y:S02]  /*204050*/  LOP3.LUT R27, R3, 0xffff, RZ, 0xc0, !PT ;  /* 0x0000ffff031b7812 */ /* 0x000fe400078ec0ff */
[----:B-1----:R-:W-:-:S02]  /*204060*/  PRMT R24, R26, 0x3340, R0 ;  /* 0x000033401a187816 */ /* 0x002fc40000000000 */
[----:B------:R-:W-:-:S04]  /*204070*/  PRMT R25, R28, 0x3340, R27 ;  /* 0x000033401c197816 */ /* 0x000fc8000000001b */
[----:B------:R-:W-:Y:S02]  /*204080*/  PRMT R3, R25, 0x5410, R24 ;  /* 0x0000541019037816 */ /* 0x000fe40000000018 */
[----:B------:R-:W-:-:S05]  /*204090*/  IADD3 R24, P1, PT, R13, R16, RZ ;  /* 0x000000100d187210 */ /* 0x000fca0007f3e0ff */
[----:B------:R-:W-:Y:S01]  /*2040a0*/  IMAD.X R25, R12, 0x1, R14, P1 ;  /* 0x000000010c197824 */ /* 0x000fe200008e060e */
[----:B------:R-:W-:Y:S04]  /*2040b0*/  STL [R1+0x1ad0], R3 ;  /* 0x001ad00301007387 */ /* 0x000fe80000100800 */
[----:B------:R1:W-:Y:S04]  /*2040c0*/  STL.64 [R1+0x10c8], R24 ;  /* 0x0010c81801007387 */ /* 0x0003e80000100a00 */
[----:B------:R-:W-:Y:S04]  /*2040d0*/  STL [R1+0x7520], R16 ;  /* 0x0075201001007387 */ /* 0x000fe80000100800 */
[----:B------:R-:W-:Y:S01]  /*2040e0*/  STL [R1+0x7544], R14 ;  /* 0x0075440e01007387 */ /* 0x000fe20000100800 */
[----:B-1----:R-:W-:-:S05]  /*2040f0*/  IADD3 R24, P1, PT, R10, R16, RZ ;  /* 0x000000100a187210 */ /* 0x002fca0007f3e0ff */
[----:B------:R-:W-:Y:S01]  /*204100*/  IMAD.X R25, R9, 0x1, R14, P1 ;  /* 0x0000000109197824 */ /* 0x000fe200008e060e */
[----:B------:R-:W-:-:S04]  /*204110*/  SHF.R.U32.HI R26, RZ, 0x8, R26 ;  /* 0x00000008ff1a7819 */ /* 0x000fc8000001161a */
[----:B------:R1:W-:Y:S01]  /*204120*/  STL.64 [R1+0x9d0], R24 ;  /* 0x0009d01801007387 */ /* 0x0003e20000100a00 */
[----:B------:R-:W-:Y:S02]  /*204130*/  LOP3.LUT R26, R26, 0xffff, RZ, 0xc0, !PT ;  /* 0x0000ffff1a1a7812 */ /* 0x000fe400078ec0ff */
[----:B----4-:R-:W-:Y:S01]  /*204140*/  LOP3.LUT R8, R8, 0xffff, RZ, 0xc0, !PT ;  /* 0x0000ffff08087812 */ /* 0x010fe200078ec0ff */
[----:B------:R-:W2:Y:S01]  /*204150*/  LDL.LU R3, [R1+0x2da8] ;  /* 0x002da80001037983 */ /* 0x000ea20000300800 */
[----:B-1----:R-:W-:Y:S02]  /*204160*/  SHF.R.U32.HI R25, RZ, 0x8, R28 ;  /* 0x00000008ff197819 */ /* 0x002fe4000001161c */
[----:B------:R-:W-:Y:S02]  /*204170*/  SHF.R.U32.HI R24, RZ, 0x8, R27 ;  /* 0x00000008ff187819 */ /* 0x000fe4000001161b */
[----:B------:R-:W-:Y:S02]  /*204180*/  LOP3.LUT R25, R25, 0xffff, RZ, 0xc0, !PT ;  /* 0x0000ffff19197812 */ /* 0x000fe400078ec0ff */
[----:B------:R-:W-:-:S02]  /*204190*/  LOP3.LUT R24, R24, 0xffff, RZ, 0xc0, !PT ;  /* 0x0000ffff18187812 */ /* 0x000fc400078ec0ff */
[----:B------:R-:W-:Y:S02]  /*2041a0*/  PRMT R14, R26, 0x3340, R0 ;  /* 0x000033401a0e7816 */ /* 0x000fe40000000000 */
[----:B------:R-:W-:Y:S02]  /*2041b0*/  PRMT R16, R25, 0x3340, R24 ;  /* 0x0000334019107816 */ /* 0x000fe40000000018 */
[----:B------:R-:W-:Y:S02]  /*2041c0*/  LOP3.LUT R27, R15, 0xffff, RZ, 0xc0, !PT ;  /* 0x0000ffff0f1b7812 */ /* 0x000fe400078ec0ff */
[----:B------:R-:W-:Y:S02]  /*2041d0*/  LOP3.LUT R26, R17, 0xffff, RZ, 0xc0, !PT ;  /* 0x0000ffff111a7812 */ /* 0x000fe400078ec0ff */
[----:B------:R-:W-:Y:S01]  /*2041e0*/  PRMT R24, R8, 0x3340, R0 ;  /* 0x0000334008187816 */ /* 0x000fe20000000000 */
[----:B------:R-:W-:Y:S04]  /*2041f0*/  STL [R1+0x4c0], R16 ;  /* 0x0004c01001007387 */ /* 0x000fe80000100800 */
[----:B------:R1:W-:Y:S01]  /*204200*/  STL [R1+0x2f4], R14 ;  /* 0x0002f40e01007387 */ /* 0x0003e20000100800 */
[----:B------:R-:W-:-:S03]  /*204210*/  PRMT R25, R27, 0x3340, R26 ;  /* 0x000033401b197816 */ /* 0x000fc6000000001a */
[----:B------:R3:W-:Y:S01]  /*204220*/  STL [R1+0x1dc], R8 ;  /* 0x0001dc0801007387 */ /* 0x0007e20000100800 */
[-C--:B-1----:R-:W-:Y:S02]  /*204230*/  IADD3 R14, P1, PT, R13, R23.reuse, RZ ;  /* 0x000000170d0e7210 */ /* 0x082fe40007f3e0ff */
[----:B------:R-:W-:Y:S01]  /*204240*/  PRMT R16, R25, 0x5410, R24 ;  /* 0x0000541019107816 */ /* 0x000fe20000000018 */
[----:B---3--:R-:W3:Y:S02]  /*204250*/  LDL.LU R8, [R1+0x2d98] ;  /* 0x002d980001087983 */ /* 0x008ee40000300800 */
[----:B------:R-:W-:Y:S02]  /*204260*/  IMAD.X R15, R12, 0x1, R22, P1 ;  /* 0x000000010c0f7824 */ /* 0x000fe400008e0616 */
[----:B------:R-:W-:Y:S04]  /*204270*/  STL [R1+0x1acc], R16 ;  /* 0x001acc1001007387 */ /* 0x000fe80000100800 */
[----:B------:R1:W-:Y:S04]  /*204280*/  STL.64 [R1+0x960], R14 ;  /* 0x0009600e01007387 */ /* 0x0003e80000100a00 */
[----:B------:R-:W-:Y:S04]  /*204290*/  STL [R1+0x7500], R23 ;  /* 0x0075001701007387 */ /* 0x000fe80000100800 */
[----:B------:R-:W-:Y:S01]  /*2042a0*/  STL [R1+0x7504], R22 ;  /* 0x0075041601007387 */ /* 0x000fe20000100800 */
[----:B-1----:R-:W-:-:S05]  /*2042b0*/  IADD3 R14, P1, PT, R10, R23, RZ ;  /* 0x000000170a0e7210 */ /* 0x002fca0007f3e0ff */
[----:B------:R-:W-:-:S05]  /*2042c0*/  IMAD.X R15, R9, 0x1, R22, P1 ;  /* 0x00000001090f7824 */ /* 0x000fca00008e0616 */
[----:B------:R1:W-:Y:S02]  /*2042d0*/  STL.64 [R1+0x918], R14 ;  /* 0x0009180e01007387 */ /* 0x0003e40000100a00 */
[----:B-1----:R-:W-:-:S05]  /*2042e0*/  IADD3 R14, P1, PT, R13, R21, RZ ;  /* 0x000000150d0e7210 */ /* 0x002fca0007f3e0ff */
[----:B------:R-:W-:Y:S01]  /*2042f0*/  IMAD.X R15, R12, 0x1, R19, P1 ;  /* 0x000000010c0f7824 */ /* 0x000fe200008e0613 */
[----:B------:R-:W-:-:S04]  /*204300*/  IADD3 R22, P1, PT, R10, R21, RZ ;  /* 0x000000150a167210 */ /* 0x000fc80007f3e0ff */
[----:B------:R1:W-:Y:S01]  /*204310*/  STL.64 [R1+0x910], R14 ;  /* 0x0009100e01007387 */ /* 0x0003e20000100a00 */
[----:B------:R-:W-:-:S03]  /*204320*/  IMAD.X R23, R9, 0x1, R19, P1 ;  /* 0x0000000109177824 */ /* 0x000fc600008e0613 */
[----:B-1----:R-:W4:Y:S04]  /*204330*/  LDL.LU R14, [R1+0x5270] ;  /* 0x00527000010e7983 */ /* 0x002f280000300800 */
[----:B------:R-:W4:Y:S04]  /*204340*/  LDL.LU R16, [R1+0x2e7c] ;  /* 0x002e7c0001107983 */ /* 0x000f280000300800 */
[----:B------:R-:W4:Y:S04]  /*204350*/  LDL.LU R15, [R1+0x51c0] ;  /* 0x0051c000010f7983 */ /* 0x000f280000300800 */
[----:B------:R-:W-:Y:S04]  /*204360*/  STL [R1+0x750c], R21 ;  /* 0x00750c1501007387 */ /* 0x000fe80000100800 */
[----:B------:R-:W-:Y:S04]  /*204370*/  STL [R1+0x7518], R19 ;  /* 0x0075181301007387 */ /* 0x000fe80000100800 */
[----:B------:R1:W-:Y:S02]  /*204380*/  STL.64 [R1+0x8f8], R22 ;  /* 0x0008f81601007387 */ /* 0x0003e40000100a00 */
[----:B-1----:R-:W-:-:S02]  /*204390*/  IADD3 R22, P1, PT, R10, R20, RZ ;  /* 0x000000140a167210 */ /* 0x002fc40007f3e0ff */
[----:B------:R-:W4:Y:S03]  /*2043a0*/  LDL.LU R10, [R1+0x76a4] ;  /* 0x0076a400010a7983 */ /* 0x000f260000300800 */
[----:B------:R-:W-:Y:S02]  /*2043b0*/  IMAD.X R23, R9, 0x1, R18, P1 ;  /* 0x0000000109177824 */ /* 0x000fe400008e0612 */
[----:B------:R-:W4:Y:S01]  /*2043c0*/  LDL.LU R9, [R1+0x76a0] ;  /* 0x0076a00001097983 */ /* 0x000f220000300800 */
[----:B------:R-:W-:-:S03]  /*2043d0*/  IADD3 R28, P1, PT, R13, R20, RZ ;  /* 0x000000140d1c7210 */ /* 0x000fc60007f3e0ff */
[----:B------:R-:W-:Y:S04]  /*2043e0*/  STL [R1+0x7510], R20 ;  /* 0x0075101401007387 */ /* 0x000fe80000100800 */
[----:B------:R-:W-:Y:S01]  /*2043f0*/  STL.64 [R1+0x8f0], R22 ;  /* 0x0008f01601007387 */ /* 0x000fe20000100a00 */
[----:B------:R-:W-:-:S03]  /*204400*/  IMAD.X R29, R12, 0x1, R18, P1 ;  /* 0x000000010c1d7824 */ /* 0x000fc600008e0612 */
[----:B------:R-:W-:Y:S04]  /*204410*/  STL [R1+0x7514], R18 ;  /* 0x0075141201007387 */ /* 0x000fe80000100800 */
[----:B------:R-:W-:Y:S04]  /*204420*/  STL [R1+0x74e4], R28 ;  /* 0x0074e41c01007387 */ /* 0x000fe80000100800 */
[----:B------:R-:W-:Y:S04]  /*204430*/  STL [R1+0x74e0], R29 ;  /* 0x0074e01d01007387 */ /* 0x000fe80000100800 */
[----:B------:R-:W4:Y:S04]  /*204440*/  LDL.LU R17, [R1+0x5280] ;  /* 0x0052800001117983 */ /* 0x000f280000300800 */
[----:B------:R-:W4:Y:S04]  /*204450*/  LDL.LU R13, [R1+0x2e8c] ;  /* 0x002e8c00010d7983 */ /* 0x000f280000300800 */
[----:B------:R-:W4:Y:S01]  /*204460*/  LDL.LU R12, [R1+0x51d0] ;  /* 0x0051d000010c7983 */ /* 0x000f220000300800 */
[----:B--2---:R-:W-:-:S04]  /*204470*/  LOP3.LUT R3, R3, 0xffff, RZ, 0xc0, !PT ;  /* 0x0000ffff03037812 */ /* 0x004fc800078ec0ff */
[----:B------:R-:W-:Y:S01]  /*204480*/  PRMT R24, R3, 0x3340, R0 ;  /* 0x0000334003187816 */ /* 0x000fe20000000000 */
[----:B------:R1:W-:Y:S04]  /*204490*/  STL [R1+0x6c4], R3 ;  /* 0x0006c40301007387 */ /* 0x0003e80000100800 */
[----:B-1----:R-:W2:Y:S01]  /*2044a0*/  LDL.LU R3, [R1+0x5230] ;  /* 0x0052300001037983 */ /* 0x002ea20000300800 */
[----:B---3--:R-:W-:Y:S02]  /*2044b0*/  LOP3.LUT R8, R8, 0xffff, RZ, 0xc0, !PT ;  /* 0x0000ffff08087812 */ /* 0x008fe400078ec0ff */
[----:B----4-:R-:W-:Y:S02]  /*2044c0*/  PRMT R18, R10, 0x5410, R24 ;  /* 0x000054100a127816 */ /* 0x010fe40000000018 */
[----:B------:R-:W-:Y:S01]  /*2044d0*/  PRMT R24, R8, 0x3340, R0 ;  /* 0x0000334008187816 */ /* 0x000fe20000000000 */
[----:B------:R-:W3:Y:S04]  /*2044e0*/  LDL.LU R10, [R1+0x769c] ;  /* 0x00769c00010a7983 */ /* 0x000ee80000300800 */
[----:B------:R1:W-:Y:S04]  /*2044f0*/  STL [R1+0x6c8], R8 ;  /* 0x0006c80801007387 */ /* 0x0003e80000100800 */
[----:B------:R4:W-:Y:S04]  /*204500*/  STL [R1+0x1bf8], R18 ;  /* 0x001bf81201007387 */ /* 0x0009e80000100800 */
[----:B-1----:R-:W3:Y:S01]  /*204510*/  LDL.LU R8, [R1+0x2e28] ;  /* 0x002e280001087983 */ /* 0x002ee20000300800 */
[----:B----4-:R-:W-:-:S03]  /*204520*/  PRMT R18, R9, 0x5410, R24 ;  /* 0x0000541009127816 */ /* 0x010fc60000000018 */
        /* <DEDUP_REMOVED lines=8> */
[----:B------:R-:W-:Y:S02]  /*2045b0*/  LOP3.LUT R27, R15, 0xffff, RZ, 0xc0, !PT ;  /* 0x0000ffff0f1b7812 */ /* 0x000fe400078ec0ff */
[----:B------:R-:W-:Y:S02]  /*2045c0*/  PRMT R28, R25, 0x3340, R24 ;  /* 0x00003340191c7816 */ /* 0x000fe40000000018 */
[----:B------:R-:W-:Y:S02]  /*2045d0*/  PRMT R24, R26, 0x3340, R0 ;  /* 0x000033401a187816 */ /* 0x000fe40000000000 */
[----:B------:R-:W-:-:S04]  /*2045e0*/  PRMT R25, R14, 0x3340, R27 ;  /* 0x000033400e197816 */ /* 0x000fc8000000001b */
[----:B------:R-:W-:Y:S02]  /*2045f0*/  PRMT R15, R25, 0x5410, R24 ;  /* 0x00005410190f7816 */ /* 0x000fe40000000018 */
[----:B------:R-:W-:Y:S02]  /*204600*/  SHF.R.U32.HI R25, RZ, 0x8, R14 ;  /* 0x00000008ff197819 */ /* 0x000fe4000001160e */
[----:B------:R-:W-:Y:S02]  /*204610*/  SHF.R.U32.HI R24, RZ, 0x8, R27 ;  /* 0x00000008ff187819 */ /* 0x000fe4000001161b */
[----:B------:R-:W-:Y:S02]  /*204620*/  LOP3.LUT R25, R25, 0xffff, RZ, 0xc0, !PT ;  /* 0x0000ffff19197812 */ /* 0x000fe400078ec0ff */
[----:B------:R-:W-:Y:S02]  /*204630*/  LOP3.LUT R24, R24, 0xffff, RZ, 0xc0, !PT ;  /* 0x0000ffff18187812 */ /* 0x000fe400078ec0ff */
[----:B------:R-:W-:Y:S01]  /*204640*/  SHF.R.U32.HI R26, RZ, 0x8, R26 ;  /* 0x00000008ff1a7819 */ /* 0x000fe2000001161a */
[----:B------:R1:W-:Y:S01]  /*204650*/  STL [R1+0x1c0c], R18 ;  /* 0x001c0c1201007387 */ /* 0x0003e20000100800 */
[----:B------:R-:W-:-:S03]  /*204660*/  PRMT R14, R25, 0x3340, R24 ;  /* 0x00003340190e7816 */ /* 0x000fc60000000018 */
[----:B------:R-:W-:Y:S04]  /*204670*/  STL [R1+0x7524], R28 ;  /* 0x0075241c01007387 */ /* 0x000fe80000100800 */
[----:B------:R0:W-:Y:S01]  /*204680*/  STL [R1+0x1ac8], R15 ;  /* 0x001ac80f01007387 */ /* 0x0001e20000100800 */
[----:B------:R-:W-:-:S03]  /*204690*/  LOP3.LUT R26, R26, 0xffff, RZ, 0xc0, !PT ;  /* 0x0000ffff1a1a7812 */ /* 0x000fc600078ec0ff */
[----:B------:R0:W-:Y:S01]  /*2046a0*/  STL [R1+0x4ac], R14 ;  /* 0x0004ac0e01007387 */ /* 0x0001e20000100800 */
[----:B------:R-:W-:Y:S02]  /*2046b0*/  LOP3.LUT R27, R12, 0xffff, RZ, 0xc0, !PT ;  /* 0x0000ffff0c1b7812 */ /* 0x000fe400078ec0ff */
[----:B-1----:R-:W-:Y:S02]  /*2046c0*/  LOP3.LUT R18, R17, 0xffff, RZ, 0xc0, !PT ;  /* 0x0000ffff11127812 */ /* 0x002fe400078ec0ff */
[--C-:B0-----:R-:W-:Y:S02]  /*2046d0*/  PRMT R15, R26, 0x3340, R0.reuse ;  /* 0x000033401a0f7816 */ /* 0x101fe40000000000 */
[----:B------:R-:W-:Y:S02]  /*2046e0*/  LOP3.LUT R14, R13, 0xffff, RZ, 0xc0, !PT ;  /* 0x0000ffff0d0e7812 */ /* 0x000fe400078ec0ff */
[----:B------:R-:W-:Y:S02]  /*2046f0*/  PRMT R25, R18, 0x3340, R27 ;  /* 0x0000334012197816 */ /* 0x000fe4000000001b */
[----:B------:R-:W-:Y:S01]  /*204700*/  PRMT R24, R14, 0x3340, R0 ;  /* 0x000033400e187816 */ /* 0x000fe20000000000 */
[----:B------:R0:W-:Y:S03]  /*204710*/  STL [R1+0x2ec], R15 ;  /* 0x0002ec0f01007387 */ /* 0x0001e60000100800 */
[----:B------:R-:W-:Y:S01]  /*204720*/  PRMT R19, R25, 0x5410, R24 ;  /* 0x0000541019137816 */ /* 0x000fe20000000018 */
[----:B0-----:R-:W4:Y:S04]  /*204730*/  LDL.LU R15, [R1+0x2c6c] ;  /* 0x002c6c00010f7983 */ /* 0x001f280000300800 */
[----:B------:R-:W4:Y:S04]  /*204740*/  LDL.LU R17, [R1+0x2b58] ;  /* 0x002b580001117983 */ /* 0x000f280000300800 */
[----:B------:R-:W4:Y:S04]  /*204750*/  LDL.LU R12, [R1+0x5238] ;  /* 0x00523800010c7983 */ /* 0x000f280000300800 */
[----:B------:R-:W4:Y:S01]  /*204760*/  LDL.LU R13, [R1+0x2e4c] ;  /* 0x002e4c00010d7983 */ /* 0x000f220000300800 */
[----:B--2---:R-:W-:-:S02]  /*204770*/  LOP3.LUT R3, R3, 0xffff, RZ, 0xc0, !PT ;  /* 0x0000ffff03037812 */ /* 0x004fc400078ec0ff */
[----:B---3--:R-:W-:Y:S02]  /*204780*/  LOP3.LUT R16, R8, 0xffff, RZ, 0xc0, !PT ;  /* 0x0000ffff08107812 */ /* 0x008fe400078ec0ff */
[----:B------:R-:W2:Y:S01]  /*204790*/  LDL.LU R8, [R1+0x51a0] ;  /* 0x0051a00001087983 */ /* 0x000ea20000300800 */
[----:B----4-:R-:W-:Y:S02]  /*2047a0*/  LOP3.LUT R26, R23, 0xffff, RZ, 0xc0, !PT ;  /* 0x0000ffff171a7812 */ /* 0x010fe400078ec0ff */
[----:B------:R-:W-:Y:S02]  /*2047b0*/  PRMT R24, R16, 0x3340, R0 ;  /* 0x0000334010187816 */ /* 0x000fe40000000000 */
[--C-:B------:R-:W-:Y:S01]  /*2047c0*/  PRMT R25, R3, 0x3340, R26.reuse ;  /* 0x0000334003197816 */ /* 0x100fe2000000001a */
[----:B------:R0:W-:Y:S01]  /*2047d0*/  STL [R1+0x1ac4], R19 ;  /* 0x001ac41301007387 */ /* 0x0001e20000100800 */
[----:B------:R-:W-:Y:S02]  /*2047e0*/  SHF.R.U32.HI R26, RZ, 0x8, R26 ;  /* 0x00000008ff1a7819 */ /* 0x000fe4000001161a */
[----:B0-----:R-:W-:-:S02]  /*2047f0*/  PRMT R19, R25, 0x5410, R24 ;  /* 0x0000541019137816 */ /* 0x001fc40000000018 */
[----:B------:R-:W-:Y:S02]  /*204800*/  SHF.R.U32.HI R25, RZ, 0x8, R18 ;  /* 0x00000008ff197819 */ /* 0x000fe40000011612 */
[----:B------:R-:W-:Y:S02]  /*204810*/  SHF.R.U32.HI R24, RZ, 0x8, R27 ;  /* 0x00000008ff187819 */ /* 0x000fe4000001161b */
[----:B------:R-:W-:Y:S02]  /*204820*/  LOP3.LUT R25, R25, 0xffff, RZ, 0xc0, !PT ;  /* 0x0000ffff19197812 */ /* 0x000fe400078ec0ff */
[----:B------:R-:W-:Y:S01]  /*204830*/  LOP3.LUT R24, R24, 0xffff, RZ, 0xc0, !PT ;  /* 0x0000ffff18187812 */ /* 0x000fe200078ec0ff */
[----:B------:R0:W-:Y:S01]  /*204840*/  STL [R1+0x1ac0], R19 ;  /* 0x001ac01301007387 */ /* 0x0001e20000100800 */
[----:B------:R-:W-:Y:S02]  /*204850*/  SHF.R.U32.HI R27, RZ, 0x8, R3 ;  /* 0x00000008ff1b7819 */ /* 0x000fe40000011603 */
[----:B------:R-:W-:Y:S01]  /*204860*/  LOP3.LUT R26, R26, 0xffff, RZ, 0xc0, !PT ;  /* 0x0000ffff1a1a7812 */ /* 0x000fe200078ec0ff */
[----:B------:R-:W3:Y:S01]  /*204870*/  LDL.LU R3, [R1+0x2c8c] ;  /* 0x002c8c0001037983 */ /* 0x000ee20000300800 */
[----:B------:R-:W-:-:S02]  /*204880*/  LOP3.LUT R27, R27, 0xffff, RZ, 0xc0, !PT ;  /* 0x0000ffff1b1b7812 */ /* 0x000fc400078ec0ff */
[----:B0-----:R-:W-:Y:S02]  /*204890*/  PRMT R19, R25, 0x3340, R24 ;  /* 0x0000334019137816 */ /* 0x001fe40000000018 */
[----:B------:R-:W-:Y:S02]  /*2048a0*/  SHF.R.U32.HI R24, RZ, 0x8, R16 ;  /* 0x00000008ff187819 */ /* 0x000fe40000011610 */
[----:B------:R-:W-:Y:S02]  /*2048b0*/  SHF.R.U32.HI R25, RZ, 0x8, R14 ;  /* 0x00000008ff197819 */ /* 0x000fe4000001160e */
[----:B------:R-:W-:Y:S02]  /*2048c0*/  LOP3.LUT R24, R24, 0xffff, RZ, 0xc0, !PT ;  /* 0x0000ffff18187812 */ /* 0x000fe400078ec0ff */
[----:B------:R-:W-:Y:S02]  /*2048d0*/  LOP3.LUT R25, R25, 0xffff, RZ, 0xc0, !PT ;  /* 0x0000ffff19197812 */ /* 0x000fe400078ec0ff */
[----:B------:R-:W-:-:S02]  /*2048e0*/  PRMT R18, R27, 0x3340, R26 ;  /* 0x000033401b127816 */ /* 0x000fc4000000001a */
[--C-:B------:R-:W-:Y:S02]  /*2048f0*/  PRMT R14, R24, 0x3340, R0.reuse ;  /* 0x00003340180e7816 */ /* 0x100fe40000000000 */
[----:B------:R-:W-:Y:S01]  /*204900*/  PRMT R16, R25, 0x3340, R0 ;  /* 0x0000334019107816 */ /* 0x000fe20000000000 */
[----:B------:R-:W-:Y:S04]  /*204910*/  STL [R1+0x4a8], R19 ;  /* 0x0004a81301007387 */ /* 0x000fe80000100800 */
[----:B------:R-:W-:Y:S04]  /*204920*/  STL [R1+0x4a0], R18 ;  /* 0x0004a01201007387 */ /* 0x000fe80000100800 */
[----:B------:R0:W-:Y:S04]  /*204930*/  STL [R1+0x2e8], R14 ;  /* 0x0002e80e01007387 */ /* 0x0001e80000100800 */
[----:B------:R1:W-:Y:S01]  /*204940*/  STL [R1+0x2e4], R16 ;  /* 0x0002e41001007387 */ /* 0x0003e20000100800 */
[----:B0-----:R-:W-:-:S03]  /*204950*/  LOP3.LUT R14, R9, 0xffff, RZ, 0xc0, !PT ;  /* 0x0000ffff090e7812 */ /* 0x001fc600078ec0ff */
[----:B------:R-:W4:Y:S01]  /*204960*/  LDL.LU R9, [R1+0x7694] ;  /* 0x0076940001097983 */ /* 0x000f220000300800 */
[----:B------:R-:W-:Y:S02]  /*204970*/  LOP3.LUT R27, R15, 0xffff, RZ, 0xc0, !PT ;  /* 0x0000ffff0f1b7812 */ /* 0x000fe400078ec0ff */
[----:B------:R-:W-:Y:S02]  /*204980*/  LOP3.LUT R26, R17, 0xffff, RZ, 0xc0, !PT ;  /* 0x0000ffff111a7812 */ /* 0x000fe400078ec0ff */
[----:B------:R-:W-:Y:S02]  /*204990*/  PRMT R24, R14, 0x3340, R0 ;  /* 0x000033400e187816 */ /* 0x000fe40000000000 */
[----:B------:R-:W-:Y:S02]  /*2049a0*/  LOP3.LUT R12, R12, 0xffff, RZ, 0xc0, !PT ;  /* 0x0000ffff0c0c7812 */ /* 0x000fe400078ec0ff */
[----:B------:R-:W-:Y:S02]  /*2049b0*/  LOP3.LUT R13, R13, 0xffff, RZ, 0xc0, !PT ;  /* 0x0000ffff0d0d7812 */ /* 0x000fe400078ec0ff */
[----:B------:R-:W-:-:S04]  /*2049c0*/  PRMT R25, R27, 0x3340, R26 ;  /* 0x000033401b197816 */ /* 0x000fc8000000001a */
[----:B------:R-:W-:Y:S02]  /*2049d0*/  PRMT R15, R25, 0x5410, R24 ;  /* 0x00005410190f7816 */ /* 0x000fe40000000018 */
[----:B------:R-:W-:Y:S01]  /*2049e0*/  PRMT R24, R13, 0x3340, R0 ;  /* 0x000033400d187816 */ /* 0x000fe20000000000 */
[----:B------:R0:W-:Y:S01]  /*2049f0*/  STL [R1+0x1d8], R13 ;  /* 0x0001d80d01007387 */ /* 0x0001e20000100800 */
[----:B------:R-:W-:Y:S02]  /*204a00*/  SHF.R.U32.HI R27, RZ, 0x8, R27 ;  /* 0x00000008ff1b7819 */ /* 0x000fe4000001161b */
[----:B------:R-:W-:Y:S02]  /*204a10*/  SHF.R.U32.HI R26, RZ, 0x8, R26 ;  /* 0x00000008ff1a7819 */ /* 0x000fe4000001161a */
[----:B------:R-:W-:Y:S02]  /*204a20*/  LOP3.LUT R27, R27, 0xffff, RZ, 0xc0, !PT ;  /* 0x0000ffff1b1b7812 */ /* 0x000fe400078ec0ff */
[----:B------:R-:W-:Y:S01]  /*204a30*/  LOP3.LUT R26, R26, 0xffff, RZ, 0xc0, !PT ;  /* 0x0000ffff1a1a7812 */ /* 0x000fe200078ec0ff */
[----:B------:R-:W-:Y:S04]  /*204a40*/  STL [R1+0x1ab8], R15 ;  /* 0x001ab80f01007387 */ /* 0x000fe80000100800 */
[----:B-1----:R-:W4:Y:S01]  /*204a50*/  LDL.LU R16, [R1+0x7bc] ;  /* 0x0007bc0001107983 */ /* 0x002f220000300800 */
[----:B--2---:R-:W-:-:S04]  /*204a60*/  LOP3.LUT R8, R8, 0xffff, RZ, 0xc0, !PT ;  /* 0x0000ffff08087812 */ /* 0x004fc800078ec0ff */
[----:B------:R-:W-:-:S04]  /*204a70*/  PRMT R25, R12, 0x3340, R8 ;  /* 0x000033400c197816 */ /* 0x000fc80000000008 */
[----:B0-----:R-:W-:Y:S02]  /*204a80*/  PRMT R13, R25, 0x5410, R24 ;  /* 0x00005410190d7816 */ /* 0x001fe40000000018 */
[----:B------:R-:W-:Y:S02]  /*204a90*/  SHF.R.U32.HI R25, RZ, 0x8, R12 ;  /* 0x00000008ff197819 */ /* 0x000fe4000001160c */
[----:B------:R-:W-:Y:S02]  /*204aa0*/  SHF.R.U32.HI R24, RZ, 0x8, R8 ;  /* 0x00000008ff187819 */ /* 0x000fe40000011608 */
[----:B------:R-:W-:Y:S02]  /*204ab0*/  LOP3.LUT R25, R25, 0xffff, RZ, 0xc0, !PT ;  /* 0x0000ffff19197812 */ /* 0x000fe400078ec0ff */
[----:B------:R-:W-:Y:S02]  /*204ac0*/  LOP3.LUT R24, R24, 0xffff, RZ, 0xc0, !PT ;  /* 0x0000ffff18187812 */ /* 0x000fe400078ec0ff */
[----:B------:R-:W-:-:S02]  /*204ad0*/  PRMT R8, R27, 0x3340, R26 ;  /* 0x000033401b087816 */ /* 0x000fc4000000001a */
[----:B------:R-:W-:Y:S01]  /*204ae0*/  PRMT R12, R25, 0x3340, R24 ;  /* 0x00003340190c7816 */ /* 0x000fe20000000018 */
[----:B------:R-:W-:Y:S04]  /*204af0*/  STL [R1+0x1abc], R13 ;  /* 0x001abc0d01007387 */ /* 0x000fe80000100800 */
[----:B------:R0:W-:Y:S04]  /*204b00*/  STL [R1+0x53c], R12 ;  /* 0x00053c0c01007387 */ /* 0x0001e80000100800 */
[----:B------:R1:W-:Y:S01]  /*204b10*/  STL [R1+0x49c], R8 ;  /* 0x00049c0801007387 */ /* 0x0003e20000100800 */
[----:B0-----:R-:W-:-:S03]  /*204b20*/  LOP3.LUT R12, R10, 0xffff, RZ, 0xc0, !PT ;  /* 0x0000ffff0a0c7812 */ /* 0x001fc600078ec0ff */
[----:B------:R-:W2:Y:S01]  /*204b30*/  LDL.LU R10, [R1+0x7690] ;  /* 0x00769000010a7983 */ /* 0x000ea20000300800 */
[----:B---3--:R-:W-:Y:S02]  /*204b40*/  LOP3.LUT R27, R3, 0xffff, RZ, 0xc0, !PT ;  /* 0x0000ffff031b7812 */ /* 0x008fe400078ec0ff */
[----:B----4-:R-:W-:Y:S02]  /*204b50*/  LOP3.LUT R26, R9, 0xffff, RZ, 0xc0, !PT ;  /* 0x0000ffff091a7812 */ /* 0x010fe400078ec0ff */
[----:B------:R-:W3:Y:S04]  /*204b60*/  LDL.LU R9, [R1+0x768c] ;  /* 0x00768c0001097983 */ /* 0x000ee80000300800 */
[----:B------:R-:W4:Y:S04]  /*204b70*/  LDL.LU R15, [R1+0x264] ;  /* 0x00026400010f7983 */ /* 0x000f280000300800 */
[----:B------:R-:W4:Y:S04]  /*204b80*/  LDL.LU R17, [R1+0x1a9c] ;  /* 0x001a9c0001117983 */ /* 0x000f280000300800 */
[----:B------:R-:W4:Y:S04]  /*204b90*/  LDL.LU R13, [R1+0x2c28] ;  /* 0x002c2800010d7983 */ /* 0x000f280000300800 */
[----:B-1----:R-:W4:Y:S04]  /*204ba0*/  LDL.LU R8, [R1+0x7d8] ;  /* 0x0007d80001087983 */ /* 0x002f280000300800 */
[----:B------:R-:W4:Y:S01]  /*204bb0*/  LDL.LU R3, [R1+0x2b0c] ;  /* 0x002b0c0001037983 */ /* 0x000f220000300800 */
[----:B------:R-:W-:-:S02]  /*204bc0*/  PRMT R24, R12, 0x3340, R0 ;  /* 0x000033400c187816 */ /* 0x000fc40000000000 */
[----:B------:R-:W-:Y:S02]  /*204bd0*/  PRMT R25, R27, 0x3340, R26 ;  /* 0x000033401b197816 */ /* 0x000fe4000000001a */
[----:B------:R-:W-:Y:S02]  /*204be0*/  SHF.R.U32.HI R27, RZ, 0x8, R27 ;  /* 0x00000008ff1b7819 */ /* 0x000fe4000001161b */
[----:B------:R-:W-:Y:S02]  /*204bf0*/  PRMT R18, R25, 0x5410, R24 ;  /* 0x0000541019127816 */ /* 0x000fe40000000018 */
[----:B------:R-:W-:Y:S02]  /*204c00*/  SHF.R.U32.HI R25, RZ, 0x8, R26 ;  /* 0x00000008ff197819 */ /* 0x000fe4000001161a */
[----:B------:R-:W-:Y:S02]  /*204c10*/  SHF.R.U32.HI R24, RZ, 0x8, R14 ;  /* 0x00000008ff187819 */ /* 0x000fe4000001160e */
[----:B------:R-:W-:-:S02]  /*204c20*/  LOP3.LUT R26, R27, 0xffff, RZ, 0xc0, !PT ;  /* 0x0000ffff1b1a7812 */ /* 0x000fc400078ec0ff */
[----:B------:R-:W-:Y:S02]  /*204c30*/  LOP3.LUT R25, R25, 0xffff, RZ, 0xc0, !PT ;  /* 0x0000ffff19197812 */ /* 0x000fe400078ec0ff */
[----:B------:R-:W-:Y:S02]  /*204c40*/  LOP3.LUT R24, R24, 0xffff, RZ, 0xc0, !PT ;  /* 0x0000ffff18187812 */ /* 0x000fe400078ec0ff */
[----:B------:R-:W-:Y:S02]  /*204c50*/  PRMT R14, R26, 0x3340, R25 ;  /* 0x000033401a0e7816 */ /* 0x000fe40000000019 */
[----:B------:R-:W-:Y:S01]  /*204c60*/  LOP3.LUT R26, R16, 0xffff, RZ, 0xc0, !PT ;  /* 0x0000ffff101a7812 */ /* 0x000fe200078ec0ff */
[----:B------:R0:W-:Y:S02]  /*204c70*/  STL [R1+0x1ab4], R18 ;  /* 0x001ab41201007387 */ /* 0x0001e40000100800 */
[--C-:B0-----:R-:W-:Y:S02]  /*204c80*/  PRMT R18, R24, 0x3340, R0.reuse ;  /* 0x0000334018127816 */ /* 0x101fe40000000000 */
[----:B------:R-:W-:-:S02]  /*204c90*/  PRMT R24, R26, 0x3340, R0 ;  /* 0x000033401a187816 */ /* 0x000fc40000000000 */
[----:B------:R-:W-:Y:S01]  /*204ca0*/  SHF.R.U32.HI R26, RZ, 0x8, R26 ;  /* 0x00000008ff1a7819 */ /* 0x000fe2000001161a */
[----:B------:R-:W-:Y:S03]  /*204cb0*/  STL [R1+0x2e0], R18 ;  /* 0x0002e01201007387 */ /* 0x000fe60000100800 */
[----:B------:R-:W-:Y:S01]  /*204cc0*/  LOP3.LUT R26, R26, 0xffff, RZ, 0xc0, !PT ;  /* 0x0000ffff1a1a7812 */ /* 0x000fe200078ec0ff */
[----:B------:R-:W-:Y:S01]  /*204cd0*/  STL [R1+0x4a4], R14 ;  /* 0x0004a40e01007387 */ /* 0x000fe20000100800 */
[----:B--2---:R-:W-:Y:S02]  /*204ce0*/  LOP3.LUT R27, R10, 0xffff, RZ, 0xc0, !PT ;  /* 0x0000ffff0a1b7812 */ /* 0x004fe400078ec0ff */
[----:B---3--:R-:W-:-:S04]  /*204cf0*/  LOP3.LUT R9, R9, 0xffff, RZ, 0xc0, !PT ;  /* 0x0000ffff09097812 */ /* 0x008fc800078ec0ff */
[----:B------:R-:W-:-:S04]  /*204d00*/  PRMT R25, R9, 0x3340, R27 ;  /* 0x0000334009197816 */ /* 0x000fc8000000001b */
[----:B------:R-:W-:Y:S02]  /*204d10*/  PRMT R10, R25, 0x5410, R24 ;  /* 0x00005410190a7816 */ /* 0x000fe40000000018 */
[----:B------:R-:W-:Y:S02]  /*204d20*/  SHF.R.U32.HI R25, RZ, 0x8, R9 ;  /* 0x00000008ff197819 */ /* 0x000fe40000011609 */
[----:B------:R-:W-:Y:S02]  /*204d30*/  SHF.R.U32.HI R24, RZ, 0x8, R27 ;  /* 0x00000008ff187819 */ /* 0x000fe4000001161b */
[----:B------:R-:W-:Y:S02]  /*204d40*/  LOP3.LUT R25, R25, 0xffff, RZ, 0xc0, !PT ;  /* 0x0000ffff19197812 */ /* 0x000fe400078ec0ff */
[----:B------:R-:W-:Y:S01]  /*204d50*/  LOP3.LUT R24, R24, 0xffff, RZ, 0xc0, !PT ;  /* 0x0000ffff18187812 */ /* 0x000fe200078ec0ff */
[----:B------:R0:W-:Y:S03]  /*204d60*/  STL [R1+0x1ab0], R10 ;  /* 0x001ab00a01007387 */ /* 0x0001e60000100800 */
[----:B------:R-:W-:-:S02]  /*204d70*/  PRMT R9, R25, 0x3340, R24 ;  /* 0x0000334019097816 */ /* 0x000fc40000000018 */
[----:B----4-:R-:W-:Y:S02]  /*204d80*/  LOP3.LUT R27, R13, 0xffff, RZ, 0xc0, !PT ;  /* 0x0000ffff0d1b7812 */ /* 0x010fe400078ec0ff */
[----:B------:R-:W-:Y:S01]  /*204d90*/  LOP3.LUT R21, R8, 0xffff, RZ, 0xc0, !PT ;  /* 0x0000ffff08157812 */ /* 0x000fe200078ec0ff */
[----:B------:R1:W-:Y:S01]  /*204da0*/  STL [R1+0x75a8], R9 ;  /* 0x0075a80901007387 */ /* 0x0003e20000100800 */
[--C-:B0-----:R-:W-:Y:S02]  /*204db0*/  PRMT R10, R26, 0x3340, R0.reuse ;  /* 0x000033401a0a7816 */ /* 0x101fe40000000000 */
[----:B------:R-:W-:Y:S02]  /*204dc0*/  LOP3.LUT R26, R3, 0xffff, RZ, 0xc0, !PT ;  /* 0x0000ffff031a7812 */ /* 0x000fe400078ec0ff */
[----:B------:R-:W-:Y:S02]  /*204dd0*/  PRMT R24, R21, 0x3340, R0 ;  /* 0x0000334015187816 */ /* 0x000fe40000000000 */
[----:B------:R-:W-:-:S02]  /*204de0*/  PRMT R25, R27, 0x3340, R26 ;  /* 0x000033401b197816 */ /* 0x000fc4000000001a */
[----:B-1----:R-:W-:Y:S01]  /*204df0*/  PRMT R9, R17, 0x5410, R15 ;  /* 0x0000541011097816 */ /* 0x002fe2000000000f */
[----:B------:R-:W-:Y:S04]  /*204e00*/  STL [R1+0x75ac], R10 ;  /* 0x0075ac0a01007387 */ /* 0x000fe80000100800 */
[----:B------:R0:W-:Y:S04]  /*204e10*/  STL [R1+0x1aa4], R9 ;  /* 0x001aa40901007387 */ /* 0x0001e80000100800 */
[----:B------:R-:W2:Y:S04]  /*204e20*/  LDL.LU R8, [R1+0x260] ;  /* 0x0002600001087983 */ /* 0x000ea80000300800 */
[----:B------:R-:W2:Y:S04]  /*204e30*/  LDL.LU R3, [R1+0x1a98] ;  /* 0x001a980001037983 */ /* 0x000ea80000300800 */
[----:B------:R-:W3:Y:S04]  /*204e40*/  LDL.LU R17, [R1+0x51fc] ;  /* 0x0051fc0001117983 */ /* 0x000ee80000300800 */
[----:B------:R1:W-:Y:S01]  /*204e50*/  STL [R1+0x7634], R21 ;  /* 0x0076341501007387 */ /* 0x0003e20000100800 */
[----:B0-----:R-:W-:-:S03]  /*204e60*/  PRMT R9, R25, 0x5410, R24 ;  /* 0x0000541019097816 */ /* 0x001fc60000000018 */
[----:B-1----:R-:W4:Y:S04]  /*204e70*/  LDL.LU R21, [R1+0x2ecc] ;  /* 0x002ecc0001157983 */ /* 0x002f280000300800 */
[----:B------:R-:W3:Y:S04]  /*204e80*/  LDL.LU R10, [R1+0x240] ;  /* 0x00024000010a7983 */ /* 0x000ee80000300800 */
[----:B------:R0:W-:Y:S01]  /*204e90*/  STL [R1+0x1aac], R9 ;  /* 0x001aac0901007387 */ /* 0x0001e20000100800 */
[----:B------:R-:W-:Y:S02]  /*204ea0*/  SHF.R.U32.HI R24, RZ, 0x8, R12 ;  /* 0x00000008ff187819 */ /* 0x000fe4000001160c */
[----:B------:R-:W-:-:S02]  /*204eb0*/  SHF.R.U32.HI R27, RZ, 0x8, R27 ;  /* 0x00000008ff1b7819 */ /* 0x000fc4000001161b */
[----:B------:R-:W-:Y:S02]  /*204ec0*/  SHF.R.U32.HI R25, RZ, 0x8, R26 ;  /* 0x00000008ff197819 */ /* 0x000fe4000001161a */
[----:B------:R-:W-:Y:S01]  /*204ed0*/  LOP3.LUT R24, R24, 0xffff, RZ, 0xc0, !PT ;  /* 0x0000ffff18187812 */ /* 0x000fe200078ec0ff */
        /* <DEDUP_REMOVED lines=10> */
[----:B------:R-:W-:-:S03]  /*204f80*/  PRMT R16, R24, 0x3340, R0 ;  /* 0x0000334018107816 */ /* 0x000fc60000000000 */
[----:B------:R-:W4:Y:S01]  /*204f90*/  LDL.LU R12, [R1+0x5278] ;  /* 0x00527800010c7983 */ /* 0x000f220000300800 */
[----:B------:R-:W-:Y:S02]  /*204fa0*/  LOP3.LUT R26, R27, 0xffff, RZ, 0xc0, !PT ;  /* 0x0000ffff1b1a7812 */ /* 0x000fe400078ec0ff */
[----:B------:R-:W-:Y:S01]  /*204fb0*/  LOP3.LUT R25, R25, 0xffff, RZ, 0xc0, !PT ;  /* 0x0000ffff19197812 */ /* 0x000fe200078ec0ff */
[----:B------:R-:W4:Y:S04]  /*204fc0*/  LDL.LU R27, [R1+0x52a0] ;  /* 0x0052a000011b7983 */ /* 0x000f280000300800 */
[----:B------:R-:W4:Y:S04]  /*204fd0*/  LDL.LU R24, [R1+0x1a90] ;  /* 0x001a900001187983 */ /* 0x000f280000300800 */
[----:B------:R-:W4:Y:S04]  /*204fe0*/  LDL.LU R15, [R1+0x2e78] ;  /* 0x002e7800010f7983 */ /* 0x000f280000300800 */
[----:B------:R0:W-:Y:S02]  /*204ff0*/  STL [R1+0x2d8], R16 ;  /* 0x0002d81001007387 */ /* 0x0001e40000100800 */
[----:B0-----:R-:W-:-:S02]  /*205000*/  PRMT R16, R26, 0x3340, R25 ;  /* 0x000033401a107816 */ /* 0x001fc40000000019 */
[----:B------:R-:W4:Y:S04]  /*205010*/  LDL.LU R26, [R1+0x1a94] ;  /* 0x001a9400011a7983 */ /* 0x000f280000300800 */
[----:B------:R-:W4:Y:S04]  /*205020*/  LDL.LU R25, [R1+0x248] ;  /* 0x0002480001197983 */ /* 0x000f280000300800 */
[----:B------:R0:W-:Y:S04]  /*205030*/  STL [R1+0x7528], R16 ;  /* 0x0075281001007387 */ /* 0x0001e80000100800 */
[----:B0-----:R-:W4:Y:S01]  /*205040*/  LDL.LU R16, [R1+0x25c] ;  /* 0x00025c0001107983 */ /* 0x001f220000300800 */
[----:B--2---:R-:W-:-:S03]  /*205050*/  PRMT R3, R3, 0x5410, R8 ;  /* 0x0000541003037816 */ /* 0x004fc60000000008 */
[----:B------:R-:W2:Y:S04]  /*205060*/  LDL.LU R8, [R1+0x7688] ;  /* 0x0076880001087983 */ /* 0x000ea80000300800 */
[----:B------:R0:W-:Y:S04]  /*205070*/  STL [R1+0x1aa0], R3 ;  /* 0x001aa00301007387 */ /* 0x0001e80000100800 */
[----:B0-----:R-:W2:Y:S01]  /*205080*/  LDL.LU R3, [R1+0x7684] ;  /* 0x0076840001037983 */ /* 0x001ea20000300800 */
[----:B---3--:R-:W-:Y:S02]  /*205090*/  PRMT R9, R9, 0x5410, R10 ;  /* 0x0000541009097816 */ /* 0x008fe4000000000a */
[----:B----4-:R-:W-:-:S02]  /*2050a0*/  PRMT R10, R20, 0x5410, R18 ;  /* 0x00005410140a7816 */ /* 0x010fc40000000012 */
[----:B------:R-:W-:Y:S02]  /*2050b0*/  PRMT R24, R24, 0x5410, R25 ;  /* 0x0000541018187816 */ /* 0x000fe40000000019 */
[----:B------:R-:W-:Y:S02]  /*2050c0*/  PRMT R26, R26, 0x5410, R16 ;  /* 0x000054101a1a7816 */ /* 0x000fe40000000010 */
[----:B------:R-:W-:Y:S02]  /*2050d0*/  LOP3.LUT R16, R27, 0xffff, RZ, 0xc0, !PT ;  /* 0x0000ffff1b107812 */ /* 0x000fe400078ec0ff */
[----:B------:R-:W-:Y:S01]  /*2050e0*/  LOP3.LUT R27, R17, 0xffff, RZ, 0xc0, !PT ;  /* 0x0000ffff111b7812 */ /* 0x000fe200078ec0ff */
[----:B------:R0:W-:Y:S04]  /*2050f0*/  STL [R1+0x1a9c], R26 ;  /* 0x001a9c1a01007387 */ /* 0x0001e80000100800 */
[----:B------:R1:W-:Y:S01]  /*205100*/  STL [R1+0x1a98], R24 ;  /* 0x001a981801007387 */ /* 0x0003e20000100800 */
[----:B------:R-:W-:-:S03]  /*205110*/  PRMT R25, R16, 0x3340, R27 ;  /* 0x0000334010197816 */ /* 0x000fc6000000001b */
[----:B------:R-:W3:Y:S01]  /*205120*/  LDL.LU R17, [R1+0x51c8] ;  /* 0x0051c80001117983 */ /* 0x000ee20000300800 */
[----:B0-----:R-:W-:-:S04]  /*205130*/  LOP3.LUT R26, R21, 0xffff, RZ, 0xc0, !PT ;  /* 0x0000ffff151a7812 */ /* 0x001fc800078ec0ff */
[----:B-1----:R-:W-:Y:S02]  /*205140*/  PRMT R24, R26, 0x3340, R0 ;  /* 0x000033401a187816 */ /* 0x002fe40000000000 */
[----:B------:R-:W-:Y:S02]  /*205150*/  SHF.R.U32.HI R26, RZ, 0x8, R26 ;  /* 0x00000008ff1a7819 */ /* 0x000fe4000001161a */
[----:B------:R-:W-:Y:S02]  /*205160*/  PRMT R21, R25, 0x5410, R24 ;  /* 0x0000541019157816 */ /* 0x000fe40000000018 */
[----:B------:R-:W-:Y:S02]  /*205170*/  SHF.R.U32.HI R25, RZ, 0x8, R16 ;  /* 0x00000008ff197819 */ /* 0x000fe40000011610 */
[----:B------:R-:W-:Y:S02]  /*205180*/  SHF.R.U32.HI R24, RZ, 0x8, R27 ;  /* 0x00000008ff187819 */ /* 0x000fe4000001161b */
[----:B------:R-:W-:-:S02]  /*205190*/  LOP3.LUT R26, R26, 0xffff, RZ, 0xc0, !PT ;  /* 0x0000ffff1a1a7812 */ /* 0x000fc400078ec0ff */
[----:B------:R-:W-:Y:S02]  /*2051a0*/  LOP3.LUT R25, R25, 0xffff, RZ, 0xc0, !PT ;  /* 0x0000ffff19197812 */ /* 0x000fe400078ec0ff */
[----:B------:R-:W-:Y:S01]  /*2051b0*/  LOP3.LUT R24, R24, 0xffff, RZ, 0xc0, !PT ;  /* 0x0000ffff18187812 */ /* 0x000fe200078ec0ff */
[----:B------:R0:W-:Y:S03]  /*2051c0*/  STL [R1+0x5fc], R21 ;  /* 0x0005fc1501007387 */ /* 0x0001e60000100800 */
[----:B------:R-:W-:Y:S02]  /*2051d0*/  PRMT R16, R25, 0x3340, R24 ;  /* 0x0000334019107816 */ /* 0x000fe40000000018 */
[----:B0-----:R-:W-:-:S03]  /*2051e0*/  PRMT R21, R26, 0x3340, R0 ;  /* 0x000033401a157816 */ /* 0x001fc60000000000 */
[----:B------:R0:W-:Y:S04]  /*2051f0*/  STL [R1+0x490], R16 ;  /* 0x0004901001007387 */ /* 0x0001e80000100800 */
[----:B------:R-:W-:Y:S04]  /*205200*/  STL [R1+0x2d4], R21 ;  /* 0x0002d41501007387 */ /* 0x000fe80000100800 */
[----:B------:R1:W-:Y:S01]  /*205210*/  STL [R1+0x1a94], R9 ;  /* 0x001a940901007387 */ /* 0x0003e20000100800 */
[----:B0-----:R-:W-:Y:S02]  /*205220*/  PRMT R16, R29, 0x5410, R28 ;  /* 0x000054101d107816 */ /* 0x001fe4000000001c */
[----:B-1----:R-:W-:-:S03]  /*205230*/  PRMT R9, R22, 0x5410, R19 ;  /* 0x0000541016097816 */ /* 0x002fc60000000013 */
[----:B------:R0:W-:Y:S04]  /*205240*/  STL [R1+0x1a90], R16 ;  /* 0x001a901001007387 */ /* 0x0001e80000100800 */
[----:B------:R1:W-:Y:S04]  /*205250*/  STL [R1+0x1a8c], R10 ;  /* 0x001a8c0a01007387 */ /* 0x0003e80000100800 */
[----:B------:R4:W-:Y:S04]  /*205260*/  STL [R1+0x1a88], R9 ;  /* 0x001a880901007387 */ /* 0x0009e80000100800 */
[----:B0-----:R-:W2:Y:S04]  /*205270*/  LDL.LU R16, [R1+0x22c] ;  /* 0x00022c0001107983 */ /* 0x001ea80000300800 */
[----:B------:R-:W2:Y:S01]  /*205280*/  LDL.LU R21, [R1+0x1a84] ;  /* 0x001a840001157983 */ /* 0x000ea20000300800 */
[----:B------:R-:W-:-:S02]  /*205290*/  LOP3.LUT R13, R13, 0xffff, RZ, 0xc0, !PT ;  /* 0x0000ffff0d0d7812 */ /* 0x000fc400078ec0ff */
[----:B-1----:R-:W-:Y:S02]  /*2052a0*/  LOP3.LUT R10, R23, 0xffff, RZ, 0xc0, !PT ;  /* 0x0000ffff170a7812 */ /* 0x002fe400078ec0ff */
[----:B------:R-:W-:Y:S01]  /*2052b0*/  LOP3.LUT R27, R14, 0xffff, RZ, 0xc0, !PT ;  /* 0x0000ffff0e1b7812 */ /* 0x000fe200078ec0ff */
[----:B------:R-:W2:Y:S04]  /*2052c0*/  LDL.LU R28, [R1+0x220] ;  /* 0x00022000011c7983 */ /* 0x000ea80000300800 */
[----:B------:R-:W2:Y:S01]  /*2052d0*/  LDL.LU R29, [R1+0x1a70] ;  /* 0x001a7000011d7983 */ /* 0x000ea20000300800 */
[----:B------:R-:W-:Y:S02]  /*2052e0*/  PRMT R24, R10, 0x3340, R0 ;  /* 0x000033400a187816 */ /* 0x000fe40000000000 */
[----:B------:R-:W-:-:S02]  /*2052f0*/  PRMT R25, R13, 0x3340, R27 ;  /* 0x000033400d197816 */ /* 0x000fc4000000001b */
[----:B------:R-:W-:Y:S02]  /*205300*/  LOP3.LUT R12, R12, 0xffff, RZ, 0xc0, !PT ;  /* 0x0000ffff0c0c7812 */ /* 0x000fe400078ec0ff */
[----:B----4-:R-:W-:Y:S01]  /*205310*/  LOP3.LUT R9, R15, 0xffff, RZ, 0xc0, !PT ;  /* 0x0000ffff0f097812 */ /* 0x010fe200078ec0ff */
[----:B------:R-:W4:Y:S04]  /*205320*/  LDL.LU R18, [R1+0x21c] ;  /* 0x00021c0001127983 */ /* 0x000f280000300800 */
[----:B------:R-:W4:Y:S04]  /*205330*/  LDL.LU R20, [R1+0x1a74] ;  /* 0x001a740001147983 */ /* 0x000f280000300800 */
[----:B------:R-:W4:Y:S04]  /*205340*/  LDL.LU R19, [R1+0x214] ;  /* 0x0002140001137983 */ /* 0x000f280000300800 */
[----:B------:R-:W4:Y:S04]  /*205350*/  LDL.LU R22, [R1+0x1a6c] ;  /* 0x001a6c0001167983 */ /* 0x000f280000300800 */
[----:B------:R-:W4:Y:S04]  /*205360*/  LDL.LU R23, [R1+0x204] ;  /* 0x0002040001177983 */ /* 0x000f280000300800 */
[----:B------:R-:W4:Y:S04]  /*205370*/  LDL.LU R14, [R1+0x1a64] ;  /* 0x001a6400010e7983 */ /* 0x000f280000300800 */
[----:B------:R-:W4:Y:S01]  /*205380*/  LDL.LU R15, [R1+0x2bbc] ;  /* 0x002bbc00010f7983 */ /* 0x000f220000300800 */
[----:B------:R-:W-:-:S02]  /*205390*/  SHF.R.U32.HI R13, RZ, 0x8, R13 ;  /* 0x00000008ff0d7819 */ /* 0x000fc4000001160d */
[----:B---3--:R-:W-:Y:S02]  /*2053a0*/  LOP3.LUT R26, R17, 0xffff, RZ, 0xc0, !PT ;  /* 0x0000ffff111a7812 */ /* 0x008fe400078ec0ff */
[----:B------:R-:W-:Y:S02]  /*2053b0*/  PRMT R17, R25, 0x5410, R24 ;  /* 0x0000541019117816 */ /* 0x000fe40000000018 */
[----:B------:R-:W-:Y:S02]  /*2053c0*/  PRMT R24, R9, 0x3340, R0 ;  /* 0x0000334009187816 */ /* 0x000fe40000000000 */
[----:B------:R-:W-:Y:S01]  /*2053d0*/  PRMT R25, R12, 0x3340, R26 ;  /* 0x000033400c197816 */ /* 0x000fe2000000001a */
[----:B------:R0:W-:Y:S03]  /*2053e0*/  STL [R1+0x5f8], R17 ;  /* 0x0005f81101007387 */ /* 0x0001e60000100800 */
[----:B0-----:R-:W-:-:S02]  /*2053f0*/  PRMT R17, R25, 0x5410, R24 ;  /* 0x0000541019117816 */ /* 0x001fc40000000018 */
[----:B------:R-:W-:Y:S02]  /*205400*/  SHF.R.U32.HI R25, RZ, 0x8, R12 ;  /* 0x00000008ff197819 */ /* 0x000fe4000001160c */
[----:B------:R-:W-:Y:S02]  /*205410*/  SHF.R.U32.HI R24, RZ, 0x8, R26 ;  /* 0x00000008ff187819 */ /* 0x000fe4000001161a */
[----:B------:R-:W-:Y:S02]  /*205420*/  SHF.R.U32.HI R26, RZ, 0x8, R27 ;  /* 0x00000008ff1a7819 */ /* 0x000fe4000001161b */
[----:B------:R-:W-:Y:S02]  /*205430*/  LOP3.LUT R27, R13, 0xffff, RZ, 0xc0, !PT ;  /* 0x0000ffff0d1b7812 */ /* 0x000fe400078ec0ff */
[----:B------:R-:W-:Y:S02]  /*205440*/  LOP3.LUT R25, R25, 0xffff, RZ, 0xc0, !PT ;  /* 0x0000ffff19197812 */ /* 0x000fe400078ec0ff */
[----:B------:R-:W-:-:S02]  /*205450*/  LOP3.LUT R24, R24, 0xffff, RZ, 0xc0, !PT ;  /* 0x0000ffff18187812 */ /* 0x000fc400078ec0ff */
[----:B------:R-:W-:Y:S01]  /*205460*/  LOP3.LUT R26, R26, 0xffff, RZ, 0xc0, !PT ;  /* 0x0000ffff1a1a7812 */ /* 0x000fe200078ec0ff */
[----:B------:R-:W3:Y:S01]  /*205470*/  LDL.LU R12, [R1+0x2cd8] ;  /* 0x002cd800010c7983 */ /* 0x000ee20000300800 */
[----:B------:R-:W-:Y:S02]  /*205480*/  PRMT R25, R25, 0x3340, R24 ;  /* 0x0000334019197816 */ /* 0x000fe40000000018 */
[----:B------:R-:W-:Y:S01]  /*205490*/  PRMT R24, R27, 0x3340, R26 ;  /* 0x000033401b187816 */ /* 0x000fe2000000001a */
[----:B------:R0:W-:Y:S04]  /*2054a0*/  STL [R1+0x5f4], R17 ;  /* 0x0005f41101007387 */ /* 0x0001e80000100800 */
[----:B0-----:R-:W3:Y:S04]  /*2054b0*/  LDL.LU R17, [R1+0x1a54] ;  /* 0x001a540001117983 */ /* 0x001ee80000300800 */
[----:B------:R-:W3:Y:S04]  /*2054c0*/  LDL.LU R13, [R1+0x2bc8] ;  /* 0x002bc800010d7983 */ /* 0x000ee80000300800 */
[----:B------:R-:W-:Y:S04]  /*2054d0*/  STL [R1+0x48c], R25 ;  /* 0x00048c1901007387 */ /* 0x000fe80000100800 */
[----:B------:R0:W-:Y:S01]  /*2054e0*/  STL [R1+0x488], R24 ;  /* 0x0004881801007387 */ /* 0x0001e20000100800 */
[----:B--2---:R-:W-:-:S02]  /*2054f0*/  PRMT R21, R21, 0x5410, R16 ;  /* 0x0000541015157816 */ /* 0x004fc40000000010 */
[----:B------:R-:W-:Y:S02]  /*205500*/  PRMT R16, R3, 0x5410, R8 ;  /* 0x0000541003107816 */ /* 0x000fe40000000008 */
[----:B------:R-:W2:Y:S04]  /*205510*/  LDL.LU R8, [R1+0x7680] ;  /* 0x0076800001087983 */ /* 0x000ea80000300800 */
[----:B------:R-:W-:Y:S04]  /*205520*/  STL [R1+0x1a80], R21 ;  /* 0x001a801501007387 */ /* 0x000fe80000100800 */
[----:B------:R-:W2:Y:S01]  /*205530*/  LDL.LU R3, [R1+0x767c] ;  /* 0x00767c0001037983 */ /* 0x000ea20000300800 */
[----:B0-----:R-:W-:-:S02]  /*205540*/  SHF.R.U32.HI R24, RZ, 0x8, R10 ;  /* 0x00000008ff187819 */ /* 0x001fc4000001160a */
[----:B------:R-:W-:Y:S02]  /*205550*/  SHF.R.U32.HI R25, RZ, 0x8, R9 ;  /* 0x00000008ff197819 */ /* 0x000fe40000011609 */
[----:B------:R-:W-:Y:S02]  /*205560*/  LOP3.LUT R24, R24, 0xffff, RZ, 0xc0, !PT ;  /* 0x0000ffff18187812 */ /* 0x000fe400078ec0ff */
[----:B------:R-:W-:Y:S01]  /*205570*/  LOP3.LUT R25, R25, 0xffff, RZ, 0xc0, !PT ;  /* 0x0000ffff19197812 */ /* 0x000fe200078ec0ff */
[----:B------:R0:W-:Y:S01]  /*205580*/  STL [R1+0x1a7c], R16 ;  /* 0x001a7c1001007387 */ /* 0x0001e20000100800 */
[----:B------:R-:W-:Y:S02]  /*205590*/  PRMT R9, R29, 0x5410, R28 ;  /* 0x000054101d097816 */ /* 0x000fe4000000001c */
[--C-:B------:R-:W-:Y:S02]  /*2055a0*/  PRMT R10, R25, 0x3340, R0.reuse ;  /* 0x00003340190a7816 */ /* 0x100fe40000000000 */
[----:B0-----:R-:W-:-:S05]  /*2055b0*/  PRMT R16, R24, 0x3340, R0 ;  /* 0x0000334018107816 */ /* 0x001fca0000000000 */
[----:B------:R4:W-:Y:S04]  /*2055c0*/  STL [R1+0x2d0], R16 ;  /* 0x0002d01001007387 */ /* 0x0009e80000100800 */
[----:B------:R0:W-:Y:S04]  /*2055d0*/  STL [R1+0x2cc], R10 ;  /* 0x0002cc0a01007387 */ /* 0x0001e80000100800 */
[----:B------:R1:W-:Y:S01]  /*2055e0*/  STL [R1+0x1a84], R9 ;  /* 0x001a840901007387 */ /* 0x0003e20000100800 */
[----:B----4-:R-:W-:Y:S02]  /*2055f0*/  PRMT R16, R20, 0x5410, R18 ;  /* 0x0000541014107816 */ /* 0x010fe40000000012 */
[----:B0-----:R-:W-:-:S02]  /*205600*/  PRMT R10, R22, 0x5410, R19 ;  /* 0x00005410160a7816 */ /* 0x001fc40000000013 */
[----:B-1----:R-:W-:Y:S01]  /*205610*/  PRMT R9, R14, 0x5410, R23 ;  /* 0x000054100e097816 */ /* 0x002fe20000000017 */
[----:B------:R-:W-:Y:S04]  /*205620*/  STL [R1+0x1a78], R16 ;  /* 0x001a781001007387 */ /* 0x000fe80000100800 */
[----:B------:R0:W-:Y:S04]  /*205630*/  STL [R1+0x1a74], R10 ;  /* 0x001a740a01007387 */ /* 0x0001e80000100800 */
[----:B------:R1:W-:Y:S04]  /*205640*/  STL [R1+0x1a70], R9 ;  /* 0x001a700901007387 */ /* 0x0003e80000100800 */
[----:B0-----:R-:W4:Y:S04]  /*205650*/  LDL.LU R10, [R1+0x208] ;  /* 0x00020800010a7983 */ /* 0x001f280000300800 */
[----:B------:R-:W4:Y:S04]  /*205660*/  LDL.LU R28, [R1+0x1e5c] ;  /* 0x001e5c00011c7983 */ /* 0x000f280000300800 */
[----:B------:R-:W4:Y:S04]  /*205670*/  LDL.LU R29, [R1+0x200] ;  /* 0x00020000011d7983 */ /* 0x000f280000300800 */
[----:B------:R-:W4:Y:S04]  /*205680*/  LDL.LU R18, [R1+0x1a68] ;  /* 0x001a680001127983 */ /* 0x000f280000300800 */
[----:B------:R-:W4:Y:S04]  /*205690*/  LDL.LU R20, [R1+0x1fc] ;  /* 0x0001fc0001147983 */ /* 0x000f280000300800 */
[----:B------:R-:W4:Y:S01]  /*2056a0*/  LDL.LU R19, [R1+0x1a5c] ;  /* 0x001a5c0001137983 */ /* 0x000f220000300800 */
[----:B------:R-:W-:-:S03]  /*2056b0*/  LOP3.LUT R27, R15, 0xffff, RZ, 0xc0, !PT ;  /* 0x0000ffff0f1b7812 */ /* 0x000fc600078ec0ff */
[----:B------:R-:W4:Y:S04]  /*2056c0*/  LDL.LU R22, [R1+0x1f8] ;  /* 0x0001f80001167983 */ /* 0x000f280000300800 */
[----:B------:R-:W4:Y:S04]  /*2056d0*/  LDL.LU R23, [R1+0x1a60] ;  /* 0x001a600001177983 */ /* 0x000f280000300800 */
[----:B------:R-:W4:Y:S01]  /*2056e0*/  LDL.LU R15, [R1+0x1f4] ;  /* 0x0001f400010f7983 */ /* 0x000f220000300800 */
[----:B---3--:R-:W-:Y:S02]  /*2056f0*/  LOP3.LUT R12, R12, 0xffff, RZ, 0xc0, !PT ;  /* 0x0000ffff0c0c7812 */ /* 0x008fe400078ec0ff */
[----:B-1----:R-:W-:-:S02]  /*205700*/  LOP3.LUT R9, R17, 0xffff, RZ, 0xc0, !PT ;  /* 0x0000ffff11097812 */ /* 0x002fc400078ec0ff */
[----:B------:R-:W3:Y:S01]  /*205710*/  LDL.LU R17, [R1+0x1a58] ;  /* 0x001a580001117983 */ /* 0x000ee20000300800 */
[----:B------:R-:W-:Y:S02]  /*205720*/  LOP3.LUT R26, R13, 0xffff, RZ, 0xc0, !PT ;  /* 0x0000ffff0d1a7812 */ /* 0x000fe400078ec0ff */
[----:B--2---:R-:W-:Y:S02]  /*205730*/  LOP3.LUT R8, R8, 0xffff, RZ, 0xc0, !PT ;  /* 0x0000ffff08087812 */ /* 0x004fe400078ec0ff */
[----:B------:R-:W-:Y:S02]  /*205740*/  LOP3.LUT R3, R3, 0xffff, RZ, 0xc0, !PT ;  /* 0x0000ffff03037812 */ /* 0x000fe400078ec0ff */
[----:B------:R-:W-:Y:S02]  /*205750*/  PRMT R24, R8, 0x3340, R0 ;  /* 0x0000334008187816 */ /* 0x000fe40000000000 */
[----:B------:R-:W-:-:S04]  /*205760*/  PRMT R25, R3, 0x3340, R27 ;  /* 0x0000334003197816 */ /* 0x000fc8000000001b */
[----:B------:R-:W-:Y:S02]  /*205770*/  PRMT R13, R25, 0x5410, R24 ;  /* 0x00005410190d7816 */ /* 0x000fe40000000018 */
[----:B------:R-:W-:Y:S02]  /*205780*/  PRMT R24, R9, 0x3340, R0 ;  /* 0x0000334009187816 */ /* 0x000fe40000000000 */
[----:B------:R-:W-:Y:S01]  /*205790*/  PRMT R25, R12, 0x3340, R26 ;  /* 0x000033400c197816 */ /* 0x000fe2000000001a */
[----:B------:R0:W-:Y:S03]  /*2057a0*/  STL [R1+0x5f0], R13 ;  /* 0x0005f00d01007387 */ /* 0x0001e60000100800 */
[----:B0-----:R-:W-:Y:S02]  /*2057b0*/  PRMT R13, R25, 0x5410, R24 ;  /* 0x00005410190d7816 */ /* 0x001fe40000000018 */
[----:B------:R-:W-:-:S03]  /*2057c0*/  SHF.R.U32.HI R25, RZ, 0x8, R12 ;  /* 0x00000008ff197819 */ /* 0x000fc6000001160c */
[----:B------:R0:W-:Y:S04]  /*2057d0*/  STL [R1+0x5ec], R13 ;  /* 0x0005ec0d01007387 */ /* 0x0001e80000100800 */
[----:B------:R-:W2:Y:S04]  /*2057e0*/  LDL.LU R12, [R1+0x2c98] ;  /* 0x002c9800010c7983 */ /* 0x000ea80000300800 */
[----:B------:R-:W2:Y:S04]  /*2057f0*/  LDL.LU R14, [R1+0x844] ;  /* 0x00084400010e7983 */ /* 0x000ea80000300800 */
[----:B0-----:R-:W2:Y:S01]  /*205800*/  LDL.LU R13, [R1+0x2b78] ;  /* 0x002b7800010d7983 */ /* 0x001ea20000300800 */
        /* <DEDUP_REMOVED lines=8> */
[----:B------:R-:W-:Y:S02]  /*205890*/  PRMT R16, R25, 0x3340, R24 ;  /* 0x0000334019107816 */ /* 0x000fe40000000018 */
[----:B------:R-:W-:Y:S02]  /*2058a0*/  SHF.R.U32.HI R24, RZ, 0x8, R9 ;  /* 0x00000008ff187819 */ /* 0x000fe40000011609 */
[----:B------:R-:W-:Y:S01]  /*2058b0*/  SHF.R.U32.HI R25, RZ, 0x8, R8 ;  /* 0x00000008ff197819 */ /* 0x000fe20000011608 */
[----:B------:R0:W-:Y:S01]  /*2058c0*/  STL [R1+0x75a0], R3 ;  /* 0x0075a00301007387 */ /* 0x0001e20000100800 */
[----:B----4-:R-:W-:Y:S02]  /*2058d0*/  PRMT R10, R28, 0x5410, R10 ;  /* 0x000054101c0a7816 */ /* 0x010fe4000000000a */
[----:B------:R-:W-:-:S02]  /*2058e0*/  LOP3.LUT R24, R24, 0xffff, RZ, 0xc0, !PT ;  /* 0x0000ffff18187812 */ /* 0x000fc400078ec0ff */
[----:B------:R-:W-:Y:S01]  /*2058f0*/  LOP3.LUT R25, R25, 0xffff, RZ, 0xc0, !PT ;  /* 0x0000ffff19197812 */ /* 0x000fe200078ec0ff */
[----:B------:R-:W-:Y:S04]  /*205900*/  STL [R1+0x484], R16 ;  /* 0x0004841001007387 */ /* 0x000fe80000100800 */
[----:B------:R-:W-:Y:S01]  /*205910*/  STL [R1+0x1a6c], R10 ;  /* 0x001a6c0a01007387 */ /* 0x000fe20000100800 */
[----:B------:R-:W-:Y:S02]  /*205920*/  PRMT R8, R24, 0x3340, R0 ;  /* 0x0000334018087816 */ /* 0x000fe40000000000 */
[----:B0-----:R-:W-:Y:S02]  /*205930*/  PRMT R3, R18, 0x5410, R29 ;  /* 0x0000541012037816 */ /* 0x001fe4000000001d */
[----:B------:R-:W-:-:S03]  /*205940*/  PRMT R9, R19, 0x5410, R20 ;  /* 0x0000541013097816 */ /* 0x000fc60000000014 */
[----:B------:R0:W-:Y:S04]  /*205950*/  STL [R1+0x1a68], R3 ;  /* 0x001a680301007387 */ /* 0x0001e80000100800 */
[----:B------:R1:W-:Y:S01]  /*205960*/  STL [R1+0x75a4], R8 ;  /* 0x0075a40801007387 */ /* 0x0003e20000100800 */
[----:B0-----:R-:W-:Y:S02]  /*205970*/  PRMT R3, R25, 0x3340, R0 ;  /* 0x0000334019037816 */ /* 0x001fe40000000000 */
[----:B-1----:R-:W-:-:S03]  /*205980*/  PRMT R8, R23, 0x5410, R22 ;  /* 0x0000541017087816 */ /* 0x002fc60000000016 */
[----:B------:R3:W-:Y:S04]  /*205990*/  STL [R1+0x2c4], R3 ;  /* 0x0002c40301007387 */ /* 0x0007e80000100800 */
[----:B------:R-:W-:Y:S01]  /*2059a0*/  STL [R1+0x1a64], R9 ;  /* 0x001a640901007387 */ /* 0x000fe20000100800 */
[----:B---3--:R-:W-:-:S03]  /*2059b0*/  PRMT R3, R17, 0x5410, R15 ;  /* 0x0000541011037816 */ /* 0x008fc6000000000f */
[----:B------:R-:W3:Y:S04]  /*2059c0*/  LDL.LU R15, [R1+0x1f0] ;  /* 0x0001f000010f7983 */ /* 0x000ee80000300800 */
[----:B------:R0:W-:Y:S04]  /*2059d0*/  STL [R1+0x1a60], R8 ;  /* 0x001a600801007387 */ /* 0x0001e80000100800 */
[----:B------:R-:W3:Y:S04]  /*2059e0*/  LDL.LU R17, [R1+0x1e1c] ;  /* 0x001e1c0001117983 */ /* 0x000ee80000300800 */
[----:B------:R1:W-:Y:S04]  /*2059f0*/  STL [R1+0x1a5c], R3 ;  /* 0x001a5c0301007387 */ /* 0x0003e80000100800 */
[----:B0-----:R-:W4:Y:S04]  /*205a00*/  LDL.LU R8, [R1+0x1ec] ;  /* 0x0001ec0001087983 */ /* 0x001f280000300800 */
[----:B-1----:R-:W4:Y:S04]  /*205a10*/  LDL.LU R3, [R1+0x173c] ;  /* 0x00173c0001037983 */ /* 0x002f280000300800 */
[----:B------:R-:W4:Y:S04]  /*205a20*/  LDL.LU R16, [R1+0x1e0] ;  /* 0x0001e00001107983 */ /* 0x000f280000300800 */
[----:B------:R-:W4:Y:S04]  /*205a30*/  LDL.LU R21, [R1+0x1dfc] ;  /* 0x001dfc0001157983 */ /* 0x000f280000300800 */
[----:B------:R-:W4:Y:S04]  /*205a40*/  LDL.LU R10, [R1+0x52d8] ;  /* 0x0052d800010a7983 */ /* 0x000f280000300800 */
[----:B------:R-:W4:Y:S04]  /*205a50*/  LDL.LU R9, [R1+0x51ac] ;  /* 0x0051ac0001097983 */ /* 0x000f280000300800 */
[----:B------:R-:W4:Y:S04]  /*205a60*/  LDL.LU R28, [R1+0x5248] ;  /* 0x00524800011c7983 */ /* 0x000f280000300800 */
[----:B------:R-:W4:Y:S01]  /*205a70*/  LDL.LU R29, [R1+0x1d4] ;  /* 0x0001d400011d7983 */ /* 0x000f220000300800 */
[----:B--2---:R-:W-:-:S02]  /*205a80*/  LOP3.LUT R12, R12, 0xffff, RZ, 0xc0, !PT ;  /* 0x0000ffff0c0c7812 */ /* 0x004fc400078ec0ff */
[----:B------:R-:W-:-:S04]  /*205a90*/  LOP3.LUT R26, R14, 0xffff, RZ, 0xc0, !PT ;  /* 0x0000ffff0e1a7812 */ /* 0x000fc800078ec0ff */
[----:B------:R-:W-:Y:S02]  /*205aa0*/  PRMT R24, R26, 0x3340, R0 ;  /* 0x000033401a187816 */ /* 0x000fe40000000000 */
[----:B------:R-:W-:-:S04]  /*205ab0*/  LOP3.LUT R27, R13, 0xffff, RZ, 0xc0, !PT ;  /* 0x0000ffff0d1b7812 */ /* 0x000fc800078ec0ff */
[----:B------:R-:W-:-:S04]  /*205ac0*/  PRMT R25, R12, 0x3340, R27 ;  /* 0x000033400c197816 */ /* 0x000fc8000000001b */
[----:B------:R-:W-:-:S05]  /*205ad0*/  PRMT R13, R25, 0x5410, R24 ;  /* 0x00005410190d7816 */ /* 0x000fca0000000018 */
[----:B------:R0:W-:Y:S04]  /*205ae0*/  STL [R1+0x5e8], R13 ;  /* 0x0005e80d01007387 */ /* 0x0001e80000100800 */
[----:B------:R-:W2:Y:S04]  /*205af0*/  LDL.LU R18, [R1+0x1738] ;  /* 0x0017380001127983 */ /* 0x000ea80000300800 */
[----:B------:R-:W2:Y:S04]  /*205b00*/  LDL.LU R20, [R1+0x1d0] ;  /* 0x0001d00001147983 */ /* 0x000ea80000300800 */
[----:B------:R-:W2:Y:S04]  /*205b10*/  LDL.LU R19, [R1+0x1734] ;  /* 0x0017340001137983 */ /* 0x000ea80000300800 */
[----:B------:R-:W2:Y:S04]  /*205b20*/  LDL.LU R22, [R1+0x1cc] ;  /* 0x0001cc0001167983 */ /* 0x000ea80000300800 */
[----:B------:R-:W2:Y:S04]  /*205b30*/  LDL.LU R23, [R1+0x1730] ;  /* 0x0017300001177983 */ /* 0x000ea80000300800 */
[----:B0-----:R-:W2:Y:S01]  /*205b40*/  LDL.LU R13, [R1+0x52e8] ;  /* 0x0052e800010d7983 */ /* 0x001ea20000300800 */
[----:B------:R-:W-:-:S02]  /*205b50*/  SHF.R.U32.HI R25, RZ, 0x8, R12 ;  /* 0x00000008ff197819 */ /* 0x000fc4000001160c */
[----:B------:R-:W-:Y:S02]  /*205b60*/  SHF.R.U32.HI R24, RZ, 0x8, R27 ;  /* 0x00000008ff187819 */ /* 0x000fe4000001161b */
[----:B------:R-:W-:Y:S01]  /*205b70*/  SHF.R.U32.HI R26, RZ, 0x8, R26 ;  /* 0x00000008ff1a7819 */ /* 0x000fe2000001161a */
[----:B------:R-:W2:Y:S01]  /*205b80*/  LDL.LU R12, [R1+0x51b4] ;  /* 0x0051b400010c7983 */ /* 0x000ea20000300800 */
[----:B------:R-:W-:Y:S02]  /*205b90*/  LOP3.LUT R25, R25, 0xffff, RZ, 0xc0, !PT ;  /* 0x0000ffff19197812 */ /* 0x000fe400078ec0ff */
[----:B------:R-:W-:Y:S02]  /*205ba0*/  LOP3.LUT R24, R24, 0xffff, RZ, 0xc0, !PT ;  /* 0x0000ffff18187812 */ /* 0x000fe400078ec0ff */
[----:B------:R-:W-:Y:S01]  /*205bb0*/  LOP3.LUT R26, R26, 0xffff, RZ, 0xc0, !PT ;  /* 0x0000ffff1a1a7812 */ /* 0x000fe200078ec0ff */
[----:B------:R-:W2:Y:S01]  /*205bc0*/  LDL.LU R14, [R1+0x5250] ;  /* 0x00525000010e7983 */ /* 0x000ea20000300800 */
[----:B------:R-:W-:-:S02]  /*205bd0*/  PRMT R27, R25, 0x3340, R24 ;  /* 0x00003340191b7816 */ /* 0x000fc40000000018 */
[----:B------:R-:W-:-:S03]  /*205be0*/  PRMT R25, R26, 0x3340, R0 ;  /* 0x000033401a197816 */ /* 0x000fc60000000000 */
[----:B------:R-:W-:Y:S01]  /*205bf0*/  STL [R1+0x47c], R27 ;  /* 0x00047c1b01007387 */ /* 0x000fe20000100800 */
[----:B---3--:R-:W-:-:S03]  /*205c00*/  PRMT R24, R17, 0x5410, R15 ;  /* 0x0000541011187816 */ /* 0x008fc6000000000f */
[----:B------:R-:W3:Y:S04]  /*205c10*/  LDL.LU R15, [R1+0x2cac] ;  /* 0x002cac00010f7983 */ /* 0x000ee80000300800 */
[----:B------:R-:W-:Y:S04]  /*205c20*/  STL [R1+0x2c0], R25 ;  /* 0x0002c01901007387 */ /* 0x000fe80000100800 */
[----:B------:R-:W3:Y:S04]  /*205c30*/  LDL.LU R17, [R1+0x1aa8] ;  /* 0x001aa80001117983 */ /* 0x000ee80000300800 */
[----:B------:R4:W-:Y:S02]  /*205c40*/  STL [R1+0x1a58], R24 ;  /* 0x001a581801007387 */ /* 0x0009e40000100800 */
[----:B----4-:R-:W-:-:S02]  /*205c50*/  PRMT R24, R3, 0x5410, R8 ;  /* 0x0000541003187816 */ /* 0x010fc40000000008 */
[----:B------:R-:W-:Y:S02]  /*205c60*/  LOP3.LUT R3, R10, 0xffff, RZ, 0xc0, !PT ;  /* 0x0000ffff0a037812 */ /* 0x000fe400078ec0ff */
[----:B------:R-:W-:Y:S02]  /*205c70*/  LOP3.LUT R26, R9, 0xffff, RZ, 0xc0, !PT ;  /* 0x0000ffff091a7812 */ /* 0x000fe400078ec0ff */
[----:B------:R-:W-:Y:S02]  /*205c80*/  LOP3.LUT R27, R28, 0xffff, RZ, 0xc0, !PT ;  /* 0x0000ffff1c1b7812 */ /* 0x000fe400078ec0ff */
[----:B------:R-:W-:Y:S01]  /*205c90*/  PRMT R8, R21, 0x5410, R16 ;  /* 0x0000541015087816 */ /* 0x000fe20000000010 */
[----:B------:R0:W-:Y:S01]  /*205ca0*/  STL [R1+0x1a54], R24 ;  /* 0x001a541801007387 */ /* 0x0001e20000100800 */
[----:B------:R-:W-:-:S03]  /*205cb0*/  PRMT R25, R3, 0x3340, R27 ;  /* 0x0000334003197816 */ /* 0x000fc6000000001b */
[----:B------:R1:W-:Y:S01]  /*205cc0*/  STL [R1+0x1a50], R8 ;  /* 0x001a500801007387 */ /* 0x0003e20000100800 */
[----:B0-----:R-:W-:Y:S02]  /*205cd0*/  PRMT R24, R26, 0x3340, R0 ;  /* 0x000033401a187816 */ /* 0x001fe40000000000 */
[----:B------:R-:W-:Y:S02]  /*205ce0*/  SHF.R.U32.HI R26, RZ, 0x8, R26 ;  /* 0x00000008ff1a7819 */ /* 0x000fe4000001161a */
[----:B-1----:R-:W-:Y:S02]  /*205cf0*/  PRMT R8, R25, 0x5410, R24 ;  /* 0x0000541019087816 */ /* 0x002fe40000000018 */
        /* <DEDUP_REMOVED lines=9> */
[----:B------:R1:W-:Y:S01]  /*205d90*/  STL [R1+0x2bc], R8 ;  /* 0x0002bc0801007387 */ /* 0x0003e20000100800 */
[----:B--2---:R-:W-:Y:S02]  /*205da0*/  PRMT R3, R18, 0x5410, R29 ;  /* 0x0000541012037816 */ /* 0x004fe4000000001d */
[----:B0-----:R-:W-:Y:S02]  /*205db0*/  PRMT R9, R19, 0x5410, R20 ;  /* 0x0000541013097816 */ /* 0x001fe40000000014 */
[----:B-1----:R-:W-:Y:S01]  /*205dc0*/  PRMT R8, R23, 0x5410, R22 ;  /* 0x0000541017087816 */ /* 0x002fe20000000016 */
[----:B------:R0:W-:Y:S04]  /*205dd0*/  STL [R1+0x173c], R3 ;  /* 0x00173c0301007387 */ /* 0x0001e80000100800 */
[----:B------:R-:W-:Y:S01]  /*205de0*/  STL [R1+0x1738], R9 ;  /* 0x0017380901007387 */ /* 0x000fe20000100800 */
[----:B0-----:R-:W-:-:S03]  /*205df0*/  PRMT R3, R7, 0x5410, R6 ;  /* 0x0000541007037816 */ /* 0x001fc60000000006 */
[----:B------:R-:W2:Y:S04]  /*205e00*/  LDL.LU R6, [R1+0x7678] ;  /* 0x0076780001067983 */ /* 0x000ea80000300800 */
[----:B------:R0:W-:Y:S04]  /*205e10*/  STL [R1+0x1734], R8 ;  /* 0x0017340801007387 */ /* 0x0001e80000100800 */
[----:B------:R-:W4:Y:S04]  /*205e20*/  LDL.LU R7, [R1+0x7674] ;  /* 0x0076740001077983 */ /* 0x000f280000300800 */
[----:B------:R1:W-:Y:S01]  /*205e30*/  STL [R1+0x1730], R3 ;  /* 0x0017300301007387 */ /* 0x0003e20000100800 */
[----:B0-----:R-:W-:-:S03]  /*205e40*/  LOP3.LUT R8, R13, 0xffff, RZ, 0xc0, !PT ;  /* 0x0000ffff0d087812 */ /* 0x001fc600078ec0ff */
[----:B------:R-:W2:Y:S01]  /*205e50*/  LDL.LU R13, [R1+0x1c8] ;  /* 0x0001c800010d7983 */ /* 0x000ea20000300800 */
[----:B------:R-:W-:Y:S02]  /*205e60*/  LOP3.LUT R12, R12, 0xffff, RZ, 0xc0, !PT ;  /* 0x0000ffff0c0c7812 */ /* 0x000fe400078ec0ff */
[----:B-1----:R-:W-:Y:S01]  /*205e70*/  LOP3.LUT R3, R14, 0xffff, RZ, 0xc0, !PT ;  /* 0x0000ffff0e037812 */ /* 0x002fe200078ec0ff */
[----:B------:R-:W2:Y:S04]  /*205e80*/  LDL.LU R9, [R1+0x1c0] ;  /* 0x0001c00001097983 */ /* 0x000ea80000300800 */
[----:B------:R-:W2:Y:S01]  /*205e90*/  LDL.LU R28, [R1+0x1da8] ;  /* 0x001da800011c7983 */ /* 0x000ea20000300800 */
[----:B------:R-:W-:Y:S02]  /*205ea0*/  PRMT R24, R12, 0x3340, R0 ;  /* 0x000033400c187816 */ /* 0x000fe40000000000 */
[----:B------:R-:W-:Y:S01]  /*205eb0*/  PRMT R25, R8, 0x3340, R3 ;  /* 0x0000334008197816 */ /* 0x000fe20000000003 */
[----:B------:R-:W2:Y:S04]  /*205ec0*/  LDL.LU R29, [R1+0x1b8] ;  /* 0x0001b800011d7983 */ /* 0x000ea80000300800 */
[----:B------:R-:W2:Y:S04]  /*205ed0*/  LDL.LU R18, [R1+0x878] ;  /* 0x0008780001127983 */ /* 0x000ea80000300800 */
[----:B------:R-:W2:Y:S01]  /*205ee0*/  LDL.LU R20, [R1+0x52b8] ;  /* 0x0052b80001147983 */ /* 0x000ea20000300800 */
[----:B------:R-:W-:-:S02]  /*205ef0*/  PRMT R14, R25, 0x5410, R24 ;  /* 0x00005410190e7816 */ /* 0x000fc40000000018 */
[----:B---3--:R-:W-:Y:S02]  /*205f00*/  LOP3.LUT R27, R15, 0xffff, RZ, 0xc0, !PT ;  /* 0x0000ffff0f1b7812 */ /* 0x008fe400078ec0ff */
[----:B------:R-:W-:-:S04]  /*205f10*/  LOP3.LUT R10, R17, 0xffff, RZ, 0xc0, !PT ;  /* 0x0000ffff110a7812 */ /* 0x000fc800078ec0ff */
[----:B------:R-:W-:Y:S02]  /*205f20*/  PRMT R24, R10, 0x3340, R0 ;  /* 0x000033400a187816 */ /* 0x000fe40000000000 */
[----:B----4-:R-:W-:Y:S02]  /*205f30*/  LOP3.LUT R26, R7, 0xffff, RZ, 0xc0, !PT ;  /* 0x0000ffff071a7812 */ /* 0x010fe400078ec0ff */
[----:B------:R-:W3:Y:S02]  /*205f40*/  LDL.LU R7, [R1+0x7670] ;  /* 0x0076700001077983 */ /* 0x000ee40000300800 */
[----:B------:R-:W-:Y:S02]  /*205f50*/  PRMT R25, R27, 0x3340, R26 ;  /* 0x000033401b197816 */ /* 0x000fe4000000001a */
[----:B------:R0:W-:Y:S02]  /*205f60*/  STL [R1+0x1b0], R10 ;  /* 0x0001b00a01007387 */ /* 0x0001e40000100800 */
[----:B0-----:R-:W-:-:S02]  /*205f70*/  PRMT R10, R25, 0x5410, R24 ;  /* 0x00005410190a7816 */ /* 0x001fc40000000018 */
[----:B------:R-:W-:Y:S02]  /*205f80*/  SHF.R.U32.HI R25, RZ, 0x8, R27 ;  /* 0x00000008ff197819 */ /* 0x000fe4000001161b */
[----:B------:R-:W-:Y:S02]  /*205f90*/  SHF.R.U32.HI R24, RZ, 0x8, R26 ;  /* 0x00000008ff187819 */ /* 0x000fe4000001161a */
[----:B------:R-:W-:Y:S02]  /*205fa0*/  SHF.R.U32.HI R27, RZ, 0x8, R8 ;  /* 0x00000008ff1b7819 */ /* 0x000fe40000011608 */
[----:B------:R-:W-:Y:S02]  /*205fb0*/  SHF.R.U32.HI R26, RZ, 0x8, R3 ;  /* 0x00000008ff1a7819 */ /* 0x000fe40000011603 */
[----:B------:R-:W-:Y:S02]  /*205fc0*/  LOP3.LUT R25, R25, 0xffff, RZ, 0xc0, !PT ;  /* 0x0000ffff19197812 */ /* 0x000fe400078ec0ff */
[----:B------:R-:W-:-:S02]  /*205fd0*/  LOP3.LUT R24, R24, 0xffff, RZ, 0xc0, !PT ;  /* 0x0000ffff18187812 */ /* 0x000fc400078ec0ff */
[----:B------:R-:W-:Y:S02]  /*205fe0*/  LOP3.LUT R27, R27, 0xffff, RZ, 0xc0, !PT ;  /* 0x0000ffff1b1b7812 */ /* 0x000fe400078ec0ff */
[----:B------:R-:W-:Y:S01]  /*205ff0*/  LOP3.LUT R26, R26, 0xffff, RZ, 0xc0, !PT ;  /* 0x0000ffff1a1a7812 */ /* 0x000fe200078ec0ff */
[----:B------:R0:W-:Y:S01]  /*206000*/  STL [R1+0x5dc], R14 ;  /* 0x0005dc0e01007387 */ /* 0x0001e20000100800 */
[----:B------:R-:W-:-:S03]  /*206010*/  PRMT R16, R25, 0x3340, R24 ;  /* 0x0000334019107816 */ /* 0x000fc60000000018 */
[----:B------:R-:W-:Y:S04]  /*206020*/  STL [R1+0x5e4], R10 ;  /* 0x0005e40a01007387 */ /* 0x000fe80000100800 */
[----:B------:R-:W4:Y:S01]  /*206030*/  LDL.LU R19, [R1+0x1b4] ;  /* 0x0001b40001137983 */ /* 0x000f220000300800 */
[----:B------:R-:W-:-:S03]  /*206040*/  PRMT R3, R27, 0x3340, R26 ;  /* 0x000033401b037816 */ /* 0x000fc6000000001a */
[----:B------:R-:W4:Y:S04]  /*206050*/  LDL.LU R22, [R1+0x1d9c] ;  /* 0x001d9c0001167983 */ /* 0x000f280000300800 */
[----:B------:R-:W-:Y:S04]  /*206060*/  STL [R1+0x752c], R16 ;  /* 0x00752c1001007387 */ /* 0x000fe80000100800 */
[----:B------:R-:W4:Y:S04]  /*206070*/  LDL.LU R23, [R1+0x1ac] ;  /* 0x0001ac0001177983 */ /* 0x000f280000300800 */
[----:B0-----:R-:W4:Y:S04]  /*206080*/  LDL.LU R14, [R1+0x1d58] ;  /* 0x001d5800010e7983 */ /* 0x001f280000300800 */
[----:B------:R2:W-:Y:S02]  /*206090*/  STL [R1+0x470], R3 ;  /* 0x0004700301007387 */ /* 0x0005e40000100800 */
[----:B--2---:R-:W-:-:S02]  /*2060a0*/  PRMT R3, R6, 0x5410, R13 ;  /* 0x0000541006037816 */ /* 0x004fc4000000000d */
[----:B------:R-:W2:Y:S04]  /*2060b0*/  LDL.LU R6, [R1+0x766c] ;  /* 0x00766c0001067983 */ /* 0x000ea80000300800 */
[----:B------:R-:W4:Y:S04]  /*2060c0*/  LDL.LU R15, [R1+0x52bc] ;  /* 0x0052bc00010f7983 */ /* 0x000f280000300800 */
[----:B------:R-:W4:Y:S04]  /*2060d0*/  LDL.LU R17, [R1+0x2f6c] ;  /* 0x002f6c0001117983 */ /* 0x000f280000300800 */
[----:B------:R0:W-:Y:S04]  /*2060e0*/  STL [R1+0x874], R3 ;  /* 0x0008740301007387 */ /* 0x0001e80000100800 */
[----:B------:R-:W4:Y:S01]  /*2060f0*/  LDL.LU R13, [R1+0x5220] ;  /* 0x00522000010d7983 */ /* 0x000f220000300800 */
[----:B0-----:R-:W-:-:S02]  /*206100*/  LOP3.LUT R3, R20, 0xffff, RZ, 0xc0, !PT ;  /* 0x0000ffff14037812 */ /* 0x001fc400078ec0ff */
[----:B------:R-:W-:Y:S02]  /*206110*/  PRMT R9, R28, 0x5410, R9 ;  /* 0x000054101c097816 */ /* 0x000fe40000000009 */
[----:B------:R-:W-:-:S03]  /*206120*/  PRMT R8, R18, 0x5410, R29 ;  /* 0x0000541012087816 */ /* 0x000fc6000000001d */
[----:B------:R-:W-:Y:S04]  /*206130*/  STL [R1+0x86c], R9 ;  /* 0x00086c0901007387 */ /* 0x000fe80000100800 */
[----:B------:R-:W-:Y:S01]  /*206140*/  STL [R1+0x878], R8 ;  /* 0x0008780801007387 */ /* 0x000fe20000100800 */
[----:B---3--:R-:W-:-:S04]  /*206150*/  LOP3.LUT R26, R7, 0xffff, RZ, 0xc0, !PT ;  /* 0x0000ffff071a7812 */ /* 0x008fc800078ec0ff */
[----:B------:R-:W-:Y:S02]  /*206160*/  PRMT R24, R26, 0x3340, R0 ;  /* 0x000033401a187816 */ /* 0x000fe40000000000 */
[----:B------:R-:W-:-:S04]  /*206170*/  SHF.R.U32.HI R26, RZ, 0x8, R26 ;  /* 0x00000008ff1a7819 */ /* 0x000fc8000001161a */
[----:B------:R-:W-:-:S04]  /*206180*/  LOP3.LUT R26, R26, 0xffff, RZ, 0xc0, !PT ;  /* 0x0000ffff1a1a7812 */ /* 0x000fc800078ec0ff */
[----:B------:R-:W-:Y:S02]  /*206190*/  PRMT R7, R26, 0x3340, R0 ;  /* 0x000033401a077816 */ /* 0x000fe40000000000 */
[----:B--2---:R-:W-:-:S04]  /*2061a0*/  LOP3.LUT R27, R6, 0xffff, RZ, 0xc0, !PT ;  /* 0x0000ffff061b7812 */ /* 0x004fc800078ec0ff */
[----:B------:R-:W-:-:S04]  /*2061b0*/  PRMT R25, R3, 0x3340, R27 ;  /* 0x0000334003197816 */ /* 0x000fc8000000001b */
[----:B------:R-:W-:Y:S02]  /*2061c0*/  PRMT R6, R25, 0x5410, R24 ;  /* 0x0000541019067816 */ /* 0x000fe40000000018 */
[----:B------:R-:W-:Y:S02]  /*2061d0*/  SHF.R.U32.HI R25, RZ, 0x8, R3 ;  /* 0x00000008ff197819 */ /* 0x000fe40000011603 */
[----:B------:R-:W-:Y:S02]  /*2061e0*/  SHF.R.U32.HI R24, RZ, 0x8, R27 ;  /* 0x00000008ff187819 */ /* 0x000fe4000001161b */
[----:B------:R-:W-:Y:S02]  /*2061f0*/  LOP3.LUT R25, R25, 0xffff, RZ, 0xc0, !PT ;  /* 0x0000ffff19197812 */ /* 0x000fe400078ec0ff */
[----:B------:R-:W-:Y:S01]  /*206200*/  LOP3.LUT R24, R24, 0xffff, RZ, 0xc0, !PT ;  /* 0x0000ffff18187812 */ /* 0x000fe200078ec0ff */
[----:B------:R0:W-:Y:S01]  /*206210*/  STL [R1+0x5d8], R6 ;  /* 0x0005d80601007387 */ /* 0x0001e20000100800 */
[----:B----4-:R-:W-:-:S02]  /*206220*/  PRMT R3, R22, 0x5410, R19 ;  /* 0x0000541016037816 */ /* 0x010fc40000000013 */
[----:B0-----:R-:W-:-:S05]  /*206230*/  PRMT R6, R25, 0x3340, R24 ;  /* 0x0000334019067816 */ /* 0x001fca0000000018 */
[----:B------:R0:W-:Y:S04]  /*206240*/  STL [R1+0x7588], R6 ;  /* 0x0075880601007387 */ /* 0x0001e80000100800 */
[----:B------:R-:W-:Y:S04]  /*206250*/  STL [R1+0x758c], R7 ;  /* 0x00758c0701007387 */ /* 0x000fe80000100800 */
[----:B------:R-:W2:Y:S04]  /*206260*/  LDL.LU R16, [R1+0x1a4] ;  /* 0x0001a40001107983 */ /* 0x000ea80000300800 */
[----:B------:R-:W2:Y:S04]  /*206270*/  LDL.LU R8, [R1+0x1d08] ;  /* 0x001d080001087983 */ /* 0x000ea80000300800 */
[----:B------:R1:W-:Y:S01]  /*206280*/  STL [R1+0x868], R3 ;  /* 0x0008680301007387 */ /* 0x0003e20000100800 */
[----:B0-----:R-:W-:-:S03]  /*206290*/  PRMT R6, R14, 0x5410, R23 ;  /* 0x000054100e067816 */ /* 0x001fc60000000017 */
[----:B-1----:R-:W3:Y:S04]  /*2062a0*/  LDL.LU R3, [R1+0x1a0] ;  /* 0x0001a00001037983 */ /* 0x002ee80000300800 */
[----:B------:R-:W3:Y:S04]  /*2062b0*/  LDL.LU R21, [R1+0x1d0c] ;  /* 0x001d0c0001157983 */ /* 0x000ee80000300800 */
[----:B------:R-:W4:Y:S04]  /*2062c0*/  LDL.LU R10, [R1+0x19c] ;  /* 0x00019c00010a7983 */ /* 0x000f280000300800 */
[----:B------:R-:W4:Y:S04]  /*2062d0*/  LDL.LU R9, [R1+0x1cd8] ;  /* 0x001cd80001097983 */ /* 0x000f280000300800 */
[----:B------:R-:W4:Y:S01]  /*2062e0*/  LDL.LU R28, [R1+0x2dc8] ;  /* 0x002dc800011c7983 */ /* 0x000f220000300800 */
[----:B------:R-:W-:-:S03]  /*2062f0*/  PRMT R7, R5, 0x5410, R2 ;  /* 0x0000541005077816 */ /* 0x000fc60000000002 */
[----:B------:R-:W4:Y:S04]  /*206300*/  LDL.LU R2, [R1+0x7668] ;  /* 0x0076680001027983 */ /* 0x000f280000300800 */
[----:B------:R0:W-:Y:S04]  /*206310*/  STL [R1+0x860], R6 ;  /* 0x0008600601007387 */ /* 0x0001e80000100800 */
[----:B------:R-:W4:Y:S01]  /*206320*/  LDL.LU R5, [R1+0x7664] ;  /* 0x0076640001057983 */ /* 0x000f220000300800 */
[----:B------:R-:W-:Y:S02]  /*206330*/  LOP3.LUT R27, R15, 0xffff, RZ, 0xc0, !PT ;  /* 0x0000ffff0f1b7812 */ /* 0x000fe400078ec0ff */
[----:B------:R-:W-:Y:S01]  /*206340*/  LOP3.LUT R26, R13, 0xffff, RZ, 0xc0, !PT ;  /* 0x0000ffff0d1a7812 */ /* 0x000fe200078ec0ff */
[----:B------:R-:W-:Y:S01]  /*206350*/  STL [R1+0x85c], R7 ;  /* 0x00085c0701007387 */ /* 0x000fe20000100800 */
[----:B0-----:R-:W-:-:S02]  /*206360*/  LOP3.LUT R6, R17, 0xffff, RZ, 0xc0, !PT ;  /* 0x0000ffff11067812 */ /* 0x001fc400078ec0ff */
[----:B------:R-:W-:Y:S02]  /*206370*/  PRMT R25, R27, 0x3340, R26 ;  /* 0x000033401b197816 */ /* 0x000fe4000000001a */
[----:B------:R-:W-:Y:S01]  /*206380*/  PRMT R24, R6, 0x3340, R0 ;  /* 0x0000334006187816 */ /* 0x000fe20000000000 */
[----:B------:R0:W-:Y:S04]  /*206390*/  STL [R1+0x18c], R6 ;  /* 0x00018c0601007387 */ /* 0x0001e80000100800 */
[----:B------:R-:W4:Y:S01]  /*2063a0*/  LDL.LU R29, [R1+0x198] ;  /* 0x00019800011d7983 */ /* 0x000f220000300800 */
[----:B0-----:R-:W-:-:S05]  /*2063b0*/  PRMT R6, R25, 0x5410, R24 ;  /* 0x0000541019067816 */ /* 0x001fca0000000018 */
[----:B------:R0:W-:Y:S04]  /*2063c0*/  STL [R1+0x5d4], R6 ;  /* 0x0005d40601007387 */ /* 0x0001e80000100800 */
[----:B------:R-:W4:Y:S04]  /*2063d0*/  LDL.LU R18, [R1+0x1cfc] ;  /* 0x001cfc0001127983 */ /* 0x000f280000300800 */
[----:B------:R-:W4:Y:S04]  /*2063e0*/  LDL.LU R20, [R1+0x194] ;  /* 0x0001940001147983 */ /* 0x000f280000300800 */
[----:B------:R-:W4:Y:S04]  /*2063f0*/  LDL.LU R19, [R1+0x1cd4] ;  /* 0x001cd40001137983 */ /* 0x000f280000300800 */
[----:B------:R-:W4:Y:S04]  /*206400*/  LDL.LU R22, [R1+0x190] ;  /* 0x0001900001167983 */ /* 0x000f280000300800 */
[----:B------:R-:W4:Y:S04]  /*206410*/  LDL.LU R14, [R1+0x5c4] ;  /* 0x0005c400010e7983 */ /* 0x000f280000300800 */
[----:B------:R-:W4:Y:S01]  /*206420*/  LDL.LU R15, [R1+0x188] ;  /* 0x00018800010f7983 */ /* 0x000f220000300800 */
[----:B------:R-:W-:-:S03]  /*206430*/  SHF.R.U32.HI R24, RZ, 0x8, R12 ;  /* 0x00000008ff187819 */ /* 0x000fc6000001160c */
[----:B------:R-:W4:Y:S04]  /*206440*/  LDL.LU R13, [R1+0x2b4c] ;  /* 0x002b4c00010d7983 */ /* 0x000f280000300800 */
[----:B------:R-:W4:Y:S01]  /*206450*/  LDL.LU R12, [R1+0x2c78] ;  /* 0x002c7800010c7983 */ /* 0x000f220000300800 */
[----:B------:R-:W-:Y:S02]  /*206460*/  SHF.R.U32.HI R27, RZ, 0x8, R27 ;  /* 0x00000008ff1b7819 */ /* 0x000fe4000001161b */
[----:B------:R-:W-:Y:S02]  /*206470*/  LOP3.LUT R24, R24, 0xffff, RZ, 0xc0, !PT ;  /* 0x0000ffff18187812 */ /* 0x000fe400078ec0ff */
[----:B------:R-:W-:Y:S01]  /*206480*/  SHF.R.U32.HI R25, RZ, 0x8, R26 ;  /* 0x00000008ff197819 */ /* 0x000fe2000001161a */
[----:B------:R-:W4:Y:S01]  /*206490*/  LDL.LU R23, [R1+0x2d4c] ;  /* 0x002d4c0001177983 */ /* 0x000f220000300800 */
[----:B------:R-:W-:-:S02]  /*2064a0*/  PRMT R7, R24, 0x3340, R0 ;  /* 0x0000334018077816 */ /* 0x000fc40000000000 */
[----:B------:R-:W-:Y:S02]  /*2064b0*/  LOP3.LUT R26, R27, 0xffff, RZ, 0xc0, !PT ;  /* 0x0000ffff1b1a7812 */ /* 0x000fe400078ec0ff */
[----:B------:R-:W-:Y:S01]  /*2064c0*/  LOP3.LUT R25, R25, 0xffff, RZ, 0xc0, !PT ;  /* 0x0000ffff19197812 */ /* 0x000fe200078ec0ff */
[----:B------:R3:W-:Y:S03]  /*2064d0*/  STL [R1+0x2b4], R7 ;  /* 0x0002b40701007387 */ /* 0x0007e60000100800 */
[----:B0-----:R-:W-:Y:S01]  /*2064e0*/  PRMT R6, R26, 0x3340, R25 ;  /* 0x000033401a067816 */ /* 0x001fe20000000019 */
[----:B------:R-:W4:Y:S04]  /*2064f0*/  LDL.LU R17, [R1+0x1adc] ;  /* 0x001adc0001117983 */ /* 0x000f280000300800 */
[----:B------:R0:W-:Y:S01]  /*206500*/  STL [R1+0x494], R6 ;  /* 0x0004940601007387 */ /* 0x0001e20000100800 */
[----:B--2---:R-:W-:-:S02]  /*206510*/  PRMT R8, R8, 0x5410, R16 ;  /* 0x0000541008087816 */ /* 0x004fc40000000010 */
[----:B---3--:R-:W-:Y:S02]  /*206520*/  PRMT R7, R21, 0x5410, R3 ;  /* 0x0000541015077816 */ /* 0x008fe40000000003 */
[----:B----4-:R-:W-:Y:S02]  /*206530*/  LOP3.LUT R3, R28, 0xffff, RZ, 0xc0, !PT ;  /* 0x0000ffff1c037812 */ /* 0x010fe400078ec0ff */
[----:B------:R-:W-:Y:S02]  /*206540*/  LOP3.LUT R26, R2, 0xffff, RZ, 0xc0, !PT ;  /* 0x0000ffff021a7812 */ /* 0x000fe400078ec0ff */
[----:B------:R-:W-:Y:S02]  /*206550*/  LOP3.LUT R27, R5, 0xffff, RZ, 0xc0, !PT ;  /* 0x0000ffff051b7812 */ /* 0x000fe400078ec0ff */
[----:B------:R-:W-:Y:S02]  /*206560*/  PRMT R24, R26, 0x3340, R0 ;  /* 0x000033401a187816 */ /* 0x000fe40000000000 */
[----:B------:R-:W-:-:S02]  /*206570*/  PRMT R25, R3, 0x3340, R27 ;  /* 0x0000334003197816 */ /* 0x000fc4000000001b */
[----:B0-----:R-:W-:Y:S02]  /*206580*/  PRMT R6, R9, 0x5410, R10 ;  /* 0x0000541009067816 */ /* 0x001fe4000000000a */
[----:B------:R-:W-:Y:S02]  /*206590*/  PRMT R5, R25, 0x5410, R24 ;  /* 0x0000541019057816 */ /* 0x000fe40000000018 */
[----:B------:R-:W-:Y:S02]  /*2065a0*/  SHF.R.U32.HI R25, RZ, 0x8, R3 ;  /* 0x00000008ff197819 */ /* 0x000fe40000011603 */
[----:B------:R-:W-:Y:S01]  /*2065b0*/  SHF.R.U32.HI R24, RZ, 0x8, R27 ;  /* 0x00000008ff187819 */ /* 0x000fe2000001161b */
[----:B------:R-:W-:Y:S04]  /*2065c0*/  STL [R1+0x864], R8 ;  /* 0x0008640801007387 */ /* 0x000fe80000100800 */
[----:B------:R-:W-:Y:S01]  /*2065d0*/  STL [R1+0x858], R7 ;  /* 0x0008580701007387 */ /* 0x000fe20000100800 */
[----:B------:R-:W-:-:S02]  /*2065e0*/  LOP3.LUT R25, R25, 0xffff, RZ, 0xc0, !PT ;  /* 0x0000ffff19197812 */ /* 0x000fc400078ec0ff */
[----:B------:R-:W-:Y:S01]  /*2065f0*/  LOP3.LUT R24, R24, 0xffff, RZ, 0xc0, !PT ;  /* 0x0000ffff18187812 */ /* 0x000fe200078ec0ff */
[----:B------:R-:W-:Y:S04]  /*206600*/  STL [R1+0x854], R6 ;  /* 0x0008540601007387 */ /* 0x000fe80000100800 */
[----:B------:R-:W2:Y:S01]  /*206610*/  LDL.LU R2, [R1+0x7660] ;  /* 0x0076600001027983 */ /* 0x000ea20000300800 */
[----:B------:R-:W-:-:S03]  /*206620*/  SHF.R.U32.HI R26, RZ, 0x8, R26 ;  /* 0x00000008ff1a7819 */ /* 0x000fc6000001161a */
[----:B------:R0:W-:Y:S01]  /*206630*/  STL [R1+0x5d0], R5 ;  /* 0x0005d00501007387 */ /* 0x0001e20000100800 */
[----:B------:R-:W-:Y:S02]  /*206640*/  LOP3.LUT R26, R26, 0xffff, RZ, 0xc0, !PT ;  /* 0x0000ffff1a1a7812 */ /* 0x000fe400078ec0ff */
[----:B0-----:R-:W-:Y:S02]  /*206650*/  PRMT R5, R25, 0x3340, R24 ;  /* 0x0000334019057816 */ /* 0x001fe40000000018 */
[----:B------:R-:W-:-:S03]  /*206660*/  PRMT R3, R18, 0x5410, R29 ;  /* 0x0000541012037816 */ /* 0x000fc6000000001d */
[----:B------:R0:W-:Y:S01]  /*206670*/  STL [R1+0x7580], R5 ;  /* 0x0075800501007387 */ /* 0x0001e20000100800 */
[----:B------:R-:W-:Y:S02]  /*206680*/  PRMT R6, R19, 0x5410, R20 ;  /* 0x0000541013067816 */ /* 0x000fe40000000014 */
[----:B0-----:R-:W-:-:S05]  /*206690*/  PRMT R5, R26, 0x3340, R0 ;  /* 0x000033401a057816 */ /* 0x001fca0000000000 */
[----:B------:R-:W-:Y:S04]  /*2066a0*/  STL [R1+0x2b0], R5 ;  /* 0x0002b00501007387 */ /* 0x000fe80000100800 */
[----:B------:R0:W-:Y:S04]  /*2066b0*/  STL [R1+0x850], R3 ;  /* 0x0008500301007387 */ /* 0x0001e80000100800 */
[----:B------:R-:W-:Y:S01]  /*2066c0*/  STL [R1+0x84c], R6 ;  /* 0x00084c0601007387 */ /* 0x000fe20000100800 */
[----:B0-----:R-:W-:-:S03]  /*2066d0*/  PRMT R3, R4, 0x5410, R15 ;  /* 0x0000541004037816 */ /* 0x001fc6000000000f */
[----:B------:R-:W3:Y:S01]  /*2066e0*/  LDL.LU R4, [R1+0x765c] ;  /* 0x00765c0001047983 */ /* 0x000ee20000300800 */
[----:B------:R-:W-:Y:S02]  /*2066f0*/  PRMT R5, R14, 0x5410, R22 ;  /* 0x000054100e057816 */ /* 0x000fe40000000016 */
[----:B------:R-:W-:-:S03]  /*206700*/  LOP3.LUT R9, R13, 0xffff, RZ, 0xc0, !PT ;  /* 0x0000ffff0d097812 */ /* 0x000fc600078ec0ff */
[----:B------:R-:W-:Y:S04]  /*206710*/  STL [R1+0x844], R5 ;  /* 0x0008440501007387 */ /* 0x000fe80000100800 */
[----:B------:R0:W-:Y:S04]  /*206720*/  STL [R1+0x840], R3 ;  /* 0x0008400301007387 */ /* 0x0001e80000100800 */
[----:B------:R-:W4:Y:S04]  /*206730*/  LDL.LU R14, [R1+0x184] ;  /* 0x00018400010e7983 */ /* 0x000f280000300800 */
[----:B------:R-:W4:Y:S01]  /*206740*/  LDL.LU R15, [R1+0x1ca4] ;  /* 0x001ca400010f7983 */ /* 0x000f220000300800 */
[----:B------:R-:W-:-:S03]  /*206750*/  LOP3.LUT R27, R12, 0xffff, RZ, 0xc0, !PT ;  /* 0x0000ffff0c1b7812 */ /* 0x000fc600078ec0ff */
[----:B------:R-:W4:Y:S04]  /*206760*/  LDL.LU R13, [R1+0x180] ;  /* 0x00018000010d7983 */ /* 0x000f280000300800 */
[----:B------:R-:W4:Y:S01]  /*206770*/  LDL.LU R12, [R1+0x1cb4] ;  /* 0x001cb400010c7983 */ /* 0x000f220000300800 */
[----:B------:R-:W-:Y:S02]  /*206780*/  PRMT R24, R9, 0x3340, R0 ;  /* 0x0000334009187816 */ /* 0x000fe40000000000 */
[----:B------:R-:W-:Y:S02]  /*206790*/  LOP3.LUT R10, R17, 0xffff, RZ, 0xc0, !PT ;  /* 0x0000ffff110a7812 */ /* 0x000fe400078ec0ff */
[----:B0-----:R-:W-:Y:S02]  /*2067a0*/  LOP3.LUT R3, R23, 0xffff, RZ, 0xc0, !PT ;  /* 0x0000ffff17037812 */ /* 0x001fe400078ec0ff */
[----:B--2---:R-:W-:-:S04]  /*2067b0*/  LOP3.LUT R2, R2, 0xffff, RZ, 0xc0, !PT ;  /* 0x0000ffff02027812 */ /* 0x004fc800078ec0ff */
[----:B------:R-:W-:Y:S02]  /*2067c0*/  PRMT R25, R2, 0x3340, R27 ;  /* 0x0000334002197816 */ /* 0x000fe4000000001b */
[----:B------:R-:W-:Y:S02]  /*2067d0*/  SHF.R.U32.HI R2, RZ, 0x8, R2 ;  /* 0x00000008ff027819 */ /* 0x000fe40000011602 */
[----:B---3--:R-:W-:Y:S02]  /*2067e0*/  LOP3.LUT R26, R4, 0xffff, RZ, 0xc0, !PT ;  /* 0x0000ffff041a7812 */ /* 0x008fe400078ec0ff */
[----:B------:R-:W-:Y:S02]  /*2067f0*/  PRMT R4, R25, 0x5410, R24 ;  /* 0x0000541019047816 */ /* 0x000fe40000000018 */
[----:B------:R-:W-:Y:S02]  /*206800*/  PRMT R24, R10, 0x3340, R0 ;  /* 0x000033400a187816 */ /* 0x000fe40000000000 */
[----:B------:R-:W-:Y:S01]  /*206810*/  PRMT R25, R3, 0x3340, R26 ;  /* 0x0000334003197816 */ /* 0x000fe2000000001a */
[----:B------:R0:W-:Y:S03]  /*206820*/  STL [R1+0x5c8], R4 ;  /* 0x0005c80401007387 */ /* 0x0001e60000100800 */
[----:B0-----:R-:W-:-:S02]  /*206830*/  PRMT R4, R25, 0x5410, R24 ;  /* 0x0000541019047816 */ /* 0x001fc40000000018 */
[----:B------:R-:W-:-:S03]  /*206840*/  SHF.R.U32.HI R25, RZ, 0x8, R3 ;  /* 0x00000008ff197819 */ /* 0x000fc60000011603 */
[----:B------:R0:W-:Y:S04]  /*206850*/  STL [R1+0x5c4], R4 ;  /* 0x0005c40401007387 */ /* 0x0001e80000100800 */
[----:B------:R-:W2:Y:S04]  /*206860*/  LDL.LU R5, [R1+0x17c] ;  /* 0x00017c0001057983 */ /* 0x000ea80000300800 */
[----:B------:R-:W2:Y:S04]  /*206870*/  LDL.LU R7, [R1+0x1c98] ;  /* 0x001c980001077983 */ /* 0x000ea80000300800 */
[----:B------:R-:W3:Y:S01]  /*206880*/  LDL.LU R6, [R1+0x178] ;  /* 0x0001780001067983 */ /* 0x000ee20000300800 */
[----:B------:R-:W-:-:S03]  /*206890*/  SHF.R.U32.HI R24, RZ, 0x8, R27 ;  /* 0x00000008ff187819 */ /* 0x000fc6000001161b */
[----:B------:R-:W3:Y:S01]  /*2068a0*/  LDL.LU R16, [R1+0x1ca0] ;  /* 0x001ca00001107983 */ /* 0x000ee20000300800 */
[----:B------:R-:W-:-:S03]  /*2068b0*/  LOP3.LUT R27, R25, 0xffff, RZ, 0xc0, !PT ;  /* 0x0000ffff191b7812 */ /* 0x000fc600078ec0ff */
[----:B------:R-:W3:Y:S01]  /*2068c0*/  LDL.LU R8, [R1+0x174] ;  /* 0x0001740001087983 */ /* 0x000ee20000300800 */
[----:B------:R-:W-:-:S03]  /*2068d0*/  LOP3.LUT R25, R2, 0xffff, RZ, 0xc0, !PT ;  /* 0x0000ffff02197812 */ /* 0x000fc600078ec0ff */
[----:B------:R-:W3:Y:S04]  /*2068e0*/  LDL.LU R3, [R1+0x5b8] ;  /* 0x0005b80001037983 */ /* 0x000ee80000300800 */
[----:B------:R-:W3:Y:S04]  /*2068f0*/  LDL.LU R2, [R1+0x5308] ;  /* 0x0053080001027983 */ /* 0x000ee80000300800 */
[----:B------:R-:W3:Y:S04]  /*206900*/  LDL.LU R21, [R1+0x51ec] ;  /* 0x0051ec0001157983 */ /* 0x000ee80000300800 */
[----:B------:R-:W3:Y:S01]  /*206910*/  LDL.LU R17, [R1+0x528c] ;  /* 0x00528c0001117983 */ /* 0x000ee20000300800 */
[----:B------:R-:W-:-:S04]  /*206920*/  SHF.R.U32.HI R26, RZ, 0x8, R26 ;  /* 0x00000008ff1a7819 */ /* 0x000fc8000001161a */
[----:B------:R-:W-:Y:S02]  /*206930*/  LOP3.LUT R26, R26, 0xffff, RZ, 0xc0, !PT ;  /* 0x0000ffff1a1a7812 */ /* 0x000fe400078ec0ff */
[----:B------:R-:W-:Y:S02]  /*206940*/  LOP3.LUT R24, R24, 0xffff, RZ, 0xc0, !PT ;  /* 0x0000ffff18187812 */ /* 0x000fe400078ec0ff */
[----:B0-----:R-:W-:Y:S02]  /*206950*/  PRMT R4, R27, 0x3340, R26 ;  /* 0x000033401b047816 */ /* 0x001fe4000000001a */
[----:B------:R-:W-:Y:S02]  /*206960*/  PRMT R18, R25, 0x3340, R24 ;  /* 0x0000334019127816 */ /* 0x000fe40000000018 */
[----:B----4-:R-:W-:Y:S01]  /*206970*/  PRMT R14, R15, 0x5410, R14 ;  /* 0x000054100f0e7816 */ /* 0x010fe2000000000e */
[----:B------:R0:W-:Y:S04]  /*206980*/  STL [R1+0x757c], R4 ;  /* 0x00757c0401007387 */ /* 0x0001e80000100800 */
[----:B------:R1:W-:Y:S04]  /*206990*/  STL [R1+0x460], R18 ;  /* 0x0004601201007387 */ /* 0x0003e80000100800 */
[----:B------:R4:W-:Y:S01]  /*2069a0*/  STL [R1+0x848], R14 ;  /* 0x0008480e01007387 */ /* 0x0009e20000100800 */
[----:B------:R-:W-:-:S02]  /*2069b0*/  SHF.R.U32.HI R24, RZ, 0x8, R10 ;  /* 0x00000008ff187819 */ /* 0x000fc4000001160a */
[----:B------:R-:W-:Y:S02]  /*2069c0*/  SHF.R.U32.HI R25, RZ, 0x8, R9 ;  /* 0x00000008ff197819 */ /* 0x000fe40000011609 */
[----:B0-----:R-:W-:-:S05]  /*2069d0*/  PRMT R4, R12, 0x5410, R13 ;  /* 0x000054100c047816 */ /* 0x001fca000000000d */
[----:B------:R0:W-:Y:S04]  /*2069e0*/  STL [R1+0x83c], R4 ;  /* 0x00083c0401007387 */ /* 0x0001e80000100800 */
[----:B------:R-:W3:Y:S04]  /*2069f0*/  LDL.LU R10, [R1+0x170] ;  /* 0x00017000010a7983 */ /* 0x000ee80000300800 */
[----:B------:R-:W3:Y:S04]  /*206a00*/  LDL.LU R9, [R1+0x1c80] ;  /* 0x001c800001097983 */ /* 0x000ee80000300800 */
[----:B------:R-:W3:Y:S04]  /*206a10*/  LDL.LU R28, [R1+0x16c] ;  /* 0x00016c00011c7983 */ /* 0x000ee80000300800 */
[----:B------:R-:W3:Y:S04]  /*206a20*/  LDL.LU R29, [R1+0x80c] ;  /* 0x00080c00011d7983 */ /* 0x000ee80000300800 */
[----:B-1----:R-:W3:Y:S04]  /*206a30*/  LDL.LU R18, [R1+0x168] ;  /* 0x0001680001127983 */ /* 0x002ee80000300800 */
[----:B------:R-:W3:Y:S04]  /*206a40*/  LDL.LU R20, [R1+0x5c0] ;  /* 0x0005c00001147983 */ /* 0x000ee80000300800 */
[----:B------:R-:W3:Y:S04]  /*206a50*/  LDL.LU R19, [R1+0x164] ;  /* 0x0001640001137983 */ /* 0x000ee80000300800 */
[----:B------:R-:W3:Y:S04]  /*206a60*/  LDL.LU R22, [R1+0x808] ;  /* 0x0008080001167983 */ /* 0x000ee80000300800 */
[----:B------:R-:W3:Y:S04]  /*206a70*/  LDL.LU R23, [R1+0x2d7c] ;  /* 0x002d7c0001177983 */ /* 0x000ee80000300800 */
[----:B----4-:R-:W4:Y:S04]  /*206a80*/  LDL.LU R14, [R1+0x1af4] ;  /* 0x001af400010e7983 */ /* 0x010f280000300800 */
[----:B------:R-:W4:Y:S04]  /*206a90*/  LDL.LU R15, [R1+0x2c2c] ;  /* 0x002c2c00010f7983 */ /* 0x000f280000300800 */
[----:B------:R-:W4:Y:S04]  /*206aa0*/  LDL.LU R13, [R1+0x531c] ;  /* 0x00531c00010d7983 */ /* 0x000f280000300800 */
[----:B------:R-:W4:Y:S01]  /*206ab0*/  LDL.LU R12, [R1+0x51f8] ;  /* 0x0051f800010c7983 */ /* 0x000f220000300800 */
[----:B------:R-:W-:-:S02]  /*206ac0*/  LOP3.LUT R24, R24, 0xffff, RZ, 0xc0, !PT ;  /* 0x0000ffff18187812 */ /* 0x000fc400078ec0ff */
[----:B------:R-:W-:Y:S02]  /*206ad0*/  LOP3.LUT R25, R25, 0xffff, RZ, 0xc0, !PT ;  /* 0x0000ffff19197812 */ /* 0x000fe400078ec0ff */
[--C-:B0-----:R-:W-:Y:S02]  /*206ae0*/  PRMT R4, R24, 0x3340, R0.reuse ;  /* 0x0000334018047816 */ /* 0x101fe40000000000 */
[----:B------:R-:W-:-:S03]  /*206af0*/  PRMT R24, R25, 0x3340, R0 ;  /* 0x0000334019187816 */ /* 0x000fc60000000000 */
[----:B------:R3:W-:Y:S04]  /*206b00*/  STL [R1+0x2ac], R4 ;  /* 0x0002ac0401007387 */ /* 0x0007e80000100800 */
[----:B------:R0:W-:Y:S01]  /*206b10*/  STL [R1+0x2a8], R24 ;  /* 0x0002a81801007387 */ /* 0x0001e20000100800 */
[----:B--2---:R-:W-:Y:S02]  /*206b20*/  PRMT R5, R7, 0x5410, R5 ;  /* 0x0000541007057816 */ /* 0x004fe40000000005 */
[----:B---3--:R-:W-:Y:S02]  /*206b30*/  PRMT R4, R16, 0x5410, R6 ;  /* 0x0000541010047816 */ /* 0x008fe40000000006 */
[----:B------:R-:W-:Y:S02]  /*206b40*/  LOP3.LUT R2, R2, 0xffff, RZ, 0xc0, !PT ;  /* 0x0000ffff02027812 */ /* 0x000fe400078ec0ff */
[----:B------:R-:W-:-:S02]  /*206b50*/  LOP3.LUT R26, R21, 0xffff, RZ, 0xc0, !PT ;  /* 0x0000ffff151a7812 */ /* 0x000fc400078ec0ff */
[----:B------:R-:W-:Y:S02]  /*206b60*/  LOP3.LUT R27, R17, 0xffff, RZ, 0xc0, !PT ;  /* 0x0000ffff111b7812 */ /* 0x000fe400078ec0ff */
[----:B------:R-:W-:Y:S01]  /*206b70*/  PRMT R3, R3, 0x5410, R8 ;  /* 0x0000541003037816 */ /* 0x000fe20000000008 */
[----:B------:R-:W-:Y:S01]  /*206b80*/  STL [R1+0x838], R5 ;  /* 0x0008380501007387 */ /* 0x000fe20000100800 */
[----:B0-----:R-:W-:Y:S02]  /*206b90*/  PRMT R24, R26, 0x3340, R0 ;  /* 0x000033401a187816 */ /* 0x001fe40000000000 */
[----:B------:R-:W-:Y:S01]  /*206ba0*/  PRMT R25, R2, 0x3340, R27 ;  /* 0x0000334002197816 */ /* 0x000fe2000000001b */
[----:B------:R-:W-:Y:S04]  /*206bb0*/  STL [R1+0x834], R4 ;  /* 0x0008340401007387 */ /* 0x000fe80000100800 */
[----:B------:R0:W-:Y:S04]  /*206bc0*/  STL [R1+0x830], R3 ;  /* 0x0008300301007387 */ /* 0x0001e80000100800 */
[----:B------:R-:W2:Y:S01]  /*206bd0*/  LDL.LU R17, [R1+0x5298] ;  /* 0x0052980001117983 */ /* 0x000ea20000300800 */
[----:B------:R-:W-:-:S02]  /*206be0*/  SHF.R.U32.HI R26, RZ, 0x8, R26 ;  /* 0x00000008ff1a7819 */ /* 0x000fc4000001161a */
[----:B0-----:R-:W-:Y:S02]  /*206bf0*/  PRMT R3, R25, 0x5410, R24 ;  /* 0x0000541019037816 */ /* 0x001fe40000000018 */
[----:B------:R-:W-:Y:S02]  /*206c00*/  SHF.R.U32.HI R25, RZ, 0x8, R2 ;  /* 0x00000008ff197819 */ /* 0x000fe40000011602 */
[----:B------:R-:W-:Y:S02]  /*206c10*/  SHF.R.U32.HI R24, RZ, 0x8, R27 ;  /* 0x00000008ff187819 */ /* 0x000fe4000001161b */
[----:B------:R-:W-:Y:S02]  /*206c20*/  LOP3.LUT R25, R25, 0xffff, RZ, 0xc0, !PT ;  /* 0x0000ffff19197812 */ /* 0x000fe400078ec0ff */
[----:B------:R-:W-:Y:S02]  /*206c30*/  LOP3.LUT R24, R24, 0xffff, RZ, 0xc0, !PT ;  /* 0x0000ffff18187812 */ /* 0x000fe400078ec0ff */
[----:B------:R-:W-:-:S02]  /*206c40*/  LOP3.LUT R26, R26, 0xffff, RZ, 0xc0, !PT ;  /* 0x0000ffff1a1a7812 */ /* 0x000fc400078ec0ff */
[----:B------:R-:W-:Y:S01]  /*206c50*/  PRMT R2, R25, 0x3340, R24 ;  /* 0x0000334019027816 */ /* 0x000fe20000000018 */
[----:B------:R0:W-:Y:S04]  /*206c60*/  STL [R1+0x5b8], R3 ;  /* 0x0005b80301007387 */ /* 0x0001e80000100800 */
[----:B------:R1:W-:Y:S01]  /*206c70*/  STL [R1+0x7570], R2 ;  /* 0x0075700201007387 */ /* 0x0003e20000100800 */
[----:B------:R-:W-:Y:S02]  /*206c80*/  PRMT R4, R29, 0x5410, R28 ;  /* 0x000054101d047816 */ /* 0x000fe4000000001c */
[----:B0-----:R-:W-:Y:S02]  /*206c90*/  PRMT R3, R9, 0x5410, R10 ;  /* 0x0000541009037816 */ /* 0x001fe4000000000a */
[----:B-1----:R-:W-:-:S05]  /*206ca0*/  PRMT R2, R26, 0x3340, R0 ;  /* 0x000033401a027816 */ /* 0x002fca0000000000 */
[----:B------:R0:W-:Y:S04]  /*206cb0*/  STL [R1+0x2a4], R2 ;  /* 0x0002a40201007387 */ /* 0x0001e80000100800 */
[----:B------:R1:W-:Y:S04]  /*206cc0*/  STL [R1+0x818], R3 ;  /* 0x0008180301007387 */ /* 0x0003e80000100800 */
[----:B------:R-:W-:Y:S01]  /*206cd0*/  STL [R1+0x814], R4 ;  /* 0x0008140401007387 */ /* 0x000fe20000100800 */
[----:B0-----:R-:W-:Y:S02]  /*206ce0*/  PRMT R2, R20, 0x5410, R18 ;  /* 0x0000541014027816 */ /* 0x001fe40000000012 */
[----:B-1----:R-:W-:-:S03]  /*206cf0*/  PRMT R3, R22, 0x5410, R19 ;  /* 0x0000541016037816 */ /* 0x002fc60000000013 */
[----:B------:R4:W-:Y:S04]  /*206d00*/  STL [R1+0x81c], R2 ;  /* 0x00081c0201007387 */ /* 0x0009e80000100800 */
[----:B------:R0:W-:Y:S01]  /*206d10*/  STL [R1+0x810], R3 ;  /* 0x0008100301007387 */ /* 0x0001e20000100800 */
[----:B----4-:R-:W-:-:S05]  /*206d20*/  LOP3.LUT R2, R14, 0xffff, RZ, 0xc0, !PT ;  /* 0x0000ffff0e027812 */ /* 0x010fca00078ec0ff */
[----:B------:R2:W-:Y:S04]  /*206d30*/  STL [R1+0x16c], R2 ;  /* 0x00016c0201007387 */ /* 0x0005e80000100800 */
[----:B0-----:R-:W3:Y:S04]  /*206d40*/  LDL.LU R3, [R1+0x160] ;  /* 0x0001600001037983 */ /* 0x001ee80000300800 */
[----:B------:R-:W3:Y:S04]  /*206d50*/  LDL.LU R21, [R1+0x5ac] ;  /* 0x0005ac0001157983 */ /* 0x000ee80000300800 */
[----:B------:R-:W4:Y:S04]  /*206d60*/  LDL.LU R10, [R1+0x15c] ;  /* 0x00015c00010a7983 */ /* 0x000f280000300800 */
[----:B------:R-:W4:Y:S01]  /*206d70*/  LDL.LU R9, [R1+0x804] ;  /* 0x0008040001097983 */ /* 0x000f220000300800 */
[----:B------:R-:W-:-:S03]  /*206d80*/  LOP3.LUT R4, R13, 0xffff, RZ, 0xc0, !PT ;  /* 0x0000ffff0d047812 */ /* 0x000fc600078ec0ff */
[----:B------:R-:W4:Y:S04]  /*206d90*/  LDL.LU R28, [R1+0x158] ;  /* 0x00015800011c7983 */ /* 0x000f280000300800 */
[----:B------:R-:W4:Y:S01]  /*206da0*/  LDL.LU R13, [R1+0x2a0] ;  /* 0x0002a000010d7983 */ /* 0x000f220000300800 */
[----:B------:R-:W-:-:S03]  /*206db0*/  LOP3.LUT R5, R12, 0xffff, RZ, 0xc0, !PT ;  /* 0x0000ffff0c057812 */ /* 0x000fc600078ec0ff */
[----:B------:R-:W4:Y:S01]  /*206dc0*/  LDL.LU R12, [R1+0x52f4] ;  /* 0x0052f400010c7983 */ /* 0x000f220000300800 */
[----:B------:R-:W-:Y:S02]  /*206dd0*/  LOP3.LUT R27, R23, 0xffff, RZ, 0xc0, !PT ;  /* 0x0000ffff171b7812 */ /* 0x000fe400078ec0ff */
[----:B------:R-:W-:Y:S01]  /*206de0*/  LOP3.LUT R26, R15, 0xffff, RZ, 0xc0, !PT ;  /* 0x0000ffff0f1a7812 */ /* 0x000fe200078ec0ff */
[----:B------:R-:W4:Y:S01]  /*206df0*/  LDL.LU R29, [R1+0x51b8] ;  /* 0x0051b800011d7983 */ /* 0x000f220000300800 */
[----:B------:R-:W-:-:S03]  /*206e00*/  PRMT R24, R2, 0x3340, R0 ;  /* 0x0000334002187816 */ /* 0x000fc60000000000 */
[----:B------:R-:W4:Y:S01]  /*206e10*/  LDL.LU R18, [R1+0x5260] ;  /* 0x0052600001127983 */ /* 0x000f220000300800 */
[----:B------:R-:W-:-:S04]  /*206e20*/  PRMT R25, R27, 0x3340, R26 ;  /* 0x000033401b197816 */ /* 0x000fc8000000001a */
[----:B------:R-:W-:Y:S02]  /*206e30*/  PRMT R6, R25, 0x5410, R24 ;  /* 0x0000541019067816 */ /* 0x000fe40000000018 */
[----:B------:R-:W-:-:S03]  /*206e40*/  PRMT R24, R5, 0x3340, R0 ;  /* 0x0000334005187816 */ /* 0x000fc60000000000 */
[----:B------:R0:W-:Y:S01]  /*206e50*/  STL [R1+0x5c0], R6 ;  /* 0x0005c00601007387 */ /* 0x0001e20000100800 */
[----:B--2---:R-:W-:-:S04]  /*206e60*/  LOP3.LUT R2, R17, 0xffff, RZ, 0xc0, !PT ;  /* 0x0000ffff11027812 */ /* 0x004fc800078ec0ff */
[----:B------:R-:W-:-:S04]  /*206e70*/  PRMT R25, R4, 0x3340, R2 ;  /* 0x0000334004197816 */ /* 0x000fc80000000002 */
[----:B0-----:R-:W-:-:S05]  /*206e80*/  PRMT R6, R25, 0x5410, R24 ;  /* 0x0000541019067816 */ /* 0x001fca0000000018 */
[----:B------:R0:W-:Y:S04]  /*206e90*/  STL [R1+0x5b0], R6 ;  /* 0x0005b00601007387 */ /* 0x0001e80000100800 */
[----:B------:R-:W2:Y:S04]  /*206ea0*/  LDL.LU R20, [R1+0x154] ;  /* 0x0001540001147983 */ /* 0x000ea80000300800 */
[----:B------:R-:W2:Y:S04]  /*206eb0*/  LDL.LU R19, [R1+0x1c48] ;  /* 0x001c480001137983 */ /* 0x000ea80000300800 */
[----:B------:R-:W2:Y:S04]  /*206ec0*/  LDL.LU R22, [R1+0x150] ;  /* 0x0001500001167983 */ /* 0x000ea80000300800 */
[----:B------:R-:W2:Y:S04]  /*206ed0*/  LDL.LU R23, [R1+0x1c38] ;  /* 0x001c380001177983 */ /* 0x000ea80000300800 */
        /* <DEDUP_REMOVED lines=9> */
[----:B------:R-:W-:Y:S01]  /*206f70*/  LOP3.LUT R26, R26, 0xffff, RZ, 0xc0, !PT ;  /* 0x0000ffff1a1a7812 */ /* 0x000fe200078ec0ff */
[----:B------:R-:W2:Y:S01]  /*206f80*/  LDL.LU R17, [R1+0x52fc] ;  /* 0x0052fc0001117983 */ /* 0x000ea20000300800 */
[----:B------:R-:W-:Y:S02]  /*206f90*/  PRMT R16, R25, 0x3340, R24 ;  /* 0x0000334019107816 */ /* 0x000fe40000000018 */
[----:B0-----:R-:W-:-:S03]  /*206fa0*/  PRMT R6, R27, 0x3340, R26 ;  /* 0x000033401b067816 */ /* 0x001fc6000000001a */
[----:B------:R-:W-:Y:S04]  /*206fb0*/  STL [R1+0x7530], R16 ;  /* 0x0075301001007387 */ /* 0x000fe80000100800 */
[----:B------:R-:W-:Y:S01]  /*206fc0*/  STL [R1+0x454], R6 ;  /* 0x0004540601007387 */ /* 0x000fe20000100800 */
[----:B---3--:R-:W-:Y:S02]  /*206fd0*/  PRMT R2, R21, 0x5410, R3 ;  /* 0x0000541015027816 */ /* 0x008fe40000000003 */
[----:B----4-:R-:W-:Y:S02]  /*206fe0*/  PRMT R4, R9, 0x5410, R10 ;  /* 0x0000541009047816 */ /* 0x010fe4000000000a */
[----:B------:R-:W-:Y:S01]  /*206ff0*/  PRMT R3, R13, 0x5410, R28 ;  /* 0x000054100d037816 */ /* 0x000fe2000000001c */
[----:B------:R0:W-:Y:S04]  /*207000*/  STL [R1+0x80c], R2 ;  /* 0x00080c0201007387 */ /* 0x0001e80000100800 */
[----:B------:R-:W-:Y:S01]  /*207010*/  STL [R1+0x804], R4 ;  /* 0x0008040401007387 */ /* 0x000fe20000100800 */
[----:B0-----:R-:W-:-:S03]  /*207020*/  LOP3.LUT R2, R12, 0xffff, RZ, 0xc0, !PT ;  /* 0x0000ffff0c027812 */ /* 0x001fc600078ec0ff */
[----:B------:R-:W3:Y:S04]  /*207030*/  LDL.LU R12, [R1+0x51c4] ;  /* 0x0051c400010c7983 */ /* 0x000ee80000300800 */
[----:B------:R0:W-:Y:S04]  /*207040*/  STL [R1+0x808], R3 ;  /* 0x0008080301007387 */ /* 0x0001e80000100800 */
[----:B------:R-:W4:Y:S01]  /*207050*/  LDL.LU R13, [R1+0x5268] ;  /* 0x00526800010d7983 */ /* 0x000f220000300800 */
[----:B------:R-:W-:Y:S02]  /*207060*/  LOP3.LUT R26, R29, 0xffff, RZ, 0xc0, !PT ;  /* 0x0000ffff1d1a7812 */ /* 0x000fe400078ec0ff */
[----:B------:R-:W-:-:S02]  /*207070*/  LOP3.LUT R27, R18, 0xffff, RZ, 0xc0, !PT ;  /* 0x0000ffff121b7812 */ /* 0x000fc400078ec0ff */
[----:B------:R-:W-:Y:S02]  /*207080*/  PRMT R24, R26, 0x3340, R0 ;  /* 0x000033401a187816 */ /* 0x000fe40000000000 */
[--C-:B------:R-:W-:Y:S02]  /*207090*/  PRMT R25, R2, 0x3340, R27.reuse ;  /* 0x0000334002197816 */ /* 0x100fe4000000001b */
[----:B------:R-:W-:Y:S02]  /*2070a0*/  SHF.R.U32.HI R26, RZ, 0x8, R26 ;  /* 0x00000008ff1a7819 */ /* 0x000fe4000001161a */
[----:B0-----:R-:W-:Y:S02]  /*2070b0*/  PRMT R3, R25, 0x5410, R24 ;  /* 0x0000541019037816 */ /* 0x001fe40000000018 */
[----:B------:R-:W-:Y:S02]  /*2070c0*/  SHF.R.U32.HI R25, RZ, 0x8, R2 ;  /* 0x00000008ff197819 */ /* 0x000fe40000011602 */
[----:B------:R-:W-:-:S02]  /*2070d0*/  SHF.R.U32.HI R24, RZ, 0x8, R27 ;  /* 0x00000008ff187819 */ /* 0x000fc4000001161b */
[----:B------:R-:W-:Y:S02]  /*2070e0*/  LOP3.LUT R26, R26, 0xffff, RZ, 0xc0, !PT ;  /* 0x0000ffff1a1a7812 */ /* 0x000fe400078ec0ff */
[----:B------:R-:W-:Y:S02]  /*2070f0*/  LOP3.LUT R25, R25, 0xffff, RZ, 0xc0, !PT ;  /* 0x0000ffff19197812 */ /* 0x000fe400078ec0ff */
[----:B------:R-:W-:Y:S01]  /*207100*/  LOP3.LUT R24, R24, 0xffff, RZ, 0xc0, !PT ;  /* 0x0000ffff18187812 */ /* 0x000fe200078ec0ff */
[----:B------:R0:W-:Y:S01]  /*207110*/  STL [R1+0x5ac], R3 ;  /* 0x0005ac0301007387 */ /* 0x0001e20000100800 */
[----:B------:R-:W-:Y:S02]  /*207120*/  PRMT R2, R26, 0x3340, R0 ;  /* 0x000033401a027816 */ /* 0x000fe40000000000 */
[----:B0-----:R-:W-:-:S05]  /*207130*/  PRMT R3, R25, 0x3340, R24 ;  /* 0x0000334019037816 */ /* 0x001fca0000000018 */
[----:B------:R0:W-:Y:S01]  /*207140*/  STL [R1+0x450], R3 ;  /* 0x0004500301007387 */ /* 0x0001e20000100800 */
[----:B--2---:R-:W-:Y:S02]  /*207150*/  PRMT R26, R19, 0x5410, R20 ;  /* 0x00005410131a7816 */ /* 0x004fe40000000014 */
[----:B------:R-:W-:Y:S02]  /*207160*/  PRMT R25, R23, 0x5410, R22 ;  /* 0x0000541017197816 */ /* 0x000fe40000000016 */
[----:B------:R-:W-:Y:S01]  /*207170*/  PRMT R27, R15, 0x5410, R14 ;  /* 0x000054100f1b7816 */ /* 0x000fe2000000000e */
[----:B------:R-:W-:Y:S04]  /*207180*/  STL [R1+0x7640], R26 ;  /* 0x0076401a01007387 */ /* 0x000fe80000100800 */
[----:B------:R1:W-:Y:S04]  /*207190*/  STL [R1+0x2a0], R2 ;  /* 0x0002a00201007387 */ /* 0x0003e80000100800 */
[----:B------:R-:W-:Y:S04]  /*2071a0*/  STL [R1+0x7644], R25 ;  /* 0x0076441901007387 */ /* 0x000fe80000100800 */
[----:B------:R-:W-:Y:S04]  /*2071b0*/  STL [R1+0x7648], R27 ;  /* 0x0076481b01007387 */ /* 0x000fe80000100800 */
        /* <DEDUP_REMOVED lines=8> */
[----:B------:R-:W2:Y:S01]  /*207240*/  LDL.LU R9, [R1+0x2cc8] ;  /* 0x002cc80001097983 */ /* 0x000ea20000300800 */
[----:B-1----:R-:W-:-:S02]  /*207250*/  LOP3.LUT R2, R17, 0xffff, RZ, 0xc0, !PT ;  /* 0x0000ffff11027812 */ /* 0x002fc400078ec0ff */
[----:B---3--:R-:W-:Y:S02]  /*207260*/  LOP3.LUT R12, R12, 0xffff, RZ, 0xc0, !PT ;  /* 0x0000ffff0c0c7812 */ /* 0x008fe400078ec0ff */
[----:B----4-:R-:W-:Y:S02]  /*207270*/  LOP3.LUT R4, R13, 0xffff, RZ, 0xc0, !PT ;  /* 0x0000ffff0d047812 */ /* 0x010fe400078ec0ff */
[----:B------:R-:W-:Y:S01]  /*207280*/  PRMT R24, R12, 0x3340, R0 ;  /* 0x000033400c187816 */ /* 0x000fe20000000000 */
[----:B------:R0:W-:Y:S02]  /*207290*/  STL [R1+0x168], R12 ;  /* 0x0001680c01007387 */ /* 0x0001e40000100800 */
[----:B0-----:R-:W-:-:S04]  /*2072a0*/  PRMT R12, R2, 0x3340, R4 ;  /* 0x00003340020c7816 */ /* 0x001fc80000000004 */
[----:B------:R-:W-:-:S05]  /*2072b0*/  PRMT R12, R12, 0x5410, R24 ;  /* 0x000054100c0c7816 */ /* 0x000fca0000000018 */
[----:B------:R0:W-:Y:S04]  /*2072c0*/  STL [R1+0x5a4], R12 ;  /* 0x0005a40c01007387 */ /* 0x0001e80000100800 */
[----:B------:R-:W3:Y:S04]  /*2072d0*/  LDL.LU R28, [R1+0x140] ;  /* 0x00014000011c7983 */ /* 0x000ee80000300800 */
        /* <DEDUP_REMOVED lines=18> */
[----:B--2---:R-:W-:-:S03]  /*207400*/  PRMT R2, R14, 0x5410, R23 ;  /* 0x000054100e027816 */ /* 0x004fc60000000017 */
[----:B------:R-:W2:Y:S04]  /*207410*/  LDL.LU R23, [R1+0x2dec] ;  /* 0x002dec0001177983 */ /* 0x000ea80000300800 */
[----:B------:R0:W-:Y:S04]  /*207420*/  STL [R1+0x468], R4 ;  /* 0x0004680401007387 */ /* 0x0001e80000100800 */
[----:B------:R-:W2:Y:S04]  /*207430*/  LDL.LU R14, [R1+0x1b20] ;  /* 0x001b2000010e7983 */ /* 0x000ea80000300800 */
[----:B------:R1:W-:Y:S01]  /*207440*/  STL [R1+0x800], R2 ;  /* 0x0008000201007387 */ /* 0x0003e20000100800 */
[----:B0-----:R-:W-:-:S02]  /*207450*/  PRMT R4, R3, 0x5410, R8 ;  /* 0x0000541003047816 */ /* 0x001fc40000000008 */
[----:B-1----:R-:W-:Y:S02]  /*207460*/  PRMT R2, R6, 0x5410, R7 ;  /* 0x0000541006027816 */ /* 0x002fe40000000007 */
[----:B------:R-:W-:-:S03]  /*207470*/  LOP3.LUT R3, R21, 0xffff, RZ, 0xc0, !PT ;  /* 0x0000ffff15037812 */ /* 0x000fc600078ec0ff */
[----:B------:R0:W-:Y:S04]  /*207480*/  STL [R1+0x80], R2 ;  /* 0x0000800201007387 */ /* 0x0001e80000100800 */
[----:B------:R1:W-:Y:S01]  /*207490*/  STL [R1+0x88], R4 ;  /* 0x0000880401007387 */ /* 0x0003e20000100800 */
[----:B0-----:R-:W-:Y:S02]  /*2074a0*/  LOP3.LUT R2, R10, 0xffff, RZ, 0xc0, !PT ;  /* 0x0000ffff0a027812 */ /* 0x001fe400078ec0ff */
[----:B-1----:R-:W-:Y:S02]  /*2074b0*/  LOP3.LUT R4, R9, 0xffff, RZ, 0xc0, !PT ;  /* 0x0000ffff09047812 */ /* 0x002fe400078ec0ff */
[----:B------:R-:W-:Y:S02]  /*2074c0*/  PRMT R24, R2, 0x3340, R0 ;  /* 0x0000334002187816 */ /* 0x000fe40000000000 */
[----:B------:R-:W-:-:S02]  /*2074d0*/  PRMT R5, R3, 0x3340, R4 ;  /* 0x0000334003057816 */ /* 0x000fc40000000004 */
[----:B------:R-:W-:Y:S02]  /*2074e0*/  SHF.R.U32.HI R3, RZ, 0x8, R3 ;  /* 0x00000008ff037819 */ /* 0x000fe40000011603 */
[----:B------:R-:W-:Y:S02]  /*2074f0*/  SHF.R.U32.HI R2, RZ, 0x8, R2 ;  /* 0x00000008ff027819 */ /* 0x000fe40000011602 */
[----:B------:R-:W-:Y:S02]  /*207500*/  PRMT R5, R5, 0x5410, R24 ;  /* 0x0000541005057816 */ /* 0x000fe40000000018 */
[----:B------:R-:W-:Y:S02]  /*207510*/  SHF.R.U32.HI R24, RZ, 0x8, R4 ;  /* 0x00000008ff187819 */ /* 0x000fe40000011604 */
[----:B------:R-:W-:Y:S02]  /*207520*/  LOP3.LUT R3, R3, 0xffff, RZ, 0xc0, !PT ;  /* 0x0000ffff03037812 */ /* 0x000fe400078ec0ff */
[----:B------:R-:W-:-:S02]  /*207530*/  LOP3.LUT R2, R2, 0xffff, RZ, 0xc0, !PT ;  /* 0x0000ffff02027812 */ /* 0x000fc400078ec0ff */
[----:B------:R-:W-:Y:S01]  /*207540*/  LOP3.LUT R24, R24, 0xffff, RZ, 0xc0, !PT ;  /* 0x0000ffff18187812 */ /* 0x000fe200078ec0ff */
[----:B------:R0:W-:Y:S01]  /*207550*/  STL [R1+0x598], R5 ;  /* 0x0005980501007387 */ /* 0x0001e20000100800 */
[----:B------:R-:W-:Y:S02]  /*207560*/  PRMT R4, R2, 0x3340, R0 ;  /* 0x0000334002047816 */ /* 0x000fe40000000000 */
[----:B0-----:R-:W-:-:S05]  /*207570*/  PRMT R5, R3, 0x3340, R24 ;  /* 0x0000334003057816 */ /* 0x001fca0000000018 */
[----:B------:R-:W-:Y:S04]  /*207580*/  STL [R1+0x448], R5 ;  /* 0x0004480501007387 */ /* 0x000fe80000100800 */
[----:B------:R-:W-:Y:S01]  /*207590*/  STL [R1+0x298], R4 ;  /* 0x0002980401007387 */ /* 0x000fe20000100800 */
[----:B---3--:R-:W-:Y:S02]  /*2075a0*/  PRMT R3, R29, 0x5410, R28 ;  /* 0x000054101d037816 */ /* 0x008fe4000000001c */
[----:B----4-:R-:W-:Y:S02]  /*2075b0*/  PRMT R2, R20, 0x5410, R18 ;  /* 0x0000541014027816 */ /* 0x010fe40000000012 */
[----:B------:R-:W-:Y:S01]  /*2075c0*/  PRMT R21, R22, 0x5410, R19 ;  /* 0x0000541016157816 */ /* 0x000fe20000000013 */
[----:B------:R0:W-:Y:S01]  /*2075d0*/  STL [R1+0x84], R3 ;  /* 0x0000840301007387 */ /* 0x0001e20000100800 */
[----:B------:R-:W-:-:S03]  /*2075e0*/  PRMT R28, R11, 0x5410, R15 ;  /* 0x000054100b1c7816 */ /* 0x000fc6000000000f */
[----:B------:R-:W-:Y:S04]  /*2075f0*/  STL [R1+0x7638], R21 ;  /* 0x0076381501007387 */ /* 0x000fe80000100800 */
[----:B------:R1:W-:Y:S04]  /*207600*/  STL [R1+0x8c], R2 ;  /* 0x00008c0201007387 */ /* 0x0003e80000100800 */
[----:B------:R-:W3:Y:S04]  /*207610*/  LDL.LU R11, [R1+0x7658] ;  /* 0x00765800010b7983 */ /* 0x000ee80000300800 */
[----:B------:R-:W-:Y:S01]  /*207620*/  STL [R1+0x763c], R28 ;  /* 0x00763c1c01007387 */ /* 0x000fe20000100800 */
[----:B------:R-:W-:-:S03]  /*207630*/  LOP3.LUT R6, R17, 0xffff, RZ, 0xc0, !PT ;  /* 0x0000ffff11067812 */ /* 0x000fc600078ec0ff */
[----:B------:R-:W4:Y:S04]  /*207640*/  LDL.LU R15, [R1+0x94] ;  /* 0x00009400010f7983 */ /* 0x000f280000300800 */
[----:B------:R-:W4:Y:S01]  /*207650*/  LDL.LU R17, [R1+0x7c0] ;  /* 0x0007c00001117983 */ /* 0x000f220000300800 */
[----:B0-----:R-:W-:Y:S02]  /*207660*/  LOP3.LUT R3, R12, 0xffff, RZ, 0xc0, !PT ;  /* 0x0000ffff0c037812 */ /* 0x001fe400078ec0ff */
[----:B-1----:R-:W-:Y:S02]  /*207670*/  LOP3.LUT R2, R13, 0xffff, RZ, 0xc0, !PT ;  /* 0x0000ffff0d027812 */ /* 0x002fe400078ec0ff */
[----:B------:R-:W4:Y:S04]  /*207680*/  LDL.LU R13, [R1+0xa0] ;  /* 0x0000a000010d7983 */ /* 0x000f280000300800 */
[----:B------:R-:W4:Y:S01]  /*207690*/  LDL.LU R12, [R1+0x294] ;  /* 0x00029400010c7983 */ /* 0x000f220000300800 */
[----:B------:R-:W-:-:S02]  /*2076a0*/  PRMT R24, R2, 0x3340, R0 ;  /* 0x0000334002187816 */ /* 0x000fc40000000000 */
[----:B------:R-:W-:-:S04]  /*2076b0*/  PRMT R7, R6, 0x3340, R3 ;  /* 0x0000334006077816 */ /* 0x000fc80000000003 */
[----:B------:R-:W-:Y:S02]  /*2076c0*/  PRMT R8, R7, 0x5410, R24 ;  /* 0x0000541007087816 */ /* 0x000fe40000000018 */
[----:B------:R-:W-:-:S03]  /*2076d0*/  SHF.R.U32.HI R16, RZ, 0x8, R6 ;  /* 0x00000008ff107819 */ /* 0x000fc60000011606 */
[----:B------:R-:W-:Y:S01]  /*2076e0*/  STL [R1+0x590], R8 ;  /* 0x0005900801007387 */ /* 0x000fe20000100800 */
[----:B------:R-:W-:Y:S02]  /*2076f0*/  LOP3.LUT R16, R16, 0xffff, RZ, 0xc0, !PT ;  /* 0x0000ffff10107812 */ /* 0x000fe400078ec0ff */
[----:B--2---:R-:W-:Y:S02]  /*207700*/  LOP3.LUT R5, R23, 0xffff, RZ, 0xc0, !PT ;  /* 0x0000ffff17057812 */ /* 0x004fe400078ec0ff */
[----:B------:R-:W-:-:S04]  /*207710*/  LOP3.LUT R4, R14, 0xffff, RZ, 0xc0, !PT ;  /* 0x0000ffff0e047812 */ /* 0x000fc800078ec0ff */
[----:B------:R-:W-:Y:S02]  /*207720*/  PRMT R24, R4, 0x3340, R0 ;  /* 0x0000334004187816 */ /* 0x000fe40000000000 */
[----:B---3--:R-:W-:-:S04]  /*207730*/  LOP3.LUT R11, R11, 0xffff, RZ, 0xc0, !PT ;  /* 0x0000ffff0b0b7812 */ /* 0x008fc800078ec0ff */
[----:B------:R-:W-:-:S04]  /*207740*/  PRMT R7, R5, 0x3340, R11 ;  /* 0x0000334005077816 */ /* 0x000fc8000000000b */
[----:B------:R-:W-:-:S05]  /*207750*/  PRMT R7, R7, 0x5410, R24 ;  /* 0x0000541007077816 */ /* 0x000fca0000000018 */
[----:B------:R0:W-:Y:S01]  /*207760*/  STL [R1+0x58c], R7 ;  /* 0x00058c0701007387 */ /* 0x0001e20000100800 */
[----:B------:R-:W-:Y:S02]  /*207770*/  SHF.R.U32.HI R5, RZ, 0x8, R5 ;  /* 0x00000008ff057819 */ /* 0x000fe40000011605 */
[----:B------:R-:W-:Y:S02]  /*207780*/  SHF.R.U32.HI R11, RZ, 0x8, R11 ;  /* 0x00000008ff0b7819 */ /* 0x000fe4000001160b */
[----:B------:R-:W-:Y:S01]  /*207790*/  SHF.R.U32.HI R24, RZ, 0x8, R3 ;  /* 0x00000008ff187819 */ /* 0x000fe20000011603 */
[----:B0-----:R-:W2:Y:S04]  /*2077a0*/  LDL.LU R7, [R1+0x9c] ;  /* 0x00009c0001077983 */ /* 0x001ea80000300800 */
[----:B------:R-:W2:Y:S04]  /*2077b0*/  LDL.LU R6, [R1+0x760] ;  /* 0x0007600001067983 */ /* 0x000ea80000300800 */
[----:B------:R-:W3:Y:S04]  /*2077c0*/  LDL.LU R8, [R1+0xa4] ;  /* 0x0000a40001087983 */ /* 0x000ee80000300800 */
[----:B------:R-:W3:Y:S04]  /*2077d0*/  LDL.LU R19, [R1+0x70c] ;  /* 0x00070c0001137983 */ /* 0x000ee80000300800 */
[----:B------:R-:W3:Y:S04]  /*2077e0*/  LDL.LU R3, [R1+0xa8] ;  /* 0x0000a80001037983 */ /* 0x000ee80000300800 */
[----:B------:R-:W3:Y:S04]  /*2077f0*/  LDL.LU R10, [R1+0x28c] ;  /* 0x00028c00010a7983 */ /* 0x000ee80000300800 */
[----:B------:R-:W3:Y:S01]  /*207800*/  LDL.LU R9, [R1+0x534c] ;  /* 0x00534c0001097983 */ /* 0x000ee20000300800 */
[----:B------:R-:W-:-:S02]  /*207810*/  LOP3.LUT R5, R5, 0xffff, RZ, 0xc0, !PT ;  /* 0x0000ffff05057812 */ /* 0x000fc400078ec0ff */
[----:B------:R-:W-:Y:S01]  /*207820*/  LOP3.LUT R11, R11, 0xffff, RZ, 0xc0, !PT ;  /* 0x0000ffff0b0b7812 */ /* 0x000fe200078ec0ff */
[----:B------:R-:W3:Y:S04]  /*207830*/  LDL.LU R29, [R1+0x5244] ;  /* 0x00524400011d7983 */ /* 0x000ee80000300800 */
[----:B------:R-:W3:Y:S01]  /*207840*/  LDL.LU R14, [R1+0x52d4] ;  /* 0x0052d400010e7983 */ /* 0x000ee20000300800 */
[----:B------:R-:W-:Y:S02]  /*207850*/  LOP3.LUT R24, R24, 0xffff, RZ, 0xc0, !PT ;  /* 0x0000ffff18187812 */ /* 0x000fe400078ec0ff */
[----:B------:R-:W-:Y:S02]  /*207860*/  PRMT R11, R5, 0x3340, R11 ;  /* 0x00003340050b7816 */ /* 0x000fe4000000000b */
[----:B----4-:R-:W-:-:S02]  /*207870*/  PRMT R5, R12, 0x5410, R13 ;  /* 0x000054100c057816 */ /* 0x010fc4000000000d */
[----:B------:R-:W-:Y:S01]  /*207880*/  PRMT R16, R16, 0x3340, R24 ;  /* 0x0000334010107816 */ /* 0x000fe20000000018 */
[----:B------:R0:W-:Y:S04]  /*207890*/  STL [R1+0x7554], R11 ;  /* 0x0075540b01007387 */ /* 0x0001e80000100800 */
[----:B------:R-:W-:Y:S01]  /*2078a0*/  STL [R1+0x444], R16 ;  /* 0x0004441001007387 */ /* 0x000fe20000100800 */
[----:B0-----:R-:W-:-:S05]  /*2078b0*/  PRMT R11, R17, 0x5410, R15 ;  /* 0x00005410110b7816 */ /* 0x001fca000000000f */
[----:B------:R-:W-:Y:S04]  /*2078c0*/  STL [R1+0x94], R11 ;  /* 0x0000940b01007387 */ /* 0x000fe80000100800 */
        /* <DEDUP_REMOVED lines=10> */
[----:B------:R-:W-:Y:S02]  /*207970*/  SHF.R.U32.HI R2, RZ, 0x8, R2 ;  /* 0x00000008ff027819 */ /* 0x000fe40000011602 */
[----:B------:R-:W-:Y:S02]  /*207980*/  LOP3.LUT R24, R24, 0xffff, RZ, 0xc0, !PT ;  /* 0x0000ffff18187812 */ /* 0x000fe400078ec0ff */
[----:B------:R-:W-:Y:S02]  /*207990*/  LOP3.LUT R2, R2, 0xffff, RZ, 0xc0, !PT ;  /* 0x0000ffff02027812 */ /* 0x000fe400078ec0ff */
[--C-:B0-----:R-:W-:Y:S02]  /*2079a0*/  PRMT R5, R24, 0x3340, R0.reuse ;  /* 0x0000334018057816 */ /* 0x101fe40000000000 */
[----:B------:R-:W-:-:S03]  /*2079b0*/  PRMT R4, R2, 0x3340, R0 ;  /* 0x0000334002047816 */ /* 0x000fc60000000000 */
[----:B------:R-:W-:Y:S04]  /*2079c0*/  STL [R1+0x294], R5 ;  /* 0x0002940501007387 */ /* 0x000fe80000100800 */
[----:B------:R0:W-:Y:S01]  /*2079d0*/  STL [R1+0x290], R4 ;  /* 0x0002900401007387 */ /* 0x0001e20000100800 */
[----:B--2---:R-:W-:Y:S02]  /*2079e0*/  PRMT R2, R6, 0x5410, R7 ;  /* 0x0000541006027816 */ /* 0x004fe40000000007 */
[----:B---3--:R-:W-:Y:S02]  /*2079f0*/  PRMT R19, R19, 0x5410, R8 ;  /* 0x0000541013137816 */ /* 0x008fe40000000008 */
[----:B0-----:R-:W-:-:S03]  /*207a00*/  LOP3.LUT R4, R9, 0xffff, RZ, 0xc0, !PT ;  /* 0x0000ffff09047812 */ /* 0x001fc600078ec0ff */
[----:B------:R-:W-:Y:S04]  /*207a10*/  STL [R1+0x7650], R19 ;  /* 0x0076501301007387 */ /* 0x000fe80000100800 */
[----:B------:R0:W-:Y:S01]  /*207a20*/  STL [R1+0x9c], R2 ;  /* 0x00009c0201007387 */ /* 0x0001e20000100800 */
[----:B------:R-:W-:Y:S02]  /*207a30*/  LOP3.LUT R5, R14, 0xffff, RZ, 0xc0, !PT ;  /* 0x0000ffff0e057812 */ /* 0x000fe400078ec0ff */
[----:B------:R-:W-:Y:S02]  /*207a40*/  PRMT R3, R10, 0x5410, R3 ;  /* 0x000054100a037816 */ /* 0x000fe40000000003 */
[----:B------:R-:W-:Y:S02]  /*207a50*/  PRMT R9, R4, 0x3340, R5 ;  /* 0x0000334004097816 */ /* 0x000fe40000000005 */
[----:B0-----:R-:W-:Y:S01]  /*207a60*/  LOP3.LUT R2, R29, 0xffff, RZ, 0xc0, !PT ;  /* 0x0000ffff1d027812 */ /* 0x001fe200078ec0ff */
[----:B------:R0:W-:Y:S04]  /*207a70*/  STL [R1+0xa8], R3 ;  /* 0x0000a80301007387 */ /* 0x0001e80000100800 */
[----:B------:R-:W2:Y:S04]  /*207a80*/  LDL.LU R7, [R1+0x2e08] ;  /* 0x002e080001077983 */ /* 0x000ea80000300800 */
[----:B------:R-:W3:Y:S01]  /*207a90*/  LDL.LU R6, [R1+0x1bac] ;  /* 0x001bac0001067983 */ /* 0x000ee20000300800 */
[----:B------:R-:W-:-:S02]  /*207aa0*/  PRMT R24, R2, 0x3340, R0 ;  /* 0x0000334002187816 */ /* 0x000fc40000000000 */
[----:B------:R-:W-:Y:S01]  /*207ab0*/  SHF.R.U32.HI R4, RZ, 0x8, R4 ;  /* 0x00000008ff047819 */ /* 0x000fe20000011604 */
[----:B------:R-:W3:Y:S01]  /*207ac0*/  LDL.LU R8, [R1+0x2c9c] ;  /* 0x002c9c0001087983 */ /* 0x000ee20000300800 */
[----:B------:R-:W-:Y:S02]  /*207ad0*/  PRMT R9, R9, 0x5410, R24 ;  /* 0x0000541009097816 */ /* 0x000fe40000000018 */
[----:B------:R-:W-:Y:S02]  /*207ae0*/  SHF.R.U32.HI R24, RZ, 0x8, R5 ;  /* 0x00000008ff187819 */ /* 0x000fe40000011605 */
[----:B------:R-:W-:Y:S01]  /*207af0*/  SHF.R.U32.HI R2, RZ, 0x8, R2 ;  /* 0x00000008ff027819 */ /* 0x000fe20000011602 */
[----:B0-----:R-:W3:Y:S01]  /*207b00*/  LDL.LU R3, [R1+0x5354] ;  /* 0x0053540001037983 */ /* 0x001ee20000300800 */
[----:B------:R-:W-:Y:S02]  /*207b10*/  LOP3.LUT R4, R4, 0xffff, RZ, 0xc0, !PT ;  /* 0x0000ffff04047812 */ /* 0x000fe400078ec0ff */
[----:B------:R-:W-:Y:S01]  /*207b20*/  LOP3.LUT R24, R24, 0xffff, RZ, 0xc0, !PT ;  /* 0x0000ffff18187812 */ /* 0x000fe200078ec0ff */
[----:B------:R-:W3:Y:S01]  /*207b30*/  LDL.LU R10, [R1+0x524c] ;  /* 0x00524c00010a7983 */ /* 0x000ee20000300800 */
[----:B------:R-:W-:-:S03]  /*207b40*/  LOP3.LUT R2, R2, 0xffff, RZ, 0xc0, !PT ;  /* 0x0000ffff02027812 */ /* 0x000fc600078ec0ff */
[----:B------:R-:W3:Y:S04]  /*207b50*/  LDL.LU R14, [R1+0x52e0] ;  /* 0x0052e000010e7983 */ /* 0x000ee80000300800 */
[----:B------:R0:W-:Y:S01]  /*207b60*/  STL [R1+0x56c], R9 ;  /* 0x00056c0901007387 */ /* 0x0001e20000100800 */
[----:B------:R-:W-:Y:S02]  /*207b70*/  PRMT R5, R2, 0x3340, R0 ;  /* 0x0000334002057816 */ /* 0x000fe40000000000 */
[----:B----4-:R-:W-:Y:S02]  /*207b80*/  PRMT R2, R23, 0x5410, R22 ;  /* 0x0000541017027816 */ /* 0x010fe40000000016 */
[----:B0-----:R-:W-:Y:S02]  /*207b90*/  PRMT R9, R4, 0x3340, R24 ;  /* 0x0000334004097816 */ /* 0x001fe40000000018 */
[----:B------:R-:W-:-:S02]  /*207ba0*/  PRMT R4, R20, 0x5410, R18 ;  /* 0x0000541014047816 */ /* 0x000fc40000000012 */
[----:B------:R-:W-:Y:S01]  /*207bb0*/  PRMT R18, R17, 0x5410, R15 ;  /* 0x0000541011127816 */ /* 0x000fe2000000000f */
[----:B------:R0:W-:Y:S04]  /*207bc0*/  STL [R1+0x438], R9 ;  /* 0x0004380901007387 */ /* 0x0001e80000100800 */
[----:B------:R-:W-:Y:S04]  /*207bd0*/  STL [R1+0x28c], R5 ;  /* 0x00028c0501007387 */ /* 0x000fe80000100800 */
[----:B------:R-:W-:Y:S04]  /*207be0*/  STL [R1+0xac], R4 ;  /* 0x0000ac0401007387 */ /* 0x000fe80000100800 */
[----:B------:R-:W-:Y:S04]  /*207bf0*/  STL [R1+0x762c], R18 ;  /* 0x00762c1201007387 */ /* 0x000fe80000100800 */
[----:B------:R1:W-:Y:S04]  /*207c00*/  STL [R1+0xb0], R2 ;  /* 0x0000b00201007387 */ /* 0x0003e80000100800 */
[----:B0-----:R-:W4:Y:S04]  /*207c10*/  LDL.LU R9, [R1+0xbc] ;  /* 0x0000bc0001097983 */ /* 0x001f280000300800 */
[----:B------:R-:W4:Y:S01]  /*207c20*/  LDL.LU R29, [R1+0x6a4] ;  /* 0x0006a400011d7983 */ /* 0x000f220000300800 */
[----:B-1----:R-:W-:-:S05]  /*207c30*/  PRMT R2, R12, 0x5410, R13 ;  /* 0x000054100c027816 */ /* 0x002fca000000000d */
[----:B------:R0:W-:Y:S04]  /*207c40*/  STL [R1+0xb4], R2 ;  /* 0x0000b40201007387 */ /* 0x0001e80000100800 */
[----:B------:R-:W4:Y:S04]  /*207c50*/  LDL.LU R20, [R1+0xc0] ;  /* 0x0000c00001147983 */ /* 0x000f280000300800 */
[----:B------:R-:W4:Y:S04]  /*207c60*/  LDL.LU R22, [R1+0x558] ;  /* 0x0005580001167983 */ /* 0x000f280000300800 */
[----:B------:R-:W4:Y:S04]  /*207c70*/  LDL.LU R23, [R1+0xc4] ;  /* 0x0000c40001177983 */ /* 0x000f280000300800 */
[----:B------:R-:W4:Y:S04]  /*207c80*/  LDL.LU R15, [R1+0x6a0] ;  /* 0x0006a000010f7983 */ /* 0x000f280000300800 */
[----:B------:R-:W4:Y:S04]  /*207c90*/  LDL.LU R17, [R1+0x5320] ;  /* 0x0053200001117983 */ /* 0x000f280000300800 */
[----:B------:R-:W4:Y:S04]  /*207ca0*/  LDL.LU R13, [R1+0x5200] ;  /* 0x00520000010d7983 */ /* 0x000f280000300800 */
[----:B------:R-:W4:Y:S01]  /*207cb0*/  LDL.LU R12, [R1+0x529c] ;  /* 0x00529c00010c7983 */ /* 0x000f220000300800 */
[----:B--2---:R-:W-:-:S02]  /*207cc0*/  LOP3.LUT R4, R7, 0xffff, RZ, 0xc0, !PT ;  /* 0x0000ffff07047812 */ /* 0x004fc400078ec0ff */
[----:B---3--:R-:W-:Y:S02]  /*207cd0*/  LOP3.LUT R21, R6, 0xffff, RZ, 0xc0, !PT ;  /* 0x0000ffff06157812 */ /* 0x008fe400078ec0ff */
[----:B------:R-:W-:Y:S02]  /*207ce0*/  LOP3.LUT R5, R8, 0xffff, RZ, 0xc0, !PT ;  /* 0x0000ffff08057812 */ /* 0x000fe400078ec0ff */
[----:B------:R-:W-:Y:S02]  /*207cf0*/  PRMT R24, R21, 0x3340, R0 ;  /* 0x0000334015187816 */ /* 0x000fe40000000000 */
[----:B------:R-:W-:Y:S02]  /*207d00*/  PRMT R6, R4, 0x3340, R5 ;  /* 0x0000334004067816 */ /* 0x000fe40000000005 */
[----:B0-----:R-:W-:Y:S02]  /*207d10*/  LOP3.LUT R2, R3, 0xffff, RZ, 0xc0, !PT ;  /* 0x0000ffff03027812 */ /* 0x001fe400078ec0ff */
[----:B------:R-:W-:-:S02]  /*207d20*/  LOP3.LUT R11, R10, 0xffff, RZ, 0xc0, !PT ;  /* 0x0000ffff0a0b7812 */ /* 0x000fc400078ec0ff */
[----:B------:R-:W-:Y:S02]  /*207d30*/  LOP3.LUT R3, R14, 0xffff, RZ, 0xc0, !PT ;  /* 0x0000ffff0e037812 */ /* 0x000fe400078ec0ff */
[----:B------:R-:W-:Y:S02]  /*207d40*/  PRMT R7, R6, 0x5410, R24 ;  /* 0x0000541006077816 */ /* 0x000fe40000000018 */
[----:B------:R-:W-:Y:S02]  /*207d50*/  PRMT R24, R11, 0x3340, R0 ;  /* 0x000033400b187816 */ /* 0x000fe40000000000 */
[----:B------:R-:W-:Y:S02]  /*207d60*/  PRMT R6, R2, 0x3340, R3 ;  /* 0x0000334002067816 */ /* 0x000fe40000000003 */
[----:B------:R-:W-:Y:S02]  /*207d70*/  SHF.R.U32.HI R4, RZ, 0x8, R4 ;  /* 0x00000008ff047819 */ /* 0x000fe40000011604 */
[----:B------:R-:W-:-:S02]  /*207d80*/  SHF.R.U32.HI R2, RZ, 0x8, R2 ;  /* 0x00000008ff027819 */ /* 0x000fc40000011602 */
[----:B------:R-:W-:Y:S02]  /*207d90*/  PRMT R6, R6, 0x5410, R24 ;  /* 0x0000541006067816 */ /* 0x000fe40000000018 */
[----:B------:R-:W-:Y:S02]  /*207da0*/  SHF.R.U32.HI R24, RZ, 0x8, R5 ;  /* 0x00000008ff187819 */ /* 0x000fe40000011605 */
[----:B------:R-:W-:Y:S02]  /*207db0*/  SHF.R.U32.HI R3, RZ, 0x8, R3 ;  /* 0x00000008ff037819 */ /* 0x000fe40000011603 */
[----:B------:R-:W-:Y:S02]  /*207dc0*/  LOP3.LUT R4, R4, 0xffff, RZ, 0xc0, !PT ;  /* 0x0000ffff04047812 */ /* 0x000fe400078ec0ff */
[----:B------:R-:W-:Y:S02]  /*207dd0*/  LOP3.LUT R2, R2, 0xffff, RZ, 0xc0, !PT ;  /* 0x0000ffff02027812 */ /* 0x000fe400078ec0ff */
[----:B------:R-:W-:-:S02]  /*207de0*/  LOP3.LUT R24, R24, 0xffff, RZ, 0xc0, !PT ;  /* 0x0000ffff18187812 */ /* 0x000fc400078ec0ff */
[----:B------:R-:W-:Y:S01]  /*207df0*/  LOP3.LUT R3, R3, 0xffff, RZ, 0xc0, !PT ;  /* 0x0000ffff03037812 */ /* 0x000fe200078ec0ff */
[----:B------:R-:W-:Y:S01]  /*207e00*/  STL [R1+0x7654], R21 ;  /* 0x0076541501007387 */ /* 0x000fe20000100800 */
[----:B------:R-:W-:Y:S02]  /*207e10*/  PRMT R16, R4, 0x3340, R24 ;  /* 0x0000334004107816 */ /* 0x000fe40000000018 */
[----:B------:R-:W-:Y:S01]  /*207e20*/  PRMT R14, R2, 0x3340, R3 ;  /* 0x00003340020e7816 */ /* 0x000fe20000000003 */
[----:B------:R-:W-:Y:S04]  /*207e30*/  STL [R1+0x580], R7 ;  /* 0x0005800701007387 */ /* 0x000fe80000100800 */
[----:B------:R-:W-:Y:S04]  /*207e40*/  STL [R1+0x560], R6 ;  /* 0x0005600601007387 */ /* 0x000fe80000100800 */
[----:B------:R-:W-:Y:S04]  /*207e50*/  STL [R1+0x7538], R16 ;  /* 0x0075381001007387 */ /* 0x000fe80000100800 */
[----:B------:R-:W-:Y:S01]  /*207e60*/  STL [R1+0x7548], R14 ;  /* 0x0075480e01007387 */ /* 0x000fe20000100800 */
[----:B----4-:R-:W-:-:S05]  /*207e70*/  PRMT R4, R29, 0x5410, R9 ;  /* 0x000054101d047816 */ /* 0x010fca0000000009 */
[----:B------:R-:W-:Y:S01]  /*207e80*/  STL [R1+0xbc], R4 ;  /* 0x0000bc0401007387 */ /* 0x000fe20000100800 */
[----:B------:R-:W-:Y:S02]  /*207e90*/  PRMT R3, R22, 0x5410, R20 ;  /* 0x0000541016037816 */ /* 0x000fe40000000014 */
[----:B------:R-:W-:-:S03]  /*207ea0*/  PRMT R2, R15, 0x5410, R23 ;  /* 0x000054100f027816 */ /* 0x000fc60000000017 */
[----:B------:R-:W-:Y:S04]  /*207eb0*/  STL [R1+0xc0], R3 ;  /* 0x0000c00301007387 */ /* 0x000fe80000100800 */
[----:B------:R0:W-:Y:S04]  /*207ec0*/  STL [R1+0xc4], R2 ;  /* 0x0000c40201007387 */ /* 0x0001e80000100800 */
        /* <DEDUP_REMOVED lines=8> */
[----:B------:R-:W4:Y:S01]  /*207f50*/  LDL.LU R4, [R1+0x52b0] ;  /* 0x0052b00001047983 */ /* 0x000f220000300800 */
[----:B------:R-:W-:-:S02]  /*207f60*/  LOP3.LUT R5, R17, 0xffff, RZ, 0xc0, !PT ;  /* 0x0000ffff11057812 */ /* 0x000fc400078ec0ff */
[----:B------:R-:W-:Y:S02]  /*207f70*/  LOP3.LUT R3, R13, 0xffff, RZ, 0xc0, !PT ;  /* 0x0000ffff0d037812 */ /* 0x000fe400078ec0ff */
[----:B------:R-:W-:Y:S02]  /*207f80*/  LOP3.LUT R6, R12, 0xffff, RZ, 0xc0, !PT ;  /* 0x0000ffff0c067812 */ /* 0x000fe400078ec0ff */
[----:B------:R-:W-:Y:S02]  /*207f90*/  PRMT R24, R3, 0x3340, R0 ;  /* 0x0000334003187816 */ /* 0x000fe40000000000 */
[----:B------:R-:W-:Y:S02]  /*207fa0*/  PRMT R7, R5, 0x3340, R6 ;  /* 0x0000334005077816 */ /* 0x000fe40000000006 */
[----:B------:R-:W-:Y:S02]  /*207fb0*/  SHF.R.U32.HI R5, RZ, 0x8, R5 ;  /* 0x00000008ff057819 */ /* 0x000fe40000011605 */
[----:B------:R-:W-:-:S02]  /*207fc0*/  PRMT R7, R7, 0x5410, R24 ;  /* 0x0000541007077816 */ /* 0x000fc40000000018 */
[----:B------:R-:W-:Y:S02]  /*207fd0*/  LOP3.LUT R16, R5, 0xffff, RZ, 0xc0, !PT ;  /* 0x0000ffff05107812 */ /* 0x000fe400078ec0ff */
[----:B------:R-:W-:Y:S02]  /*207fe0*/  SHF.R.U32.HI R24, RZ, 0x8, R6 ;  /* 0x00000008ff187819 */ /* 0x000fe40000011606 */
[----:B------:R-:W-:Y:S01]  /*207ff0*/  SHF.R.U32.HI R3, RZ, 0x8, R3 ;  /* 0x00000008ff037819 */ /* 0x000fe20000011603 */
[----:B------:R0:W-:Y:S04]  /*208000*/  STL [R1+0x558], R7 ;  /* 0x0005580701007387 */ /* 0x0001e80000100800 */
[----:B------:R-:W4:Y:S01]  /*208010*/  LDL.LU R5, [R1+0xd4] ;  /* 0x0000d40001057983 */ /* 0x000f220000300800 */
[----:B------:R-:W-:-:S03]  /*208020*/  LOP3.LUT R14, R3, 0xffff, RZ, 0xc0, !PT ;  /* 0x0000ffff030e7812 */ /* 0x000fc600078ec0ff */
        /* <DEDUP_REMOVED lines=13> */
[----:B------:R-:W-:-:S02]  /*208100*/  LOP3.LUT R24, R24, 0xffff, RZ, 0xc0, !PT ;  /* 0x0000ffff18187812 */ /* 0x000fc400078ec0ff */
[----:B------:R-:W-:Y:S02]  /*208110*/  PRMT R14, R14, 0x3340, R0 ;  /* 0x000033400e0e7816 */ /* 0x000fe40000000000 */
[----:B------:R-:W-:-:S05]  /*208120*/  PRMT R16, R16, 0x3340, R24 ;  /* 0x0000334010107816 */ /* 0x000fca0000000018 */
[----:B------:R3:W-:Y:S04]  /*208130*/  STL [R1+0x428], R16 ;  /* 0x0004281001007387 */ /* 0x0007e80000100800 */
[----:B------:R4:W-:Y:S01]  /*208140*/  STL [R1+0x288], R14 ;  /* 0x0002880e01007387 */ /* 0x0009e20000100800 */
[----:B--2---:R-:W-:Y:S02]  /*208150*/  PRMT R20, R20, 0x5410, R18 ;  /* 0x0000541014147816 */ /* 0x004fe40000000012 */
[----:B---3--:R-:W-:Y:S02]  /*208160*/  PRMT R16, R28, 0x5410, R19 ;  /* 0x000054101c107816 */ /* 0x008fe40000000013 */
[----:B----4-:R-:W-:Y:S01]  /*208170*/  PRMT R14, R25, 0x5410, R27 ;  /* 0x00005410190e7816 */ /* 0x010fe2000000001b */
[----:B------:R-:W-:Y:S04]  /*208180*/  STL [R1+0x7630], R20 ;  /* 0x0076301401007387 */ /* 0x000fe80000100800 */
[----:B------:R-:W-:Y:S01]  /*208190*/  STL [R1+0xd0], R16 ;  /* 0x0000d01001007387 */ /* 0x000fe20000100800 */
[----:B------:R-:W-:-:S02]  /*2081a0*/  LOP3.LUT R2, R2, 0xffff, RZ, 0xc0, !PT ;  /* 0x0000ffff02027812 */ /* 0x000fc400078ec0ff */
[----:B------:R-:W-:Y:S02]  /*2081b0*/  LOP3.LUT R28, R26, 0xffff, RZ, 0xc0, !PT ;  /* 0x0000ffff1a1c7812 */ /* 0x000fe400078ec0ff */
[----:B------:R-:W-:Y:S01]  /*2081c0*/  LOP3.LUT R4, R4, 0xffff, RZ, 0xc0, !PT ;  /* 0x0000ffff04047812 */ /* 0x000fe200078ec0ff */
[----:B------:R0:W-:Y:S01]  /*2081d0*/  STL [R1+0xcc], R14 ;  /* 0x0000cc0e01007387 */ /* 0x0001e20000100800 */
[----:B------:R-:W-:Y:S02]  /*2081e0*/  PRMT R24, R28, 0x3340, R0 ;  /* 0x000033401c187816 */ /* 0x000fe40000000000 */
[----:B0-----:R-:W-:Y:S02]  /*2081f0*/  PRMT R14, R2, 0x3340, R4 ;  /* 0x00003340020e7816 */ /* 0x001fe40000000004 */
[----:B------:R-:W-:Y:S02]  /*208200*/  SHF.R.U32.HI R2, RZ, 0x8, R2 ;  /* 0x00000008ff027819 */ /* 0x000fe40000011602 */
[----:B------:R-:W-:-:S02]  /*208210*/  SHF.R.U32.HI R4, RZ, 0x8, R4 ;  /* 0x00000008ff047819 */ /* 0x000fc40000011604 */
[----:B------:R-:W-:Y:S02]  /*208220*/  PRMT R14, R14, 0x5410, R24 ;  /* 0x000054100e0e7816 */ /* 0x000fe40000000018 */
[----:B------:R-:W-:Y:S02]  /*208230*/  SHF.R.U32.HI R24, RZ, 0x8, R11 ;  /* 0x00000008ff187819 */ /* 0x000fe4000001160b */
[----:B------:R-:W-:Y:S02]  /*208240*/  LOP3.LUT R2, R2, 0xffff, RZ, 0xc0, !PT ;  /* 0x0000ffff02027812 */ /* 0x000fe400078ec0ff */
[----:B------:R-:W-:Y:S02]  /*208250*/  LOP3.LUT R4, R4, 0xffff, RZ, 0xc0, !PT ;  /* 0x0000ffff04047812 */ /* 0x000fe400078ec0ff */
[----:B------:R-:W-:Y:S02]  /*208260*/  LOP3.LUT R24, R24, 0xffff, RZ, 0xc0, !PT ;  /* 0x0000ffff18187812 */ /* 0x000fe400078ec0ff */
[----:B------:R-:W-:-:S02]  /*208270*/  PRMT R4, R2, 0x3340, R4 ;  /* 0x0000334002047816 */ /* 0x000fc40000000004 */
[----:B------:R-:W-:Y:S01]  /*208280*/  PRMT R11, R24, 0x3340, R0 ;  /* 0x00003340180b7816 */ /* 0x000fe20000000000 */
[----:B------:R-:W-:Y:S01]  /*208290*/  STL [R1+0x554], R14 ;  /* 0x0005540e01007387 */ /* 0x000fe20000100800 */
[----:B------:R-:W-:Y:S02]  /*2082a0*/  PRMT R2, R7, 0x5410, R5 ;  /* 0x0000541007027816 */ /* 0x000fe40000000005 */
[----:B------:R-:W-:Y:S01]  /*2082b0*/  PRMT R13, R13, 0x5410, R6 ;  /* 0x000054100d0d7816 */ /* 0x000fe20000000006 */
[----:B------:R0:W-:Y:S04]  /*2082c0*/  STL [R1+0x284], R11 ;  /* 0x0002840b01007387 */ /* 0x0001e80000100800 */
[----:B------:R-:W-:Y:S01]  /*2082d0*/  STL [R1+0x43c], R4 ;  /* 0x00043c0401007387 */ /* 0x000fe20000100800 */
[----:B------:R-:W-:-:S03]  /*2082e0*/  PRMT R3, R3, 0x5410, R8 ;  /* 0x0000541003037816 */ /* 0x000fc60000000008 */
[----:B------:R-:W-:Y:S04]  /*2082f0*/  STL [R1+0x761c], R13 ;  /* 0x00761c0d01007387 */ /* 0x000fe80000100800 */
[----:B------:R1:W-:Y:S01]  /*208300*/  STL [R1+0xd4], R2 ;  /* 0x0000d40201007387 */ /* 0x0003e20000100800 */
[----:B------:R-:W-:Y:S02]  /*208310*/  LOP3.LUT R12, R12, 0xffff, RZ, 0xc0, !PT ;  /* 0x0000ffff0c0c7812 */ /* 0x000fe400078ec0ff */
[----:B------:R-:W-:Y:S01]  /*208320*/  LOP3.LUT R18, R22, 0xffff, RZ, 0xc0, !PT ;  /* 0x0000ffff16127812 */ /* 0x000fe200078ec0ff */
[----:B------:R-:W-:Y:S01]  /*208330*/  STL [R1+0xdc], R3 ;  /* 0x0000dc0301007387 */ /* 0x000fe20000100800 */
[----:B0-----:R-:W-:Y:S02]  /*208340*/  LOP3.LUT R11, R29, 0xffff, RZ, 0xc0, !PT ;  /* 0x0000ffff1d0b7812 */ /* 0x001fe400078ec0ff */
[----:B-1----:R-:W-:-:S02]  /*208350*/  PRMT R2, R9, 0x5410, R10 ;  /* 0x0000541009027816 */ /* 0x002fc4000000000a */
[----:B------:R-:W-:Y:S02]  /*208360*/  PRMT R24, R11, 0x3340, R0 ;  /* 0x000033400b187816 */ /* 0x000fe40000000000 */
[----:B------:R-:W-:Y:S01]  /*208370*/  LOP3.LUT R14, R23, 0xffff, RZ, 0xc0, !PT ;  /* 0x0000ffff170e7812 */ /* 0x000fe200078ec0ff */
[----:B------:R0:W-:Y:S01]  /*208380*/  STL [R1+0xe4], R2 ;  /* 0x0000e40201007387 */ /* 0x0001e20000100800 */
[----:B------:R-:W-:Y:S02]  /*208390*/  LOP3.LUT R13, R15, 0xffff, RZ, 0xc0, !PT ;  /* 0x0000ffff0f0d7812 */ /* 0x000fe400078ec0ff */
[----:B------:R-:W-:Y:S01]  /*2083a0*/  LOP3.LUT R16, R17, 0xffff, RZ, 0xc0, !PT ;  /* 0x0000ffff11107812 */ /* 0x000fe200078ec0ff */
[----:B------:R-:W2:Y:S04]  /*2083b0*/  LDL.LU R27, [R1+0xe8] ;  /* 0x0000e800011b7983 */ /* 0x000ea80000300800 */
[----:B------:R-:W2:Y:S04]  /*2083c0*/  LDL.LU R29, [R1+0x274] ;  /* 0x00027400011d7983 */ /* 0x000ea80000300800 */
[----:B------:R-:W3:Y:S04]  /*2083d0*/  LDL.LU R25, [R1+0xe0] ;  /* 0x0000e00001197983 */ /* 0x000ee80000300800 */
[----:B------:R-:W3:Y:S01]  /*2083e0*/  LDL.LU R26, [R1+0x668] ;  /* 0x00066800011a7983 */ /* 0x000ee20000300800 */
[----:B0-----:R-:W-:-:S04]  /*2083f0*/  PRMT R2, R12, 0x3340, R18 ;  /* 0x000033400c027816 */ /* 0x001fc80000000012 */
[----:B------:R-:W-:Y:S02]  /*208400*/  PRMT R3, R2, 0x5410, R24 ;  /* 0x0000541002037816 */ /* 0x000fe40000000018 */
[----:B------:R-:W-:Y:S02]  /*208410*/  PRMT R24, R13, 0x3340, R0 ;  /* 0x000033400d187816 */ /* 0x000fe40000000000 */
[----:B------:R-:W-:Y:S01]  /*208420*/  PRMT R2, R14, 0x3340, R16 ;  /* 0x000033400e027816 */ /* 0x000fe20000000010 */
[----:B------:R0:W-:Y:S03]  /*208430*/  STL [R1+0x524], R3 ;  /* 0x0005240301007387 */ /* 0x0001e60000100800 */
[----:B0-----:R-:W-:Y:S02]  /*208440*/  PRMT R3, R2, 0x5410, R24 ;  /* 0x0000541002037816 */ /* 0x001fe40000000018 */
[----:B------:R-:W4:Y:S04]  /*208450*/  LDL.LU R2, [R1+0xec] ;  /* 0x0000ec0001027983 */ /* 0x000f280000300800 */
        /* <DEDUP_REMOVED lines=10> */
[----:B------:R-:W4:Y:S01]  /*208500*/  LDL.LU R23, [R1+0x2d68] ;  /* 0x002d680001177983 */ /* 0x000f220000300800 */
[----:B------:R-:W-:-:S03]  /*208510*/  SHF.R.U32.HI R12, RZ, 0x8, R12 ;  /* 0x00000008ff0c7819 */ /* 0x000fc6000001160c */
[----:B------:R-:W4:Y:S01]  /*208520*/  LDL.LU R15, [R1+0x539c] ;  /* 0x00539c00010f7983 */ /* 0x000f220000300800 */
[----:B------:R-:W-:-:S03]  /*208530*/  SHF.R.U32.HI R24, RZ, 0x8, R18 ;  /* 0x00000008ff187819 */ /* 0x000fc60000011612 */
[----:B------:R-:W4:Y:S01]  /*208540*/  LDL.LU R17, [R1+0x5288] ;  /* 0x0052880001117983 */ /* 0x000f220000300800 */
[----:B------:R-:W-:-:S03]  /*208550*/  LOP3.LUT R18, R12, 0xffff, RZ, 0xc0, !PT ;  /* 0x0000ffff0c127812 */ /* 0x000fc600078ec0ff */
[----:B------:R-:W4:Y:S01]  /*208560*/  LDL.LU R12, [R1+0x5304] ;  /* 0x00530400010c7983 */ /* 0x000f220000300800 */
[----:B------:R-:W-:Y:S02]  /*208570*/  SHF.R.U32.HI R14, RZ, 0x8, R14 ;  /* 0x00000008ff0e7819 */ /* 0x000fe4000001160e */
[----:B------:R-:W-:Y:S02]  /*208580*/  SHF.R.U32.HI R16, RZ, 0x8, R16 ;  /* 0x00000008ff107819 */ /* 0x000fe40000011610 */
[----:B------:R-:W-:Y:S02]  /*208590*/  LOP3.LUT R24, R24, 0xffff, RZ, 0xc0, !PT ;  /* 0x0000ffff18187812 */ /* 0x000fe400078ec0ff */
[----:B------:R-:W-:Y:S02]  /*2085a0*/  LOP3.LUT R14, R14, 0xffff, RZ, 0xc0, !PT ;  /* 0x0000ffff0e0e7812 */ /* 0x000fe400078ec0ff */
[----:B------:R-:W-:Y:S02]  /*2085b0*/  LOP3.LUT R16, R16, 0xffff, RZ, 0xc0, !PT ;  /* 0x0000ffff10107812 */ /* 0x000fe400078ec0ff */
[----:B------:R-:W-:-:S02]  /*2085c0*/  PRMT R18, R18, 0x3340, R24 ;  /* 0x0000334012127816 */ /* 0x000fc40000000018 */
[----:B------:R-:W-:Y:S02]  /*2085d0*/  SHF.R.U32.HI R24, RZ, 0x8, R13 ;  /* 0x00000008ff187819 */ /* 0x000fe4000001160d */
[----:B------:R-:W-:Y:S02]  /*2085e0*/  SHF.R.U32.HI R11, RZ, 0x8, R11 ;  /* 0x00000008ff0b7819 */ /* 0x000fe4000001160b */
[----:B------:R-:W-:Y:S01]  /*2085f0*/  PRMT R14, R14, 0x3340, R16 ;  /* 0x000033400e0e7816 */ /* 0x000fe20000000010 */
[----:B------:R-:W-:Y:S01]  /*208600*/  STL [R1+0x424], R18 ;  /* 0x0004241201007387 */ /* 0x000fe20000100800 */
[----:B------:R-:W-:Y:S02]  /*208610*/  LOP3.LUT R24, R24, 0xffff, RZ, 0xc0, !PT ;  /* 0x0000ffff18187812 */ /* 0x000fe400078ec0ff */
[----:B------:R-:W-:Y:S02]  /*208620*/  LOP3.LUT R11, R11, 0xffff, RZ, 0xc0, !PT ;  /* 0x0000ffff0b0b7812 */ /* 0x000fe400078ec0ff */
[----:B------:R-:W-:-:S02]  /*208630*/  PRMT R13, R24, 0x3340, R0 ;  /* 0x00003340180d7816 */ /* 0x000fc40000000000 */
[----:B------:R-:W-:Y:S02]  /*208640*/  PRMT R11, R11, 0x3340, R0 ;  /* 0x000033400b0b7816 */ /* 0x000fe40000000000 */
[----:B--2---:R-:W-:-:S05]  /*208650*/  PRMT R29, R29, 0x5410, R27 ;  /* 0x000054101d1d7816 */ /* 0x004fca000000001b */
[----:B------:R-:W-:Y:S04]  /*208660*/  STL [R1+0x7620], R29 ;  /* 0x0076201d01007387 */ /* 0x000fe80000100800 */
[----:B------:R3:W-:Y:S02]  /*208670*/  STL [R1+0x41c], R14 ;  /* 0x00041c0e01007387 */ /* 0x0007e40000100800 */
[----:B---3--:R-:W-:-:S05]  /*208680*/  PRMT R14, R26, 0x5410, R25 ;  /* 0x000054101a0e7816 */ /* 0x008fca0000000019 */
[----:B------:R0:W-:Y:S04]  /*208690*/  STL [R1+0x7624], R14 ;  /* 0x0076240e01007387 */ /* 0x0001e80000100800 */
[----:B------:R-:W-:Y:S01]  /*2086a0*/  STL [R1+0x274], R13 ;  /* 0x0002740d01007387 */ /* 0x000fe20000100800 */
[----:B----4-:R-:W-:Y:S02]  /*2086b0*/  PRMT R22, R22, 0x5410, R2 ;  /* 0x0000541016167816 */ /* 0x010fe40000000002 */
[----:B------:R-:W-:Y:S02]  /*2086c0*/  PRMT R4, R5, 0x5410, R4 ;  /* 0x0000541005047816 */ /* 0x000fe40000000004 */
[----:B------:R-:W-:Y:S01]  /*2086d0*/  PRMT R2, R6, 0x5410, R7 ;  /* 0x0000541006027816 */ /* 0x000fe20000000007 */
[----:B------:R-:W-:Y:S04]  /*2086e0*/  STL [R1+0x7628], R22 ;  /* 0x0076281601007387 */ /* 0x000fe80000100800 */
[----:B------:R1:W-:Y:S04]  /*2086f0*/  STL [R1+0x270], R11 ;  /* 0x0002700b01007387 */ /* 0x0003e80000100800 */
[----:B------:R-:W-:Y:S01]  /*208700*/  STL [R1+0xf8], R4 ;  /* 0x0000f80401007387 */ /* 0x000fe20000100800 */
[----:B------:R-:W-:-:S02]  /*208710*/  LOP3.LUT R16, R3, 0xffff, RZ, 0xc0, !PT ;  /* 0x0000ffff03107812 */ /* 0x000fc400078ec0ff */
[----:B0-----:R-:W-:Y:S02]  /*208720*/  LOP3.LUT R14, R9, 0xffff, RZ, 0xc0, !PT ;  /* 0x0000ffff090e7812 */ /* 0x001fe400078ec0ff */
[----:B------:R-:W-:Y:S01]  /*208730*/  LOP3.LUT R20, R23, 0xffff, RZ, 0xc0, !PT ;  /* 0x0000ffff17147812 */ /* 0x000fe200078ec0ff */
[----:B------:R0:W-:Y:S01]  /*208740*/  STL [R1+0xf4], R2 ;  /* 0x0000f40201007387 */ /* 0x0001e20000100800 */
[----:B------:R-:W-:Y:S02]  /*208750*/  PRMT R10, R10, 0x5410, R8 ;  /* 0x000054100a0a7816 */ /* 0x000fe40000000008 */
[----:B------:R-:W-:Y:S01]  /*208760*/  PRMT R24, R14, 0x3340, R0 ;  /* 0x000033400e187816 */ /* 0x000fe20000000000 */
[----:B------:R-:W2:Y:S04]  /*208770*/  LDL.LU R18, [R1+0x11c] ;  /* 0x00011c0001127983 */ /* 0x000ea80000300800 */
[----:B------:R-:W2:Y:S04]  /*208780*/  LDL.LU R8, [R1+0x254] ;  /* 0x0002540001087983 */ /* 0x000ea80000300800 */
[----:B------:R-:W3:Y:S04]  /*208790*/  LDL.LU R19, [R1+0xfc] ;  /* 0x0000fc0001137983 */ /* 0x000ee80000300800 */
[----:B------:R-:W3:Y:S04]  /*2087a0*/  LDL.LU R9, [R1+0x4b4] ;  /* 0x0004b40001097983 */ /* 0x000ee80000300800 */
[----:B-1----:R-:W4:Y:S04]  /*2087b0*/  LDL.LU R11, [R1+0x12c] ;  /* 0x00012c00010b7983 */ /* 0x002f280000300800 */
[----:B------:R-:W4:Y:S01]  /*2087c0*/  LDL.LU R27, [R1+0x2f0] ;  /* 0x0002f000011b7983 */ /* 0x000f220000300800 */
[----:B0-----:R-:W-:-:S04]  /*2087d0*/  PRMT R2, R16, 0x3340, R20 ;  /* 0x0000334010027816 */ /* 0x001fc80000000014 */
[----:B------:R-:W-:Y:S02]  /*2087e0*/  PRMT R2, R2, 0x5410, R24 ;  /* 0x0000541002027816 */ /* 0x000fe40000000018 */
[----:B------:R-:W-:Y:S02]  /*2087f0*/  LOP3.LUT R21, R15, 0xffff, RZ, 0xc0, !PT ;  /* 0x0000ffff0f157812 */ /* 0x000fe400078ec0ff */
[----:B------:R-:W-:Y:S02]  /*208800*/  LOP3.LUT R13, R17, 0xffff, RZ, 0xc0, !PT ;  /* 0x0000ffff110d7812 */ /* 0x000fe400078ec0ff */
[----:B------:R-:W-:Y:S01]  /*208810*/  LOP3.LUT R22, R12, 0xffff, RZ, 0xc0, !PT ;  /* 0x0000ffff0c167812 */ /* 0x000fe200078ec0ff */
[----:B------:R0:W-:Y:S04]  /*208820*/  STL [R1+0x510], R2 ;  /* 0x0005100201007387 */ /* 0x0001e80000100800 */
[----:B------:R-:W3:Y:S04]  /*208830*/  LDL.LU R25, [R1+0x134] ;  /* 0x0001340001197983 */ /* 0x000ee80000300800 */
[----:B------:R-:W3:Y:S04]  /*208840*/  LDL.LU R6, [R1+0x280] ;  /* 0x0002800001067983 */ /* 0x000ee80000300800 */
[----:B------:R-:W3:Y:S04]  /*208850*/  LDL.LU R26, [R1+0x130] ;  /* 0x00013000011a7983 */ /* 0x000ee80000300800 */
[----:B------:R-:W3:Y:S01]  /*208860*/  LDL.LU R7, [R1+0x278] ;  /* 0x0002780001077983 */ /* 0x000ee20000300800 */
[----:B------:R-:W-:-:S02]  /*208870*/  PRMT R24, R13, 0x3340, R0 ;  /* 0x000033400d187816 */ /* 0x000fc40000000000 */
[----:B------:R-:W-:Y:S01]  /*208880*/  PRMT R23, R21, 0x3340, R22 ;  /* 0x0000334015177816 */ /* 0x000fe20000000016 */
[----:B0-----:R-:W3:Y:S04]  /*208890*/  LDL.LU R2, [R1+0x128] ;  /* 0x0001280001027983 */ /* 0x001ee80000300800 */
[----:B------:R-:W3:Y:S04]  /*2088a0*/  LDL.LU R4, [R1+0x26c] ;  /* 0x00026c0001047983 */ /* 0x000ee80000300800 */
[----:B------:R-:W3:Y:S04]  /*2088b0*/  LDL.LU R3, [R1+0x2e68] ;  /* 0x002e680001037983 */ /* 0x000ee80000300800 */
[----:B------:R-:W3:Y:S01]  /*2088c0*/  LDL.LU R5, [R1+0x1be8] ;  /* 0x001be80001057983 */ /* 0x000ee20000300800 */
[----:B------:R-:W-:-:S03]  /*2088d0*/  PRMT R23, R23, 0x5410, R24 ;  /* 0x0000541017177816 */ /* 0x000fc60000000018 */
[----:B------:R-:W3:Y:S04]  /*2088e0*/  LDL.LU R15, [R1+0x2d78] ;  /* 0x002d7800010f7983 */ /* 0x000ee80000300800 */
[----:B------:R-:W3:Y:S04]  /*2088f0*/  LDL.LU R17, [R1+0x53b0] ;  /* 0x0053b00001117983 */ /* 0x000ee80000300800 */
[----:B------:R-:W3:Y:S04]  /*208900*/  LDL.LU R12, [R1+0x5294] ;  /* 0x00529400010c7983 */ /* 0x000ee80000300800 */
[----:B------:R0:W-:Y:S04]  /*208910*/  STL [R1+0x4cc], R23 ;  /* 0x0004cc1701007387 */ /* 0x0001e80000100800 */
[----:B0-----:R-:W3:Y:S01]  /*208920*/  LDL.LU R23, [R1+0x5318] ;  /* 0x0053180001177983 */ /* 0x001ee20000300800 */
[----:B------:R-:W-:-:S02]  /*208930*/  SHF.R.U32.HI R21, RZ, 0x8, R21 ;  /* 0x00000008ff157819 */ /* 0x000fc40000011615 */
[----:B------:R-:W-:Y:S02]  /*208940*/  SHF.R.U32.HI R24, RZ, 0x8, R22 ;  /* 0x00000008ff187819 */ /* 0x000fe40000011616 */
[----:B------:R-:W-:Y:S02]  /*208950*/  LOP3.LUT R21, R21, 0xffff, RZ, 0xc0, !PT ;  /* 0x0000ffff15157812 */ /* 0x000fe400078ec0ff */
[----:B------:R-:W-:Y:S02]  /*208960*/  LOP3.LUT R24, R24, 0xffff, RZ, 0xc0, !PT ;  /* 0x0000ffff18187812 */ /* 0x000fe400078ec0ff */
[----:B------:R-:W-:Y:S02]  /*208970*/  SHF.R.U32.HI R16, RZ, 0x8, R16 ;  /* 0x00000008ff107819 */ /* 0x000fe40000011610 */
[----:B------:R-:W-:Y:S02]  /*208980*/  SHF.R.U32.HI R20, RZ, 0x8, R20 ;  /* 0x00000008ff147819 */ /* 0x000fe40000011614 */
[----:B------:R-:W-:-:S02]  /*208990*/  PRMT R21, R21, 0x3340, R24 ;  /* 0x0000334015157816 */ /* 0x000fc40000000018 */
[----:B------:R-:W-:Y:S02]  /*2089a0*/  SHF.R.U32.HI R24, RZ, 0x8, R14 ;  /* 0x00000008ff187819 */ /* 0x000fe4000001160e */
[----:B------:R-:W-:Y:S02]  /*2089b0*/  SHF.R.U32.HI R13, RZ, 0x8, R13 ;  /* 0x00000008ff0d7819 */ /* 0x000fe4000001160d */
[----:B------:R-:W-:Y:S02]  /*2089c0*/  LOP3.LUT R16, R16, 0xffff, RZ, 0xc0, !PT ;  /* 0x0000ffff10107812 */ /* 0x000fe400078ec0ff */
[----:B------:R-:W-:Y:S02]  /*2089d0*/  LOP3.LUT R20, R20, 0xffff, RZ, 0xc0, !PT ;  /* 0x0000ffff14147812 */ /* 0x000fe400078ec0ff */
[----:B------:R-:W-:Y:S02]  /*2089e0*/  LOP3.LUT R24, R24, 0xffff, RZ, 0xc0, !PT ;  /* 0x0000ffff18187812 */ /* 0x000fe400078ec0ff */
[----:B------:R-:W-:-:S02]  /*2089f0*/  LOP3.LUT R13, R13, 0xffff, RZ, 0xc0, !PT ;  /* 0x0000ffff0d0d7812 */ /* 0x000fc400078ec0ff */
[----:B------:R-:W-:Y:S02]  /*208a00*/  PRMT R16, R16, 0x3340, R20 ;  /* 0x0000334010107816 */ /* 0x000fe40000000014 */
[--C-:B------:R-:W-:Y:S02]  /*208a10*/  PRMT R14, R24, 0x3340, R0.reuse ;  /* 0x00003340180e7816 */ /* 0x100fe40000000000 */
[----:B------:R-:W-:Y:S01]  /*208a20*/  PRMT R13, R13, 0x3340, R0 ;  /* 0x000033400d0d7816 */ /* 0x000fe20000000000 */
[----:B------:R-:W-:Y:S04]  /*208a30*/  STL [R1+0x414], R21 ;  /* 0x0004141501007387 */ /* 0x000fe80000100800 */
[----:B------:R0:W-:Y:S04]  /*208a40*/  STL [R1+0x410], R16 ;  /* 0x0004101001007387 */ /* 0x0001e80000100800 */
[----:B------:R-:W-:Y:S04]  /*208a50*/  STL [R1+0x258], R14 ;  /* 0x0002580e01007387 */ /* 0x000fe80000100800 */
[----:B------:R1:W-:Y:S01]  /*208a60*/  STL [R1+0x254], R13 ;  /* 0x0002540d01007387 */ /* 0x0003e20000100800 */
[----:B----4-:R-:W-:-:S02]  /*208a70*/  PRMT R11, R27, 0x5410, R11 ;  /* 0x000054101b0b7816 */ /* 0x010fc4000000000b */
[----:B--2---:R-:W-:-:S03]  /*208a80*/  PRMT R8, R8, 0x5410, R18 ;  /* 0x0000541008087816 */ /* 0x004fc60000000012 */
[----:B------:R2:W-:Y:S01]  /*208a90*/  STL [R1+0x12c], R11 ;  /* 0x00012c0b01007387 */ /* 0x0005e20000100800 */
[----:B---3--:R-:W-:Y:S02]  /*208aa0*/  LOP3.LUT R3, R3, 0xffff, RZ, 0xc0, !PT ;  /* 0x0000ffff03037812 */ /* 0x008fe400078ec0ff */
[----:B0-----:R-:W-:Y:S02]  /*208ab0*/  LOP3.LUT R16, R5, 0xffff, RZ, 0xc0, !PT ;  /* 0x0000ffff05107812 */ /* 0x001fe400078ec0ff */
[----:B-1----:R-:W-:Y:S02]  /*208ac0*/  LOP3.LUT R13, R15, 0xffff, RZ, 0xc0, !PT ;  /* 0x0000ffff0f0d7812 */ /* 0x002fe400078ec0ff */
[----:B------:R-:W-:Y:S02]  /*208ad0*/  PRMT R2, R4, 0x5410, R2 ;  /* 0x0000541004027816 */ /* 0x000fe40000000002 */
[----:B------:R-:W-:Y:S02]  /*208ae0*/  PRMT R24, R16, 0x3340, R0 ;  /* 0x0000334010187816 */ /* 0x000fe40000000000 */
[----:B--2---:R-:W-:-:S02]  /*208af0*/  LOP3.LUT R11, R17, 0xffff, RZ, 0xc0, !PT ;  /* 0x0000ffff110b7812 */ /* 0x004fc400078ec0ff */
[----:B------:R-:W-:Y:S02]  /*208b00*/  PRMT R15, R3, 0x3340, R13 ;  /* 0x00003340030f7816 */ /* 0x000fe4000000000d */
[----:B------:R-:W-:Y:S01]  /*208b10*/  LOP3.LUT R20, R12, 0xffff, RZ, 0xc0, !PT ;  /* 0x0000ffff0c147812 */ /* 0x000fe200078ec0ff */
[----:B------:R0:W-:Y:S04]  /*208b20*/  STL [R1+0x160], R2 ;  /* 0x0001600201007387 */ /* 0x0001e80000100800 */
[----:B------:R-:W2:Y:S01]  /*208b30*/  LDL.LU R12, [R1+0x124] ;  /* 0x00012400010c7983 */ /* 0x000ea20000300800 */
[----:B------:R-:W-:Y:S02]  /*208b40*/  PRMT R18, R15, 0x5410, R24 ;  /* 0x000054100f127816 */ /* 0x000fe40000000018 */
[----:B------:R-:W-:Y:S01]  /*208b50*/  PRMT R24, R20, 0x3340, R0 ;  /* 0x0000334014187816 */ /* 0x000fe20000000000 */
[----:B------:R-:W3:Y:S04]  /*208b60*/  LDL.LU R22, [R1+0x268] ;  /* 0x0002680001167983 */ /* 0x000ee80000300800 */
[----:B------:R-:W4:Y:S04]  /*208b70*/  LDL.LU R14, [R1+0x118] ;  /* 0x00011800010e7983 */ /* 0x000f280000300800 */
[----:B------:R-:W4:Y:S04]  /*208b80*/  LDL.LU R5, [R1+0x244] ;  /* 0x0002440001057983 */ /* 0x000f280000300800 */
[----:B------:R-:W2:Y:S01]  /*208b90*/  LDL.LU R29, [R1+0x5370] ;  /* 0x00537000011d7983 */ /* 0x000ea20000300800 */
[----:B------:R-:W-:-:S02]  /*208ba0*/  LOP3.LUT R4, R23, 0xffff, RZ, 0xc0, !PT ;  /* 0x0000ffff17047812 */ /* 0x000fc400078ec0ff */
[----:B------:R-:W-:Y:S01]  /*208bb0*/  SHF.R.U32.HI R3, RZ, 0x8, R3 ;  /* 0x00000008ff037819 */ /* 0x000fe20000011603 */
[----:B0-----:R-:W3:Y:S04]  /*208bc0*/  LDL.LU R2, [R1+0x5254] ;  /* 0x0052540001027983 */ /* 0x001ee80000300800 */
[----:B------:R-:W3:Y:S01]  /*208bd0*/  LDL.LU R17, [R1+0x52ec] ;  /* 0x0052ec0001117983 */ /* 0x000ee20000300800 */
[----:B------:R-:W-:-:S04]  /*208be0*/  PRMT R15, R11, 0x3340, R4 ;  /* 0x000033400b0f7816 */ /* 0x000fc80000000004 */
[----:B------:R-:W-:Y:S02]  /*208bf0*/  PRMT R15, R15, 0x5410, R24 ;  /* 0x000054100f0f7816 */ /* 0x000fe40000000018 */
[----:B------:R-:W-:Y:S01]  /*208c00*/  SHF.R.U32.HI R24, RZ, 0x8, R13 ;  /* 0x00000008ff187819 */ /* 0x000fe2000001160d */
[----:B------:R-:W-:Y:S04]  /*208c10*/  STL [R1+0x4e0], R18 ;  /* 0x0004e01201007387 */ /* 0x000fe80000100800 */
[----:B------:R0:W-:Y:S04]  /*208c20*/  STL [R1+0x4bc], R15 ;  /* 0x0004bc0f01007387 */ /* 0x0001e80000100800 */
[----:B------:R-:W3:Y:S01]  /*208c30*/  LDL.LU R13, [R1+0x114] ;  /* 0x00011400010d7983 */ /* 0x000ee20000300800 */
[----:B------:R-:W-:-:S02]  /*208c40*/  PRMT R9, R9, 0x5410, R19 ;  /* 0x0000541009097816 */ /* 0x000fc40000000013 */
[----:B------:R-:W-:Y:S02]  /*208c50*/  LOP3.LUT R24, R24, 0xffff, RZ, 0xc0, !PT ;  /* 0x0000ffff18187812 */ /* 0x000fe400078ec0ff */
[----:B------:R-:W-:Y:S02]  /*208c60*/  SHF.R.U32.HI R19, RZ, 0x8, R11 ;  /* 0x00000008ff137819 */ /* 0x000fe4000001160b */
[----:B------:R-:W-:Y:S02]  /*208c70*/  SHF.R.U32.HI R21, RZ, 0x8, R4 ;  /* 0x00000008ff157819 */ /* 0x000fe40000011604 */
[----:B0-----:R-:W-:Y:S02]  /*208c80*/  LOP3.LUT R15, R3, 0xffff, RZ, 0xc0, !PT ;  /* 0x0000ffff030f7812 */ /* 0x001fe400078ec0ff */
[----:B------:R-:W3:Y:S04]  /*208c90*/  LDL.LU R3, [R1+0x238] ;  /* 0x0002380001037983 */ /* 0x000ee80000300800 */
[----:B------:R-:W3:Y:S04]  /*208ca0*/  LDL.LU R18, [R1+0x110] ;  /* 0x0001100001127983 */ /* 0x000ee80000300800 */
[----:B------:R-:W3:Y:S04]  /*208cb0*/  LDL.LU R11, [R1+0x218] ;  /* 0x00021800010b7983 */ /* 0x000ee80000300800 */
[----:B------:R-:W3:Y:S01]  /*208cc0*/  LDL.LU R27, [R1+0x108] ;  /* 0x00010800011b7983 */ /* 0x000ee20000300800 */
[----:B------:R-:W-:-:S03]  /*208cd0*/  PRMT R6, R6, 0x5410, R25 ;  /* 0x0000541006067816 */ /* 0x000fc60000000019 */
[----:B------:R-:W3:Y:S01]  /*208ce0*/  LDL.LU R4, [R1+0x224] ;  /* 0x0002240001047983 */ /* 0x000ee20000300800 */
[----:B------:R-:W-:-:S03]  /*208cf0*/  PRMT R15, R15, 0x3340, R24 ;  /* 0x000033400f0f7816 */ /* 0x000fc60000000018 */
[----:B------:R-:W3:Y:S01]  /*208d00*/  LDL.LU R25, [R1+0x537c] ;  /* 0x00537c0001197983 */ /* 0x000ee20000300800 */
[----:B------:R-:W-:-:S03]  /*208d10*/  PRMT R7, R7, 0x5410, R26 ;  /* 0x0000541007077816 */ /* 0x000fc6000000001a */
[----:B------:R-:W3:Y:S04]  /*208d20*/  LDL.LU R24, [R1+0x120] ;  /* 0x0001200001187983 */ /* 0x000ee80000300800 */
[----:B------:R-:W3:Y:S04]  /*208d30*/  LDL.LU R26, [R1+0x5264] ;  /* 0x00526400011a7983 */ /* 0x000ee80000300800 */
[----:B------:R-:W3:Y:S04]  /*208d40*/  LDL.LU R23, [R1+0x52f0] ;  /* 0x0052f00001177983 */ /* 0x000ee80000300800 */
[----:B------:R0:W-:Y:S04]  /*208d50*/  STL [R1+0x753c], R15 ;  /* 0x00753c0f01007387 */ /* 0x0001e80000100800 */
[----:B0-----:R-:W3:Y:S01]  /*208d60*/  LDL.LU R15, [R1+0x24c] ;  /* 0x00024c00010f7983 */ /* 0x001ee20000300800 */
[----:B------:R-:W-:-:S02]  /*208d70*/  LOP3.LUT R19, R19, 0xffff, RZ, 0xc0, !PT ;  /* 0x0000ffff13137812 */ /* 0x000fc400078ec0ff */
[----:B------:R-:W-:-:S04]  /*208d80*/  LOP3.LUT R21, R21, 0xffff, RZ, 0xc0, !PT ;  /* 0x0000ffff15157812 */ /* 0x000fc800078ec0ff */
[----:B------:R-:W-:Y:S02]  /*208d90*/  PRMT R19, R19, 0x3340, R21 ;  /* 0x0000334013137816 */ /* 0x000fe40000000015 */
[----:B------:R-:W3:Y:S04]  /*208da0*/  LDL.LU R21, [R1+0x7654] ;  /* 0x0076540001157983 */ /* 0x000ee80000300800 */
[----:B------:R0:W-:Y:S04]  /*208db0*/  STL [R1+0x408], R19 ;  /* 0x0004081301007387 */ /* 0x0001e80000100800 */
[----:B0-----:R-:W3:Y:S01]  /*208dc0*/  LDL.LU R19, [R1+0x7650] ;  /* 0x0076500001137983 */ /* 0x001ee20000300800 */
[----:B----4-:R-:W-:-:S02]  /*208dd0*/  PRMT R5, R5, 0x5410, R14 ;  /* 0x0000541005057816 */ /* 0x010fc4000000000e */
[----:B--2---:R-:W-:Y:S02]  /*208de0*/  LOP3.LUT R14, R29, 0xffff, RZ, 0xc0, !PT ;  /* 0x0000ffff1d0e7812 */ /* 0x004fe400078ec0ff */
[----:B---3--:R-:W-:Y:S02]  /*208df0*/  LOP3.LUT R2, R2, 0xffff, RZ, 0xc0, !PT ;  /* 0x0000ffff02027812 */ /* 0x008fe400078ec0ff */
[----:B------:R-:W-:Y:S02]  /*208e00*/  PRMT R15, R15, 0x5410, R12 ;  /* 0x000054100f0f7816 */ /* 0x000fe4000000000c */
[----:B------:R-:W2:Y:S04]  /*208e10*/  LDL.LU R12, [R1+0x764c] ;  /* 0x00764c00010c7983 */ /* 0x000ea80000300800 */
[----:B------:R0:W-:Y:S02]  /*208e20*/  STL [R1+0x164], R15 ;  /* 0x0001640f01007387 */ /* 0x0001e40000100800 */
[----:B0-----:R-:W-:-:S05]  /*208e30*/  PRMT R15, R22, 0x5410, R24 ;  /* 0x00005410160f7816 */ /* 0x001fca0000000018 */
[----:B------:R0:W-:Y:S01]  /*208e40*/  STL [R1+0x15c], R15 ;  /* 0x00015c0f01007387 */ /* 0x0001e20000100800 */
[----:B------:R-:W-:Y:S02]  /*208e50*/  PRMT R24, R2, 0x3340, R0 ;  /* 0x0000334002187816 */ /* 0x000fe40000000000 */
[----:B0-----:R-:W-:-:S04]  /*208e60*/  LOP3.LUT R15, R17, 0xffff, RZ, 0xc0, !PT ;  /* 0x0000ffff110f7812 */ /* 0x001fc800078ec0ff */
[--C-:B------:R-:W-:Y:S02]  /*208e70*/  PRMT R17, R14, 0x3340, R15.reuse ;  /* 0x000033400e117816 */ /* 0x100fe4000000000f */
[----:B------:R-:W-:Y:S02]  /*208e80*/  SHF.R.U32.HI R14, RZ, 0x8, R14 ;  /* 0x00000008ff0e7819 */ /* 0x000fe4000001160e */
[----:B------:R-:W-:Y:S02]  /*208e90*/  PRMT R17, R17, 0x5410, R24 ;  /* 0x0000541011117816 */ /* 0x000fe40000000018 */
[----:B------:R-:W-:Y:S02]  /*208ea0*/  SHF.R.U32.HI R24, RZ, 0x8, R15 ;  /* 0x00000008ff187819 */ /* 0x000fe4000001160f */
[----:B------:R-:W-:Y:S02]  /*208eb0*/  LOP3.LUT R15, R14, 0xffff, RZ, 0xc0, !PT ;  /* 0x0000ffff0e0f7812 */ /* 0x000fe400078ec0ff */
[----:B------:R-:W-:-:S02]  /*208ec0*/  SHF.R.U32.HI R2, RZ, 0x8, R2 ;  /* 0x00000008ff027819 */ /* 0x000fc40000011602 */
[----:B------:R-:W-:Y:S01]  /*208ed0*/  LOP3.LUT R24, R24, 0xffff, RZ, 0xc0, !PT ;  /* 0x0000ffff18187812 */ /* 0x000fe200078ec0ff */
[----:B------:R0:W-:Y:S03]  /*208ee0*/  STL [R1+0x4b8], R17 ;  /* 0x0004b81101007387 */ /* 0x0001e60000100800 */
[----:B------:R-:W-:Y:S02]  /*208ef0*/  PRMT R15, R15, 0x3340, R24 ;  /* 0x000033400f0f7816 */ /* 0x000fe40000000018 */
[----:B------:R-:W-:Y:S02]  /*208f00*/  LOP3.LUT R14, R2, 0xffff, RZ, 0xc0, !PT ;  /* 0x0000ffff020e7812 */ /* 0x000fe400078ec0ff */
[----:B------:R-:W-:Y:S02]  /*208f10*/  PRMT R11, R11, 0x5410, R18 ;  /* 0x000054100b0b7816 */ /* 0x000fe40000000012 */
[----:B------:R-:W-:-:S02]  /*208f20*/  LOP3.LUT R18, R25, 0xffff, RZ, 0xc0, !PT ;  /* 0x0000ffff19127812 */ /* 0x000fc400078ec0ff */
[----:B------:R-:W-:Y:S01]  /*208f30*/  LOP3.LUT R26, R26, 0xffff, RZ, 0xc0, !PT ;  /* 0x0000ffff1a1a7812 */ /* 0x000fe200078ec0ff */
[----:B0-----:R-:W2:Y:S04]  /*208f40*/  LDL.LU R17, [R1+0x104] ;  /* 0x0001040001117983 */ /* 0x001ea80000300800 */
[----:B------:R-:W3:Y:S04]  /*208f50*/  LDL.LU R2, [R1+0x210] ;  /* 0x0002100001027983 */ /* 0x000ee80000300800 */
[----:B------:R0:W-:Y:S01]  /*208f60*/  STL [R1+0x3fc], R15 ;  /* 0x0003fc0f01007387 */ /* 0x0001e20000100800 */
[----:B------:R-:W-:-:S02]  /*208f70*/  PRMT R24, R26, 0x3340, R0 ;  /* 0x000033401a187816 */ /* 0x000fc40000000000 */
[----:B------:R-:W-:Y:S02]  /*208f80*/  PRMT R14, R14, 0x3340, R0 ;  /* 0x000033400e0e7816 */ /* 0x000fe40000000000 */
[----:B0-----:R-:W-:-:S04]  /*208f90*/  LOP3.LUT R15, R23, 0xffff, RZ, 0xc0, !PT ;  /* 0x0000ffff170f7812 */ /* 0x001fc800078ec0ff */
[----:B------:R-:W-:Y:S01]  /*208fa0*/  PRMT R23, R18, 0x3340, R15 ;  /* 0x0000334012177816 */ /* 0x000fe2000000000f */
[----:B------:R0:W-:Y:S04]  /*208fb0*/  STL [R1+0x250], R14 ;  /* 0x0002500e01007387 */ /* 0x0001e80000100800 */
[----:B------:R-:W4:Y:S01]  /*208fc0*/  LDL.LU R22, [R1+0x1b24] ;  /* 0x001b240001167983 */ /* 0x000f220000300800 */
[----:B------:R-:W-:Y:S02]  /*208fd0*/  PRMT R23, R23, 0x5410, R24 ;  /* 0x0000541017177816 */ /* 0x000fe40000000018 */
[----:B------:R-:W-:Y:S02]  /*208fe0*/  SHF.R.U32.HI R24, RZ, 0x8, R20 ;  /* 0x00000008ff187819 */ /* 0x000fe40000011614 */
[----:B------:R-:W-:-:S02]  /*208ff0*/  SHF.R.U32.HI R18, RZ, 0x8, R18 ;  /* 0x00000008ff127819 */ /* 0x000fc40000011612 */
[----:B------:R-:W-:Y:S02]  /*209000*/  PRMT R3, R3, 0x5410, R13 ;  /* 0x0000541003037816 */ /* 0x000fe4000000000d */
[----:B------:R-:W-:Y:S02]  /*209010*/  SHF.R.U32.HI R15, RZ, 0x8, R15 ;  /* 0x00000008ff0f7819 */ /* 0x000fe4000001160f */
[----:B------:R-:W-:Y:S01]  /*209020*/  LOP3.LUT R24, R24, 0xffff, RZ, 0xc0, !PT ;  /* 0x0000ffff18187812 */ /* 0x000fe200078ec0ff */
[----:B0-----:R-:W3:Y:S04]  /*209030*/  LDL.LU R14, [R1+0xf0] ;  /* 0x0000f000010e7983 */ /* 0x001ee80000300800 */
[----:B------:R-:W3:Y:S04]  /*209040*/  LDL.LU R29, [R1+0x1e8] ;  /* 0x0001e800011d7983 */ /* 0x000ee80000300800 */
[----:B------:R-:W3:Y:S04]  /*209050*/  LDL.LU R13, [R1+0x1d90] ;  /* 0x001d9000010d7983 */ /* 0x000ee80000300800 */
[----:B------:R0:W-:Y:S01]  /*209060*/  STL [R1+0x4b4], R23 ;  /* 0x0004b41701007387 */ /* 0x0001e20000100800 */
[----:B------:R-:W-:-:S02]  /*209070*/  PRMT R4, R4, 0x5410, R27 ;  /* 0x0000541004047816 */ /* 0x000fc4000000001b */
[----:B------:R-:W-:Y:S01]  /*209080*/  LOP3.LUT R25, R18, 0xffff, RZ, 0xc0, !PT ;  /* 0x0000ffff12197812 */ /* 0x000fe200078ec0ff */
[----:B------:R-:W3:Y:S01]  /*209090*/  LDL.LU R20, [R1+0x1ba0] ;  /* 0x001ba00001147983 */ /* 0x000ee20000300800 */
[----:B------:R-:W-:-:S03]  /*2090a0*/  LOP3.LUT R27, R15, 0xffff, RZ, 0xc0, !PT ;  /* 0x0000ffff0f1b7812 */ /* 0x000fc600078ec0ff */
[----:B------:R-:W3:Y:S01]  /*2090b0*/  LDL.LU R18, [R1+0x1af0] ;  /* 0x001af00001127983 */ /* 0x000ee20000300800 */
[----:B------:R-:W-:-:S03]  /*2090c0*/  PRMT R15, R24, 0x3340, R0 ;  /* 0x00003340180f7816 */ /* 0x000fc60000000000 */
[----:B0-----:R-:W3:Y:S04]  /*2090d0*/  LDL.LU R23, [R1+0x1dac] ;  /* 0x001dac0001177983 */ /* 0x001ee80000300800 */
[----:B------:R-:W3:Y:S04]  /*2090e0*/  LDL.LU R24, [R1+0x100] ;  /* 0x0001000001187983 */ /* 0x000ee80000300800 */
[----:B------:R0:W-:Y:S02]  /*2090f0*/  STL [R1+0x7540], R15 ;  /* 0x0075400f01007387 */ /* 0x0001e40000100800 */
[----:B0-----:R-:W-:-:S02]  /*209100*/  PRMT R15, R25, 0x3340, R27 ;  /* 0x00003340190f7816 */ /* 0x001fc4000000001b */
[----:B------:R-:W4:Y:S04]  /*209110*/  LDL.LU R27, [R1+0x7648] ;  /* 0x00764800011b7983 */ /* 0x000f280000300800 */
[----:B------:R-:W4:Y:S01]  /*209120*/  LDL.LU R25, [R1+0x7644] ;  /* 0x0076440001197983 */ /* 0x000f220000300800 */
[----:B--2---:R-:W-:-:S03]  /*209130*/  PRMT R12, R12, 0x5410, R17 ;  /* 0x000054100c0c7816 */ /* 0x004fc60000000011 */
[----:B------:R-:W2:Y:S04]  /*209140*/  LDL.LU R17, [R1+0x1d88] ;  /* 0x001d880001117983 */ /* 0x000ea80000300800 */
[----:B------:R-:W-:Y:S04]  /*209150*/  STL [R1+0x3f0], R15 ;  /* 0x0003f00f01007387 */ /* 0x000fe80000100800 */
[----:B------:R0:W-:Y:S01]  /*209160*/  STL [R1+0x7508], R12 ;  /* 0x0075080c01007387 */ /* 0x0001e20000100800 */
[----:B---3--:R-:W-:Y:S02]  /*209170*/  PRMT R2, R2, 0x5410, R24 ;  /* 0x0000541002027816 */ /* 0x008fe40000000018 */
[----:B------:R-:W-:-:S02]  /*209180*/  SHF.R.U32.HI R24, RZ, 0x8, R26 ;  /* 0x00000008ff187819 */ /* 0x000fc4000001161a */
[----:B------:R-:W3:Y:S01]  /*209190*/  LDL.LU R26, [R1+0x7640] ;  /* 0x00764000011a7983 */ /* 0x000ee20000300800 */
[----:B0-----:R-:W-:Y:S02]  /*2091a0*/  SHF.R.U32.HI R12, RZ, 0x8, R16 ;  /* 0x00000008ff0c7819 */ /* 0x001fe40000011610 */
[----:B------:R-:W-:Y:S02]  /*2091b0*/  LOP3.LUT R24, R24, 0xffff, RZ, 0xc0, !PT ;  /* 0x0000ffff18187812 */ /* 0x000fe400078ec0ff */
[----:B------:R-:W-:Y:S02]  /*2091c0*/  LOP3.LUT R12, R12, 0xffff, RZ, 0xc0, !PT ;  /* 0x0000ffff0c0c7812 */ /* 0x000fe400078ec0ff */
[--C-:B------:R-:W-:Y:S02]  /*2091d0*/  PRMT R15, R24, 0x3340, R0.reuse ;  /* 0x00003340180f7816 */ /* 0x100fe40000000000 */
[----:B----4-:R-:W-:Y:S02]  /*2091e0*/  LOP3.LUT R24, R22, 0xffff, RZ, 0xc0, !PT ;  /* 0x0000ffff16187812 */ /* 0x010fe400078ec0ff */
[----:B------:R-:W-:-:S02]  /*2091f0*/  PRMT R16, R12, 0x3340, R0 ;  /* 0x000033400c107816 */ /* 0x000fc40000000000 */
[--C-:B------:R-:W-:Y:S02]  /*209200*/  PRMT R13, R13, 0x4210, R24.reuse ;  /* 0x000042100d0d7816 */ /* 0x100fe40000000018 */
[----:B------:R-:W-:Y:S02]  /*209210*/  PRMT R12, R25, 0x5210, R24 ;  /* 0x00005210190c7816 */ /* 0x000fe40000000018 */
[----:B------:R-:W-:Y:S02]  /*209220*/  SHF.R.U32.HI R24, RZ, 0x8, R28 ;  /* 0x00000008ff187819 */ /* 0x000fe4000001161c */
[----:B------:R-:W-:Y:S02]  /*209230*/  PRMT R14, R29, 0x5410, R14 ;  /* 0x000054101d0e7816 */ /* 0x000fe4000000000e */
[----:B------:R-:W-:Y:S01]  /*209240*/  SHF.R.U32.HI R25, RZ, 0x8, R21 ;  /* 0x00000008ff197819 */ /* 0x000fe20000011615 */
[----:B------:R-:W-:Y:S01]  /*209250*/  STL [R1+0x7550], R16 ;  /* 0x0075501001007387 */ /* 0x000fe20000100800 */
[----:B------:R-:W-:-:S03]  /*209260*/  LOP3.LUT R24, R24, 0xffff, RZ, 0xc0, !PT ;  /* 0x0000ffff18187812 */ /* 0x000fc600078ec0ff */
[----:B------:R-:W-:Y:S04]  /*209270*/  STL [R1+0x26c], R15 ;  /* 0x00026c0f01007387 */ /* 0x000fe80000100800 */
[----:B------:R-:W-:Y:S01]  /*209280*/  STL [R1+0x7e8], R14 ;  /* 0x0007e80e01007387 */ /* 0x000fe20000100800 */
[----:B------:R-:W-:-:S03]  /*209290*/  LOP3.LUT R25, R25, 0xffff, RZ, 0xc0, !PT ;  /* 0x0000ffff19197812 */ /* 0x000fc600078ec0ff */
[----:B------:R0:W-:Y:S04]  /*2092a0*/  STL [R1+0x7a0], R13 ;  /* 0x0007a00d01007387 */ /* 0x0001e80000100800 */
[----:B------:R1:W-:Y:S04]  /*2092b0*/  STL [R1+0x730], R12 ;  /* 0x0007300c01007387 */ /* 0x0003e80000100800 */
[----:B------:R-:W4:Y:S04]  /*2092c0*/  LDL.LU R28, [R1+0x1d6c] ;  /* 0x001d6c00011c7983 */ /* 0x000f280000300800 */
[----:B------:R-:W4:Y:S04]  /*2092d0*/  LDL.LU R21, [R1+0x80] ;  /* 0x0000800001157983 */ /* 0x000f280000300800 */
[----:B------:R-:W4:Y:S04]  /*2092e0*/  LDL.LU R22, [R1+0x18c] ;  /* 0x00018c0001167983 */ /* 0x000f280000300800 */
[----:B------:R-:W4:Y:S01]  /*2092f0*/  LDL.LU R29, [R1+0x1b0] ;  /* 0x0001b000011d7983 */ /* 0x000f220000300800 */
[----:B0-----:R-:W-:-:S02]  /*209300*/  PRMT R13, R24, 0x3340, R0 ;  /* 0x00003340180d7816 */ /* 0x001fc40000000000 */
[----:B------:R-:W-:Y:S02]  /*209310*/  LOP3.LUT R24, R20, 0xffff, RZ, 0xc0, !PT ;  /* 0x0000ffff14187812 */ /* 0x000fe400078ec0ff */
[----:B-1----:R-:W-:Y:S02]  /*209320*/  PRMT R12, R25, 0x3340, R0 ;  /* 0x00003340190c7816 */ /* 0x002fe40000000000 */
[----:B------:R-:W-:Y:S02]  /*209330*/  LOP3.LUT R25, R18, 0xffff, RZ, 0xc0, !PT ;  /* 0x0000ffff12197812 */ /* 0x000fe400078ec0ff */
[----:B------:R-:W-:Y:S01]  /*209340*/  PRMT R14, R23, 0x4210, R24 ;  /* 0x00004210170e7816 */ /* 0x000fe20000000018 */
[----:B------:R0:W-:Y:S04]  /*209350*/  STL [R1+0x27c], R13 ;  /* 0x00027c0d01007387 */ /* 0x0001e80000100800 */
[----:B------:R-:W-:Y:S04]  /*209360*/  STL [R1+0x278], R12 ;  /* 0x0002780c01007387 */ /* 0x000fe80000100800 */
[----:B0-----:R-:W4:Y:S04]  /*209370*/  LDL.LU R13, [R1+0x51b0] ;  /* 0x0051b000010d7983 */ /* 0x001f280000300800 */
[----:B------:R2:W-:Y:S01]  /*209380*/  STL [R1+0x7a4], R14 ;  /* 0x0007a40e01007387 */ /* 0x0005e20000100800 */
[----:B------:R-:W-:-:S02]  /*209390*/  PRMT R27, R27, 0x5210, R25 ;  /* 0x000052101b1b7816 */ /* 0x000fc40000000019 */
[----:B--2---:R-:W-:Y:S02]  /*2093a0*/  PRMT R14, R17, 0x4210, R25 ;  /* 0x00004210110e7816 */ /* 0x004fe40000000019 */
[----:B---3--:R-:W-:Y:S02]  /*2093b0*/  PRMT R12, R26, 0x5210, R24 ;  /* 0x000052101a0c7816 */ /* 0x008fe40000000018 */
[----:B------:R-:W2:Y:S04]  /*2093c0*/  LDL.LU R24, [R1+0x168] ;  /* 0x0001680001187983 */ /* 0x000ea80000300800 */
[----:B------:R-:W3:Y:S04]  /*2093d0*/  LDL.LU R26, [R1+0x84] ;  /* 0x00008400011a7983 */ /* 0x000ee80000300800 */
[----:B------:R0:W-:Y:S04]  /*2093e0*/  STL [R1+0x734], R12 ;  /* 0x0007340c01007387 */ /* 0x0001e80000100800 */
[----:B------:R-:W3:Y:S04]  /*2093f0*/  LDL.LU R16, [R1+0x1bb4] ;  /* 0x001bb40001107983 */ /* 0x000ee80000300800 */
[----:B0-----:R-:W3:Y:S04]  /*209400*/  LDL.LU R12, [R1+0x1d50] ;  /* 0x001d5000010c7983 */ /* 0x001ee80000300800 */
[----:B------:R0:W-:Y:S04]  /*209410*/  STL [R1+0x7a8], R14 ;  /* 0x0007a80e01007387 */ /* 0x0001e80000100800 */
[----:B------:R-:W3:Y:S04]  /*209420*/  LDL.LU R15, [R1+0x88] ;  /* 0x00008800010f7983 */ /* 0x000ee80000300800 */
[----:B0-----:R-:W3:Y:S04]  /*209430*/  LDL.LU R14, [R1+0x1cec] ;  /* 0x001cec00010e7983 */ /* 0x001ee80000300800 */
[----:B------:R-:W3:Y:S04]  /*209440*/  LDL.LU R20, [R1+0x8c] ;  /* 0x00008c0001147983 */ /* 0x000ee80000300800 */
[----:B------:R-:W3:Y:S04]  /*209450*/  LDL.LU R18, [R1+0x5398] ;  /* 0x0053980001127983 */ /* 0x000ee80000300800 */
[----:B------:R-:W3:Y:S04]  /*209460*/  LDL.LU R23, [R1+0x5284] ;  /* 0x0052840001177983 */ /* 0x000ee80000300800 */
[----:B------:R-:W3:Y:S04]  /*209470*/  LDL.LU R17, [R1+0x5300] ;  /* 0x0053000001117983 */ /* 0x000ee80000300800 */
[----:B------:R-:W3:Y:S04]  /*209480*/  LDL.LU R25, [R1+0x16c] ;  /* 0x00016c0001197983 */ /* 0x000ee80000300800 */
[----:B------:R0:W-:Y:S04]  /*209490*/  STL [R1+0x738], R27 ;  /* 0x0007381b01007387 */ /* 0x0001e80000100800 */
[----:B0-----:R-:W4:Y:S01]  /*2094a0*/  LDL.LU R27, [R1+0x1d54] ;  /* 0x001d5400011b7983 */ /* 0x001f220000300800 */
[----:B--2---:R-:W-:-:S04]  /*2094b0*/  SHF.R.U32.HI R24, RZ, 0x8, R24 ;  /* 0x00000008ff187819 */ /* 0x004fc80000011618 */
[----:B------:R-:W-:-:S04]  /*2094c0*/  LOP3.LUT R24, R24, 0xffff, RZ, 0xc0, !PT ;  /* 0x0000ffff18187812 */ /* 0x000fc800078ec0ff */
[----:B------:R-:W-:-:S05]  /*2094d0*/  PRMT R24, R24, 0x3340, R0 ;  /* 0x0000334018187816 */ /* 0x000fca0000000000 */
[----:B------:R0:W-:Y:S04]  /*2094e0*/  STL [R1+0x268], R24 ;  /* 0x0002681801007387 */ /* 0x0001e80000100800 */
[----:B0-----:R-:W2:Y:S01]  /*2094f0*/  LDL.LU R24, [R1+0x51e8] ;  /* 0x0051e80001187983 */ /* 0x001ea20000300800 */
[----:B---3--:R-:W-:-:S04]  /*209500*/  SHF.R.U32.HI R25, RZ, 0x8, R25 ;  /* 0x00000008ff197819 */ /* 0x008fc80000011619 */
[----:B------:R-:W-:-:S04]  /*209510*/  LOP3.LUT R25, R25, 0xffff, RZ, 0xc0, !PT ;  /* 0x0000ffff19197812 */ /* 0x000fc800078ec0ff */
[----:B------:R-:W-:-:S05]  /*209520*/  PRMT R25, R25, 0x3340, R0 ;  /* 0x0000334019197816 */ /* 0x000fca0000000000 */
[----:B------:R0:W-:Y:S04]  /*209530*/  STL [R1+0x264], R25 ;  /* 0x0002641901007387 */ /* 0x0001e80000100800 */
[----:B0-----:R-:W3:Y:S01]  /*209540*/  LDL.LU R25, [R1+0x51e4] ;  /* 0x0051e40001197983 */ /* 0x001ee20000300800 */
[----:B--2---:R-:W-:-:S04]  /*209550*/  LOP3.LUT R24, R24, 0xffff, RZ, 0xc0, !PT ;  /* 0x0000ffff18187812 */ /* 0x004fc800078ec0ff */
[--C-:B----4-:R-:W-:Y:S02]  /*209560*/  PRMT R28, R28, 0x4210, R24.reuse ;  /* 0x000042101c1c7816 */ /* 0x110fe40000000018 */
[----:B------:R-:W-:-:S03]  /*209570*/  PRMT R24, R21, 0x5210, R24 ;  /* 0x0000521015187816 */ /* 0x000fc60000000018 */
[----:B------:R0:W-:Y:S04]  /*209580*/  STL [R1+0x790], R28 ;  /* 0x0007901c01007387 */ /* 0x0001e80000100800 */
[----:B0-----:R-:W2:Y:S04]  /*209590*/  LDL.LU R28, [R1+0x763c] ;  /* 0x00763c00011c7983 */ /* 0x001ea80000300800 */
[----:B------:R-:W4:Y:S04]  /*2095a0*/  LDL.LU R21, [R1+0x7638] ;  /* 0x0076380001157983 */ /* 0x000f280000300800 */
[----:B------:R0:W-:Y:S01]  /*2095b0*/  STL [R1+0x720], R24 ;  /* 0x0007201801007387 */ /* 0x0001e20000100800 */
[----:B---3--:R-:W-:-:S02]  /*2095c0*/  LOP3.LUT R25, R25, 0xffff, RZ, 0xc0, !PT ;  /* 0x0000ffff19197812 */ /* 0x008fc400078ec0ff */
[----:B0-----:R-:W-:Y:S02]  /*2095d0*/  SHF.R.U32.HI R24, RZ, 0x8, R22 ;  /* 0x00000008ff187819 */ /* 0x001fe40000011616 */
[--C-:B------:R-:W-:Y:S02]  /*2095e0*/  PRMT R27, R27, 0x4210, R25.reuse ;  /* 0x000042101b1b7816 */ /* 0x100fe40000000019 */
[----:B------:R-:W-:Y:S02]  /*2095f0*/  PRMT R26, R26, 0x5210, R25 ;  /* 0x000052101a1a7816 */ /* 0x000fe40000000019 */
[----:B------:R-:W-:Y:S02]  /*209600*/  SHF.R.U32.HI R25, RZ, 0x8, R29 ;  /* 0x00000008ff197819 */ /* 0x000fe4000001161d */
[----:B------:R-:W-:Y:S02]  /*209610*/  LOP3.LUT R24, R24, 0xffff, RZ, 0xc0, !PT ;  /* 0x0000ffff18187812 */ /* 0x000fe400078ec0ff */
[----:B------:R-:W-:-:S02]  /*209620*/  LOP3.LUT R25, R25, 0xffff, RZ, 0xc0, !PT ;  /* 0x0000ffff19197812 */ /* 0x000fc400078ec0ff */
[--C-:B------:R-:W-:Y:S01]  /*209630*/  PRMT R24, R24, 0x3340, R0.reuse ;  /* 0x0000334018187816 */ /* 0x100fe20000000000 */
[----:B------:R-:W-:Y:S04]  /*209640*/  STL [R1+0x794], R27 ;  /* 0x0007941b01007387 */ /* 0x000fe80000100800 */
[----:B------:R-:W-:Y:S01]  /*209650*/  STL [R1+0x724], R26 ;  /* 0x0007241a01007387 */ /* 0x000fe20000100800 */
[----:B------:R-:W-:-:S03]  /*209660*/  PRMT R25, R25, 0x3340, R0 ;  /* 0x0000334019197816 */ /* 0x000fc60000000000 */
[----:B------:R-:W3:Y:S04]  /*209670*/  LDL.LU R22, [R1+0x1ce8] ;  /* 0x001ce80001167983 */ /* 0x000ee80000300800 */
[----:B------:R-:W2:Y:S04]  /*209680*/  LDL.LU R29, [R1+0x1af8] ;  /* 0x001af800011d7983 */ /* 0x000ea80000300800 */
[----:B------:R0:W-:Y:S04]  /*209690*/  STL [R1+0x248], R24 ;  /* 0x0002481801007387 */ /* 0x0001e80000100800 */
[----:B------:R1:W-:Y:S01]  /*2096a0*/  STL [R1+0x244], R25 ;  /* 0x0002441901007387 */ /* 0x0003e20000100800 */
[----:B0-----:R-:W-:-:S02]  /*2096b0*/  LOP3.LUT R24, R13, 0xffff, RZ, 0xc0, !PT ;  /* 0x0000ffff0d187812 */ /* 0x001fc400078ec0ff */
[----:B-1----:R-:W-:Y:S01]  /*2096c0*/  LOP3.LUT R25, R16, 0xffff, RZ, 0xc0, !PT ;  /* 0x0000ffff10197812 */ /* 0x002fe200078ec0ff */
[----:B------:R-:W2:Y:S01]  /*2096d0*/  LDL.LU R13, [R1+0x1ce0] ;  /* 0x001ce000010d7983 */ /* 0x000ea20000300800 */
[--C-:B------:R-:W-:Y:S02]  /*2096e0*/  PRMT R12, R12, 0x4210, R24.reuse ;  /* 0x000042100c0c7816 */ /* 0x100fe40000000018 */
[----:B------:R-:W-:Y:S02]  /*2096f0*/  PRMT R15, R15, 0x5210, R24 ;  /* 0x000052100f0f7816 */ /* 0x000fe40000000018 */
[----:B------:R-:W-:Y:S01]  /*209700*/  PRMT R14, R14, 0x4210, R25 ;  /* 0x000042100e0e7816 */ /* 0x000fe20000000019 */
[----:B------:R0:W-:Y:S04]  /*209710*/  STL [R1+0x798], R12 ;  /* 0x0007980c01007387 */ /* 0x0001e80000100800 */
[----:B------:R-:W-:Y:S04]  /*209720*/  STL [R1+0x728], R15 ;  /* 0x0007280f01007387 */ /* 0x000fe80000100800 */
[----:B------:R1:W-:Y:S01]  /*209730*/  STL [R1+0x780], R14 ;  /* 0x0007800e01007387 */ /* 0x0003e20000100800 */
[----:B------:R-:W-:-:S02]  /*209740*/  LOP3.LUT R27, R18, 0xffff, RZ, 0xc0, !PT ;  /* 0x0000ffff121b7812 */ /* 0x000fc400078ec0ff */
[----:B------:R-:W-:Y:S02]  /*209750*/  LOP3.LUT R26, R17, 0xffff, RZ, 0xc0, !PT ;  /* 0x0000ffff111a7812 */ /* 0x000fe400078ec0ff */
[----:B0-----:R-:W-:Y:S02]  /*209760*/  PRMT R12, R20, 0x5210, R25 ;  /* 0x00005210140c7816 */ /* 0x001fe40000000019 */
[----:B-1----:R-:W-:Y:S02]  /*209770*/  LOP3.LUT R14, R23, 0xffff, RZ, 0xc0, !PT ;  /* 0x0000ffff170e7812 */ /* 0x002fe400078ec0ff */
[----:B------:R-:W-:Y:S02]  /*209780*/  PRMT R25, R27, 0x3340, R26 ;  /* 0x000033401b197816 */ /* 0x000fe4000000001a */
[----:B------:R-:W-:Y:S01]  /*209790*/  PRMT R24, R14, 0x3340, R0 ;  /* 0x000033400e187816 */ /* 0x000fe20000000000 */
[----:B------:R0:W-:Y:S04]  /*2097a0*/  STL [R1+0x710], R12 ;  /* 0x0007100c01007387 */ /* 0x0001e80000100800 */
[----:B------:R-:W2:Y:S04]  /*2097b0*/  LDL.LU R23, [R1+0x5204] ;  /* 0x0052040001177983 */ /* 0x000ea80000300800 */
[----:B------:R-:W2:Y:S04]  /*2097c0*/  LDL.LU R17, [R1+0x1ccc] ;  /* 0x001ccc0001117983 */ /* 0x000ea80000300800 */
[----:B------:R-:W2:Y:S01]  /*2097d0*/  LDL.LU R16, [R1+0x5208] ;  /* 0x0052080001107983 */ /* 0x000ea20000300800 */
[----:B0-----:R-:W-:-:S02]  /*2097e0*/  PRMT R12, R25, 0x5410, R24 ;  /* 0x00005410190c7816 */ /* 0x001fc40000000018 */
[----:B------:R-:W-:-:S03]  /*2097f0*/  SHF.R.U32.HI R25, RZ, 0x8, R27 ;  /* 0x00000008ff197819 */ /* 0x000fc6000001161b */
[----:B------:R0:W-:Y:S01]  /*209800*/  STL [R1+0x5a0], R12 ;  /* 0x0005a00c01007387 */ /* 0x0001e20000100800 */
[----:B------:R-:W-:-:S03]  /*209810*/  SHF.R.U32.HI R24, RZ, 0x8, R26 ;  /* 0x00000008ff187819 */ /* 0x000fc6000001161a */
[----:B0-----:R-:W2:Y:S04]  /*209820*/  LDL.LU R12, [R1+0x1d8] ;  /* 0x0001d800010c7983 */ /* 0x001ea80000300800 */
[----:B------:R-:W2:Y:S04]  /*209830*/  LDL.LU R15, [R1+0x1cb8] ;  /* 0x001cb800010f7983 */ /* 0x000ea80000300800 */
[----:B------:R-:W2:Y:S04]  /*209840*/  LDL.LU R20, [R1+0x9c] ;  /* 0x00009c0001147983 */ /* 0x000ea80000300800 */
[----:B------:R-:W2:Y:S04]  /*209850*/  LDL.LU R18, [R1+0x1dc] ;  /* 0x0001dc0001127983 */ /* 0x000ea80000300800 */
[----:B------:R-:W2:Y:S04]  /*209860*/  LDL.LU R27, [R1+0x94] ;  /* 0x00009400011b7983 */ /* 0x000ea80000300800 */
[----:B------:R-:W2:Y:S01]  /*209870*/  LDL.LU R26, [R1+0x1bbc] ;  /* 0x001bbc00011a7983 */ /* 0x000ea20000300800 */
[----:B------:R-:W-:-:S02]  /*209880*/  LOP3.LUT R25, R25, 0xffff, RZ, 0xc0, !PT ;  /* 0x0000ffff19197812 */ /* 0x000fc400078ec0ff */
[----:B------:R-:W-:-:S04]  /*209890*/  LOP3.LUT R24, R24, 0xffff, RZ, 0xc0, !PT ;  /* 0x0000ffff18187812 */ /* 0x000fc800078ec0ff */
[----:B------:R-:W-:Y:S02]  /*2098a0*/  PRMT R25, R25, 0x3340, R24 ;  /* 0x0000334019197816 */ /* 0x000fe40000000018 */
[----:B--2---:R-:W-:-:S04]  /*2098b0*/  LOP3.LUT R26, R26, 0xffff, RZ, 0xc0, !PT ;  /* 0x0000ffff1a1a7812 */ /* 0x004fc800078ec0ff */
[--C-:B---3--:R-:W-:Y:S02]  /*2098c0*/  PRMT R24, R22, 0x4210, R26.reuse ;  /* 0x0000421016187816 */ /* 0x108fe4000000001a */
[----:B------:R-:W2:Y:S04]  /*2098d0*/  LDL.LU R22, [R1+0x51bc] ;  /* 0x0051bc0001167983 */ /* 0x000ea80000300800 */
[----:B------:R0:W-:Y:S01]  /*2098e0*/  STL [R1+0x3f8], R25 ;  /* 0x0003f81901007387 */ /* 0x0001e20000100800 */
[----:B----4-:R-:W-:-:S03]  /*2098f0*/  PRMT R26, R21, 0x5210, R26 ;  /* 0x00005210151a7816 */ /* 0x010fc6000000001a */
[----:B------:R1:W-:Y:S04]  /*209900*/  STL [R1+0x784], R24 ;  /* 0x0007841801007387 */ /* 0x0003e80000100800 */
[----:B------:R-:W3:Y:S04]  /*209910*/  LDL.LU R21, [R1+0x7634] ;  /* 0x0076340001157983 */ /* 0x000ee80000300800 */
[----:B------:R4:W-:Y:S01]  /*209920*/  STL [R1+0x714], R26 ;  /* 0x0007141a01007387 */ /* 0x0009e20000100800 */
[----:B0-----:R-:W-:Y:S02]  /*209930*/  SHF.R.U32.HI R25, RZ, 0x8, R14 ;  /* 0x00000008ff197819 */ /* 0x001fe4000001160e */
[----:B-1----:R-:W-:Y:S01]  /*209940*/  LOP3.LUT R24, R29, 0xffff, RZ, 0xc0, !PT ;  /* 0x0000ffff1d187812 */ /* 0x002fe200078ec0ff */
[----:B------:R-:W2:Y:S04]  /*209950*/  LDL.LU R14, [R1+0x1cb0] ;  /* 0x001cb000010e7983 */ /* 0x000ea80000300800 */
[----:B------:R-:W2:Y:S01]  /*209960*/  LDL.LU R29, [R1+0xa0] ;  /* 0x0000a000011d7983 */ /* 0x000ea20000300800 */
[----:B------:R-:W-:-:S02]  /*209970*/  PRMT R13, R13, 0x4210, R24 ;  /* 0x000042100d0d7816 */ /* 0x000fc40000000018 */
[----:B----4-:R-:W-:Y:S02]  /*209980*/  PRMT R26, R28, 0x5210, R24 ;  /* 0x000052101c1a7816 */ /* 0x010fe40000000018 */
[----:B------:R-:W-:Y:S01]  /*209990*/  LOP3.LUT R24, R25, 0xffff, RZ, 0xc0, !PT ;  /* 0x0000ffff19187812 */ /* 0x000fe200078ec0ff */
[----:B------:R0:W-:Y:S04]  /*2099a0*/  STL [R1+0x788], R13 ;  /* 0x0007880d01007387 */ /* 0x0001e80000100800 */
[----:B0-----:R-:W4:Y:S04]  /*2099b0*/  LDL.LU R13, [R1+0x1bc4] ;  /* 0x001bc400010d7983 */ /* 0x001f280000300800 */
[----:B------:R-:W-:Y:S01]  /*2099c0*/  STL [R1+0x718], R26 ;  /* 0x0007181a01007387 */ /* 0x000fe20000100800 */
[----:B---3--:R-:W-:-:S02]  /*2099d0*/  SHF.R.U32.HI R25, RZ, 0x8, R21 ;  /* 0x00000008ff197819 */ /* 0x008fc40000011615 */
[----:B------:R-:W-:Y:S02]  /*2099e0*/  PRMT R21, R24, 0x3340, R0 ;  /* 0x0000334018157816 */ /* 0x000fe40000000000 */
[----:B------:R-:W-:-:S03]  /*2099f0*/  LOP3.LUT R24, R25, 0xffff, RZ, 0xc0, !PT ;  /* 0x0000ffff19187812 */ /* 0x000fc600078ec0ff */
[----:B------:R0:W-:Y:S01]  /*209a00*/  STL [R1+0x230], R21 ;  /* 0x0002301501007387 */ /* 0x0001e20000100800 */
[----:B------:R-:W-:Y:S02]  /*209a10*/  LOP3.LUT R25, R23, 0xffff, RZ, 0xc0, !PT ;  /* 0x0000ffff17197812 */ /* 0x000fe400078ec0ff */
[----:B------:R-:W-:Y:S01]  /*209a20*/  PRMT R28, R24, 0x3340, R0 ;  /* 0x00003340181c7816 */ /* 0x000fe20000000000 */
[----:B0-----:R-:W3:Y:S04]  /*209a30*/  LDL.LU R21, [R1+0x1e4] ;  /* 0x0001e40001157983 */ /* 0x001ee80000300800 */
[----:B------:R-:W3:Y:S04]  /*209a40*/  LDL.LU R23, [R1+0x1c9c] ;  /* 0x001c9c0001177983 */ /* 0x000ee80000300800 */
[----:B------:R-:W-:Y:S01]  /*209a50*/  STL [R1+0x7558], R28 ;  /* 0x0075581c01007387 */ /* 0x000fe20000100800 */
[----:B------:R-:W-:-:S03]  /*209a60*/  PRMT R24, R17, 0x4210, R25 ;  /* 0x0000421011187816 */ /* 0x000fc60000000019 */
[----:B------:R-:W3:Y:S04]  /*209a70*/  LDL.LU R17, [R1+0x3f4] ;  /* 0x0003f40001117983 */ /* 0x000ee80000300800 */
[----:B------:R0:W-:Y:S01]  /*209a80*/  STL [R1+0x770], R24 ;  /* 0x0007701801007387 */ /* 0x0001e20000100800 */
[----:B------:R-:W-:Y:S02]  /*209a90*/  PRMT R26, R27, 0x5210, R25 ;  /* 0x000052101b1a7816 */ /* 0x000fe40000000019 */
[----:B------:R-:W-:Y:S02]  /*209aa0*/  SHF.R.U32.HI R25, RZ, 0x8, R12 ;  /* 0x00000008ff197819 */ /* 0x000fe4000001160c */
[----:B0-----:R-:W-:-:S04]  /*209ab0*/  LOP3.LUT R24, R16, 0xffff, RZ, 0xc0, !PT ;  /* 0x0000ffff10187812 */ /* 0x001fc800078ec0ff */
[--C-:B------:R-:W-:Y:S02]  /*209ac0*/  PRMT R15, R15, 0x4210, R24.reuse ;  /* 0x000042100f0f7816 */ /* 0x100fe40000000018 */
[----:B------:R-:W-:Y:S02]  /*209ad0*/  PRMT R12, R20, 0x5210, R24 ;  /* 0x00005210140c7816 */ /* 0x000fe40000000018 */
[----:B------:R-:W-:Y:S01]  /*209ae0*/  LOP3.LUT R24, R25, 0xffff, RZ, 0xc0, !PT ;  /* 0x0000ffff19187812 */ /* 0x000fe200078ec0ff */
[----:B------:R-:W-:Y:S04]  /*209af0*/  STL [R1+0x700], R26 ;  /* 0x0007001a01007387 */ /* 0x000fe80000100800 */
[----:B------:R-:W-:Y:S01]  /*209b00*/  STL [R1+0x774], R15 ;  /* 0x0007740f01007387 */ /* 0x000fe20000100800 */
[----:B------:R-:W-:-:S03]  /*209b10*/  SHF.R.U32.HI R25, RZ, 0x8, R18 ;  /* 0x00000008ff197819 */ /* 0x000fc60000011612 */
[----:B------:R0:W-:Y:S04]  /*209b20*/  STL [R1+0x704], R12 ;  /* 0x0007040c01007387 */ /* 0x0001e80000100800 */
[----:B------:R-:W3:Y:S04]  /*209b30*/  LDL.LU R20, [R1+0x1c94] ;  /* 0x001c940001147983 */ /* 0x000ee80000300800 */
[----:B------:R-:W3:Y:S01]  /*209b40*/  LDL.LU R18, [R1+0xa8] ;  /* 0x0000a80001127983 */ /* 0x000ee20000300800 */
[----:B0-----:R-:W-:Y:S02]  /*209b50*/  PRMT R12, R24, 0x3340, R0 ;  /* 0x00003340180c7816 */ /* 0x001fe40000000000 */
[----:B------:R-:W-:-:S02]  /*209b60*/  LOP3.LUT R24, R25, 0xffff, RZ, 0xc0, !PT ;  /* 0x0000ffff19187812 */ /* 0x000fc400078ec0ff */
[----:B--2---:R-:W-:Y:S01]  /*209b70*/  LOP3.LUT R25, R22, 0xffff, RZ, 0xc0, !PT ;  /* 0x0000ffff16197812 */ /* 0x004fe200078ec0ff */
[----:B------:R0:W-:Y:S04]  /*209b80*/  STL [R1+0x224], R12 ;  /* 0x0002240c01007387 */ /* 0x0001e80000100800 */
[----:B------:R-:W2:Y:S04]  /*209b90*/  LDL.LU R28, [R1+0x1c88] ;  /* 0x001c8800011c7983 */ /* 0x000ea80000300800 */
[----:B------:R-:W2:Y:S04]  /*209ba0*/  LDL.LU R26, [R1+0xac] ;  /* 0x0000ac00011a7983 */ /* 0x000ea80000300800 */
[----:B------:R-:W2:Y:S01]  /*209bb0*/  LDL.LU R27, [R1+0x404] ;  /* 0x00040400011b7983 */ /* 0x000ea20000300800 */
[----:B------:R-:W-:-:S02]  /*209bc0*/  PRMT R14, R14, 0x4210, R25 ;  /* 0x000042100e0e7816 */ /* 0x000fc40000000019 */
[----:B0-----:R-:W-:Y:S02]  /*209bd0*/  PRMT R12, R24, 0x3340, R0 ;  /* 0x00003340180c7816 */ /* 0x001fe40000000000 */
[----:B----4-:R-:W-:-:S03]  /*209be0*/  LOP3.LUT R24, R13, 0xffff, RZ, 0xc0, !PT ;  /* 0x0000ffff0d187812 */ /* 0x010fc600078ec0ff */
[----:B------:R0:W-:Y:S04]  /*209bf0*/  STL [R1+0x220], R12 ;  /* 0x0002200c01007387 */ /* 0x0001e80000100800 */
[----:B------:R-:W4:Y:S04]  /*209c00*/  LDL.LU R16, [R1+0x5228] ;  /* 0x0052280001107983 */ /* 0x000f280000300800 */
[----:B------:R-:W-:Y:S01]  /*209c10*/  STL [R1+0x778], R14 ;  /* 0x0007780e01007387 */ /* 0x000fe20000100800 */
[----:B0-----:R-:W-:Y:S02]  /*209c20*/  PRMT R12, R29, 0x5210, R25 ;  /* 0x000052101d0c7816 */ /* 0x001fe40000000019 */
[----:B------:R-:W-:-:S03]  /*209c30*/  PRMT R19, R19, 0x5210, R24 ;  /* 0x0000521013137816 */ /* 0x000fc60000000018 */
[----:B------:R0:W-:Y:S04]  /*209c40*/  STL [R1+0x708], R12 ;  /* 0x0007080c01007387 */ /* 0x0001e80000100800 */
[----:B0-----:R-:W2:Y:S04]  /*209c50*/  LDL.LU R12, [R1+0x1c8c] ;  /* 0x001c8c00010c7983 */ /* 0x001ea80000300800 */
[----:B------:R-:W2:Y:S04]  /*209c60*/  LDL.LU R15, [R1+0xb0] ;  /* 0x0000b000010f7983 */ /* 0x000ea80000300800 */
[----:B------:R-:W2:Y:S04]  /*209c70*/  LDL.LU R22, [R1+0x522c] ;  /* 0x00522c0001167983 */ /* 0x000ea80000300800 */
[----:B------:R-:W2:Y:S04]  /*209c80*/  LDL.LU R14, [R1+0x51dc] ;  /* 0x0051dc00010e7983 */ /* 0x000ea80000300800 */
[----:B------:R-:W2:Y:S04]  /*209c90*/  LDL.LU R29, [R1+0x1c78] ;  /* 0x001c7800011d7983 */ /* 0x000ea80000300800 */
[----:B------:R-:W2:Y:S01]  /*209ca0*/  LDL.LU R13, [R1+0xb4] ;  /* 0x0000b400010d7983 */ /* 0x000ea20000300800 */
[----:B---3--:R-:W-:-:S02]  /*209cb0*/  SHF.R.U32.HI R25, RZ, 0x8, R21 ;  /* 0x00000008ff197819 */ /* 0x008fc40000011615 */
[----:B------:R-:W-:Y:S02]  /*209cc0*/  PRMT R21, R23, 0x4210, R24 ;  /* 0x0000421017157816 */ /* 0x000fe40000000018 */
[----:B------:R-:W-:-:S03]  /*209cd0*/  LOP3.LUT R24, R25, 0xffff, RZ, 0xc0, !PT ;  /* 0x0000ffff19187812 */ /* 0x000fc600078ec0ff */
[----:B------:R0:W-:Y:S01]  /*209ce0*/  STL [R1+0x760], R21 ;  /* 0x0007601501007387 */ /* 0x0001e20000100800 */
[----:B------:R-:W-:-:S03]  /*209cf0*/  SHF.R.U32.HI R25, RZ, 0x8, R17 ;  /* 0x00000008ff197819 */ /* 0x000fc60000011611 */
[----:B------:R1:W-:Y:S04]  /*209d00*/  STL [R1+0x150], R19 ;  /* 0x0001501301007387 */ /* 0x0003e80000100800 */
[----:B------:R-:W3:Y:S01]  /*209d10*/  LDL.LU R17, [R1+0x1c6c] ;  /* 0x001c6c0001117983 */ /* 0x000ee20000300800 */
[----:B0-----:R-:W-:-:S03]  /*209d20*/  PRMT R21, R24, 0x3340, R0 ;  /* 0x0000334018157816 */ /* 0x001fc60000000000 */
[----:B-1----:R-:W2:Y:S04]  /*209d30*/  LDL.LU R19, [R1+0x53b4] ;  /* 0x0053b40001137983 */ /* 0x002ea80000300800 */
[----:B------:R-:W2:Y:S04]  /*209d40*/  LDL.LU R23, [R1+0x5290] ;  /* 0x0052900001177983 */ /* 0x000ea80000300800 */
[----:B------:R0:W-:Y:S01]  /*209d50*/  STL [R1+0x21c], R21 ;  /* 0x00021c1501007387 */ /* 0x0001e20000100800 */
[----:B------:R-:W-:-:S03]  /*209d60*/  LOP3.LUT R24, R25, 0xffff, RZ, 0xc0, !PT ;  /* 0x0000ffff19187812 */ /* 0x000fc600078ec0ff */
[----:B0-----:R-:W2:Y:S04]  /*209d70*/  LDL.LU R21, [R1+0x530c] ;  /* 0x00530c0001157983 */ /* 0x001ea80000300800 */
[----:B------:R-:W2:Y:S01]  /*209d80*/  LDL.LU R25, [R1+0x1bcc] ;  /* 0x001bcc0001197983 */ /* 0x000ea20000300800 */
[----:B------:R-:W-:-:S05]  /*209d90*/  PRMT R24, R24, 0x3340, R0 ;  /* 0x0000334018187816 */ /* 0x000fca0000000000 */
[----:B------:R0:W-:Y:S04]  /*209da0*/  STL [R1+0x218], R24 ;  /* 0x0002181801007387 */ /* 0x0001e80000100800 */
[----:B0-----:R-:W3:Y:S01]  /*209db0*/  LDL.LU R24, [R1+0x1afc] ;  /* 0x001afc0001187983 */ /* 0x001ee20000300800 */
[----:B--2---:R-:W-:-:S04]  /*209dc0*/  LOP3.LUT R25, R25, 0xffff, RZ, 0xc0, !PT ;  /* 0x0000ffff19197812 */ /* 0x004fc800078ec0ff */
[--C-:B------:R-:W-:Y:S02]  /*209dd0*/  PRMT R20, R20, 0x4210, R25.reuse ;  /* 0x0000421014147816 */ /* 0x100fe40000000019 */
[----:B------:R-:W-:-:S03]  /*209de0*/  PRMT R25, R18, 0x5210, R25 ;  /* 0x0000521012197816 */ /* 0x000fc60000000019 */
[----:B------:R0:W-:Y:S04]  /*209df0*/  STL [R1+0x764], R20 ;  /* 0x0007641401007387 */ /* 0x0001e80000100800 */
[----:B0-----:R-:W2:Y:S04]  /*209e00*/  LDL.LU R20, [R1+0x7630] ;  /* 0x0076300001147983 */ /* 0x001ea80000300800 */
[----:B------:R-:W2:Y:S04]  /*209e10*/  LDL.LU R18, [R1+0x762c] ;  /* 0x00762c0001127983 */ /* 0x000ea80000300800 */
[----:B------:R0:W-:Y:S04]  /*209e20*/  STL [R1+0x154], R25 ;  /* 0x0001541901007387 */ /* 0x0001e80000100800 */
[----:B0-----:R-:W2:Y:S01]  /*209e30*/  LDL.LU R25, [R1+0x400] ;  /* 0x0004000001197983 */ /* 0x001ea20000300800 */
[----:B---3--:R-:W-:-:S04]  /*209e40*/  LOP3.LUT R24, R24, 0xffff, RZ, 0xc0, !PT ;  /* 0x0000ffff18187812 */ /* 0x008fc800078ec0ff */
[--C-:B------:R-:W-:Y:S02]  /*209e50*/  PRMT R28, R28, 0x4210, R24.reuse ;  /* 0x000042101c1c7816 */ /* 0x100fe40000000018 */
[----:B------:R-:W-:-:S03]  /*209e60*/  PRMT R26, R26, 0x5210, R24 ;  /* 0x000052101a1a7816 */ /* 0x000fc60000000018 */
[----:B------:R-:W-:Y:S04]  /*209e70*/  STL [R1+0x768], R28 ;  /* 0x0007681c01007387 */ /* 0x000fe80000100800 */
[----:B------:R0:W-:Y:S01]  /*209e80*/  STL [R1+0x158], R26 ;  /* 0x0001581a01007387 */ /* 0x0001e20000100800 */
[----:B------:R-:W-:Y:S02]  /*209e90*/  LOP3.LUT R23, R23, 0xffff, RZ, 0xc0, !PT ;  /* 0x0000ffff17177812 */ /* 0x000fe400078ec0ff */
[----:B--2---:R-:W-:-:S04]  /*209ea0*/  SHF.R.U32.HI R25, RZ, 0x8, R25 ;  /* 0x00000008ff197819 */ /* 0x004fc80000011619 */
[----:B------:R-:W-:Y:S02]  /*209eb0*/  LOP3.LUT R24, R25, 0xffff, RZ, 0xc0, !PT ;  /* 0x0000ffff19187812 */ /* 0x000fe400078ec0ff */
[----:B------:R-:W-:Y:S02]  /*209ec0*/  SHF.R.U32.HI R25, RZ, 0x8, R27 ;  /* 0x00000008ff197819 */ /* 0x000fe4000001161b */
[--C-:B0-----:R-:W-:Y:S02]  /*209ed0*/  PRMT R26, R24, 0x3340, R0.reuse ;  /* 0x00003340181a7816 */ /* 0x101fe40000000000 */
[----:B------:R-:W-:Y:S02]  /*209ee0*/  LOP3.LUT R24, R25, 0xffff, RZ, 0xc0, !PT ;  /* 0x0000ffff19187812 */ /* 0x000fe400078ec0ff */
[----:B----4-:R-:W-:Y:S02]  /*209ef0*/  LOP3.LUT R25, R16, 0xffff, RZ, 0xc0, !PT ;  /* 0x0000ffff10197812 */ /* 0x010fe400078ec0ff */
[----:B------:R-:W-:Y:S01]  /*209f00*/  PRMT R24, R24, 0x3340, R0 ;  /* 0x0000334018187816 */ /* 0x000fe20000000000 */
[----:B------:R-:W-:Y:S01]  /*209f10*/  STL [R1+0x210], R26 ;  /* 0x0002101a01007387 */ /* 0x000fe20000100800 */
[----:B------:R-:W-:-:S02]  /*209f20*/  PRMT R16, R12, 0x4210, R25 ;  /* 0x000042100c107816 */ /* 0x000fc40000000019 */
[----:B------:R-:W-:Y:S01]  /*209f30*/  PRMT R12, R15, 0x5210, R25 ;  /* 0x000052100f0c7816 */ /* 0x000fe20000000019 */
[----:B------:R0:W-:Y:S01]  /*209f40*/  STL [R1+0x20c], R24 ;  /* 0x00020c1801007387 */ /* 0x0001e20000100800 */
[----:B------:R-:W-:-:S03]  /*209f50*/  LOP3.LUT R25, R14, 0xffff, RZ, 0xc0, !PT ;  /* 0x0000ffff0e197812 */ /* 0x000fc600078ec0ff */
[----:B------:R-:W-:Y:S04]  /*209f60*/  STL [R1+0x750], R16 ;  /* 0x0007501001007387 */ /* 0x000fe80000100800 */
[----:B------:R1:W-:Y:S04]  /*209f70*/  STL [R1+0x140], R12 ;  /* 0x0001400c01007387 */ /* 0x0003e80000100800 */
[----:B------:R-:W2:Y:S01]  /*209f80*/  LDL.LU R28, [R1+0xbc] ;  /* 0x0000bc00011c7983 */ /* 0x000ea20000300800 */
[----:B0-----:R-:W-:-:S04]  /*209f90*/  LOP3.LUT R24, R22, 0xffff, RZ, 0xc0, !PT ;  /* 0x0000ffff16187812 */ /* 0x001fc800078ec0ff */
[--C-:B------:R-:W-:Y:S02]  /*209fa0*/  PRMT R14, R29, 0x4210, R24.reuse ;  /* 0x000042101d0e7816 */ /* 0x100fe40000000018 */
[----:B-1----:R-:W-:Y:S02]  /*209fb0*/  PRMT R12, R13, 0x5210, R24 ;  /* 0x000052100d0c7816 */ /* 0x002fe40000000018 */
[----:B------:R-:W-:Y:S02]  /*209fc0*/  LOP3.LUT R27, R19, 0xffff, RZ, 0xc0, !PT ;  /* 0x0000ffff131b7812 */ /* 0x000fe400078ec0ff */
[----:B------:R-:W-:Y:S01]  /*209fd0*/  LOP3.LUT R26, R21, 0xffff, RZ, 0xc0, !PT ;  /* 0x0000ffff151a7812 */ /* 0x000fe200078ec0ff */
[----:B------:R0:W-:Y:S04]  /*209fe0*/  STL [R1+0x754], R14 ;  /* 0x0007540e01007387 */ /* 0x0001e80000100800 */
[----:B------:R-:W3:Y:S04]  /*209ff0*/  LDL.LU R16, [R1+0x1bdc] ;  /* 0x001bdc0001107983 */ /* 0x000ee80000300800 */
[----:B------:R1:W-:Y:S01]  /*20a000*/  STL [R1+0x144], R12 ;  /* 0x0001440c01007387 */ /* 0x0003e20000100800 */
[----:B------:R-:W-:-:S03]  /*20a010*/  PRMT R13, R17, 0x4210, R25 ;  /* 0x00004210110d7816 */ /* 0x000fc60000000019 */
[----:B------:R-:W4:Y:S04]  /*20a020*/  LDL.LU R15, [R1+0x418] ;  /* 0x00041800010f7983 */ /* 0x000f280000300800 */
[----:B------:R-:W2:Y:S01]  /*20a030*/  LDL.LU R22, [R1+0x1c58] ;  /* 0x001c580001167983 */ /* 0x000ea20000300800 */
[----:B------:R-:W-:-:S03]  /*20a040*/  PRMT R24, R23, 0x3340, R0 ;  /* 0x0000334017187816 */ /* 0x000fc60000000000 */
[----:B0-----:R-:W2:Y:S04]  /*20a050*/  LDL.LU R14, [R1+0xc0] ;  /* 0x0000c000010e7983 */ /* 0x001ea80000300800 */
[----:B------:R-:W4:Y:S01]  /*20a060*/  LDL.LU R17, [R1+0x420] ;  /* 0x0004200001117983 */ /* 0x000f220000300800 */
[----:B-1----:R-:W-:Y:S02]  /*20a070*/  PRMT R12, R18, 0x5210, R25 ;  /* 0x00005210120c7816 */ /* 0x002fe40000000019 */
[----:B------:R-:W-:Y:S01]  /*20a080*/  PRMT R25, R27, 0x3340, R26 ;  /* 0x000033401b197816 */ /* 0x000fe2000000001a */
[----:B------:R-:W-:Y:S04]  /*20a090*/  STL [R1+0x758], R13 ;  /* 0x0007580d01007387 */ /* 0x000fe80000100800 */
[----:B------:R0:W-:Y:S04]  /*20a0a0*/  STL [R1+0x148], R12 ;  /* 0x0001480c01007387 */ /* 0x0001e80000100800 */
[----:B------:R-:W4:Y:S04]  /*20a0b0*/  LDL.LU R18, [R1+0x1ba4] ;  /* 0x001ba40001127983 */ /* 0x000f280000300800 */
[----:B------:R-:W4:Y:S01]  /*20a0c0*/  LDL.LU R19, [R1+0x1c68] ;  /* 0x001c680001137983 */ /* 0x000f220000300800 */
[----:B0-----:R-:W-:-:S02]  /*20a0d0*/  PRMT R12, R25, 0x5410, R24 ;  /* 0x00005410190c7816 */ /* 0x001fc40000000018 */
[----:B------:R-:W-:Y:S02]  /*20a0e0*/  SHF.R.U32.HI R25, RZ, 0x8, R27 ;  /* 0x00000008ff197819 */ /* 0x000fe4000001161b */
[----:B------:R-:W-:Y:S01]  /*20a0f0*/  SHF.R.U32.HI R24, RZ, 0x8, R26 ;  /* 0x00000008ff187819 */ /* 0x000fe2000001161a */
[----:B------:R0:W-:Y:S01]  /*20a100*/  STL [R1+0x1aa8], R12 ;  /* 0x001aa80c01007387 */ /* 0x0001e20000100800 */
[----:B------:R-:W-:Y:S02]  /*20a110*/  LOP3.LUT R25, R25, 0xffff, RZ, 0xc0, !PT ;  /* 0x0000ffff19197812 */ /* 0x000fe400078ec0ff */
[----:B------:R-:W-:-:S04]  /*20a120*/  LOP3.LUT R24, R24, 0xffff, RZ, 0xc0, !PT ;  /* 0x0000ffff18187812 */ /* 0x000fc800078ec0ff */
[----:B------:R-:W-:Y:S01]  /*20a130*/  PRMT R24, R25, 0x3340, R24 ;  /* 0x0000334019187816 */ /* 0x000fe20000000018 */
[----:B0-----:R-:W4:Y:S04]  /*20a140*/  LDL.LU R12, [R1+0xc4] ;  /* 0x0000c400010c7983 */ /* 0x001f280000300800 */
[----:B------:R-:W4:Y:S04]  /*20a150*/  LDL.LU R29, [R1+0x523c] ;  /* 0x00523c00011d7983 */ /* 0x000f280000300800 */
[----:B------:R-:W4:Y:S04]  /*20a160*/  LDL.LU R13, [R1+0x42c] ;  /* 0x00042c00010d7983 */ /* 0x000f280000300800 */
[----:B------:R-:W4:Y:S04]  /*20a170*/  LDL.LU R21, [R1+0x1c54] ;  /* 0x001c540001157983 */ /* 0x000f280000300800 */
[----:B------:R-:W4:Y:S04]  /*20a180*/  LDL.LU R27, [R1+0x1c70] ;  /* 0x001c7000011b7983 */ /* 0x000f280000300800 */
[----:B------:R-:W4:Y:S01]  /*20a190*/  LDL.LU R25, [R1+0x1bd8] ;  /* 0x001bd80001197983 */ /* 0x000f220000300800 */
[----:B------:R-:W-:-:S03]  /*20a1a0*/  SHF.R.U32.HI R26, RZ, 0x8, R23 ;  /* 0x00000008ff1a7819 */ /* 0x000fc60000011617 */
[----:B------:R-:W4:Y:S04]  /*20a1b0*/  LDL.LU R23, [R1+0x6d0] ;  /* 0x0006d00001177983 */ /* 0x000f280000300800 */
[----:B------:R0:W-:Y:S02]  /*20a1c0*/  STL [R1+0x3f4], R24 ;  /* 0x0003f41801007387 */ /* 0x0001e40000100800 */
[----:B0-----:R-:W-:-:S04]  /*20a1d0*/  LOP3.LUT R24, R26, 0xffff, RZ, 0xc0, !PT ;  /* 0x0000ffff1a187812 */ /* 0x001fc800078ec0ff */
[----:B------:R-:W-:-:S05]  /*20a1e0*/  PRMT R24, R24, 0x3340, R0 ;  /* 0x0000334018187816 */ /* 0x000fca0000000000 */
[----:B------:R3:W-:Y:S02]  /*20a1f0*/  STL [R1+0x208], R24 ;  /* 0x0002081801007387 */ /* 0x0007e40000100800 */
[----:B---3--:R-:W-:-:S04]  /*20a200*/  LOP3.LUT R24, R16, 0xffff, RZ, 0xc0, !PT ;  /* 0x0000ffff10187812 */ /* 0x008fc800078ec0ff */
[----:B--2---:R-:W-:Y:S02]  /*20a210*/  PRMT R14, R14, 0x5210, R24 ;  /* 0x000052100e0e7816 */ /* 0x004fe40000000018 */
[----:B----4-:R-:W-:-:S04]  /*20a220*/  LOP3.LUT R25, R25, 0xffff, RZ, 0xc0, !PT ;  /* 0x0000ffff19197812 */ /* 0x010fc800078ec0ff */
[--C-:B------:R-:W-:Y:S02]  /*20a230*/  PRMT R27, R27, 0x4210, R25.reuse ;  /* 0x000042101b1b7816 */ /* 0x100fe40000000019 */
[----:B------:R-:W-:Y:S02]  /*20a240*/  PRMT R26, R28, 0x5210, R25 ;  /* 0x000052101c1a7816 */ /* 0x000fe40000000019 */
[----:B------:R-:W-:Y:S02]  /*20a250*/  SHF.R.U32.HI R25, RZ, 0x8, R15 ;  /* 0x00000008ff197819 */ /* 0x000fe4000001160f */
[----:B------:R-:W-:Y:S02]  /*20a260*/  PRMT R15, R22, 0x4210, R24 ;  /* 0x00004210160f7816 */ /* 0x000fe40000000018 */
[----:B------:R-:W-:Y:S02]  /*20a270*/  LOP3.LUT R24, R25, 0xffff, RZ, 0xc0, !PT ;  /* 0x0000ffff19187812 */ /* 0x000fe400078ec0ff */
[----:B------:R-:W-:Y:S01]  /*20a280*/  SHF.R.U32.HI R25, RZ, 0x8, R17 ;  /* 0x00000008ff197819 */ /* 0x000fe20000011611 */
[----:B------:R-:W-:Y:S04]  /*20a290*/  STL [R1+0x740], R27 ;  /* 0x0007401b01007387 */ /* 0x000fe80000100800 */
[----:B------:R-:W-:Y:S04]  /*20a2a0*/  STL [R1+0x130], R26 ;  /* 0x0001301a01007387 */ /* 0x000fe80000100800 */
[----:B------:R-:W-:Y:S01]  /*20a2b0*/  STL [R1+0x744], R15 ;  /* 0x0007440f01007387 */ /* 0x000fe20000100800 */
[----:B------:R-:W-:-:S03]  /*20a2c0*/  PRMT R17, R24, 0x3340, R0 ;  /* 0x0000334018117816 */ /* 0x000fc60000000000 */
[----:B------:R0:W-:Y:S01]  /*20a2d0*/  STL [R1+0x134], R14 ;  /* 0x0001340e01007387 */ /* 0x0001e20000100800 */
[----:B------:R-:W-:-:S03]  /*20a2e0*/  LOP3.LUT R24, R25, 0xffff, RZ, 0xc0, !PT ;  /* 0x0000ffff19187812 */ /* 0x000fc600078ec0ff */
[----:B------:R-:W2:Y:S01]  /*20a2f0*/  LDL.LU R22, [R1+0x1c3c] ;  /* 0x001c3c0001167983 */ /* 0x000ea20000300800 */
[----:B------:R-:W-:Y:S02]  /*20a300*/  LOP3.LUT R25, R18, 0xffff, RZ, 0xc0, !PT ;  /* 0x0000ffff12197812 */ /* 0x000fe400078ec0ff */
[----:B------:R-:W-:Y:S01]  /*20a310*/  PRMT R24, R24, 0x3340, R0 ;  /* 0x0000334018187816 */ /* 0x000fe20000000000 */
[----:B0-----:R-:W3:Y:S04]  /*20a320*/  LDL.LU R14, [R1+0xcc] ;  /* 0x0000cc00010e7983 */ /* 0x001ee80000300800 */
[----:B------:R-:W4:Y:S04]  /*20a330*/  LDL.LU R28, [R1+0x6d4] ;  /* 0x0006d400011c7983 */ /* 0x000f280000300800 */
[----:B------:R-:W2:Y:S04]  /*20a340*/  LDL.LU R16, [R1+0x1c40] ;  /* 0x001c400001107983 */ /* 0x000ea80000300800 */
[----:B------:R-:W2:Y:S04]  /*20a350*/  LDL.LU R15, [R1+0xd0] ;  /* 0x0000d000010f7983 */ /* 0x000ea80000300800 */
[----:B------:R0:W-:Y:S04]  /*20a360*/  STL [R1+0x755c], R17 ;  /* 0x00755c1101007387 */ /* 0x0001e80000100800 */
[----:B------:R-:W2:Y:S01]  /*20a370*/  LDL.LU R18, [R1+0x74c] ;  /* 0x00074c0001127983 */ /* 0x000ea20000300800 */
[----:B------:R-:W-:-:S02]  /*20a380*/  PRMT R12, R12, 0x5210, R25 ;  /* 0x000052100c0c7816 */ /* 0x000fc40000000019 */
[----:B0-----:R-:W-:Y:S02]  /*20a390*/  PRMT R17, R19, 0x4210, R25 ;  /* 0x0000421013117816 */ /* 0x001fe40000000019 */
[----:B------:R-:W2:Y:S04]  /*20a3a0*/  LDL.LU R19, [R1+0x1bec] ;  /* 0x001bec0001137983 */ /* 0x000ea80000300800 */
[----:B------:R0:W-:Y:S04]  /*20a3b0*/  STL [R1+0x204], R24 ;  /* 0x0002041801007387 */ /* 0x0001e80000100800 */
[----:B------:R-:W-:Y:S01]  /*20a3c0*/  STL [R1+0x748], R17 ;  /* 0x0007481101007387 */ /* 0x000fe20000100800 */
[----:B------:R-:W-:-:S03]  /*20a3d0*/  SHF.R.U32.HI R25, RZ, 0x8, R13 ;  /* 0x00000008ff197819 */ /* 0x000fc6000001160d */
[----:B------:R1:W-:Y:S01]  /*20a3e0*/  STL [R1+0x138], R12 ;  /* 0x0001380c01007387 */ /* 0x0003e20000100800 */
[----:B0-----:R-:W-:-:S04]  /*20a3f0*/  LOP3.LUT R24, R29, 0xffff, RZ, 0xc0, !PT ;  /* 0x0000ffff1d187812 */ /* 0x001fc800078ec0ff */
[--C-:B------:R-:W-:Y:S02]  /*20a400*/  PRMT R13, R21, 0x4210, R24.reuse ;  /* 0x00004210150d7816 */ /* 0x100fe40000000018 */
[----:B-1----:R-:W-:Y:S02]  /*20a410*/  PRMT R12, R20, 0x5210, R24 ;  /* 0x00005210140c7816 */ /* 0x002fe40000000018 */
[----:B------:R-:W-:Y:S01]  /*20a420*/  LOP3.LUT R24, R25, 0xffff, RZ, 0xc0, !PT ;  /* 0x0000ffff19187812 */ /* 0x000fe200078ec0ff */
[----:B------:R0:W-:Y:S04]  /*20a430*/  STL [R1+0x1e0], R13 ;  /* 0x0001e00d01007387 */ /* 0x0001e80000100800 */
[----:B------:R1:W-:Y:S04]  /*20a440*/  STL [R1+0x120], R12 ;  /* 0x0001200c01007387 */ /* 0x0003e80000100800 */
[----:B------:R-:W2:Y:S01]  /*20a450*/  LDL.LU R29, [R1+0x1c34] ;  /* 0x001c3400011d7983 */ /* 0x000ea20000300800 */
[----:B------:R-:W-:-:S02]  /*20a460*/  PRMT R20, R24, 0x3340, R0 ;  /* 0x0000334018147816 */ /* 0x000fc40000000000 */
[----:B------:R-:W-:Y:S01]  /*20a470*/  SHF.R.U32.HI R25, RZ, 0x8, R23 ;  /* 0x00000008ff197819 */ /* 0x000fe20000011617 */
[----:B0-----:R-:W2:Y:S04]  /*20a480*/  LDL.LU R13, [R1+0xd4] ;  /* 0x0000d400010d7983 */ /* 0x001ea80000300800 */
[----:B------:R-:W2:Y:S04]  /*20a490*/  LDL.LU R17, [R1+0x1bb8] ;  /* 0x001bb80001117983 */ /* 0x000ea80000300800 */
[----:B------:R-:W2:Y:S04]  /*20a4a0*/  LDL.LU R26, [R1+0x1c30] ;  /* 0x001c3000011a7983 */ /* 0x000ea80000300800 */
[----:B------:R-:W2:Y:S04]  /*20a4b0*/  LDL.LU R27, [R1+0x870] ;  /* 0x00087000011b7983 */ /* 0x000ea80000300800 */
[----:B-1----:R-:W2:Y:S04]  /*20a4c0*/  LDL.LU R12, [R1+0xdc] ;  /* 0x0000dc00010c7983 */ /* 0x002ea80000300800 */
[----:B------:R0:W-:Y:S01]  /*20a4d0*/  STL [R1+0x1f8], R20 ;  /* 0x0001f81401007387 */ /* 0x0001e20000100800 */
[----:B------:R-:W-:-:S03]  /*20a4e0*/  LOP3.LUT R24, R25, 0xffff, RZ, 0xc0, !PT ;  /* 0x0000ffff19187812 */ /* 0x000fc600078ec0ff */
[----:B0-----:R-:W2:Y:S04]  /*20a4f0*/  LDL.LU R20, [R1+0x53d0] ;  /* 0x0053d00001147983 */ /* 0x001ea80000300800 */
[----:B------:R-:W2:Y:S04]  /*20a500*/  LDL.LU R21, [R1+0x52ac] ;  /* 0x0052ac0001157983 */ /* 0x000ea80000300800 */
[----:B------:R-:W2:Y:S04]  /*20a510*/  LDL.LU R23, [R1+0x532c] ;  /* 0x00532c0001177983 */ /* 0x000ea80000300800 */
[----:B------:R-:W2:Y:S01]  /*20a520*/  LDL.LU R25, [R1+0x5240] ;  /* 0x0052400001197983 */ /* 0x000ea20000300800 */
[----:B------:R-:W-:-:S05]  /*20a530*/  PRMT R24, R24, 0x3340, R0 ;  /* 0x0000334018187816 */ /* 0x000fca0000000000 */
[----:B------:R0:W-:Y:S04]  /*20a540*/  STL [R1+0x1fc], R24 ;  /* 0x0001fc1801007387 */ /* 0x0001e80000100800 */
[----:B0-----:R-:W4:Y:S01]  /*20a550*/  LDL.LU R24, [R1+0x51f0] ;  /* 0x0051f00001187983 */ /* 0x001f220000300800 */
[----:B--2---:R-:W-:-:S04]  /*20a560*/  LOP3.LUT R25, R25, 0xffff, RZ, 0xc0, !PT ;  /* 0x0000ffff19197812 */ /* 0x004fc800078ec0ff */
[--C-:B------:R-:W-:Y:S02]  /*20a570*/  PRMT R22, R22, 0x4210, R25.reuse ;  /* 0x0000421016167816 */ /* 0x100fe40000000019 */
[----:B---3--:R-:W-:-:S03]  /*20a580*/  PRMT R25, R14, 0x5210, R25 ;  /* 0x000052100e197816 */ /* 0x008fc60000000019 */
[----:B------:R0:W-:Y:S01]  /*20a590*/  STL [R1+0x1e4], R22 ;  /* 0x0001e41601007387 */ /* 0x0001e20000100800 */
[----:B----4-:R-:W-:-:S03]  /*20a5a0*/  LOP3.LUT R24, R24, 0xffff, RZ, 0xc0, !PT ;  /* 0x0000ffff18187812 */ /* 0x010fc600078ec0ff */
[----:B0-----:R-:W2:Y:S04]  /*20a5b0*/  LDL.LU R22, [R1+0x7628] ;  /* 0x0076280001167983 */ /* 0x001ea80000300800 */
[----:B------:R-:W3:Y:S04]  /*20a5c0*/  LDL.LU R14, [R1+0x7624] ;  /* 0x00762400010e7983 */ /* 0x000ee80000300800 */
[----:B------:R0:W-:Y:S01]  /*20a5d0*/  STL [R1+0x124], R25 ;  /* 0x0001241901007387 */ /* 0x0001e20000100800 */
[--C-:B------:R-:W-:Y:S02]  /*20a5e0*/  PRMT R16, R16, 0x4210, R24.reuse ;  /* 0x0000421010107816 */ /* 0x100fe40000000018 */
[----:B------:R-:W-:-:S02]  /*20a5f0*/  PRMT R15, R15, 0x5210, R24 ;  /* 0x000052100f0f7816 */ /* 0x000fc40000000018 */
[----:B0-----:R-:W-:Y:S01]  /*20a600*/  SHF.R.U32.HI R25, RZ, 0x8, R28 ;  /* 0x00000008ff197819 */ /* 0x001fe2000001161c */
[----:B------:R-:W-:Y:S03]  /*20a610*/  STL [R1+0x1e8], R16 ;  /* 0x0001e81001007387 */ /* 0x000fe60000100800 */
[----:B------:R-:W-:Y:S02]  /*20a620*/  LOP3.LUT R24, R25, 0xffff, RZ, 0xc0, !PT ;  /* 0x0000ffff19187812 */ /* 0x000fe400078ec0ff */
[----:B------:R-:W-:Y:S01]  /*20a630*/  SHF.R.U32.HI R25, RZ, 0x8, R18 ;  /* 0x00000008ff197819 */ /* 0x000fe20000011612 */
[----:B------:R0:W-:Y:S02]  /*20a640*/  STL [R1+0x128], R15 ;  /* 0x0001280f01007387 */ /* 0x0001e40000100800 */
[----:B0-----:R-:W-:Y:S02]  /*20a650*/  PRMT R15, R24, 0x3340, R0 ;  /* 0x00003340180f7816 */ /* 0x001fe40000000000 */
[----:B------:R-:W-:-:S02]  /*20a660*/  LOP3.LUT R24, R25, 0xffff, RZ, 0xc0, !PT ;  /* 0x0000ffff19187812 */ /* 0x000fc400078ec0ff */
[----:B------:R-:W-:Y:S01]  /*20a670*/  LOP3.LUT R25, R19, 0xffff, RZ, 0xc0, !PT ;  /* 0x0000ffff13197812 */ /* 0x000fe200078ec0ff */
[----:B------:R0:W-:Y:S04]  /*20a680*/  STL [R1+0x1f0], R15 ;  /* 0x0001f00f01007387 */ /* 0x0001e80000100800 */
[----:B------:R-:W4:Y:S01]  /*20a690*/  LDL.LU R28, [R1+0x525c] ;  /* 0x00525c00011c7983 */ /* 0x000f220000300800 */
[----:B------:R-:W-:-:S03]  /*20a6a0*/  PRMT R19, R24, 0x3340, R0 ;  /* 0x0000334018137816 */ /* 0x000fc60000000000 */
[----:B------:R-:W2:Y:S04]  /*20a6b0*/  LDL.LU R16, [R1+0x5258] ;  /* 0x0052580001107983 */ /* 0x000ea80000300800 */
[----:B------:R-:W2:Y:S01]  /*20a6c0*/  LDL.LU R18, [R1+0x87c] ;  /* 0x00087c0001127983 */ /* 0x000ea20000300800 */
[----:B------:R-:W-:-:S03]  /*20a6d0*/  PRMT R29, R29, 0x4210, R25 ;  /* 0x000042101d1d7816 */ /* 0x000fc60000000019 */
[----:B------:R-:W2:Y:S04]  /*20a6e0*/  LDL.LU R24, [R1+0x1bf0] ;  /* 0x001bf00001187983 */ /* 0x000ea80000300800 */
[----:B0-----:R-:W3:Y:S04]  /*20a6f0*/  LDL.LU R15, [R1+0xe4] ;  /* 0x0000e400010f7983 */ /* 0x001ee80000300800 */
[----:B------:R0:W-:Y:S01]  /*20a700*/  STL [R1+0x1f4], R19 ;  /* 0x0001f41301007387 */ /* 0x0001e20000100800 */
[----:B------:R-:W-:-:S03]  /*20a710*/  PRMT R25, R13, 0x5210, R25 ;  /* 0x000052100d197816 */ /* 0x000fc60000000019 */
[----:B0-----:R-:W3:Y:S04]  /*20a720*/  LDL.LU R19, [R1+0x824] ;  /* 0x0008240001137983 */ /* 0x001ee80000300800 */
[----:B------:R0:W-:Y:S04]  /*20a730*/  STL [R1+0x1d0], R29 ;  /* 0x0001d01d01007387 */ /* 0x0001e80000100800 */
[----:B0-----:R-:W3:Y:S04]  /*20a740*/  LDL.LU R29, [R1+0x7620] ;  /* 0x00762000011d7983 */ /* 0x001ee80000300800 */
[----:B------:R-:W3:Y:S04]  /*20a750*/  LDL.LU R13, [R1+0x761c] ;  /* 0x00761c00010d7983 */ /* 0x000ee80000300800 */
[----:B------:R0:W-:Y:S02]  /*20a760*/  STL [R1+0x110], R25 ;  /* 0x0001101901007387 */ /* 0x0001e40000100800 */
[----:B0-----:R-:W-:-:S02]  /*20a770*/  LOP3.LUT R25, R17, 0xffff, RZ, 0xc0, !PT ;  /* 0x0000ffff11197812 */ /* 0x001fc400078ec0ff */
[----:B--2---:R-:W-:-:S04]  /*20a780*/  LOP3.LUT R24, R24, 0xffff, RZ, 0xc0, !PT ;  /* 0x0000ffff18187812 */ /* 0x004fc800078ec0ff */
[--C-:B------:R-:W-:Y:S02]  /*20a790*/  PRMT R17, R26, 0x4210, R24.reuse ;  /* 0x000042101a117816 */ /* 0x100fe40000000018 */
[----:B---3--:R-:W-:Y:S02]  /*20a7a0*/  PRMT R26, R13, 0x5210, R24 ;  /* 0x000052100d1a7816 */ /* 0x008fe40000000018 */
[----:B------:R-:W2:Y:S04]  /*20a7b0*/  LDL.LU R13, [R1+0x7618] ;  /* 0x00761800010d7983 */ /* 0x000ea80000300800 */
[----:B------:R0:W-:Y:S01]  /*20a7c0*/  STL [R1+0x1d4], R17 ;  /* 0x0001d41101007387 */ /* 0x0001e20000100800 */
[----:B------:R-:W-:-:S03]  /*20a7d0*/  PRMT R24, R27, 0x4210, R25 ;  /* 0x000042101b187816 */ /* 0x000fc60000000019 */
[----:B------:R1:W-:Y:S01]  /*20a7e0*/  STL [R1+0x114], R26 ;  /* 0x0001141a01007387 */ /* 0x0003e20000100800 */
[----:B------:R-:W-:-:S03]  /*20a7f0*/  LOP3.LUT R27, R20, 0xffff, RZ, 0xc0, !PT ;  /* 0x0000ffff141b7812 */ /* 0x000fc600078ec0ff */
[----:B------:R3:W-:Y:S01]  /*20a800*/  STL [R1+0x1d8], R24 ;  /* 0x0001d81801007387 */ /* 0x0007e20000100800 */
[----:B0-----:R-:W-:Y:S02]  /*20a810*/  PRMT R17, R12, 0x5210, R25 ;  /* 0x000052100c117816 */ /* 0x001fe40000000019 */
[----:B------:R-:W-:Y:S02]  /*20a820*/  LOP3.LUT R12, R21, 0xffff, RZ, 0xc0, !PT ;  /* 0x0000ffff150c7812 */ /* 0x000fe400078ec0ff */
[----:B-1----:R-:W-:Y:S02]  /*20a830*/  LOP3.LUT R26, R23, 0xffff, RZ, 0xc0, !PT ;  /* 0x0000ffff171a7812 */ /* 0x002fe400078ec0ff */
[----:B---3--:R-:W-:Y:S02]  /*20a840*/  PRMT R24, R12, 0x3340, R0 ;  /* 0x000033400c187816 */ /* 0x008fe40000000000 */
[----:B------:R-:W-:Y:S01]  /*20a850*/  PRMT R25, R27, 0x3340, R26 ;  /* 0x000033401b197816 */ /* 0x000fe2000000001a */
[----:B------:R0:W-:Y:S03]  /*20a860*/  STL [R1+0x118], R17 ;  /* 0x0001181101007387 */ /* 0x0001e60000100800 */
[----:B0-----:R-:W-:-:S02]  /*20a870*/  PRMT R17, R25, 0x5410, R24 ;  /* 0x0000541019117816 */ /* 0x001fc40000000018 */
[----:B--2---:R-:W-:Y:S02]  /*20a880*/  SHF.R.U32.HI R24, RZ, 0x8, R13 ;  /* 0x00000008ff187819 */ /* 0x004fe4000001160d */
[----:B------:R-:W2:Y:S01]  /*20a890*/  LDL.LU R13, [R1+0x7614] ;  /* 0x00761400010d7983 */ /* 0x000ea20000300800 */
[----:B------:R-:W-:Y:S02]  /*20a8a0*/  SHF.R.U32.HI R27, RZ, 0x8, R27 ;  /* 0x00000008ff1b7819 */ /* 0x000fe4000001161b */
[----:B------:R-:W-:Y:S02]  /*20a8b0*/  SHF.R.U32.HI R25, RZ, 0x8, R26 ;  /* 0x00000008ff197819 */ /* 0x000fe4000001161a */
[----:B------:R-:W-:Y:S01]  /*20a8c0*/  LOP3.LUT R24, R24, 0xffff, RZ, 0xc0, !PT ;  /* 0x0000ffff18187812 */ /* 0x000fe200078ec0ff */
[----:B------:R0:W-:Y:S01]  /*20a8d0*/  STL [R1+0x1adc], R17 ;  /* 0x001adc1101007387 */ /* 0x0001e20000100800 */
[----:B------:R-:W-:Y:S02]  /*20a8e0*/  LOP3.LUT R26, R27, 0xffff, RZ, 0xc0, !PT ;  /* 0x0000ffff1b1a7812 */ /* 0x000fe400078ec0ff */
[----:B------:R-:W-:-:S02]  /*20a8f0*/  LOP3.LUT R25, R25, 0xffff, RZ, 0xc0, !PT ;  /* 0x0000ffff19197812 */ /* 0x000fc400078ec0ff */
[----:B------:R-:W-:Y:S01]  /*20a900*/  PRMT R24, R24, 0x3340, R0 ;  /* 0x0000334018187816 */ /* 0x000fe20000000000 */
[----:B------:R-:W3:Y:S04]  /*20a910*/  LDL.LU R20, [R1+0x5210] ;  /* 0x0052100001147983 */ /* 0x000ee80000300800 */
[----:B------:R-:W3:Y:S04]  /*20a920*/  LDL.LU R23, [R1+0x7e4] ;  /* 0x0007e40001177983 */ /* 0x000ee80000300800 */
[----:B------:R-:W3:Y:S04]  /*20a930*/  LDL.LU R21, [R1+0x7d0] ;  /* 0x0007d00001157983 */ /* 0x000ee80000300800 */
[----:B------:R4:W-:Y:S01]  /*20a940*/  STL [R1+0x1ec], R24 ;  /* 0x0001ec1801007387 */ /* 0x0009e20000100800 */
[----:B0-----:R-:W-:-:S02]  /*20a950*/  PRMT R17, R26, 0x3340, R25 ;  /* 0x000033401a117816 */ /* 0x001fc40000000019 */
[----:B------:R-:W-:-:S03]  /*20a960*/  LOP3.LUT R25, R16, 0xffff, RZ, 0xc0, !PT ;  /* 0x0000ffff10197812 */ /* 0x000fc600078ec0ff */
[----:B------:R0:W-:Y:S01]  /*20a970*/  STL [R1+0x400], R17 ;  /* 0x0004001101007387 */ /* 0x0001e20000100800 */
[----:B----4-:R-:W-:Y:S02]  /*20a980*/  LOP3.LUT R24, R28, 0xffff, RZ, 0xc0, !PT ;  /* 0x0000ffff1c187812 */ /* 0x010fe400078ec0ff */
[--C-:B------:R-:W-:Y:S02]  /*20a990*/  PRMT R14, R14, 0x5210, R25.reuse ;  /* 0x000052100e0e7816 */ /* 0x100fe40000000019 */
[--C-:B------:R-:W-:Y:S02]  /*20a9a0*/  PRMT R16, R15, 0x5210, R24.reuse ;  /* 0x000052100f107816 */ /* 0x100fe40000000018 */
[----:B------:R-:W-:Y:S02]  /*20a9b0*/  PRMT R15, R19, 0x4210, R25 ;  /* 0x00004210130f7816 */ /* 0x000fe40000000019 */
[----:B0-----:R-:W-:Y:S02]  /*20a9c0*/  PRMT R17, R18, 0x4210, R24 ;  /* 0x0000421012117816 */ /* 0x001fe40000000018 */
[----:B------:R-:W4:Y:S04]  /*20a9d0*/  LDL.LU R18, [R1+0x7fc] ;  /* 0x0007fc0001127983 */ /* 0x000f280000300800 */
[----:B------:R0:W-:Y:S04]  /*20a9e0*/  STL [R1+0x1c0], R17 ;  /* 0x0001c01101007387 */ /* 0x0001e80000100800 */
[----:B------:R1:W-:Y:S04]  /*20a9f0*/  STL [R1+0x100], R16 ;  /* 0x0001001001007387 */ /* 0x0003e80000100800 */
[----:B------:R-:W-:Y:S04]  /*20aa00*/  STL [R1+0x1c4], R15 ;  /* 0x0001c40f01007387 */ /* 0x000fe80000100800 */
[----:B------:R0:W-:Y:S01]  /*20aa10*/  STL [R1+0x104], R14 ;  /* 0x0001040e01007387 */ /* 0x0001e20000100800 */
[----:B------:R-:W-:-:S02]  /*20aa20*/  SHF.R.U32.HI R24, RZ, 0x8, R12 ;  /* 0x00000008ff187819 */ /* 0x000fc4000001160c */
[----:B--2---:R-:W-:Y:S02]  /*20aa30*/  SHF.R.U32.HI R25, RZ, 0x8, R13 ;  /* 0x00000008ff197819 */ /* 0x004fe4000001160d */
[----:B------:R-:W2:Y:S04]  /*20aa40*/  LDL.LU R13, [R1+0x7610] ;  /* 0x00761000010d7983 */ /* 0x000ea80000300800 */
[----:B------:R-:W2:Y:S01]  /*20aa50*/  LDL.LU R26, [R1+0x1bc8] ;  /* 0x001bc800011a7983 */ /* 0x000ea20000300800 */
[----:B------:R-:W-:-:S03]  /*20aa60*/  LOP3.LUT R25, R25, 0xffff, RZ, 0xc0, !PT ;  /* 0x0000ffff19197812 */ /* 0x000fc600078ec0ff */
[----:B------:R-:W2:Y:S04]  /*20aa70*/  LDL.LU R27, [R1+0x7cc] ;  /* 0x0007cc00011b7983 */ /* 0x000ea80000300800 */
[----:B0-----:R-:W2:Y:S04]  /*20aa80*/  LDL.LU R17, [R1+0xf4] ;  /* 0x0000f40001117983 */ /* 0x001ea80000300800 */
[----:B------:R-:W2:Y:S04]  /*20aa90*/  LDL.LU R28, [R1+0x7c8] ;  /* 0x0007c800011c7983 */ /* 0x000ea80000300800 */
[----:B-1----:R-:W2:Y:S04]  /*20aaa0*/  LDL.LU R16, [R1+0xf8] ;  /* 0x0000f80001107983 */ /* 0x002ea80000300800 */
[----:B------:R-:W2:Y:S01]  /*20aab0*/  LDL.LU R12, [R1+0x2b18] ;  /* 0x002b1800010c7983 */ /* 0x000ea20000300800 */
[----:B------:R-:W-:-:S03]  /*20aac0*/  PRMT R19, R25, 0x3340, R0 ;  /* 0x0000334019137816 */ /* 0x000fc60000000000 */
[----:B------:R-:W2:Y:S01]  /*20aad0*/  LDL.LU R25, [R1+0x1c04] ;  /* 0x001c040001197983 */ /* 0x000ea20000300800 */
[----:B------:R-:W-:-:S04]  /*20aae0*/  LOP3.LUT R24, R24, 0xffff, RZ, 0xc0, !PT ;  /* 0x0000ffff18187812 */ /* 0x000fc800078ec0ff */
[----:B------:R-:W-:Y:S02]  /*20aaf0*/  PRMT R14, R24, 0x3340, R0 ;  /* 0x00003340180e7816 */ /* 0x000fe40000000000 */
[----:B---3--:R-:W-:-:S03]  /*20ab00*/  LOP3.LUT R24, R20, 0xffff, RZ, 0xc0, !PT ;  /* 0x0000ffff14187812 */ /* 0x008fc600078ec0ff */
[----:B------:R-:W-:Y:S04]  /*20ab10*/  STL [R1+0x1dc], R14 ;  /* 0x0001dc0e01007387 */ /* 0x000fe80000100800 */
[----:B------:R0:W-:Y:S01]  /*20ab20*/  STL [R1+0x7560], R19 ;  /* 0x0075601301007387 */ /* 0x0001e20000100800 */
[--C-:B------:R-:W-:Y:S02]  /*20ab30*/  PRMT R23, R23, 0x4210, R24.reuse ;  /* 0x0000421017177816 */ /* 0x100fe40000000018 */
[----:B------:R-:W-:Y:S01]  /*20ab40*/  PRMT R29, R29, 0x5210, R24 ;  /* 0x000052101d1d7816 */ /* 0x000fe20000000018 */
[----:B0-----:R-:W3:Y:S04]  /*20ab50*/  LDL.LU R19, [R1+0x1c08] ;  /* 0x001c080001137983 */ /* 0x001ee80000300800 */
[----:B------:R-:W3:Y:S04]  /*20ab60*/  LDL.LU R15, [R1+0x527c] ;  /* 0x00527c00010f7983 */ /* 0x000ee80000300800 */
[----:B------:R-:W3:Y:S04]  /*20ab70*/  LDL.LU R14, [R1+0x5274] ;  /* 0x00527400010e7983 */ /* 0x000ee80000300800 */
[----:B------:R-:W3:Y:S04]  /*20ab80*/  LDL.LU R20, [R1+0x7b0] ;  /* 0x0007b00001147983 */ /* 0x000ee80000300800 */
[----:B------:R0:W-:Y:S04]  /*20ab90*/  STL [R1+0x1c8], R23 ;  /* 0x0001c81701007387 */ /* 0x0001e80000100800 */
[----:B0-----:R-:W3:Y:S04]  /*20aba0*/  LDL.LU R23, [R1+0x75c] ;  /* 0x00075c0001177983 */ /* 0x001ee80000300800 */
[----:B------:R0:W-:Y:S04]  /*20abb0*/  STL [R1+0x108], R29 ;  /* 0x0001081d01007387 */ /* 0x0001e80000100800 */
[----:B0-----:R-:W3:Y:S01]  /*20abc0*/  LDL.LU R29, [R1+0x53e4] ;  /* 0x0053e400011d7983 */ /* 0x001ee20000300800 */
[----:B--2---:R-:W-:-:S04]  /*20abd0*/  LOP3.LUT R25, R25, 0xffff, RZ, 0xc0, !PT ;  /* 0x0000ffff19197812 */ /* 0x004fc800078ec0ff */
[--C-:B------:R-:W-:Y:S02]  /*20abe0*/  PRMT R24, R21, 0x4210, R25.reuse ;  /* 0x0000421015187816 */ /* 0x100fe40000000019 */
[----:B------:R-:W-:Y:S01]  /*20abf0*/  PRMT R25, R22, 0x5210, R25 ;  /* 0x0000521016197816 */ /* 0x000fe20000000019 */
[----:B------:R-:W2:Y:S04]  /*20ac00*/  LDL.LU R21, [R1+0x52c0] ;  /* 0x0052c00001157983 */ /* 0x000ea80000300800 */
[----:B------:R-:W-:Y:S04]  /*20ac10*/  STL [R1+0x1b0], R24 ;  /* 0x0001b01801007387 */ /* 0x000fe80000100800 */
[----:B------:R-:W2:Y:S04]  /*20ac20*/  LDL.LU R22, [R1+0x533c] ;  /* 0x00533c0001167983 */ /* 0x000ea80000300800 */
[----:B------:R0:W-:Y:S02]  /*20ac30*/  STL [R1+0xf0], R25 ;  /* 0x0000f01901007387 */ /* 0x0001e40000100800 */
[----:B0-----:R-:W-:-:S02]  /*20ac40*/  SHF.R.U32.HI R25, RZ, 0x8, R13 ;  /* 0x00000008ff197819 */ /* 0x001fc4000001160d */
[----:B------:R-:W2:Y:S01]  /*20ac50*/  LDL.LU R13, [R1+0x760c] ;  /* 0x00760c00010d7983 */ /* 0x000ea20000300800 */
[----:B----4-:R-:W-:Y:S02]  /*20ac60*/  SHF.R.U32.HI R24, RZ, 0x8, R18 ;  /* 0x00000008ff187819 */ /* 0x010fe40000011612 */
[----:B------:R-:W-:Y:S01]  /*20ac70*/  LOP3.LUT R25, R25, 0xffff, RZ, 0xc0, !PT ;  /* 0x0000ffff19197812 */ /* 0x000fe200078ec0ff */
[----:B------:R-:W4:Y:S01]  /*20ac80*/  LDL.LU R18, [R1+0x2cf8] ;  /* 0x002cf80001127983 */ /* 0x000f220000300800 */
[----:B------:R-:W-:Y:S02]  /*20ac90*/  LOP3.LUT R24, R24, 0xffff, RZ, 0xc0, !PT ;  /* 0x0000ffff18187812 */ /* 0x000fe400078ec0ff */
[--C-:B------:R-:W-:Y:S02]  /*20aca0*/  PRMT R25, R25, 0x3340, R0.reuse ;  /* 0x0000334019197816 */ /* 0x100fe40000000000 */
[----:B------:R-:W-:-:S05]  /*20acb0*/  PRMT R24, R24, 0x3340, R0 ;  /* 0x0000334018187816 */ /* 0x000fca0000000000 */
[----:B------:R3:W-:Y:S04]  /*20acc0*/  STL [R1+0x1bc], R24 ;  /* 0x0001bc1801007387 */ /* 0x0007e80000100800 */
[----:B------:R0:W-:Y:S01]  /*20acd0*/  STL [R1+0x1ac], R25 ;  /* 0x0001ac1901007387 */ /* 0x0001e20000100800 */
[----:B---3--:R-:W-:Y:S02]  /*20ace0*/  LOP3.LUT R24, R19, 0xffff, RZ, 0xc0, !PT ;  /* 0x0000ffff13187812 */ /* 0x008fe400078ec0ff */
[----:B0-----:R-:W-:Y:S02]  /*20acf0*/  LOP3.LUT R25, R26, 0xffff, RZ, 0xc0, !PT ;  /* 0x0000ffff1a197812 */ /* 0x001fe400078ec0ff */
[--C-:B------:R-:W-:Y:S02]  /*20ad00*/  PRMT R26, R27, 0x4210, R24.reuse ;  /* 0x000042101b1a7816 */ /* 0x100fe40000000018 */
[----:B------:R-:W-:-:S02]  /*20ad10*/  PRMT R19, R17, 0x5210, R24 ;  /* 0x0000521011137816 */ /* 0x000fc40000000018 */
[--C-:B------:R-:W-:Y:S02]  /*20ad20*/  PRMT R17, R28, 0x4210, R25.reuse ;  /* 0x000042101c117816 */ /* 0x100fe40000000019 */
[----:B------:R-:W-:Y:S01]  /*20ad30*/  PRMT R16, R16, 0x5210, R25 ;  /* 0x0000521010107816 */ /* 0x000fe20000000019 */
[----:B------:R-:W-:Y:S04]  /*20ad40*/  STL [R1+0x1b4], R26 ;  /* 0x0001b41a01007387 */ /* 0x000fe80000100800 */
[----:B------:R-:W-:Y:S04]  /*20ad50*/  STL [R1+0xf4], R19 ;  /* 0x0000f41301007387 */ /* 0x000fe80000100800 */
[----:B------:R-:W-:Y:S04]  /*20ad60*/  STL [R1+0x1b8], R17 ;  /* 0x0001b81101007387 */ /* 0x000fe80000100800 */
[----:B------:R0:W-:Y:S01]  /*20ad70*/  STL [R1+0xf8], R16 ;  /* 0x0000f81001007387 */ /* 0x0001e20000100800 */
[----:B------:R-:W-:-:S04]  /*20ad80*/  SHF.R.U32.HI R24, RZ, 0x8, R12 ;  /* 0x00000008ff187819 */ /* 0x000fc8000001160c */
[----:B------:R-:W-:-:S04]  /*20ad90*/  LOP3.LUT R24, R24, 0xffff, RZ, 0xc0, !PT ;  /* 0x0000ffff18187812 */ /* 0x000fc800078ec0ff */
[----:B0-----:R-:W-:Y:S02]  /*20ada0*/  PRMT R16, R24, 0x3340, R0 ;  /* 0x0000334018107816 */ /* 0x001fe40000000000 */
[----:B------:R-:W-:Y:S02]  /*20adb0*/  LOP3.LUT R24, R15, 0xffff, RZ, 0xc0, !PT ;  /* 0x0000ffff0f187812 */ /* 0x000fe400078ec0ff */
[----:B--2---:R-:W-:Y:S02]  /*20adc0*/  SHF.R.U32.HI R25, RZ, 0x8, R13 ;  /* 0x00000008ff197819 */ /* 0x004fe4000001160d */
[----:B------:R-:W2:Y:S02]  /*20add0*/  LDL.LU R13, [R1+0x7608] ;  /* 0x00760800010d7983 */ /* 0x000ea40000300800 */
[----:B------:R-:W-:-:S04]  /*20ade0*/  LOP3.LUT R25, R25, 0xffff, RZ, 0xc0, !PT ;  /* 0x0000ffff19197812 */ /* 0x000fc800078ec0ff */
[----:B------:R-:W-:Y:S01]  /*20adf0*/  PRMT R12, R25, 0x3340, R0 ;  /* 0x00003340190c7816 */ /* 0x000fe20000000000 */
[----:B------:R-:W-:Y:S01]  /*20ae00*/  STL [R1+0x19c], R16 ;  /* 0x00019c1001007387 */ /* 0x000fe20000100800 */
[----:B------:R-:W-:Y:S02]  /*20ae10*/  LOP3.LUT R25, R14, 0xffff, RZ, 0xc0, !PT ;  /* 0x0000ffff0e197812 */ /* 0x000fe400078ec0ff */
[--C-:B------:R-:W-:Y:S01]  /*20ae20*/  PRMT R14, R20, 0x4210, R24.reuse ;  /* 0x00004210140e7816 */ /* 0x100fe20000000018 */
[----:B------:R0:W-:Y:S04]  /*20ae30*/  STL [R1+0x18c], R12 ;  /* 0x00018c0c01007387 */ /* 0x0001e80000100800 */
[----:B------:R-:W3:Y:S04]  /*20ae40*/  LDL.LU R20, [R1+0x5234] ;  /* 0x0052340001147983 */ /* 0x000ee80000300800 */
[----:B------:R-:W-:Y:S01]  /*20ae50*/  STL [R1+0x1a0], R14 ;  /* 0x0001a00e01007387 */ /* 0x000fe20000100800 */
[----:B0-----:R-:W-:-:S02]  /*20ae60*/  PRMT R12, R10, 0x5210, R24 ;  /* 0x000052100a0c7816 */ /* 0x001fc40000000018 */
[----:B------:R-:W-:-:S03]  /*20ae70*/  PRMT R10, R23, 0x4210, R25 ;  /* 0x00004210170a7816 */ /* 0x000fc60000000019 */
[----:B------:R-:W-:Y:S04]  /*20ae80*/  STL [R1+0xe0], R12 ;  /* 0x0000e00c01007387 */ /* 0x000fe80000100800 */
[----:B------:R-:W3:Y:S01]  /*20ae90*/  LDL.LU R23, [R1+0x76c] ;  /* 0x00076c0001177983 */ /* 0x000ee20000300800 */
[----:B------:R-:W-:-:S03]  /*20aea0*/  PRMT R9, R9, 0x5210, R25 ;  /* 0x0000521009097816 */ /* 0x000fc60000000019 */
[----:B------:R-:W-:Y:S01]  /*20aeb0*/  STL [R1+0x1a4], R10 ;  /* 0x0001a40a01007387 */ /* 0x000fe20000100800 */
[----:B------:R-:W-:-:S03]  /*20aec0*/  LOP3.LUT R26, R22, 0xffff, RZ, 0xc0, !PT ;  /* 0x0000ffff161a7812 */ /* 0x000fc600078ec0ff */
[----:B------:R0:W-:Y:S02]  /*20aed0*/  STL [R1+0xe4], R9 ;  /* 0x0000e40901007387 */ /* 0x0001e40000100800 */
[----:B0-----:R-:W-:Y:S02]  /*20aee0*/  LOP3.LUT R9, R21, 0xffff, RZ, 0xc0, !PT ;  /* 0x0000ffff15097812 */ /* 0x001fe400078ec0ff */
[----:B------:R-:W3:Y:S04]  /*20aef0*/  LDL.LU R21, [R1+0x3084] ;  /* 0x0030840001157983 */ /* 0x000ee80000300800 */
[----:B------:R-:W3:Y:S01]  /*20af00*/  LDL.LU R22, [R1+0x3098] ;  /* 0x0030980001167983 */ /* 0x000ee20000300800 */
[----:B------:R-:W-:Y:S02]  /*20af10*/  LOP3.LUT R27, R29, 0xffff, RZ, 0xc0, !PT ;  /* 0x0000ffff1d1b7812 */ /* 0x000fe400078ec0ff */
[----:B------:R-:W-:-:S02]  /*20af20*/  PRMT R24, R9, 0x3340, R0 ;  /* 0x0000334009187816 */ /* 0x000fc40000000000 */
[----:B------:R-:W-:-:S04]  /*20af30*/  PRMT R25, R27, 0x3340, R26 ;  /* 0x000033401b197816 */ /* 0x000fc8000000001a */
[----:B------:R-:W-:Y:S02]  /*20af40*/  PRMT R10, R25, 0x5410, R24 ;  /* 0x00005410190a7816 */ /* 0x000fe40000000018 */
[----:B----4-:R-:W-:-:S04]  /*20af50*/  SHF.R.U32.HI R24, RZ, 0x8, R18 ;  /* 0x00000008ff187819 */ /* 0x010fc80000011612 */
[----:B------:R-:W-:Y:S01]  /*20af60*/  LOP3.LUT R24, R24, 0xffff, RZ, 0xc0, !PT ;  /* 0x0000ffff18187812 */ /* 0x000fe200078ec0ff */
[----:B------:R0:W-:Y:S04]  /*20af70*/  STL [R1+0x1af4], R10 ;  /* 0x001af40a01007387 */ /* 0x0001e80000100800 */
[----:B------:R-:W4:Y:S01]  /*20af80*/  LDL.LU R17, [R1+0x1c1c] ;  /* 0x001c1c0001117983 */ /* 0x000f220000300800 */
[----:B------:R-:W-:-:S05]  /*20af90*/  PRMT R12, R24, 0x3340, R0 ;  /* 0x00003340180c7816 */ /* 0x000fca0000000000 */
[----:B------:R1:W-:Y:S01]  /*20afa0*/  STL [R1+0x8c], R12 ;  /* 0x00008c0c01007387 */ /* 0x0003e20000100800 */
[----:B--2---:R-:W-:-:S03]  /*20afb0*/  SHF.R.U32.HI R25, RZ, 0x8, R13 ;  /* 0x00000008ff197819 */ /* 0x004fc6000001160d */
[----:B------:R-:W2:Y:S01]  /*20afc0*/  LDL.LU R13, [R1+0x30a8] ;  /* 0x0030a800010d7983 */ /* 0x000ea20000300800 */
[----:B------:R-:W-:-:S04]  /*20afd0*/  LOP3.LUT R25, R25, 0xffff, RZ, 0xc0, !PT ;  /* 0x0000ffff19197812 */ /* 0x000fc800078ec0ff */
[----:B0-----:R-:W-:Y:S02]  /*20afe0*/  PRMT R10, R25, 0x3340, R0 ;  /* 0x00003340190a7816 */ /* 0x001fe40000000000 */
[----:B------:R-:W-:Y:S02]  /*20aff0*/  SHF.R.U32.HI R25, RZ, 0x8, R27 ;  /* 0x00000008ff197819 */ /* 0x000fe4000001161b */
[----:B------:R-:W-:Y:S01]  /*20b000*/  SHF.R.U32.HI R24, RZ, 0x8, R26 ;  /* 0x00000008ff187819 */ /* 0x000fe2000001161a */
[----:B------:R0:W-:Y:S04]  /*20b010*/  STL [R1+0x88], R10 ;  /* 0x0000880a01007387 */ /* 0x0001e80000100800 */
[----:B------:R-:W4:Y:S04]  /*20b020*/  LDL.LU R28, [R1+0x71c] ;  /* 0x00071c00011c7983 */ /* 0x000f280000300800 */
[----:B------:R-:W4:Y:S01]  /*20b030*/  LDL.LU R16, [R1+0x12c] ;  /* 0x00012c0001107983 */ /* 0x000f220000300800 */
[----:B------:R-:W-:-:S02]  /*20b040*/  LOP3.LUT R25, R25, 0xffff, RZ, 0xc0, !PT ;  /* 0x0000ffff19197812 */ /* 0x000fc400078ec0ff */
[----:B------:R-:W-:Y:S01]  /*20b050*/  LOP3.LUT R24, R24, 0xffff, RZ, 0xc0, !PT ;  /* 0x0000ffff18187812 */ /* 0x000fe200078ec0ff */
[----:B-1----:R-:W4:Y:S01]  /*20b060*/  LDL.LU R12, [R1+0x30c8] ;  /* 0x0030c800010c7983 */ /* 0x002f220000300800 */
[----:B------:R-:W-:-:S03]  /*20b070*/  SHF.R.U32.HI R26, RZ, 0x8, R9 ;  /* 0x00000008ff1a7819 */ /* 0x000fc60000011609 */
[----:B------:R-:W4:Y:S01]  /*20b080*/  LDL.LU R15, [R1+0x30d8] ;  /* 0x0030d800010f7983 */ /* 0x000f220000300800 */
[----:B------:R-:W-:Y:S02]  /*20b090*/  PRMT R9, R25, 0x3340, R24 ;  /* 0x0000334019097816 */ /* 0x000fe40000000018 */
[----:B------:R-:W-:Y:S02]  /*20b0a0*/  LOP3.LUT R24, R26, 0xffff, RZ, 0xc0, !PT ;  /* 0x0000ffff1a187812 */ /* 0x000fe400078ec0ff */
[----:B---3--:R-:W-:Y:S01]  /*20b0b0*/  LOP3.LUT R25, R20, 0xffff, RZ, 0xc0, !PT ;  /* 0x0000ffff14197812 */ /* 0x008fe200078ec0ff */
[----:B------:R1:W-:Y:S04]  /*20b0c0*/  STL [R1+0x404], R9 ;  /* 0x0004040901007387 */ /* 0x0003e80000100800 */
[----:B------:R-:W3:Y:S01]  /*20b0d0*/  LDL.LU R14, [R1+0x30f0] ;  /* 0x0030f000010e7983 */ /* 0x000ee20000300800 */
[----:B0-----:R-:W-:-:S03]  /*20b0e0*/  PRMT R10, R23, 0x4210, R25 ;  /* 0x00004210170a7816 */ /* 0x001fc60000000019 */
[----:B------:R-:W3:Y:S01]  /*20b0f0*/  LDL.LU R23, [R1+0x1c24] ;  /* 0x001c240001177983 */ /* 0x000ee20000300800 */
[----:B-1----:R-:W-:-:S05]  /*20b100*/  PRMT R9, R24, 0x3340, R0 ;  /* 0x0000334018097816 */ /* 0x002fca0000000000 */
[----:B------:R0:W-:Y:S04]  /*20b110*/  STL [R1+0x16c], R9 ;  /* 0x00016c0901007387 */ /* 0x0001e80000100800 */
[----:B------:R1:W-:Y:S01]  /*20b120*/  STL [R1+0x1a8], R10 ;  /* 0x0001a80a01007387 */ /* 0x0003e20000100800 */
[----:B0-----:R-:W-:-:S03]  /*20b130*/  PRMT R9, R8, 0x5210, R25 ;  /* 0x0000521008097816 */ /* 0x001fc60000000019 */
[----:B------:R-:W3:Y:S04]  /*20b140*/  LDL.LU R8, [R1+0x6c0] ;  /* 0x0006c00001087983 */ /* 0x000ee80000300800 */
[----:B------:R0:W-:Y:S04]  /*20b150*/  STL [R1+0xe8], R9 ;  /* 0x0000e80901007387 */ /* 0x0001e80000100800 */
[----:B-1----:R-:W3:Y:S01]  /*20b160*/  LDL.LU R10, [R1+0x53f0] ;  /* 0x0053f000010a7983 */ /* 0x002ee20000300800 */
[----:B------:R-:W-:Y:S02]  /*20b170*/  SHF.R.U32.HI R24, RZ, 0x8, R21 ;  /* 0x00000008ff187819 */ /* 0x000fe40000011615 */
[----:B------:R-:W-:Y:S01]  /*20b180*/  SHF.R.U32.HI R25, RZ, 0x8, R22 ;  /* 0x00000008ff197819 */ /* 0x000fe20000011616 */
[----:B0-----:R-:W3:Y:S04]  /*20b190*/  LDL.LU R9, [R1+0x52c4] ;  /* 0x0052c40001097983 */ /* 0x001ee80000300800 */
[----:B------:R-:W3:Y:S04]  /*20b1a0*/  LDL.LU R29, [R1+0x5348] ;  /* 0x00534800011d7983 */ /* 0x000ee80000300800 */
[----:B------:R-:W3:Y:S04]  /*20b1b0*/  LDL.LU R20, [R1+0x53fc] ;  /* 0x0053fc0001147983 */ /* 0x000ee80000300800 */
[----:B------:R-:W3:Y:S04]  /*20b1c0*/  LDL.LU R21, [R1+0x52c8] ;  /* 0x0052c80001157983 */ /* 0x000ee80000300800 */
[----:B------:R-:W3:Y:S01]  /*20b1d0*/  LDL.LU R22, [R1+0x5350] ;  /* 0x0053500001167983 */ /* 0x000ee20000300800 */
[----:B------:R-:W-:-:S02]  /*20b1e0*/  LOP3.LUT R24, R24, 0xffff, RZ, 0xc0, !PT ;  /* 0x0000ffff18187812 */ /* 0x000fc400078ec0ff */
[----:B------:R-:W-:Y:S02]  /*20b1f0*/  LOP3.LUT R25, R25, 0xffff, RZ, 0xc0, !PT ;  /* 0x0000ffff19197812 */ /* 0x000fe400078ec0ff */
[----:B------:R-:W-:-:S05]  /*20b200*/  PRMT R18, R24, 0x3340, R0 ;  /* 0x0000334018127816 */ /* 0x000fca0000000000 */
[----:B------:R0:W-:Y:S02]  /*20b210*/  STL [R1+0x7564], R18 ;  /* 0x0075641201007387 */ /* 0x0001e40000100800 */
[----:B0-----:R-:W-:-:S05]  /*20b220*/  PRMT R18, R25, 0x3340, R0 ;  /* 0x0000334019127816 */ /* 0x001fca0000000000 */
[----:B------:R-:W-:Y:S01]  /*20b230*/  STL [R1+0x168], R18 ;  /* 0x0001681201007387 */ /* 0x000fe20000100800 */
[----:B--2---:R-:W-:-:S03]  /*20b240*/  SHF.R.U32.HI R25, RZ, 0x8, R13 ;  /* 0x00000008ff197819 */ /* 0x004fc6000001160d */
[----:B------:R-:W2:Y:S01]  /*20b250*/  LDL.LU R13, [R1+0x30fc] ;  /* 0x0030fc00010d7983 */ /* 0x000ea20000300800 */
[----:B----4-:R-:W-:-:S04]  /*20b260*/  LOP3.LUT R24, R17, 0xffff, RZ, 0xc0, !PT ;  /* 0x0000ffff11187812 */ /* 0x010fc800078ec0ff */
[--C-:B------:R-:W-:Y:S02]  /*20b270*/  PRMT R17, R28, 0x4210, R24.reuse ;  /* 0x000042101c117816 */ /* 0x100fe40000000018 */
[----:B------:R-:W-:Y:S02]  /*20b280*/  PRMT R16, R16, 0x5210, R24 ;  /* 0x0000521010107816 */ /* 0x000fe40000000018 */
[----:B------:R-:W-:Y:S02]  /*20b290*/  LOP3.LUT R24, R25, 0xffff, RZ, 0xc0, !PT ;  /* 0x0000ffff19187812 */ /* 0x000fe400078ec0ff */
[----:B------:R-:W-:Y:S02]  /*20b2a0*/  SHF.R.U32.HI R25, RZ, 0x8, R12 ;  /* 0x00000008ff197819 */ /* 0x000fe4000001160c */
[----:B------:R-:W-:Y:S01]  /*20b2b0*/  PRMT R12, R24, 0x3340, R0 ;  /* 0x00003340180c7816 */ /* 0x000fe20000000000 */
[----:B------:R-:W-:Y:S01]  /*20b2c0*/  STL [R1+0x190], R17 ;  /* 0x0001901101007387 */ /* 0x000fe20000100800 */
[----:B------:R-:W-:-:S03]  /*20b2d0*/  LOP3.LUT R24, R25, 0xffff, RZ, 0xc0, !PT ;  /* 0x0000ffff19187812 */ /* 0x000fc600078ec0ff */
[----:B------:R-:W-:Y:S01]  /*20b2e0*/  STL [R1+0xd0], R16 ;  /* 0x0000d01001007387 */ /* 0x000fe20000100800 */
[----:B------:R-:W-:-:S03]  /*20b2f0*/  SHF.R.U32.HI R25, RZ, 0x8, R15 ;  /* 0x00000008ff197819 */ /* 0x000fc6000001160f */
[----:B------:R0:W-:Y:S02]  /*20b300*/  STL [R1+0x80], R12 ;  /* 0x0000800c01007387 */ /* 0x0001e40000100800 */
[----:B0-----:R-:W-:Y:S02]  /*20b310*/  PRMT R12, R24, 0x3340, R0 ;  /* 0x00003340180c7816 */ /* 0x001fe40000000000 */
[----:B------:R-:W-:Y:S02]  /*20b320*/  LOP3.LUT R24, R25, 0xffff, RZ, 0xc0, !PT ;  /* 0x0000ffff19187812 */ /* 0x000fe400078ec0ff */
[----:B---3--:R-:W-:Y:S01]  /*20b330*/  SHF.R.U32.HI R25, RZ, 0x8, R14 ;  /* 0x00000008ff197819 */ /* 0x008fe2000001160e */
[----:B------:R0:W-:Y:S02]  /*20b340*/  STL [R1+0x11c], R12 ;  /* 0x00011c0c01007387 */ /* 0x0001e40000100800 */
[----:B0-----:R-:W-:Y:S02]  /*20b350*/  PRMT R12, R24, 0x3340, R0 ;  /* 0x00003340180c7816 */ /* 0x001fe40000000000 */
[----:B------:R-:W-:-:S02]  /*20b360*/  LOP3.LUT R24, R25, 0xffff, RZ, 0xc0, !PT ;  /* 0x0000ffff19187812 */ /* 0x000fc400078ec0ff */
[----:B------:R-:W-:Y:S01]  /*20b370*/  LOP3.LUT R25, R23, 0xffff, RZ, 0xc0, !PT ;  /* 0x0000ffff17197812 */ /* 0x000fe200078ec0ff */
[----:B------:R0:W-:Y:S01]  /*20b380*/  STL [R1+0x10c], R12 ;  /* 0x00010c0c01007387 */ /* 0x0001e20000100800 */
[----:B------:R-:W-:Y:S02]  /*20b390*/  PRMT R15, R24, 0x3340, R0 ;  /* 0x00003340180f7816 */ /* 0x000fe40000000000 */
[----:B------:R-:W-:Y:S01]  /*20b3a0*/  PRMT R14, R8, 0x4210, R25 ;  /* 0x00004210080e7816 */ /* 0x000fe20000000019 */
[----:B------:R-:W3:Y:S01]  /*20b3b0*/  LDL.LU R23, [R1+0x3124] ;  /* 0x0031240001177983 */ /* 0x000ee20000300800 */
[----:B------:R-:W-:-:S03]  /*20b3c0*/  LOP3.LUT R8, R10, 0xffff, RZ, 0xc0, !PT ;  /* 0x0000ffff0a087812 */ /* 0x000fc600078ec0ff */
[----:B------:R-:W-:Y:S01]  /*20b3d0*/  STL [R1+0x17c], R15 ;  /* 0x00017c0f01007387 */ /* 0x000fe20000100800 */
[----:B0-----:R-:W-:Y:S02]  /*20b3e0*/  PRMT R12, R7, 0x5210, R25 ;  /* 0x00005210070c7816 */ /* 0x001fe40000000019 */
[----:B------:R-:W-:Y:S02]  /*20b3f0*/  LOP3.LUT R7, R9, 0xffff, RZ, 0xc0, !PT ;  /* 0x0000ffff09077812 */ /* 0x000fe400078ec0ff */
[----:B------:R-:W-:Y:S01]  /*20b400*/  LOP3.LUT R10, R29, 0xffff, RZ, 0xc0, !PT ;  /* 0x0000ffff1d0a7812 */ /* 0x000fe200078ec0ff */
[----:B------:R-:W-:Y:S04]  /*20b410*/  STL [R1+0x194], R14 ;  /* 0x0001940e01007387 */ /* 0x000fe80000100800 */
[----:B------:R0:W-:Y:S01]  /*20b420*/  STL [R1+0xd4], R12 ;  /* 0x0000d40c01007387 */ /* 0x0001e20000100800 */
[----:B------:R-:W-:-:S02]  /*20b430*/  PRMT R24, R7, 0x3340, R0 ;  /* 0x0000334007187816 */ /* 0x000fc40000000000 */
[----:B------:R-:W-:Y:S02]  /*20b440*/  PRMT R25, R8, 0x3340, R10 ;  /* 0x0000334008197816 */ /* 0x000fe4000000000a */
[----:B------:R-:W-:Y:S02]  /*20b450*/  LOP3.LUT R27, R20, 0xffff, RZ, 0xc0, !PT ;  /* 0x0000ffff141b7812 */ /* 0x000fe400078ec0ff */
[----:B------:R-:W-:Y:S02]  /*20b460*/  LOP3.LUT R26, R22, 0xffff, RZ, 0xc0, !PT ;  /* 0x0000ffff161a7812 */ /* 0x000fe400078ec0ff */
[----:B------:R-:W-:Y:S02]  /*20b470*/  PRMT R9, R25, 0x5410, R24 ;  /* 0x0000541019097816 */ /* 0x000fe40000000018 */
[----:B0-----:R-:W-:Y:S02]  /*20b480*/  LOP3.LUT R12, R21, 0xffff, RZ, 0xc0, !PT ;  /* 0x0000ffff150c7812 */ /* 0x001fe400078ec0ff */
[----:B------:R-:W-:-:S02]  /*20b490*/  PRMT R25, R27, 0x3340, R26 ;  /* 0x000033401b197816 */ /* 0x000fc4000000001a */
[----:B------:R-:W-:Y:S01]  /*20b4a0*/  PRMT R24, R12, 0x3340, R0 ;  /* 0x000033400c187816 */ /* 0x000fe20000000000 */
[----:B------:R0:W-:Y:S04]  /*20b4b0*/  STL [R1+0x1afc], R9 ;  /* 0x001afc0901007387 */ /* 0x0001e80000100800 */
[----:B------:R-:W4:Y:S01]  /*20b4c0*/  LDL.LU R21, [R1+0x1bfc] ;  /* 0x001bfc0001157983 */ /* 0x000f220000300800 */
[----:B0-----:R-:W-:-:S05]  /*20b4d0*/  PRMT R9, R25, 0x5410, R24 ;  /* 0x0000541019097816 */ /* 0x001fca0000000018 */
[----:B------:R0:W-:Y:S04]  /*20b4e0*/  STL [R1+0x1af8], R9 ;  /* 0x001af80901007387 */ /* 0x0001e80000100800 */
[----:B------:R-:W4:Y:S04]  /*20b4f0*/  LDL.LU R22, [R1+0x77c] ;  /* 0x00077c0001167983 */ /* 0x000f280000300800 */
[----:B0-----:R-:W4:Y:S01]  /*20b500*/  LDL.LU R9, [R1+0x3144] ;  /* 0x0031440001097983 */ /* 0x001f220000300800 */
[----:B--2---:R-:W-:-:S03]  /*20b510*/  SHF.R.U32.HI R25, RZ, 0x8, R13 ;  /* 0x00000008ff197819 */ /* 0x004fc6000001160d */
[----:B------:R-:W2:Y:S01]  /*20b520*/  LDL.LU R13, [R1+0x315c] ;  /* 0x00315c00010d7983 */ /* 0x000ea20000300800 */
[----:B------:R-:W-:Y:S02]  /*20b530*/  SHF.R.U32.HI R27, RZ, 0x8, R27 ;  /* 0x00000008ff1b7819 */ /* 0x000fe4000001161b */
[----:B------:R-:W-:Y:S02]  /*20b540*/  SHF.R.U32.HI R24, RZ, 0x8, R26 ;  /* 0x00000008ff187819 */ /* 0x000fe4000001161a */
[----:B------:R-:W-:Y:S02]  /*20b550*/  LOP3.LUT R26, R27, 0xffff, RZ, 0xc0, !PT ;  /* 0x0000ffff1b1a7812 */ /* 0x000fe400078ec0ff */
[----:B------:R-:W-:Y:S02]  /*20b560*/  LOP3.LUT R24, R24, 0xffff, RZ, 0xc0, !PT ;  /* 0x0000ffff18187812 */ /* 0x000fe400078ec0ff */
[----:B------:R-:W-:Y:S02]  /*20b570*/  SHF.R.U32.HI R27, RZ, 0x8, R12 ;  /* 0x00000008ff1b7819 */ /* 0x000fe4000001160c */
[----:B------:R-:W-:-:S02]  /*20b580*/  LOP3.LUT R25, R25, 0xffff, RZ, 0xc0, !PT ;  /* 0x0000ffff19197812 */ /* 0x000fc400078ec0ff */
[----:B------:R-:W-:Y:S02]  /*20b590*/  PRMT R20, R26, 0x3340, R24 ;  /* 0x000033401a147816 */ /* 0x000fe40000000018 */
[----:B------:R-:W-:Y:S02]  /*20b5a0*/  LOP3.LUT R27, R27, 0xffff, RZ, 0xc0, !PT ;  /* 0x0000ffff1b1b7812 */ /* 0x000fe400078ec0ff */
[----:B------:R-:W-:Y:S02]  /*20b5b0*/  PRMT R25, R25, 0x3340, R0 ;  /* 0x0000334019197816 */ /* 0x000fe40000000000 */
[----:B------:R-:W-:Y:S02]  /*20b5c0*/  SHF.R.U32.HI R8, RZ, 0x8, R8 ;  /* 0x00000008ff087819 */ /* 0x000fe40000011608 */
[----:B------:R-:W-:Y:S02]  /*20b5d0*/  SHF.R.U32.HI R24, RZ, 0x8, R10 ;  /* 0x00000008ff187819 */ /* 0x000fe4000001160a */
[----:B------:R-:W-:Y:S01]  /*20b5e0*/  PRMT R27, R27, 0x3340, R0 ;  /* 0x000033401b1b7816 */ /* 0x000fe20000000000 */
[----:B------:R-:W-:Y:S04]  /*20b5f0*/  STL [R1+0x7568], R25 ;  /* 0x0075681901007387 */ /* 0x000fe80000100800 */
[----:B------:R-:W-:Y:S01]  /*20b600*/  STL [R1+0x756c], R20 ;  /* 0x00756c1401007387 */ /* 0x000fe20000100800 */
[----:B------:R-:W-:-:S02]  /*20b610*/  LOP3.LUT R8, R8, 0xffff, RZ, 0xc0, !PT ;  /* 0x0000ffff08087812 */ /* 0x000fc400078ec0ff */
[----:B------:R-:W-:Y:S01]  /*20b620*/  LOP3.LUT R24, R24, 0xffff, RZ, 0xc0, !PT ;  /* 0x0000ffff18187812 */ /* 0x000fe200078ec0ff */
[----:B------:R-:W2:Y:S01]  /*20b630*/  LDL.LU R29, [R1+0x316c] ;  /* 0x00316c00011d7983 */ /* 0x000ea20000300800 */
[----:B------:R-:W-:-:S03]  /*20b640*/  SHF.R.U32.HI R7, RZ, 0x8, R7 ;  /* 0x00000008ff077819 */ /* 0x000fc60000011607 */
[----:B------:R-:W-:Y:S01]  /*20b650*/  STL [R1+0x7574], R27 ;  /* 0x0075741b01007387 */ /* 0x000fe20000100800 */
[----:B------:R-:W-:Y:S02]  /*20b660*/  PRMT R8, R8, 0x3340, R24 ;  /* 0x0000334008087816 */ /* 0x000fe40000000018 */
[----:B------:R-:W-:-:S04]  /*20b670*/  LOP3.LUT R24, R7, 0xffff, RZ, 0xc0, !PT ;  /* 0x0000ffff07187812 */ /* 0x000fc800078ec0ff */
[----:B------:R-:W-:Y:S02]  /*20b680*/  PRMT R10, R24, 0x3340, R0 ;  /* 0x00003340180a7816 */ /* 0x000fe40000000000 */
[----:B---3--:R-:W-:-:S04]  /*20b690*/  SHF.R.U32.HI R26, RZ, 0x8, R23 ;  /* 0x00000008ff1a7819 */ /* 0x008fc80000011617 */
[----:B------:R-:W-:-:S04]  /*20b6a0*/  LOP3.LUT R26, R26, 0xffff, RZ, 0xc0, !PT ;  /* 0x0000ffff1a1a7812 */ /* 0x000fc800078ec0ff */
[----:B------:R-:W-:-:S05]  /*20b6b0*/  PRMT R26, R26, 0x3340, R0 ;  /* 0x000033401a1a7816 */ /* 0x000fca0000000000 */
[----:B------:R-:W-:Y:S04]  /*20b6c0*/  STL [R1+0x7578], R26 ;  /* 0x0075781a01007387 */ /* 0x000fe80000100800 */
[----:B------:R-:W3:Y:S04]  /*20b6d0*/  LDL.LU R23, [R1+0x3180] ;  /* 0x0031800001177983 */ /* 0x000ee80000300800 */
[----:B------:R0:W-:Y:S04]  /*20b6e0*/  STL [R1+0x420], R8 ;  /* 0x0004200801007387 */ /* 0x0001e80000100800 */
[----:B------:R-:W-:Y:S04]  /*20b6f0*/  STL [R1+0xfc], R10 ;  /* 0x0000fc0a01007387 */ /* 0x000fe80000100800 */
[----:B------:R-:W3:Y:S01]  /*20b700*/  LDL.LU R18, [R1+0x52a8] ;  /* 0x0052a80001127983 */ /* 0x000ee20000300800 */
[----:B----4-:R-:W-:-:S04]  /*20b710*/  LOP3.LUT R7, R21, 0xffff, RZ, 0xc0, !PT ;  /* 0x0000ffff15077812 */ /* 0x010fc800078ec0ff */
[--C-:B------:R-:W-:Y:S02]  /*20b720*/  PRMT R6, R6, 0x5210, R7.reuse ;  /* 0x0000521006067816 */ /* 0x100fe40000000007 */
[----:B0-----:R-:W-:-:S05]  /*20b730*/  PRMT R8, R22, 0x4210, R7 ;  /* 0x0000421016087816 */ /* 0x001fca0000000007 */
[----:B------:R-:W-:Y:S04]  /*20b740*/  STL [R1+0x198], R8 ;  /* 0x0001980801007387 */ /* 0x000fe80000100800 */
[----:B------:R-:W4:Y:S04]  /*20b750*/  LDL.LU R21, [R1+0x52a4] ;  /* 0x0052a40001157983 */ /* 0x000f280000300800 */
[----:B------:R2:W-:Y:S04]  /*20b760*/  STL [R1+0xd8], R6 ;  /* 0x0000d80601007387 */ /* 0x0005e80000100800 */
[----:B------:R-:W4:Y:S04]  /*20b770*/  LDL.LU R22, [R1+0x73c] ;  /* 0x00073c0001167983 */ /* 0x000f280000300800 */
[----:B------:R-:W4:Y:S04]  /*20b780*/  LDL.LU R25, [R1+0x160] ;  /* 0x0001600001197983 */ /* 0x000f280000300800 */
[----:B------:R-:W4:Y:S04]  /*20b790*/  LDL.LU R19, [R1+0x6ec] ;  /* 0x0006ec0001137983 */ /* 0x000f280000300800 */
[----:B------:R-:W4:Y:S04]  /*20b7a0*/  LDL.LU R17, [R1+0x15c] ;  /* 0x00015c0001117983 */ /* 0x000f280000300800 */
[----:B------:R-:W4:Y:S01]  /*20b7b0*/  LDL.LU R28, [R1+0x31a0] ;  /* 0x0031a000011c7983 */ /* 0x000f220000300800 */
[----:B--2---:R-:W-:-:S03]  /*20b7c0*/  SHF.R.U32.HI R6, RZ, 0x8, R13 ;  /* 0x00000008ff067819 */ /* 0x004fc6000001160d */
[----:B------:R-:W2:Y:S01]  /*20b7d0*/  LDL.LU R13, [R1+0x31c0] ;  /* 0x0031c000010d7983 */ /* 0x000ea20000300800 */
[----:B------:R-:W-:Y:S02]  /*20b7e0*/  SHF.R.U32.HI R24, RZ, 0x8, R9 ;  /* 0x00000008ff187819 */ /* 0x000fe40000011609 */
[----:B------:R-:W-:Y:S02]  /*20b7f0*/  LOP3.LUT R6, R6, 0xffff, RZ, 0xc0, !PT ;  /* 0x0000ffff06067812 */ /* 0x000fe400078ec0ff */
[----:B------:R-:W-:Y:S02]  /*20b800*/  LOP3.LUT R24, R24, 0xffff, RZ, 0xc0, !PT ;  /* 0x0000ffff18187812 */ /* 0x000fe400078ec0ff */
[--C-:B------:R-:W-:Y:S02]  /*20b810*/  PRMT R6, R6, 0x3340, R0.reuse ;  /* 0x0000334006067816 */ /* 0x100fe40000000000 */
[----:B------:R-:W-:-:S05]  /*20b820*/  PRMT R7, R24, 0x3340, R0 ;  /* 0x0000334018077816 */ /* 0x000fca0000000000 */
[----:B------:R0:W-:Y:S04]  /*20b830*/  STL [R1+0x90], R7 ;  /* 0x0000900701007387 */ /* 0x0001e80000100800 */
[----:B------:R-:W2:Y:S04]  /*20b840*/  LDL.LU R16, [R1+0x526c] ;  /* 0x00526c0001107983 */ /* 0x000ea80000300800 */
[----:B------:R1:W-:Y:S04]  /*20b850*/  STL [R1+0xec], R6 ;  /* 0x0000ec0601007387 */ /* 0x0003e80000100800 */
[----:B0-----:R-:W2:Y:S04]  /*20b860*/  LDL.LU R7, [R1+0x1c44] ;  /* 0x001c440001077983 */ /* 0x001ea80000300800 */
[----:B------:R-:W2:Y:S04]  /*20b870*/  LDL.LU R12, [R1+0x6e8] ;  /* 0x0006e800010c7983 */ /* 0x000ea80000300800 */
[----:B------:R-:W2:Y:S04]  /*20b880*/  LDL.LU R15, [R1+0x164] ;  /* 0x00016400010f7983 */ /* 0x000ea80000300800 */
[----:B------:R-:W2:Y:S01]  /*20b890*/  LDL.LU R14, [R1+0x6ac] ;  /* 0x0006ac00010e7983 */ /* 0x000ea20000300800 */
[----:B------:R-:W-:-:S03]  /*20b8a0*/  SHF.R.U32.HI R24, RZ, 0x8, R29 ;  /* 0x00000008ff187819 */ /* 0x000fc6000001161d */
[----:B-1----:R-:W2:Y:S04]  /*20b8b0*/  LDL.LU R6, [R1+0x5408] ;  /* 0x0054080001067983 */ /* 0x002ea80000300800 */
[----:B------:R-:W2:Y:S04]  /*20b8c0*/  LDL.LU R8, [R1+0x52dc] ;  /* 0x0052dc0001087983 */ /* 0x000ea80000300800 */
[----:B------:R-:W2:Y:S01]  /*20b8d0*/  LDL.LU R10, [R1+0x5360] ;  /* 0x00536000010a7983 */ /* 0x000ea20000300800 */
[----:B------:R-:W-:-:S04]  /*20b8e0*/  LOP3.LUT R24, R24, 0xffff, RZ, 0xc0, !PT ;  /* 0x0000ffff18187812 */ /* 0x000fc800078ec0ff */
[----:B------:R-:W-:Y:S02]  /*20b8f0*/  PRMT R24, R24, 0x3340, R0 ;  /* 0x0000334018187816 */ /* 0x000fe40000000000 */
[----:B---3--:R-:W-:Y:S02]  /*20b900*/  SHF.R.U32.HI R20, RZ, 0x8, R23 ;  /* 0x00000008ff147819 */ /* 0x008fe40000011617 */
[----:B------:R-:W3:Y:S04]  /*20b910*/  LDL.LU R23, [R1+0x5410] ;  /* 0x0054100001177983 */ /* 0x000ee80000300800 */
[----:B------:R-:W3:Y:S01]  /*20b920*/  LDL.LU R9, [R1+0x52e4] ;  /* 0x0052e40001097983 */ /* 0x000ee20000300800 */
[----:B------:R-:W-:-:S03]  /*20b930*/  LOP3.LUT R20, R20, 0xffff, RZ, 0xc0, !PT ;  /* 0x0000ffff14147812 */ /* 0x000fc600078ec0ff */
[----:B------:R-:W3:Y:S04]  /*20b940*/  LDL.LU R29, [R1+0x536c] ;  /* 0x00536c00011d7983 */ /* 0x000ee80000300800 */
[----:B------:R0:W-:Y:S01]  /*20b950*/  STL [R1+0xdc], R24 ;  /* 0x0000dc1801007387 */ /* 0x0001e20000100800 */
[----:B------:R-:W-:-:S05]  /*20b960*/  PRMT R20, R20, 0x3340, R0 ;  /* 0x0000334014147816 */ /* 0x000fca0000000000 */
[----:B------:R1:W-:Y:S01]  /*20b970*/  STL [R1+0x13c], R20 ;  /* 0x00013c1401007387 */ /* 0x0003e20000100800 */
[----:B0-----:R-:W-:Y:S02]  /*20b980*/  LOP3.LUT R24, R18, 0xffff, RZ, 0xc0, !PT ;  /* 0x0000ffff12187812 */ /* 0x001fe400078ec0ff */
[----:B----4-:R-:W-:Y:S02]  /*20b990*/  LOP3.LUT R18, R21, 0xffff, RZ, 0xc0, !PT ;  /* 0x0000ffff15127812 */ /* 0x010fe400078ec0ff */
[----:B-1----:R-:W-:Y:S01]  /*20b9a0*/  PRMT R20, R22, 0x4210, R24 ;  /* 0x0000421016147816 */ /* 0x002fe20000000018 */
[----:B------:R-:W4:Y:S04]  /*20b9b0*/  LDL.LU R21, [R1+0x31c4] ;  /* 0x0031c40001157983 */ /* 0x000f280000300800 */
[----:B------:R-:W4:Y:S01]  /*20b9c0*/  LDL.LU R22, [R1+0x31c8] ;  /* 0x0031c80001167983 */ /* 0x000f220000300800 */
[----:B------:R-:W-:-:S03]  /*20b9d0*/  PRMT R19, R19, 0x4210, R18 ;  /* 0x0000421013137816 */ /* 0x000fc60000000012 */
[----:B------:R0:W-:Y:S01]  /*20b9e0*/  STL [R1+0x180], R20 ;  /* 0x0001801401007387 */ /* 0x0001e20000100800 */
[----:B------:R-:W-:Y:S02]  /*20b9f0*/  PRMT R18, R17, 0x5210, R18 ;  /* 0x0000521011127816 */ /* 0x000fe40000000012 */
[----:B0-----:R-:W-:-:S05]  /*20ba00*/  PRMT R20, R25, 0x5210, R24 ;  /* 0x0000521019147816 */ /* 0x001fca0000000018 */
[----:B------:R-:W-:Y:S04]  /*20ba10*/  STL [R1+0xc0], R20 ;  /* 0x0000c01401007387 */ /* 0x000fe80000100800 */
[----:B------:R-:W-:Y:S04]  /*20ba20*/  STL [R1+0x184], R19 ;  /* 0x0001841301007387 */ /* 0x000fe80000100800 */
[----:B------:R0:W-:Y:S01]  /*20ba30*/  STL [R1+0xc4], R18 ;  /* 0x0000c41201007387 */ /* 0x0001e20000100800 */
[----:B--2---:R-:W-:-:S03]  /*20ba40*/  SHF.R.U32.HI R17, RZ, 0x8, R13 ;  /* 0x00000008ff117819 */ /* 0x004fc6000001160d */
[----:B------:R-:W2:Y:S01]  /*20ba50*/  LDL.LU R13, [R1+0x31cc] ;  /* 0x0031cc00010d7983 */ /* 0x000ea20000300800 */
[----:B------:R-:W-:-:S04]  /*20ba60*/  SHF.R.U32.HI R24, RZ, 0x8, R28 ;  /* 0x00000008ff187819 */ /* 0x000fc8000001161c */
[----:B------:R-:W-:Y:S02]  /*20ba70*/  LOP3.LUT R24, R24, 0xffff, RZ, 0xc0, !PT ;  /* 0x0000ffff18187812 */ /* 0x000fe400078ec0ff */
[----:B------:R-:W-:Y:S02]  /*20ba80*/  LOP3.LUT R17, R17, 0xffff, RZ, 0xc0, !PT ;  /* 0x0000ffff11117812 */ /* 0x000fe400078ec0ff */
[--C-:B0-----:R-:W-:Y:S02]  /*20ba90*/  PRMT R18, R24, 0x3340, R0.reuse ;  /* 0x0000334018127816 */ /* 0x101fe40000000000 */
[----:B------:R-:W-:Y:S02]  /*20baa0*/  PRMT R17, R17, 0x3340, R0 ;  /* 0x0000334011117816 */ /* 0x000fe40000000000 */
[----:B------:R-:W-:Y:S01]  /*20bab0*/  LOP3.LUT R24, R16, 0xffff, RZ, 0xc0, !PT ;  /* 0x0000ffff10187812 */ /* 0x000fe200078ec0ff */
[----:B------:R-:W-:Y:S04]  /*20bac0*/  STL [R1+0xa8], R18 ;  /* 0x0000a81201007387 */ /* 0x000fe80000100800 */
[----:B------:R-:W-:Y:S01]  /*20bad0*/  STL [R1+0xcc], R17 ;  /* 0x0000cc1101007387 */ /* 0x000fe20000100800 */
[----:B------:R-:W-:-:S02]  /*20bae0*/  LOP3.LUT R7, R7, 0xffff, RZ, 0xc0, !PT ;  /* 0x0000ffff07077812 */ /* 0x000fc400078ec0ff */
[--C-:B------:R-:W-:Y:S02]  /*20baf0*/  PRMT R16, R12, 0x4210, R24.reuse ;  /* 0x000042100c107816 */ /* 0x100fe40000000018 */
[----:B------:R-:W-:Y:S02]  /*20bb00*/  PRMT R15, R15, 0x5210, R24 ;  /* 0x000052100f0f7816 */ /* 0x000fe40000000018 */
[--C-:B------:R-:W-:Y:S02]  /*20bb10*/  PRMT R12, R14, 0x4210, R7.reuse ;  /* 0x000042100e0c7816 */ /* 0x100fe40000000007 */
[----:B------:R-:W-:Y:S01]  /*20bb20*/  PRMT R7, R5, 0x5210, R7 ;  /* 0x0000521005077816 */ /* 0x000fe20000000007 */
[----:B------:R-:W-:Y:S04]  /*20bb30*/  STL [R1+0x188], R16 ;  /* 0x0001881001007387 */ /* 0x000fe80000100800 */
[----:B------:R-:W-:Y:S04]  /*20bb40*/  STL [R1+0xc8], R15 ;  /* 0x0000c80f01007387 */ /* 0x000fe80000100800 */
[----:B------:R-:W-:Y:S01]  /*20bb50*/  STL [R1+0x170], R12 ;  /* 0x0001700c01007387 */ /* 0x000fe20000100800 */
[----:B------:R-:W-:-:S03]  /*20bb60*/  LOP3.LUT R5, R6, 0xffff, RZ, 0xc0, !PT ;  /* 0x0000ffff06057812 */ /* 0x000fc600078ec0ff */
[----:B------:R0:W-:Y:S01]  /*20bb70*/  STL [R1+0xb0], R7 ;  /* 0x0000b00701007387 */ /* 0x0001e20000100800 */
[----:B------:R-:W-:-:S04]  /*20bb80*/  LOP3.LUT R6, R8, 0xffff, RZ, 0xc0, !PT ;  /* 0x0000ffff08067812 */ /* 0x000fc800078ec0ff */
[----:B------:R-:W-:Y:S02]  /*20bb90*/  PRMT R24, R6, 0x3340, R0 ;  /* 0x0000334006187816 */ /* 0x000fe40000000000 */
[----:B0-----:R-:W-:-:S04]  /*20bba0*/  LOP3.LUT R7, R10, 0xffff, RZ, 0xc0, !PT ;  /* 0x0000ffff0a077812 */ /* 0x001fc800078ec0ff */
[----:B------:R-:W-:-:S04]  /*20bbb0*/  PRMT R12, R5, 0x3340, R7 ;  /* 0x00003340050c7816 */ /* 0x000fc80000000007 */
[----:B------:R-:W-:Y:S02]  /*20bbc0*/  PRMT R14, R12, 0x5410, R24 ;  /* 0x000054100c0e7816 */ /* 0x000fe40000000018 */
[----:B---3--:R-:W-:Y:S02]  /*20bbd0*/  LOP3.LUT R10, R23, 0xffff, RZ, 0xc0, !PT ;  /* 0x0000ffff170a7812 */ /* 0x008fe400078ec0ff */
[----:B------:R-:W3:Y:S01]  /*20bbe0*/  LDL.LU R23, [R1+0x5514] ;  /* 0x0055140001177983 */ /* 0x000ee20000300800 */
[----:B------:R-:W-:Y:S02]  /*20bbf0*/  LOP3.LUT R9, R9, 0xffff, RZ, 0xc0, !PT ;  /* 0x0000ffff09097812 */ /* 0x000fe400078ec0ff */
[----:B------:R-:W-:Y:S02]  /*20bc00*/  LOP3.LUT R8, R29, 0xffff, RZ, 0xc0, !PT ;  /* 0x0000ffff1d087812 */ /* 0x000fe400078ec0ff */
[----:B------:R-:W-:Y:S02]  /*20bc10*/  PRMT R24, R9, 0x3340, R0 ;  /* 0x0000334009187816 */ /* 0x000fe40000000000 */
[----:B------:R-:W-:Y:S01]  /*20bc20*/  PRMT R12, R10, 0x3340, R8 ;  /* 0x000033400a0c7816 */ /* 0x000fe20000000008 */
[----:B------:R0:W-:Y:S03]  /*20bc30*/  STL [R1+0x1b24], R14 ;  /* 0x001b240e01007387 */ /* 0x0001e60000100800 */
[----:B0-----:R-:W-:-:S02]  /*20bc40*/  PRMT R14, R12, 0x5410, R24 ;  /* 0x000054100c0e7816 */ /* 0x001fc40000000018 */
[----:B------:R-:W-:Y:S02]  /*20bc50*/  SHF.R.U32.HI R8, RZ, 0x8, R8 ;  /* 0x00000008ff087819 */ /* 0x000fe40000011608 */
[----:B----4-:R-:W-:Y:S02]  /*20bc60*/  SHF.R.U32.HI R24, RZ, 0x8, R21 ;  /* 0x00000008ff187819 */ /* 0x010fe40000011615 */
[----:B------:R-:W-:Y:S02]  /*20bc70*/  SHF.R.U32.HI R12, RZ, 0x8, R22 ;  /* 0x00000008ff0c7819 */ /* 0x000fe40000011616 */
[----:B------:R-:W-:Y:S02]  /*20bc80*/  LOP3.LUT R24, R24, 0xffff, RZ, 0xc0, !PT ;  /* 0x0000ffff18187812 */ /* 0x000fe400078ec0ff */
[----:B------:R-:W-:Y:S02]  /*20bc90*/  LOP3.LUT R12, R12, 0xffff, RZ, 0xc0, !PT ;  /* 0x0000ffff0c0c7812 */ /* 0x000fe400078ec0ff */
[----:B------:R-:W-:-:S02]  /*20bca0*/  PRMT R21, R24, 0x3340, R0 ;  /* 0x0000334018157816 */ /* 0x000fc40000000000 */
[----:B------:R-:W-:Y:S01]  /*20bcb0*/  PRMT R12, R12, 0x3340, R0 ;  /* 0x000033400c0c7816 */ /* 0x000fe20000000000 */
[----:B------:R-:W-:Y:S04]  /*20bcc0*/  STL [R1+0x1b20], R14 ;  /* 0x001b200e01007387 */ /* 0x000fe80000100800 */
[----:B------:R-:W-:Y:S04]  /*20bcd0*/  STL [R1+0x7584], R21 ;  /* 0x0075841501007387 */ /* 0x000fe80000100800 */
[----:B------:R0:W-:Y:S01]  /*20bce0*/  STL [R1+0x9c], R12 ;  /* 0x00009c0c01007387 */ /* 0x0001e20000100800 */
[----:B------:R-:W-:-:S04]  /*20bcf0*/  SHF.R.U32.HI R10, RZ, 0x8, R10 ;  /* 0x00000008ff0a7819 */ /* 0x000fc8000001160a */
[----:B------:R-:W-:Y:S02]  /*20bd00*/  LOP3.LUT R10, R10, 0xffff, RZ, 0xc0, !PT ;  /* 0x0000ffff0a0a7812 */ /* 0x000fe400078ec0ff */
[----:B0-----:R-:W-:-:S04]  /*20bd10*/  LOP3.LUT R12, R8, 0xffff, RZ, 0xc0, !PT ;  /* 0x0000ffff080c7812 */ /* 0x001fc800078ec0ff */
[----:B------:R-:W-:Y:S02]  /*20bd20*/  PRMT R22, R10, 0x3340, R12 ;  /* 0x000033400a167816 */ /* 0x000fe4000000000c */
[----:B--2---:R-:W-:Y:S02]  /*20bd30*/  SHF.R.U32.HI R24, RZ, 0x8, R13 ;  /* 0x00000008ff187819 */ /* 0x004fe4000001160d */
[----:B------:R-:W2:Y:S04]  /*20bd40*/  LDL.LU R13, [R1+0x5518] ;  /* 0x00551800010d7983 */ /* 0x000ea80000300800 */
[----:B------:R-:W4:Y:S01]  /*20bd50*/  LDL.LU R8, [R1+0x1c5c] ;  /* 0x001c5c0001087983 */ /* 0x000f220000300800 */
[----:B------:R-:W-:-:S03]  /*20bd60*/  LOP3.LUT R24, R24, 0xffff, RZ, 0xc0, !PT ;  /* 0x0000ffff18187812 */ /* 0x000fc600078ec0ff */
[----:B------:R-:W4:Y:S01]  /*20bd70*/  LDL.LU R16, [R1+0x6e0] ;  /* 0x0006e00001107983 */ /* 0x000f220000300800 */
[----:B------:R-:W-:-:S05]  /*20bd80*/  PRMT R14, R24, 0x3340, R0 ;  /* 0x00003340180e7816 */ /* 0x000fca0000000000 */
[----:B------:R0:W-:Y:S04]  /*20bd90*/  STL [R1+0x98], R14 ;  /* 0x0000980e01007387 */ /* 0x0001e80000100800 */
[----:B------:R-:W-:Y:S04]  /*20bda0*/  STL [R1+0x7590], R22 ;  /* 0x0075901601007387 */ /* 0x000fe80000100800 */
[----:B------:R-:W4:Y:S01]  /*20bdb0*/  LDL.LU R10, [R1+0x6c4] ;  /* 0x0006c400010a7983 */ /* 0x000f220000300800 */
[----:B------:R-:W-:-:S03]  /*20bdc0*/  SHF.R.U32.HI R24, RZ, 0x8, R9 ;  /* 0x00000008ff187819 */ /* 0x000fc60000011609 */
[----:B------:R-:W4:Y:S01]  /*20bdd0*/  LDL.LU R9, [R1+0x551c] ;  /* 0x00551c0001097983 */ /* 0x000f220000300800 */
[----:B------:R-:W-:Y:S02]  /*20bde0*/  LOP3.LUT R24, R24, 0xffff, RZ, 0xc0, !PT ;  /* 0x0000ffff18187812 */ /* 0x000fe400078ec0ff */
[----:B------:R-:W-:Y:S02]  /*20bdf0*/  SHF.R.U32.HI R5, RZ, 0x8, R5 ;  /* 0x00000008ff057819 */ /* 0x000fe40000011605 */
[----:B------:R-:W-:Y:S02]  /*20be00*/  SHF.R.U32.HI R6, RZ, 0x8, R6 ;  /* 0x00000008ff067819 */ /* 0x000fe40000011606 */
[----:B---3--:R-:W-:-:S04]  /*20be10*/  SHF.R.U32.HI R12, RZ, 0x8, R23 ;  /* 0x00000008ff0c7819 */ /* 0x008fc80000011617 */
[----:B0-----:R-:W-:Y:S02]  /*20be20*/  LOP3.LUT R14, R12, 0xffff, RZ, 0xc0, !PT ;  /* 0x0000ffff0c0e7812 */ /* 0x001fe400078ec0ff */
[--C-:B------:R-:W-:Y:S02]  /*20be30*/  PRMT R12, R24, 0x3340, R0.reuse ;  /* 0x00003340180c7816 */ /* 0x100fe40000000000 */
[----:B------:R-:W-:Y:S02]  /*20be40*/  SHF.R.U32.HI R24, RZ, 0x8, R7 ;  /* 0x00000008ff187819 */ /* 0x000fe40000011607 */
[----:B------:R-:W-:Y:S01]  /*20be50*/  PRMT R23, R14, 0x3340, R0 ;  /* 0x000033400e177816 */ /* 0x000fe20000000000 */
[----:B------:R0:W-:Y:S04]  /*20be60*/  STL [R1+0x7594], R12 ;  /* 0x0075940c01007387 */ /* 0x0001e80000100800 */
[----:B------:R-:W3:Y:S04]  /*20be70*/  LDL.LU R15, [R1+0x1c20] ;  /* 0x001c2000010f7983 */ /* 0x000ee80000300800 */
[----:B------:R-:W-:Y:S04]  /*20be80*/  STL [R1+0x7598], R23 ;  /* 0x0075981701007387 */ /* 0x000fe80000100800 */
[----:B------:R-:W3:Y:S01]  /*20be90*/  LDL.LU R14, [R1+0x6bc] ;  /* 0x0006bc00010e7983 */ /* 0x000ee20000300800 */
[----:B------:R-:W-:-:S02]  /*20bea0*/  LOP3.LUT R7, R5, 0xffff, RZ, 0xc0, !PT ;  /* 0x0000ffff05077812 */ /* 0x000fc400078ec0ff */
[----:B------:R-:W-:Y:S01]  /*20beb0*/  LOP3.LUT R24, R24, 0xffff, RZ, 0xc0, !PT ;  /* 0x0000ffff18187812 */ /* 0x000fe200078ec0ff */
[----:B------:R-:W3:Y:S03]  /*20bec0*/  LDL.LU R5, [R1+0x6c8] ;  /* 0x0006c80001057983 */ /* 0x000ee60000300800 */
[----:B------:R-:W-:Y:S02]  /*20bed0*/  PRMT R29, R7, 0x3340, R24 ;  /* 0x00003340071d7816 */ /* 0x000fe40000000018 */
[----:B------:R-:W-:-:S03]  /*20bee0*/  LOP3.LUT R24, R6, 0xffff, RZ, 0xc0, !PT ;  /* 0x0000ffff06187812 */ /* 0x000fc600078ec0ff */
[----:B------:R-:W-:Y:S04]  /*20bef0*/  STL [R1+0x759c], R29 ;  /* 0x00759c1d01007387 */ /* 0x000fe80000100800 */
[----:B------:R-:W3:Y:S01]  /*20bf00*/  LDL.LU R7, [R1+0x5520] ;  /* 0x0055200001077983 */ /* 0x000ee20000300800 */
[----:B--2---:R-:W-:Y:S02]  /*20bf10*/  SHF.R.U32.HI R6, RZ, 0x8, R13 ;  /* 0x00000008ff067819 */ /* 0x004fe4000001160d */
[----:B------:R-:W-:Y:S02]  /*20bf20*/  PRMT R13, R24, 0x3340, R0 ;  /* 0x00003340180d7816 */ /* 0x000fe40000000000 */
[----:B----4-:R-:W-:Y:S02]  /*20bf30*/  LOP3.LUT R8, R8, 0xffff, RZ, 0xc0, !PT ;  /* 0x0000ffff08087812 */ /* 0x010fe400078ec0ff */
[----:B------:R-:W-:Y:S01]  /*20bf40*/  LOP3.LUT R24, R6, 0xffff, RZ, 0xc0, !PT ;  /* 0x0000ffff06187812 */ /* 0x000fe200078ec0ff */
[----:B------:R1:W-:Y:S04]  /*20bf50*/  STL [R1+0x75b0], R13 ;  /* 0x0075b00d01007387 */ /* 0x0003e80000100800 */
[----:B------:R-:W2:Y:S01]  /*20bf60*/  LDL.LU R6, [R1+0x52cc] ;  /* 0x0052cc0001067983 */ /* 0x000ea20000300800 */
[----:B0-----:R-:W-:-:S02]  /*20bf70*/  PRMT R12, R16, 0x4210, R8 ;  /* 0x00004210100c7816 */ /* 0x001fc40000000008 */
[----:B------:R-:W-:Y:S02]  /*20bf80*/  PRMT R3, R3, 0x5210, R8 ;  /* 0x0000521003037816 */ /* 0x000fe40000000008 */
[----:B-1----:R-:W-:-:S05]  /*20bf90*/  PRMT R13, R24, 0x3340, R0 ;  /* 0x00003340180d7816 */ /* 0x002fca0000000000 */
[----:B------:R-:W-:Y:S04]  /*20bfa0*/  STL [R1+0x240], R13 ;  /* 0x0002400d01007387 */ /* 0x000fe80000100800 */
[----:B------:R-:W4:Y:S04]  /*20bfb0*/  LDL.LU R8, [R1+0x6dc] ;  /* 0x0006dc0001087983 */ /* 0x000f280000300800 */
[----:B------:R-:W-:Y:S04]  /*20bfc0*/  STL [R1+0x174], R12 ;  /* 0x0001740c01007387 */ /* 0x000fe80000100800 */
[----:B------:R0:W-:Y:S01]  /*20bfd0*/  STL [R1+0xb4], R3 ;  /* 0x0000b40301007387 */ /* 0x0001e20000100800 */
[----:B------:R-:W-:-:S03]  /*20bfe0*/  SHF.R.U32.HI R24, RZ, 0x8, R10 ;  /* 0x00000008ff187819 */ /* 0x000fc6000001160a */
[----:B0-----:R-:W4:Y:S04]  /*20bff0*/  LDL.LU R3, [R1+0x52d0] ;  /* 0x0052d00001037983 */ /* 0x001f280000300800 */
[----:B------:R-:W4:Y:S01]  /*20c000*/  LDL.LU R10, [R1+0x6a8] ;  /* 0x0006a800010a7983 */ /* 0x000f220000300800 */
[----:B------:R-:W-:Y:S02]  /*20c010*/  SHF.R.U32.HI R9, RZ, 0x8, R9 ;  /* 0x00000008ff097819 */ /* 0x000fe40000011609 */
[----:B------:R-:W-:Y:S02]  /*20c020*/  LOP3.LUT R24, R24, 0xffff, RZ, 0xc0, !PT ;  /* 0x0000ffff18187812 */ /* 0x000fe400078ec0ff */
[----:B------:R-:W-:Y:S02]  /*20c030*/  LOP3.LUT R9, R9, 0xffff, RZ, 0xc0, !PT ;  /* 0x0000ffff09097812 */ /* 0x000fe400078ec0ff */
[----:B------:R-:W-:-:S02]  /*20c040*/  PRMT R13, R24, 0x3340, R0 ;  /* 0x00003340180d7816 */ /* 0x000fc40000000000 */
[----:B------:R-:W-:Y:S02]  /*20c050*/  PRMT R12, R9, 0x3340, R0 ;  /* 0x00003340090c7816 */ /* 0x000fe40000000000 */
[----:B------:R-:W4:Y:S04]  /*20c060*/  LDL.LU R9, [R1+0x51f4] ;  /* 0x0051f40001097983 */ /* 0x000f280000300800 */
[----:B------:R-:W-:Y:S04]  /*20c070*/  STL [R1+0x23c], R13 ;  /* 0x00023c0d01007387 */ /* 0x000fe80000100800 */
[----:B------:R0:W-:Y:S01]  /*20c080*/  STL [R1+0x238], R12 ;  /* 0x0002380c01007387 */ /* 0x0001e20000100800 */
[----:B---3--:R-:W-:-:S04]  /*20c090*/  LOP3.LUT R24, R15, 0xffff, RZ, 0xc0, !PT ;  /* 0x0000ffff0f187812 */ /* 0x008fc800078ec0ff */
[--C-:B0-----:R-:W-:Y:S02]  /*20c0a0*/  PRMT R12, R14, 0x4210, R24.reuse ;  /* 0x000042100e0c7816 */ /* 0x101fe40000000018 */
[----:B------:R-:W-:Y:S02]  /*20c0b0*/  PRMT R11, R11, 0x5210, R24 ;  /* 0x000052100b0b7816 */ /* 0x000fe40000000018 */
[----:B------:R-:W-:-:S04]  /*20c0c0*/  SHF.R.U32.HI R24, RZ, 0x8, R5 ;  /* 0x00000008ff187819 */ /* 0x000fc80000011605 */
[----:B------:R-:W-:-:S04]  /*20c0d0*/  LOP3.LUT R24, R24, 0xffff, RZ, 0xc0, !PT ;  /* 0x0000ffff18187812 */ /* 0x000fc800078ec0ff */
[----:B------:R-:W-:Y:S02]  /*20c0e0*/  PRMT R5, R24, 0x3340, R0 ;  /* 0x0000334018057816 */ /* 0x000fe40000000000 */
[----:B------:R-:W-:Y:S01]  /*20c0f0*/  SHF.R.U32.HI R24, RZ, 0x8, R7 ;  /* 0x00000008ff187819 */ /* 0x000fe20000011607 */
[----:B------:R-:W-:Y:S04]  /*20c100*/  STL [R1+0x178], R12 ;  /* 0x0001780c01007387 */ /* 0x000fe80000100800 */
[----:B------:R-:W-:Y:S01]  /*20c110*/  STL [R1+0xb8], R11 ;  /* 0x0000b80b01007387 */ /* 0x000fe20000100800 */
[----:B------:R-:W-:-:S03]  /*20c120*/  LOP3.LUT R24, R24, 0xffff, RZ, 0xc0, !PT ;  /* 0x0000ffff18187812 */ /* 0x000fc600078ec0ff */
[----:B------:R0:W-:Y:S04]  /*20c130*/  STL [R1+0x260], R5 ;  /* 0x0002600501007387 */ /* 0x0001e80000100800 */
[----:B------:R1:W-:Y:S01]  /*20c140*/  STL [R1+0x74e8], R0 ;  /* 0x0074e80001007387 */ /* 0x0003e20000100800 */
[----:B0-----:R-:W-:-:S05]  /*20c150*/  PRMT R5, R24, 0x3340, R0 ;  /* 0x0000334018057816 */ /* 0x001fca0000000000 */
[----:B------:R4:W-:Y:S04]  /*20c160*/  STL [R1+0x25c], R5 ;  /* 0x00025c0501007387 */ /* 0x0009e80000100800 */
[----:B------:R-:W3:Y:S04]  /*20c170*/  LDL.LU R27, [R1+0x2ebc] ;  /* 0x002ebc00011b7983 */ /* 0x000ee80000300800 */
[----:B------:R-:W3:Y:S01]  /*20c180*/  LDL.LU R20, [R1+0x3e8] ;  /* 0x0003e80001147983 */ /* 0x000ee20000300800 */
[----:B--2---:R-:W-:-:S04]  /*20c190*/  LOP3.LUT R24, R6, 0xffff, RZ, 0xc0, !PT ;  /* 0x0000ffff06187812 */ /* 0x004fc800078ec0ff */
[--C-:B-1----:R-:W-:Y:S02]  /*20c1a0*/  PRMT R0, R4, 0x5210, R24.reuse ;  /* 0x0000521004007816 */ /* 0x102fe40000000018 */
[----:B----4-:R-:W-:-:S05]  /*20c1b0*/  PRMT R5, R8, 0x4210, R24 ;  /* 0x0000421008057816 */ /* 0x010fca0000000018 */
[----:B------:R-:W-:Y:S04]  /*20c1c0*/  STL [R1+0x160], R5 ;  /* 0x0001600501007387 */ /* 0x000fe80000100800 */
[----:B------:R0:W-:Y:S01]  /*20c1d0*/  STL [R1+0xa0], R0 ;  /* 0x0000a00001007387 */ /* 0x0001e20000100800 */
[----:B------:R-:W-:-:S04]  /*20c1e0*/  LOP3.LUT R24, R3, 0xffff, RZ, 0xc0, !PT ;  /* 0x0000ffff03187812 */ /* 0x000fc800078ec0ff */
[--C-:B0-----:R-:W-:Y:S02]  /*20c1f0*/  PRMT R0, R10, 0x4210, R24.reuse ;  /* 0x000042100a007816 */ /* 0x101fe40000000018 */
[----:B------:R-:W-:-:S03]  /*20c200*/  PRMT R2, R2, 0x5210, R24 ;  /* 0x0000521002027816 */ /* 0x000fc60000000018 */
[----:B------:R-:W-:Y:S04]  /*20c210*/  STL [R1+0x164], R0 ;  /* 0x0001640001007387 */ /* 0x000fe80000100800 */
[----:B------:R0:W-:Y:S04]  /*20c220*/  STL [R1+0xa4], R2 ;  /* 0x0000a40201007387 */ /* 0x0001e80000100800 */
[----:B------:R-:W2:Y:S04]  /*20c230*/  LDL.LU R25, [R1+0x3e4] ;  /* 0x0003e40001197983 */ /* 0x000ea80000300800 */
[----:B------:R-:W2:Y:S04]  /*20c240*/  LDL.LU R18, [R1+0x698] ;  /* 0x0006980001127983 */ /* 0x000ea80000300800 */
        /* <DEDUP_REMOVED lines=14> */
[----:B------:R-:W-:-:S03]  /*20c330*/  LOP3.LUT R0, R9, 0xffff, RZ, 0xc0, !PT ;  /* 0x0000ffff09007812 */ /* 0x000fc600078ec0ff */
[----:B------:R-:W4:Y:S04]  /*20c340*/  LDL.LU R10, [R1+0x3c4] ;  /* 0x0003c400010a7983 */ /* 0x000f280000300800 */
[----:B------:R-:W4:Y:S01]  /*20c350*/  LDL.LU R9, [R1+0x650] ;  /* 0x0006500001097983 */ /* 0x000f220000300800 */
[----:B---3--:R-:W-:-:S04]  /*20c360*/  LOP3.LUT R12, R27, 0xffff, RZ, 0xc0, !PT ;  /* 0x0000ffff1b0c7812 */ /* 0x008fc800078ec0ff */
[----:B------:R-:W-:Y:S02]  /*20c370*/  PRMT R24, R0, 0x3340, R12 ;  /* 0x0000334000187816 */ /* 0x000fe4000000000c */
[----:B------:R-:W-:Y:S02]  /*20c380*/  SHF.R.U32.HI R0, RZ, 0x8, R0 ;  /* 0x00000008ff007819 */ /* 0x000fe40000011600 */
[----:B------:R-:W-:Y:S02]  /*20c390*/  PRMT R13, R24, 0x5410, R20 ;  /* 0x00005410180d7816 */ /* 0x000fe40000000014 */
[----:B------:R-:W-:Y:S02]  /*20c3a0*/  SHF.R.U32.HI R24, RZ, 0x8, R12 ;  /* 0x00000008ff187819 */ /* 0x000fe4000001160c */
[----:B------:R-:W-:Y:S02]  /*20c3b0*/  LOP3.LUT R0, R0, 0xffff, RZ, 0xc0, !PT ;  /* 0x0000ffff00007812 */ /* 0x000fe400078ec0ff */
[----:B------:R-:W-:-:S04]  /*20c3c0*/  LOP3.LUT R24, R24, 0xffff, RZ, 0xc0, !PT ;  /* 0x0000ffff18187812 */ /* 0x000fc800078ec0ff */
[----:B------:R-:W-:Y:S01]  /*20c3d0*/  PRMT R12, R0, 0x3340, R24 ;  /* 0x00003340000c7816 */ /* 0x000fe20000000018 */
[----:B------:R-:W-:Y:S04]  /*20c3e0*/  STL [R1+0x1af0], R13 ;  /* 0x001af00d01007387 */ /* 0x000fe80000100800 */
[----:B------:R4:W-:Y:S01]  /*20c3f0*/  STL [R1+0x3e8], R12 ;  /* 0x0003e80c01007387 */ /* 0x0009e20000100800 */
[----:B--2---:R-:W-:Y:S02]  /*20c400*/  PRMT R0, R18, 0x5410, R25 ;  /* 0x0000541012007816 */ /* 0x004fe40000000019 */
[----:B----4-:R-:W-:-:S03]  /*20c410*/  PRMT R12, R17, 0x5410, R19 ;  /* 0x00005410110c7816 */ /* 0x010fc60000000013 */
[----:B------:R0:W-:Y:S04]  /*20c420*/  STL [R1+0x7dc], R0 ;  /* 0x0007dc0001007387 */ /* 0x0001e80000100800 */
[----:B------:R1:W-:Y:S01]  /*20c430*/  STL [R1+0x7d0], R12 ;  /* 0x0007d00c01007387 */ /* 0x0003e20000100800 */
[----:B0-----:R-:W-:Y:S02]  /*20c440*/  PRMT R0, R16, 0x5410, R28 ;  /* 0x0000541010007816 */ /* 0x001fe4000000001c */
[----:B-1----:R-:W-:-:S03]  /*20c450*/  PRMT R12, R14, 0x5410, R15 ;  /* 0x000054100e0c7816 */ /* 0x002fc6000000000f */
[----:B------:R0:W-:Y:S04]  /*20c460*/  STL [R1+0x7d4], R0 ;  /* 0x0007d40001007387 */ /* 0x0001e80000100800 */
[----:B------:R-:W-:Y:S01]  /*20c470*/  STL [R1+0x7cc], R12 ;  /* 0x0007cc0c01007387 */ /* 0x000fe20000100800 */
[----:B0-----:R-:W-:Y:S02]  /*20c480*/  PRMT R0, R2, 0x5410, R11 ;  /* 0x0000541002007816 */ /* 0x001fe4000000000b */
[----:B------:R-:W-:-:S03]  /*20c490*/  PRMT R2, R5, 0x5410, R4 ;  /* 0x0000541005027816 */ /* 0x000fc60000000004 */
[----:B------:R0:W-:Y:S04]  /*20c4a0*/  STL [R1+0x7c0], R0 ;  /* 0x0007c00001007387 */ /* 0x0001e80000100800 */
[----:B------:R1:W-:Y:S01]  /*20c4b0*/  STL [R1+0x7bc], R2 ;  /* 0x0007bc0201007387 */ /* 0x0003e20000100800 */
[----:B0-----:R-:W-:Y:S02]  /*20c4c0*/  PRMT R0, R6, 0x5410, R7 ;  /* 0x0000541006007816 */ /* 0x001fe40000000007 */
[----:B-1----:R-:W-:-:S03]  /*20c4d0*/  PRMT R2, R3, 0x5410, R8 ;  /* 0x0000541003027816 */ /* 0x002fc60000000008 */
[----:B------:R0:W-:Y:S04]  /*20c4e0*/  STL [R1+0x7b8], R0 ;  /* 0x0007b80001007387 */ /* 0x0001e80000100800 */
[----:B------:R-:W-:Y:S04]  /*20c4f0*/  STL [R1+0x79c], R2 ;  /* 0x00079c0201007387 */ /* 0x000fe80000100800 */
[----:B------:R-:W2:Y:S01]  /*20c500*/  LDL.LU R24, [R1+0x648] ;  /* 0x0006480001187983 */ /* 0x000ea20000300800 */
[----:B0-----:R-:W-:-:S03]  /*20c510*/  PRMT R0, R9, 0x5410, R10 ;  /* 0x0000541009007816 */ /* 0x001fc6000000000a */
[----:B--2---:R0:W-:Y:S04]  /*20c520*/  STL [R1+0x7600], R24 ;  /* 0x0076001801007387 */ /* 0x0041e80000100800 */
[----:B------:R1:W-:Y:S04]  /*20c530*/  STL [R1+0x7ac], R0 ;  /* 0x0007ac0001007387 */ /* 0x0003e80000100800 */
[----:B0-----:R-:W2:Y:S04]  /*20c540*/  LDL.LU R24, [R1+0x65c] ;  /* 0x00065c0001187983 */ /* 0x001ea80000300800 */
[----:B-1----:R-:W3:Y:S04]  /*20c550*/  LDL.LU R0, [R1+0x3b8] ;  /* 0x0003b80001007983 */ /* 0x002ee80000300800 */
[----:B---3--:R0:W-:Y:S04]  /*20c560*/  STL [R1+0x75fc], R0 ;  /* 0x0075fc0001007387 */ /* 0x0081e80000100800 */
[----:B0-----:R-:W3:Y:S04]  /*20c570*/  LDL.LU R0, [R1+0x3bc] ;  /* 0x0003bc0001007983 */ /* 0x001ee80000300800 */
[----:B---3--:R0:W-:Y:S04]  /*20c580*/  STL [R1+0x7604], R0 ;  /* 0x0076040001007387 */ /* 0x0081e80000100800 */
[----:B0-----:R-:W2:Y:S04]  /*20c590*/  LDL.LU R0, [R1+0x3c0] ;  /* 0x0003c00001007983 */ /* 0x001ea80000300800 */
[----:B------:R-:W3:Y:S04]  /*20c5a0*/  LDL.LU R13, [R1+0x640] ;  /* 0x00064000010d7983 */ /* 0x000ee80000300800 */
        /* <DEDUP_REMOVED lines=26> */
[----:B--2---:R-:W-:-:S03]  /*20c750*/  PRMT R24, R24, 0x5410, R0 ;  /* 0x0000541018187816 */ /* 0x004fc60000000000 */
[----:B------:R-:W2:Y:S04]  /*20c760*/  LDL.LU R0, [R1+0x7604] ;  /* 0x0076040001007983 */ /* 0x000ea80000300800 */
[----:B------:R0:W-:Y:S04]  /*20c770*/  STL [R1+0x78c], R24 ;  /* 0x00078c1801007387 */ /* 0x0001e80000100800 */
[----:B0-----:R-:W2:Y:S02]  /*20c780*/  LDL.LU R24, [R1+0x7600] ;  /* 0x0076000001187983 */ /* 0x001ea40000300800 */
[----:B--2---:R-:W-:-:S02]  /*20c790*/  PRMT R24, R24, 0x5410, R0 ;  /* 0x0000541018187816 */ /* 0x004fc40000000000 */
[----:B------:R-:W2:Y:S04]  /*20c7a0*/  LDL.LU R0, [R1+0x75fc] ;  /* 0x0075fc0001007983 */ /* 0x000ea80000300800 */
[----:B------:R-:W-:Y:S01]  /*20c7b0*/  STL [R1+0x74c], R24 ;  /* 0x00074c1801007387 */ /* 0x000fe20000100800 */
[----:B---3--:R-:W-:Y:S02]  /*20c7c0*/  PRMT R12, R22, 0x5410, R12 ;  /* 0x00005410160c7816 */ /* 0x008fe4000000000c */
[----:B--2---:R-:W-:Y:S02]  /*20c7d0*/  PRMT R13, R13, 0x5410, R0 ;  /* 0x000054100d0d7816 */ /* 0x004fe40000000000 */
[----:B----4-:R-:W-:-:S03]  /*20c7e0*/  PRMT R0, R23, 0x5410, R29 ;  /* 0x0000541017007816 */ /* 0x010fc6000000001d */
[----:B------:R-:W-:Y:S04]  /*20c7f0*/  STL [R1+0x75c], R13 ;  /* 0x00075c0d01007387 */ /* 0x000fe80000100800 */
[----:B------:R0:W-:Y:S04]  /*20c800*/  STL [R1+0x72c], R0 ;  /* 0x00072c0001007387 */ /* 0x0001e80000100800 */
[----:B------:R1:W-:Y:S01]  /*20c810*/  STL [R1+0x3b0], R12 ;  /* 0x0003b00c01007387 */ /* 0x0003e20000100800 */
[----:B0-----:R-:W-:Y:S02]  /*20c820*/  PRMT R0, R26, 0x5410, R21 ;  /* 0x000054101a007816 */ /* 0x001fe40000000015 */
[----:B-1----:R-:W-:-:S03]  /*20c830*/  PRMT R12, R20, 0x5410, R27 ;  /* 0x00005410140c7816 */ /* 0x002fc6000000001b */
        /* <DEDUP_REMOVED lines=21> */
[----:B------:R-:W-:Y:S04]  /*20c990*/  STL [R1+0x384], R0 ;  /* 0x0003840001007387 */ /* 0x000fe80000100800 */
        /* <DEDUP_REMOVED lines=8> */
[----:B---3--:R0:W-:Y:S04]  /*20ca20*/  STL [R1+0x75d8], R0 ;  /* 0x0075d80001007387 */ /* 0x0081e80000100800 */
[----:B0-----:R-:W3:Y:S04]  /*20ca30*/  LDL.LU R0, [R1+0x370] ;  /* 0x0003700001007983 */ /* 0x001ee80000300800 */
[----:B---3--:R0:W-:Y:S04]  /*20ca40*/  STL [R1+0x75e0], R0 ;  /* 0x0075e00001007387 */ /* 0x0081e80000100800 */
[----:B0-----:R-:W3:Y:S04]  /*20ca50*/  LDL.LU R0, [R1+0x374] ;  /* 0x0003740001007983 */ /* 0x001ee80000300800 */
[----:B---3--:R0:W-:Y:S04]  /*20ca60*/  STL [R1+0x75e8], R0 ;  /* 0x0075e80001007387 */ /* 0x0081e80000100800 */
[----:B0-----:R-:W3:Y:S04]  /*20ca70*/  LDL.LU R0, [R1+0x378] ;  /* 0x0003780001007983 */ /* 0x001ee80000300800 */
        /* <DEDUP_REMOVED lines=49> */
[----:B------:R-:W-:Y:S01]  /*20cd90*/  STL [R1+0x370], R24 ;  /* 0x0003701801007387 */ /* 0x000fe20000100800 */
[----:B---3--:R-:W-:Y:S02]  /*20cda0*/  PRMT R12, R22, 0x5410, R12 ;  /* 0x00005410160c7816 */ /* 0x008fe4000000000c */
[----:B------:R-:W-:Y:S02]  /*20cdb0*/  PRMT R11, R2, 0x5410, R11 ;  /* 0x00005410020b7816 */ /* 0x000fe4000000000b */
[----:B------:R-:W-:Y:S02]  /*20cdc0*/  PRMT R2, R5, 0x5410, R4 ;  /* 0x0000541005027816 */ /* 0x000fe40000000004 */
[----:B--2---:R-:W-:-:S02]  /*20cdd0*/  PRMT R13, R13, 0x5410, R0 ;  /* 0x000054100d0d7816 */ /* 0x004fc40000000000 */
        /* <DEDUP_REMOVED lines=8> */
[----:B------:R-:W-:Y:S02]  /*20ce60*/  PRMT R13, R17, 0x5410, R19 ;  /* 0x00005410110d7816 */ /* 0x000fe40000000013 */
[----:B0-----:R-:W-:Y:S02]  /*20ce70*/  PRMT R0, R18, 0x5410, R25 ;  /* 0x0000541012007816 */ /* 0x001fe40000000019 */
[----:B-1----:R-:W-:-:S03]  /*20ce80*/  PRMT R12, R16, 0x5410, R28 ;  /* 0x00005410100c7816 */ /* 0x002fc6000000001c */
[----:B------:R0:W-:Y:S04]  /*20ce90*/  STL [R1+0x358], R0 ;  /* 0x0003580001007387 */ /* 0x0001e80000100800 */
[----:B------:R-:W-:Y:S04]  /*20cea0*/  STL [R1+0x354], R13 ;  /* 0x0003540d01007387 */ /* 0x000fe80000100800 */
[----:B------:R-:W-:Y:S01]  /*20ceb0*/  STL [R1+0x350], R12 ;  /* 0x0003500c01007387 */ /* 0x000fe20000100800 */
[----:B0-----:R-:W-:-:S05]  /*20cec0*/  PRMT R0, R14, 0x5410, R15 ;  /* 0x000054100e007816 */ /* 0x001fca000000000f */
[----:B------:R0:W-:Y:S04]  /*20ced0*/  STL [R1+0x34c], R0 ;  /* 0x00034c0001007387 */ /* 0x0001e80000100800 */
[----:B------:R-:W-:Y:S04]  /*20cee0*/  STL [R1+0x348], R11 ;  /* 0x0003480b01007387 */ /* 0x000fe80000100800 */
[----:B------:R1:W-:Y:S01]  /*20cef0*/  STL [R1+0x344], R2 ;  /* 0x0003440201007387 */ /* 0x0003e20000100800 */
[----:B0-----:R-:W-:-:S05]  /*20cf00*/  PRMT R0, R6, 0x5410, R7 ;  /* 0x0000541006007816 */ /* 0x001fca0000000007 */
[----:B------:R0:W-:Y:S04]  /*20cf10*/  STL [R1+0x340], R0 ;  /* 0x0003400001007387 */ /* 0x0001e80000100800 */
[----:B------:R-:W2:Y:S01]  /*20cf20*/  LDL.LU R4, [R1+0x32c] ;  /* 0x00032c0001047983 */ /* 0x000ea20000300800 */
[----:B-1----:R-:W-:-:S05]  /*20cf30*/  PRMT R2, R3, 0x5410, R8 ;  /* 0x0000541003027816 */ /* 0x002fca0000000008 */
[----:B------:R-:W-:Y:S01]  /*20cf40*/  STL [R1+0x33c], R2 ;  /* 0x00033c0201007387 */ /* 0x000fe20000100800 */
[----:B0-----:R-:W-:-:S03]  /*20cf50*/  PRMT R0, R9, 0x5410, R10 ;  /* 0x0000541009007816 */ /* 0x001fc6000000000a */
[----:B--2---:R0:W-:Y:S04]  /*20cf60*/  STL [R1+0x75c8], R4 ;  /* 0x0075c80401007387 */ /* 0x0041e80000100800 */
[----:B------:R-:W-:Y:S04]  /*20cf70*/  STL [R1+0x338], R0 ;  /* 0x0003380001007387 */ /* 0x000fe80000100800 */
[----:B0-----:R-:W2:Y:S04]  /*20cf80*/  LDL.LU R4, [R1+0x508] ;  /* 0x0005080001047983 */ /* 0x001ea80000300800 */
[----:B--2---:R0:W-:Y:S04]  /*20cf90*/  STL [R1+0x75d0], R4 ;  /* 0x0075d00401007387 */ /* 0x0041e80000100800 */
[----:B0-----:R-:W2:Y:S04]  /*20cfa0*/  LDL.LU R4, [R1+0x50c] ;  /* 0x00050c0001047983 */ /* 0x001ea80000300800 */
[----:B------:R-:W3:Y:S04]  /*20cfb0*/  LDL.LU R5, [R1+0x4fc] ;  /* 0x0004fc0001057983 */ /* 0x000ee80000300800 */
[----:B---3--:R0:W-:Y:S04]  /*20cfc0*/  STL [R1+0x75cc], R5 ;  /* 0x0075cc0501007387 */ /* 0x0081e80000100800 */
[----:B0-----:R-:W3:Y:S04]  /*20cfd0*/  LDL.LU R5, [R1+0x330] ;  /* 0x0003300001057983 */ /* 0x001ee80000300800 */
[----:B---3--:R0:W-:Y:S04]  /*20cfe0*/  STL [R1+0x75d4], R5 ;  /* 0x0075d40501007387 */ /* 0x0081e80000100800 */
[----:B0-----:R-:W2:Y:S04]  /*20cff0*/  LDL.LU R5, [R1+0x334] ;  /* 0x0003340001057983 */ /* 0x001ea80000300800 */
[----:B------:R-:W3:Y:S04]  /*20d000*/  LDL.LU R7, [R1+0x328] ;  /* 0x0003280001077983 */ /* 0x000ee80000300800 */
[----:B------:R-:W3:Y:S04]  /*20d010*/  LDL.LU R6, [R1+0x504] ;  /* 0x0005040001067983 */ /* 0x000ee80000300800 */
[----:B------:R-:W4:Y:S04]  /*20d020*/  LDL.LU R13, [R1+0x4f4] ;  /* 0x0004f400010d7983 */ /* 0x000f280000300800 */
[----:B----4-:R0:W-:Y:S04]  /*20d030*/  STL [R1+0x75b8], R13 ;  /* 0x0075b80d01007387 */ /* 0x0101e80000100800 */
[----:B0-----:R-:W4:Y:S04]  /*20d040*/  LDL.LU R13, [R1+0x4ec] ;  /* 0x0004ec00010d7983 */ /* 0x001f280000300800 */
[----:B----4-:R0:W-:Y:S04]  /*20d050*/  STL [R1+0x75c0], R13 ;  /* 0x0075c00d01007387 */ /* 0x0101e80000100800 */
[----:B0-----:R-:W4:Y:S04]  /*20d060*/  LDL.LU R13, [R1+0x4f8] ;  /* 0x0004f800010d7983 */ /* 0x001f280000300800 */
[----:B------:R-:W2:Y:S04]  /*20d070*/  LDL.LU R10, [R1+0x318] ;  /* 0x00031800010a7983 */ /* 0x000ea80000300800 */
[----:B--2---:R0:W-:Y:S04]  /*20d080*/  STL [R1+0x75b4], R10 ;  /* 0x0075b40a01007387 */ /* 0x0041e80000100800 */
[----:B0-----:R-:W2:Y:S04]  /*20d090*/  LDL.LU R10, [R1+0x31c] ;  /* 0x00031c00010a7983 */ /* 0x001ea80000300800 */
[----:B--2---:R0:W-:Y:S04]  /*20d0a0*/  STL [R1+0x75bc], R10 ;  /* 0x0075bc0a01007387 */ /* 0x0041e80000100800 */
[----:B0-----:R-:W2:Y:S01]  /*20d0b0*/  LDL.LU R10, [R1+0x320] ;  /* 0x00032000010a7983 */ /* 0x001ea20000300800 */
[----:B------:R-:W-:-:S03]  /*20d0c0*/  PRMT R4, R4, 0x5410, R5 ;  /* 0x0000541004047816 */ /* 0x000fc60000000005 */
[----:B--2---:R0:W-:Y:S04]  /*20d0d0*/  STL [R1+0x75c4], R10 ;  /* 0x0075c40a01007387 */ /* 0x0041e80000100800 */
[----:B0-----:R-:W4:Y:S04]  /*20d0e0*/  LDL.LU R10, [R1+0x324] ;  /* 0x00032400010a7983 */ /* 0x001f280000300800 */
        /* <DEDUP_REMOVED lines=26> */
[----:B--2---:R-:W-:-:S02]  /*20d290*/  PRMT R4, R4, 0x5410, R5 ;  /* 0x0000541004047816 */ /* 0x004fc40000000005 */
[----:B------:R-:W2:Y:S04]  /*20d2a0*/  LDL.LU R5, [R1+0x75cc] ;  /* 0x0075cc0001057983 */ /* 0x000ea80000300800 */
[----:B------:R0:W-:Y:S04]  /*20d2b0*/  STL [R1+0x330], R4 ;  /* 0x0003300401007387 */ /* 0x0001e80000100800 */
[----:B0-----:R-:W2:Y:S01]  /*20d2c0*/  LDL.LU R4, [R1+0x75c8] ;  /* 0x0075c80001047983 */ /* 0x001ea20000300800 */
[----:B---3--:R-:W-:Y:S02]  /*20d2d0*/  PRMT R6, R6, 0x5410, R7 ;  /* 0x0000541006067816 */ /* 0x008fe40000000007 */
[----:B----4-:R-:W-:-:S02]  /*20d2e0*/  PRMT R13, R13, 0x5410, R10 ;  /* 0x000054100d0d7816 */ /* 0x010fc4000000000a */
[----:B--2---:R-:W-:Y:S02]  /*20d2f0*/  PRMT R5, R5, 0x5410, R4 ;  /* 0x0000541005057816 */ /* 0x004fe40000000004 */
[----:B------:R-:W2:Y:S04]  /*20d300*/  LDL.LU R4, [R1+0x2e4] ;  /* 0x0002e40001047983 */ /* 0x000ea80000300800 */
[----:B------:R0:W-:Y:S04]  /*20d310*/  STL [R1+0x32c], R5 ;  /* 0x00032c0501007387 */ /* 0x0001e80000100800 */
[----:B0-----:R-:W2:Y:S04]  /*20d320*/  LDL.LU R5, [R1+0x4a8] ;  /* 0x0004a80001057983 */ /* 0x001ea80000300800 */
[----:B------:R0:W-:Y:S04]  /*20d330*/  STL [R1+0x328], R6 ;  /* 0x0003280601007387 */ /* 0x0001e80000100800 */
[----:B------:R-:W3:Y:S04]  /*20d340*/  LDL.LU R7, [R1+0x2e0] ;  /* 0x0002e00001077983 */ /* 0x000ee80000300800 */
[----:B0-----:R-:W3:Y:S04]  /*20d350*/  LDL.LU R6, [R1+0x49c] ;  /* 0x00049c0001067983 */ /* 0x001ee80000300800 */
[----:B------:R-:W4:Y:S04]  /*20d360*/  LDL.LU R10, [R1+0x75c4] ;  /* 0x0075c400010a7983 */ /* 0x000f280000300800 */
[----:B------:R0:W-:Y:S04]  /*20d370*/  STL [R1+0x324], R13 ;  /* 0x0003240d01007387 */ /* 0x0001e80000100800 */
[----:B0-----:R-:W4:Y:S02]  /*20d380*/  LDL.LU R13, [R1+0x75c0] ;  /* 0x0075c000010d7983 */ /* 0x001f240000300800 */
[----:B----4-:R-:W-:-:S02]  /*20d390*/  PRMT R13, R13, 0x5410, R10 ;  /* 0x000054100d0d7816 */ /* 0x010fc4000000000a */
[----:B------:R-:W4:Y:S04]  /*20d3a0*/  LDL.LU R10, [R1+0x75bc] ;  /* 0x0075bc00010a7983 */ /* 0x000f280000300800 */
[----:B------:R0:W-:Y:S04]  /*20d3b0*/  STL [R1+0x320], R13 ;  /* 0x0003200d01007387 */ /* 0x0001e80000100800 */
[----:B0-----:R-:W4:Y:S02]  /*20d3c0*/  LDL.LU R13, [R1+0x75b8] ;  /* 0x0075b800010d7983 */ /* 0x001f240000300800 */
[----:B----4-:R-:W-:-:S02]  /*20d3d0*/  PRMT R13, R13, 0x5410, R10 ;  /* 0x000054100d0d7816 */ /* 0x010fc4000000000a */
[----:B------:R-:W4:Y:S04]  /*20d3e0*/  LDL.LU R10, [R1+0x75b4] ;  /* 0x0075b400010a7983 */ /* 0x000f280000300800 */
[----:B------:R0:W-:Y:S01]  /*20d3f0*/  STL [R1+0x31c], R13 ;  /* 0x00031c0d01007387 */ /* 0x0001e20000100800 */
[----:B------:R-:W-:Y:S02]  /*20d400*/  PRMT R24, R0, 0x5410, R24 ;  /* 0x0000541000187816 */ /* 0x000fe40000000018 */
[----:B------:R-:W-:Y:S02]  /*20d410*/  PRMT R0, R23, 0x5410, R29 ;  /* 0x0000541017007816 */ /* 0x000fe4000000001d */
[----:B------:R-:W-:Y:S01]  /*20d420*/  PRMT R22, R22, 0x5410, R12 ;  /* 0x0000541016167816 */ /* 0x000fe2000000000c */
[----:B0-----:R-:W2:Y:S01]  /*20d430*/  LDL.LU R13, [R1+0x75b0] ;  /* 0x0075b000010d7983 */ /* 0x001ea20000300800 */
[----:B------:R-:W-:-:S02]  /*20d440*/  PRMT R12, R26, 0x5410, R21 ;  /* 0x000054101a0c7816 */ /* 0x000fc40000000015 */
[----:B------:R-:W-:Y:S02]  /*20d450*/  PRMT R20, R20, 0x5410, R27 ;  /* 0x0000541014147816 */ /* 0x000fe4000000001b */
[----:B------:R-:W-:Y:S02]  /*20d460*/  PRMT R16, R16, 0x5410, R28 ;  /* 0x0000541010107816 */ /* 0x000fe4000000001c */
[----:B----4-:R-:W-:Y:S02]  /*20d470*/  PRMT R9, R9, 0x5410, R10 ;  /* 0x0000541009097816 */ /* 0x010fe4000000000a */
[----:B------:R-:W4:Y:S04]  /*20d480*/  LDL.LU R10, [R1+0x75ac] ;  /* 0x0075ac00010a7983 */ /* 0x000f280000300800 */
[----:B------:R0:W-:Y:S04]  /*20d490*/  STL [R1+0x318], R9 ;  /* 0x0003180901007387 */ /* 0x0001e80000100800 */
[----:B0-----:R-:W4:Y:S04]  /*20d4a0*/  LDL.LU R9, [R1+0x75a8] ;  /* 0x0075a80001097983 */ /* 0x001f280000300800 */
[----:B------:R-:W-:Y:S04]  /*20d4b0*/  STL [R1+0x314], R24 ;  /* 0x0003141801007387 */ /* 0x000fe80000100800 */
[----:B------:R0:W-:Y:S04]  /*20d4c0*/  STL [R1+0x310], R0 ;  /* 0x0003100001007387 */ /* 0x0001e80000100800 */
[----:B------:R-:W-:Y:S01]  /*20d4d0*/  STL [R1+0x30c], R22 ;  /* 0x00030c1601007387 */ /* 0x000fe20000100800 */
[----:B0-----:R-:W-:-:S03]  /*20d4e0*/  PRMT R0, R2, 0x5410, R11 ;  /* 0x0000541002007816 */ /* 0x001fc6000000000b */
[----:B------:R-:W4:Y:S04]  /*20d4f0*/  LDL.LU R11, [R1+0x2d8] ;  /* 0x0002d800010b7983 */ /* 0x000f280000300800 */
[----:B------:R0:W-:Y:S04]  /*20d500*/  STL [R1+0x308], R12 ;  /* 0x0003080c01007387 */ /* 0x0001e80000100800 */
[----:B------:R-:W4:Y:S04]  /*20d510*/  LDL.LU R2, [R1+0x4a4] ;  /* 0x0004a40001027983 */ /* 0x000f280000300800 */
[----:B------:R1:W-:Y:S04]  /*20d520*/  STL [R1+0x304], R0 ;  /* 0x0003040001007387 */ /* 0x0003e80000100800 */
[----:B------:R-:W-:Y:S01]  /*20d530*/  STL [R1+0x300], R20 ;  /* 0x0003001401007387 */ /* 0x000fe20000100800 */
[----:B0-----:R-:W-:-:S02]  /*20d540*/  PRMT R12, R18, 0x5410, R25 ;  /* 0x00005410120c7816 */ /* 0x001fc40000000019 */
[----:B-1----:R-:W-:-:S03]  /*20d550*/  PRMT R0, R17, 0x5410, R19 ;  /* 0x0000541011007816 */ /* 0x002fc60000000013 */
[----:B------:R0:W-:Y:S04]  /*20d560*/  STL [R1+0x2fc], R12 ;  /* 0x0002fc0c01007387 */ /* 0x0001e80000100800 */
[----:B------:R1:W-:Y:S04]  /*20d570*/  STL [R1+0x2f8], R0 ;  /* 0x0002f80001007387 */ /* 0x0003e80000100800 */
[----:B------:R-:W-:Y:S01]  /*20d580*/  STL [R1+0x2f4], R16 ;  /* 0x0002f41001007387 */ /* 0x000fe20000100800 */
[----:B0-----:R-:W-:Y:S02]  /*20d590*/  PRMT R12, R14, 0x5410, R15 ;  /* 0x000054100e0c7816 */ /* 0x001fe4000000000f */
[----:B-1----:R-:W-:-:S02]  /*20d5a0*/  PRMT R0, R3, 0x5410, R8 ;  /* 0x0000541003007816 */ /* 0x002fc40000000008 */
[----:B------:R-:W4:Y:S04]  /*20d5b0*/  LDL.LU R8, [R1+0x2d4] ;  /* 0x0002d40001087983 */ /* 0x000f280000300800 */
[----:B------:R2:W-:Y:S04]  /*20d5c0*/  STL [R1+0x2ec], R12 ;  /* 0x0002ec0c01007387 */ /* 0x0005e80000100800 */
[----:B------:R-:W4:Y:S04]  /*20d5d0*/  LDL.LU R3, [R1+0x490] ;  /* 0x0004900001037983 */ /* 0x000f280000300800 */
[----:B------:R0:W-:Y:S04]  /*20d5e0*/  STL [R1+0x2e8], R0 ;  /* 0x0002e80001007387 */ /* 0x0001e80000100800 */
[----:B------:R-:W4:Y:S01]  /*20d5f0*/  LDL.LU R24, [R1+0x2d0] ;  /* 0x0002d00001187983 */ /* 0x000f220000300800 */
[----:B--2---:R-:W-:-:S02]  /*20d600*/  PRMT R12, R5, 0x5410, R4 ;  /* 0x00005410050c7816 */ /* 0x004fc40000000004 */
[----:B---3--:R-:W-:Y:S01]  /*20d610*/  PRMT R5, R6, 0x5410, R7 ;  /* 0x0000541006057816 */ /* 0x008fe20000000007 */
[----:B0-----:R-:W2:Y:S04]  /*20d620*/  LDL.LU R0, [R1+0x488] ;  /* 0x0004880001007983 */ /* 0x001ea80000300800 */
[----:B------:R-:W3:Y:S04]  /*20d630*/  LDL.LU R15, [R1+0x2cc] ;  /* 0x0002cc00010f7983 */ /* 0x000ee80000300800 */
[----:B------:R-:W3:Y:S04]  /*20d640*/  LDL.LU R14, [R1+0x48c] ;  /* 0x00048c00010e7983 */ /* 0x000ee80000300800 */
[----:B------:R0:W-:Y:S04]  /*20d650*/  STL [R1+0x2e4], R12 ;  /* 0x0002e40c01007387 */ /* 0x0001e80000100800 */
[----:B------:R-:W2:Y:S04]  /*20d660*/  LDL.LU R29, [R1+0x2c4] ;  /* 0x0002c400011d7983 */ /* 0x000ea80000300800 */
[----:B------:R1:W-:Y:S04]  /*20d670*/  STL [R1+0x2e0], R5 ;  /* 0x0002e00501007387 */ /* 0x0003e80000100800 */
[----:B------:R-:W2:Y:S01]  /*20d680*/  LDL.LU R23, [R1+0x484] ;  /* 0x0004840001177983 */ /* 0x000ea20000300800 */
[----:B----4-:R-:W-:-:S05]  /*20d690*/  PRMT R4, R9, 0x5410, R10 ;  /* 0x0000541009047816 */ /* 0x010fca000000000a */
[----:B------:R4:W-:Y:S04]  /*20d6a0*/  STL [R1+0x2dc], R4 ;  /* 0x0002dc0401007387 */ /* 0x0009e80000100800 */
[----:B0-----:R-:W3:Y:S04]  /*20d6b0*/  LDL.LU R12, [R1+0x2c0] ;  /* 0x0002c000010c7983 */ /* 0x001ee80000300800 */
[----:B------:R-:W3:Y:S04]  /*20d6c0*/  LDL.LU R22, [R1+0x47c] ;  /* 0x00047c0001167983 */ /* 0x000ee80000300800 */
[----:B------:R-:W3:Y:S04]  /*20d6d0*/  LDL.LU R7, [R1+0x2bc] ;  /* 0x0002bc0001077983 */ /* 0x000ee80000300800 */
[----:B------:R-:W3:Y:S04]  /*20d6e0*/  LDL.LU R6, [R1+0x478] ;  /* 0x0004780001067983 */ /* 0x000ee80000300800 */
[----:B------:R-:W3:Y:S04]  /*20d6f0*/  LDL.LU R21, [R1+0x2b4] ;  /* 0x0002b40001157983 */ /* 0x000ee80000300800 */
[----:B-1----:R-:W3:Y:S04]  /*20d700*/  LDL.LU R5, [R1+0x470] ;  /* 0x0004700001057983 */ /* 0x002ee80000300800 */
[----:B----4-:R-:W4:Y:S01]  /*20d710*/  LDL.LU R4, [R1+0x2b0] ;  /* 0x0002b00001047983 */ /* 0x010f220000300800 */
[----:B------:R-:W-:-:S03]  /*20d720*/  PRMT R2, R2, 0x5410, R11 ;  /* 0x0000541002027816 */ /* 0x000fc6000000000b */
[----:B------:R-:W4:Y:S04]  /*20d730*/  LDL R10, [R1+0x3978] ;  /* 0x00397800010a7983 */ /* 0x000f280000100800 */
[----:B------:R-:W4:Y:S04]  /*20d740*/  LDL R9, [R1+0x3974] ;  /* 0x0039740001097983 */ /* 0x000f280000100800 */
[----:B------:R-:W4:Y:S04]  /*20d750*/  LDL.LU R26, [R1+0x2ac] ;  /* 0x0002ac00011a7983 */ /* 0x000f280000300800 */
[----:B------:R-:W4:Y:S04]  /*20d760*/  LDL.LU R27, [R1+0x2a8] ;  /* 0x0002a800011b7983 */ /* 0x000f280000300800 */
[----:B------:R0:W-:Y:S04]  /*20d770*/  STL [R1+0x2d8], R2 ;  /* 0x0002d80201007387 */ /* 0x0001e80000100800 */
        /* <DEDUP_REMOVED lines=10> */
[----:B------:R-:W4:Y:S04]  /*20d820*/  LDL.LU R8, [R1+0x75a4] ;  /* 0x0075a40001087983 */ /* 0x000f280000300800 */
[----:B------:R0:W-:Y:S04]  /*20d830*/  STL [R1+0x2d4], R3 ;  /* 0x0002d40301007387 */ /* 0x0001e80000100800 */
[----:B0-----:R-:W4:Y:S01]  /*20d840*/  LDL.LU R3, [R1+0x75a0] ;  /* 0x0075a00001037983 */ /* 0x001f220000300800 */
[----:B--2---:R-:W-:Y:S02]  /*20d850*/  PRMT R24, R0, 0x5410, R24 ;  /* 0x0000541000187816 */ /* 0x004fe40000000018 */
[----:B---3--:R-:W-:-:S03]  /*20d860*/  PRMT R0, R14, 0x5410, R15 ;  /* 0x000054100e007816 */ /* 0x008fc6000000000f */
[----:B------:R-:W-:Y:S04]  /*20d870*/  STL [R1+0x2d0], R24 ;  /* 0x0002d01801007387 */ /* 0x000fe80000100800 */
[----:B------:R-:W2:Y:S04]  /*20d880*/  LDL.LU R14, [R1+0x290] ;  /* 0x00029000010e7983 */ /* 0x000ea80000300800 */
[----:B------:R0:W-:Y:S01]  /*20d890*/  STL [R1+0x2cc], R0 ;  /* 0x0002cc0001007387 */ /* 0x0001e20000100800 */
[----:B------:R-:W-:-:S03]  /*20d8a0*/  PRMT R23, R23, 0x5410, R29 ;  /* 0x0000541017177816 */ /* 0x000fc6000000001d */
[----:B0-----:R-:W2:Y:S01]  /*20d8b0*/  LDL.LU R0, [R1+0x444] ;  /* 0x0004440001007983 */ /* 0x001ea20000300800 */
[----:B------:R-:W-:Y:S02]  /*20d8c0*/  PRMT R22, R22, 0x5410, R12 ;  /* 0x0000541016167816 */ /* 0x000fe4000000000c */
[----:B------:R-:W-:Y:S02]  /*20d8d0*/  PRMT R6, R6, 0x5410, R7 ;  /* 0x0000541006067816 */ /* 0x000fe40000000007 */
[----:B----4-:R-:W-:-:S05]  /*20d8e0*/  PRMT R3, R3, 0x5410, R8 ;  /* 0x0000541003037816 */ /* 0x010fca0000000008 */
[----:B------:R0:W-:Y:S04]  /*20d8f0*/  STL [R1+0x2c8], R3 ;  /* 0x0002c80301007387 */ /* 0x0001e80000100800 */
[----:B------:R-:W3:Y:S04]  /*20d900*/  LDL.LU R24, [R1+0x28c] ;  /* 0x00028c0001187983 */ /* 0x000ee80000300800 */
[----:B------:R-:W3:Y:S04]  /*20d910*/  LDL.LU R15, [R1+0x438] ;  /* 0x00043800010f7983 */ /* 0x000ee80000300800 */
[----:B------:R-:W4:Y:S04]  /*20d920*/  LDL R8, [R1+0x375c] ;  /* 0x00375c0001087983 */ /* 0x000f280000100800 */
[----:B0-----:R-:W2:Y:S04]  /*20d930*/  LDL R3, [R1+0x398c] ;  /* 0x00398c0001037983 */ /* 0x001ea80000100800 */
[----:B------:R-:W2:Y:S04]  /*20d940*/  LDL.LU R29, [R1+0x759c] ;  /* 0x00759c00011d7983 */ /* 0x000ea80000300800 */
[----:B------:R0:W-:Y:S04]  /*20d950*/  STL [R1+0x2c4], R23 ;  /* 0x0002c41701007387 */ /* 0x0001e80000100800 */
[----:B0-----:R-:W2:Y:S04]  /*20d960*/  LDL.LU R23, [R1+0x7598] ;  /* 0x0075980001177983 */ /* 0x001ea80000300800 */
[----:B------:R-:W2:Y:S04]  /*20d970*/  LDL.LU R12, [R1+0x7594] ;  /* 0x00759400010c7983 */ /* 0x000ea80000300800 */
[----:B------:R0:W-:Y:S04]  /*20d980*/  STL [R1+0x2c0], R22 ;  /* 0x0002c01601007387 */ /* 0x0001e80000100800 */
[----:B0-----:R-:W2:Y:S04]  /*20d990*/  LDL.LU R22, [R1+0x7590] ;  /* 0x0075900001167983 */ /* 0x001ea80000300800 */
[----:B------:R-:W2:Y:S04]  /*20d9a0*/  LDL.LU R7, [R1+0x758c] ;  /* 0x00758c0001077983 */ /* 0x000ea80000300800 */
[----:B------:R0:W-:Y:S04]  /*20d9b0*/  STL [R1+0x2bc], R6 ;  /* 0x0002bc0601007387 */ /* 0x0001e80000100800 */
[----:B0-----:R-:W2:Y:S01]  /*20d9c0*/  LDL.LU R6, [R1+0x7588] ;  /* 0x0075880001067983 */ /* 0x001ea20000300800 */
[----:B------:R-:W-:-:S02]  /*20d9d0*/  PRMT R5, R5, 0x5410, R21 ;  /* 0x0000541005057816 */ /* 0x000fc40000000015 */
[----:B--2---:R-:W-:Y:S02]  /*20d9e0*/  PRMT R6, R6, 0x5410, R7 ;  /* 0x0000541006067816 */ /* 0x004fe40000000007 */
[----:B------:R-:W2:Y:S04]  /*20d9f0*/  LDL R7, [R1+0x397c] ;  /* 0x00397c0001077983 */ /* 0x000ea80000100800 */
[----:B------:R0:W-:Y:S04]  /*20da00*/  STL [R1+0x2b8], R6 ;  /* 0x0002b80601007387 */ /* 0x0001e80000100800 */
[----:B0-----:R-:W2:Y:S04]  /*20da10*/  LDL R6, [R1+0x3980] ;  /* 0x0039800001067983 */ /* 0x001ea80000100800 */
[----:B------:R-:W2:Y:S04]  /*20da20*/  LDL.LU R21, [R1+0x7584] ;  /* 0x0075840001157983 */ /* 0x000ea80000300800 */
[----:B------:R0:W-:Y:S04]  /*20da30*/  STL [R1+0x2b4], R5 ;  /* 0x0002b40501007387 */ /* 0x0001e80000100800 */
[----:B0-----:R-:W2:Y:S02]  /*20da40*/  LDL.LU R5, [R1+0x7580] ;  /* 0x0075800001057983 */ /* 0x001ea40000300800 */
[----:B--2---:R-:W-:-:S02]  /*20da50*/  PRMT R5, R5, 0x5410, R4 ;  /* 0x0000541005057816 */ /* 0x004fc40000000004 */
[----:B------:R-:W2:Y:S04]  /*20da60*/  LDL.LU R4, [R1+0x757c] ;  /* 0x00757c0001047983 */ /* 0x000ea80000300800 */
[----:B------:R0:W-:Y:S01]  /*20da70*/  STL [R1+0x2b0], R5 ;  /* 0x0002b00501007387 */ /* 0x0001e20000100800 */
[----:B------:R-:W-:-:S03]  /*20da80*/  PRMT R2, R2, 0x5410, R27 ;  /* 0x0000541002027816 */ /* 0x000fc6000000001b */
[----:B0-----:R-:W3:Y:S01]  /*20da90*/  LDL R5, [R1+0x3984] ;  /* 0x0039840001057983 */ /* 0x001ee20000100800 */
[----:B--2---:R-:W-:-:S03]  /*20daa0*/  PRMT R4, R4, 0x5410, R26 ;  /* 0x0000541004047816 */ /* 0x004fc6000000001a */
[----:B------:R-:W2:Y:S04]  /*20dab0*/  LDL.LU R26, [R1+0x7578] ;  /* 0x00757800011a7983 */ /* 0x000ea80000300800 */
[----:B------:R0:W-:Y:S04]  /*20dac0*/  STL [R1+0x2ac], R4 ;  /* 0x0002ac0401007387 */ /* 0x0001e80000100800 */
[----:B0-----:R-:W2:Y:S04]  /*20dad0*/  LDL R4, [R1+0x3988] ;  /* 0x0039880001047983 */ /* 0x001ea80000100800 */
[----:B------:R-:W2:Y:S04]  /*20dae0*/  LDL.LU R27, [R1+0x7574] ;  /* 0x00757400011b7983 */ /* 0x000ea80000300800 */
[----:B------:R0:W-:Y:S04]  /*20daf0*/  STL [R1+0x2a8], R2 ;  /* 0x0002a80201007387 */ /* 0x0001e80000100800 */
[----:B0-----:R-:W2:Y:S01]  /*20db00*/  LDL.LU R2, [R1+0x7570] ;  /* 0x0075700001027983 */ /* 0x001ea20000300800 */
[----:B------:R-:W-:-:S02]  /*20db10*/  PRMT R18, R18, 0x5410, R25 ;  /* 0x0000541012127816 */ /* 0x000fc40000000019 */
[----:B------:R-:W-:Y:S02]  /*20db20*/  PRMT R17, R17, 0x5410, R19 ;  /* 0x0000541011117816 */ /* 0x000fe40000000013 */
[----:B------:R-:W-:Y:S02]  /*20db30*/  PRMT R11, R11, 0x5410, R28 ;  /* 0x000054100b0b7816 */ /* 0x000fe4000000001c */
[----:B--2---:R-:W-:Y:S02]  /*20db40*/  PRMT R2, R2, 0x5410, R20 ;  /* 0x0000541002027816 */ /* 0x004fe40000000014 */
[----:B------:R-:W2:Y:S04]  /*20db50*/  LDL.LU R20, [R1+0x756c] ;  /* 0x00756c0001147983 */ /* 0x000ea80000300800 */
[----:B------:R0:W-:Y:S04]  /*20db60*/  STL [R1+0x2a4], R2 ;  /* 0x0002a40201007387 */ /* 0x0001e80000100800 */
        /* <DEDUP_REMOVED lines=10> */
[----:B------:R-:W-:-:S02]  /*20dc10*/  ISETP.LT.AND P1, PT, R10, UR8, !P0 ;  /* 0x000000080a007c0c */ /* 0x000fc4000c721270 */
[----:B--2---:R-:W-:Y:S02]  /*20dc20*/  PRMT R11, R11, 0x5410, R16 ;  /* 0x000054100b0b7816 */ /* 0x004fe40000000010 */
[----:B------:R-:W2:Y:S04]  /*20dc30*/  LDL.LU R16, [R1+0x7550] ;  /* 0x0075500001107983 */ /* 0x000ea80000300800 */
[----:B------:R0:W-:Y:S04]  /*20dc40*/  STL [R1+0x294], R11 ;  /* 0x0002940b01007387 */ /* 0x0001e80000100800 */
[----:B0-----:R-:W2:Y:S01]  /*20dc50*/  LDL.LU R11, [R1+0x754c] ;  /* 0x00754c00010b7983 */ /* 0x001ea20000300800 */
[----:B------:R-:W-:-:S02]  /*20dc60*/  ISETP.LT.AND P0, PT, R9, UR9, !P0 ;  /* 0x0000000909007c0c */ /* 0x000fc4000c701270 */
[----:B------:R-:W-:Y:S02]  /*20dc70*/  PRMT R0, R0, 0x5410, R14 ;  /* 0x0000541000007816 */ /* 0x000fe4000000000e */
[----:B---3--:R-:W-:Y:S01]  /*20dc80*/  PRMT R24, R15, 0x5410, R24 ;  /* 0x000054100f187816 */ /* 0x008fe20000000018 */
[----:B------:R-:W3:Y:S04]  /*20dc90*/  LDL.LU R14, [R1+0x7548] ;  /* 0x00754800010e7983 */ /* 0x000ee80000300800 */
[----:B------:R0:W-:Y:S01]  /*20dca0*/  STL [R1+0x290], R0 ;  /* 0x0002900001007387 */ /* 0x0001e20000100800 */
[----:B------:R-:W1:Y:S03]  /*20dcb0*/  LDCU.64 UR8, c[0x0][0x398] ;  /* 0x00007300ff0877ac */ /* 0x000e660008000a00 */
[----:B0-----:R-:W3:Y:S04]  /*20dcc0*/  LDL.LU R0, [R1+0x428] ;  /* 0x0004280001007983 */ /* 0x001ee80000300800 */
[----:B------:R-:W3:Y:S04]  /*20dcd0*/  LDL.LU R15, [R1+0x284] ;  /* 0x00028400010f7983 */ /* 0x000ee80000300800 */
[----:B------:R4:W-:Y:S02]  /*20dce0*/  STL [R1+0x28c], R24 ;  /* 0x00028c1801007387 */ /* 0x0009e40000100800 */
[----:B----4-:R-:W-:Y:S01]  /*20dcf0*/  VIADD R24, R8, 0x31 ;  /* 0x0000003108187836 */ /* 0x010fe20000000000 */
[----:B--2---:R-:W-:-:S04]  /*20dd00*/  LOP3.LUT R11, R11, 0xfffff7ff, RZ, 0xc0, !PT ;  /* 0xfffff7ff0b0b7812 */ /* 0x004fc800078ec0ff */
[----:B------:R-:W-:-:S04]  /*20dd10*/  @P1 LOP3.LUT R11, R11, 0x800, RZ, 0xfc, !PT ;  /* 0x000008000b0b1812 */ /* 0x000fc800078efcff */
[----:B------:R-:W-:-:S04]  /*20dd20*/  LOP3.LUT R11, R11, 0xfffffbff, RZ, 0xc0, !PT ;  /* 0xfffffbff0b0b7812 */ /* 0x000fc800078ec0ff */
[----:B------:R-:W-:Y:S02]  /*20dd30*/  @P0 LOP3.LUT R11, R11, 0x400, RZ, 0xfc, !PT ;  /* 0x000004000b0b0812 */ /* 0x000fe400078efcff */
[----:B------:R-:W-:Y:S01]  /*20dd40*/  ISETP.GE.AND P0, PT, R24, UR37, PT ;  /* 0x0000002518007c0c */ /* 0x000fe2000bf06270 */
[----:B------:R-:W0:Y:S01]  /*20dd50*/  LDCU UR37, c[0x0][0x398] ;  /* 0x00007300ff2577ac */ /* 0x000e220008000800 */
[----:B------:R-:W3:Y:S02]  /*20dd60*/  LDL.LU R24, [R1+0x288] ;  /* 0x0002880001187983 */ /* 0x000ee40000300800 */
[----:B-1----:R-:W-:Y:S02]  /*20dd70*/  ISETP.LT.AND P1, PT, R3, UR8, !P0 ;  /* 0x0000000803007c0c */ /* 0x002fe4000c721270 */
[----:B------:R-:W-:Y:S02]  /*20dd80*/  ISETP.LT.AND P3, PT, R7, UR76, !P0 ;  /* 0x0000004c07007c0c */ /* 0x000fe4000c761270 */
[----:B------:R-:W-:-:S02]  /*20dd90*/  LOP3.LUT R11, R11, 0xffffffdf, RZ, 0xc0, !PT ;  /* 0xffffffdf0b0b7812 */ /* 0x000fc400078ec0ff */
[----:B------:R-:W-:Y:S01]  /*20dda0*/  ISETP.LT.AND P2, PT, R6, UR64, !P0 ;  /* 0x0000004006007c0c */ /* 0x000fe2000c741270 */
[----:B------:R-:W1:Y:S01]  /*20ddb0*/  LDCU UR76, c[0x0][0x398] ;  /* 0x00007300ff4c77ac */ /* 0x000e620008000800 */
[----:B------:R-:W2:Y:S05]  /*20ddc0*/  LDCU UR64, c[0x0][0x398] ;  /* 0x00007300ff4077ac */ /* 0x000eaa0008000800 */
[----:B------:R-:W-:-:S04]  /*20ddd0*/  @P1 LOP3.LUT R11, R11, 0x20, RZ, 0xfc, !PT ;  /* 0x000000200b0b1812 */ /* 0x000fc800078efcff */
[----:B------:R-:W-:Y:S02]  /*20dde0*/  LOP3.LUT R11, R11, 0xfffffdff, RZ, 0xc0, !PT ;  /* 0xfffffdff0b0b7812 */ /* 0x000fe400078ec0ff */
[----:B------:R-:W-:Y:S02]  /*20ddf0*/  ISETP.LT.AND P1, PT, R5, UR6, !P0 ;  /* 0x0000000605007c0c */ /* 0x000fe4000c721270 */
[----:B------:R-:W-:-:S04]  /*20de00*/  @P3 LOP3.LUT R11, R11, 0x200, RZ, 0xfc, !PT ;  /* 0x000002000b0b3812 */ /* 0x000fc800078efcff */
[----:B------:R-:W-:Y:S02]  /*20de10*/  LOP3.LUT R11, R11, 0xfffffeff, RZ, 0xc0, !PT ;  /* 0xfffffeff0b0b7812 */ /* 0x000fe400078ec0ff */
[----:B------:R-:W-:Y:S01]  /*20de20*/  ISETP.LT.AND P3, PT, R4, UR75, !P0 ;  /* 0x0000004b04007c0c */ /* 0x000fe2000c761270 */
[----:B------:R-:W4:Y:S01]  /*20de30*/  LDCU UR75, c[0x0][0x398] ;  /* 0x00007300ff4b77ac */ /* 0x000f220008000800 */
[----:B------:R-:W-:-:S04]  /*20de40*/  @P2 LOP3.LUT R11, R11, 0x100, RZ, 0xfc, !PT ;  /* 0x000001000b0b2812 */ /* 0x000fc800078efcff */
[----:B------:R-:W-:Y:S02]  /*20de50*/  LOP3.LUT R11, R11, 0xffffff7f, RZ, 0xc0, !PT ;  /* 0xffffff7f0b0b7812 */ /* 0x000fe400078ec0ff */
[----:B------:R-:W-:Y:S01]  /*20de60*/  ISETP.LT.AND P2, PT, R2, UR59, !P0 ;  /* 0x0000003b02007c0c */ /* 0x000fe2000c741270 */
[----:B------:R-:W0:Y:S01]  /*20de70*/  LDCU UR59, c[0x0][0x398] ;  /* 0x00007300ff3b77ac */ /* 0x000e220008000800 */
[----:B------:R-:W-:-:S04]  /*20de80*/  @P1 LOP3.LUT R11, R11, 0x80, RZ, 0xfc, !PT ;  /* 0x000000800b0b1812 */ /* 0x000fc800078efcff */
[----:B------:R-:W-:Y:S02]  /*20de90*/  LOP3.LUT R11, R11, 0xffffffbf, RZ, 0xc0, !PT ;  /* 0xffffffbf0b0b7812 */ /* 0x000fe400078ec0ff */
[----:B------:R-:W-:Y:S02]  /*20dea0*/  ISETP.LT.AND P1, PT, R10, UR7, !P0 ;  /* 0x000000070a007c0c */ /* 0x000fe4000c721270 */
[----:B------:R-:W-:Y:S01]  /*20deb0*/  @P3 LOP3.LUT R11, R11, 0x40, RZ, 0xfc, !PT ;  /* 0x000000400b0b3812 */ /* 0x000fe200078efcff */
[----:B------:R-:W0:Y:S03]  /*20dec0*/  LDCU.64 UR6, c[0x0][0x398] ;  /* 0x00007300ff0677ac */ /* 0x000e260008000a00 */
[----:B------:R-:W-:Y:S02]  /*20ded0*/  LOP3.LUT R11, R11, 0xffffffef, RZ, 0xc0, !PT ;  /* 0xffffffef0b0b7812 */ /* 0x000fe400078ec0ff */
[----:B------:R-:W-:Y:S01]  /*20dee0*/  ISETP.LT.AND P0, PT, R9, UR58, !P0 ;  /* 0x0000003a09007c0c */ /* 0x000fe2000c701270 */
[----:B------:R-:W0:Y:S01]  /*20def0*/  LDCU UR58, c[0x0][0x398] ;  /* 0x00007300ff3a77ac */ /* 0x000e220008000800 */
[----:B------:R-:W-:-:S04]  /*20df00*/  @P2 LOP3.LUT R11, R11, 0x10, RZ, 0xfc, !PT ;  /* 0x000000100b0b2812 */ /* 0x000fc800078efcff */
[----:B------:R-:W-:-:S04]  /*20df10*/  LOP3.LUT R11, R11, 0xfffffff7, RZ, 0xc0, !PT ;  /* 0xfffffff70b0b7812 */ /* 0x000fc800078ec0ff */
[----:B------:R-:W-:-:S04]  /*20df20*/  @P1 LOP3.LUT R11, R11, 0x8, RZ, 0xfc, !PT ;  /* 0x000000080b0b1812 */ /* 0x000fc800078efcff */
[----:B------:R-:W-:-:S04]  /*20df30*/  LOP3.LUT R11, R11, 0xfffffffb, RZ, 0xc0, !PT ;  /* 0xfffffffb0b0b7812 */ /* 0x000fc800078ec0ff */
[----:B------:R-:W-:-:S04]  /*20df40*/  @P0 LOP3.LUT R11, R11, 0x4, RZ, 0xfc, !PT ;  /* 0x000000040b0b0812 */ /* 0x000fc800078efcff */
[----:B------:R-:W-:Y:S02]  /*20df50*/  LOP3.LUT R11, R11, 0xfffffffd, RZ, 0xc0, !PT ;  /* 0xfffffffd0b0b7812 */ /* 0x000fe400078ec0ff */
[----:B---3--:R-:W-:Y:S02]  /*20df60*/  PRMT R0, R0, 0x5410, R24 ;  /* 0x0000541000007816 */ /* 0x008fe40000000018 */
[----:B------:R-:W-:-:S03]  /*20df70*/  PRMT R24, R14, 0x5410, R15 ;  /* 0x000054100e187816 */ /* 0x000fc6000000000f */
[----:B------:R3:W-:Y:S04]  /*20df80*/  STL [R1+0x288], R0 ;  /* 0x0002880001007387 */ /* 0x0007e80000100800 */
[----:B------:R-:W2:Y:S04]  /*20df90*/  LDL.LU R14, [R1+0x7544] ;  /* 0x00754400010e7983 */ /* 0x000ea80000300800 */
[----:B---3--:R-:W3:Y:S04]  /*20dfa0*/  LDL.LU R0, [R1+0x270] ;  /* 0x0002700001007983 */ /* 0x008ee80000300800 */
[----:B------:R-:W3:Y:S04]  /*20dfb0*/  LDL.LU R15, [R1+0x424] ;  /* 0x00042400010f7983 */ /* 0x000ee80000300800 */
[----:B------:R0:W-:Y:S02]  /*20dfc0*/  STL [R1+0x284], R24 ;  /* 0x0002841801007387 */ /* 0x0001e40000100800 */
[----:B0-----:R-:W-:-:S05]  /*20dfd0*/  VIADD R24, R8, 0x30 ;  /* 0x0000003008187836 */ /* 0x001fca0000000000 */
[----:B------:R-:W-:Y:S01]  /*20dfe0*/  ISETP.GE.AND P0, PT, R24, UR51, PT ;  /* 0x0000003318007c0c */ /* 0x000fe2000bf06270 */
[----:B------:R-:W0:Y:S01]  /*20dff0*/  LDCU UR51, c[0x0][0x398] ;  /* 0x00007300ff3377ac */ /* 0x000e220008000800 */
[----:B------:R-:W4:Y:S02]  /*20e000*/  LDL.LU R24, [R1+0x41c] ;  /* 0x00041c0001187983 */ /* 0x000f240000300800 */
[----:B------:R-:W-:Y:S02]  /*20e010*/  ISETP.LT.AND P3, PT, R7, UR10, !P0 ;  /* 0x0000000a07007c0c */ /* 0x000fe4000c761270 */
[----:B------:R-:W-:Y:S02]  /*20e020*/  ISETP.LT.AND P2, PT, R6, UR11, !P0 ;  /* 0x0000000b06007c0c */ /* 0x000fe4000c741270 */
[----:B------:R-:W-:Y:S01]  /*20e030*/  ISETP.LT.AND P1, PT, R3, UR6, !P0 ;  /* 0x0000000603007c0c */ /* 0x000fe2000c721270 */
[----:B------:R-:W0:Y:S08]  /*20e040*/  LDCU.64 UR10, c[0x0][0x398] ;  /* 0x00007300ff0a77ac */ /* 0x000e300008000a00 */
[----:B------:R-:W-:-:S04]  /*20e050*/  @P3 LOP3.LUT R11, R11, 0x2, RZ, 0xfc, !PT ;  /* 0x000000020b0b3812 */ /* 0x000fc800078efcff */
[----:B------:R-:W-:-:S04]  /*20e060*/  LOP3.LUT R11, R11, 0xfffffffe, RZ, 0xc0, !PT ;  /* 0xfffffffe0b0b7812 */ /* 0x000fc800078ec0ff */
[----:B------:R-:W-:-:S05]  /*20e070*/  @P2 LOP3.LUT R11, R11, 0x1, RZ, 0xfc, !PT ;  /* 0x000000010b0b2812 */ /* 0x000fca00078efcff */
[----:B------:R0:W-:Y:S04]  /*20e080*/  STL [R1+0x74ec], R11 ;  /* 0x0074ec0b01007387 */ /* 0x0001e80000100800 */
[----:B0-----:R-:W4:Y:S01]  /*20e090*/  LDL.LU R11, [R1+0x274] ;  /* 0x00027400010b7983 */ /* 0x001f220000300800 */
[----:B------:R-:W-:Y:S02]  /*20e0a0*/  ISETP.LT.AND P3, PT, R4, UR34, !P0 ;  /* 0x0000002204007c0c */ /* 0x000fe4000c761270 */
[----:B------:R-:W-:Y:S01]  /*20e0b0*/  ISETP.LT.AND P2, PT, R2, UR35, !P0 ;  /* 0x0000002302007c0c */ /* 0x000fe2000c741270 */
[----:B------:R-:W0:Y:S01]  /*20e0c0*/  LDCU UR34, c[0x0][0x398] ;  /* 0x00007300ff2277ac */ /* 0x000e220008000800 */
[----:B------:R-:W0:Y:S01]  /*20e0d0*/  LDCU UR35, c[0x0][0x398] ;  /* 0x00007300ff2377ac */ /* 0x000e220008000800 */
[----:B--2---:R-:W-:-:S04]  /*20e0e0*/  LOP3.LUT R14, R14, 0xdfffffff, RZ, 0xc0, !PT ;  /* 0xdfffffff0e0e7812 */ /* 0x004fc800078ec0ff */
[----:B------:R-:W-:Y:S02]  /*20e0f0*/  @P1 LOP3.LUT R14, R14, 0x20000000, RZ, 0xfc, !PT ;  /* 0x200000000e0e1812 */ /* 0x000fe400078efcff */
[----:B------:R-:W-:Y:S01]  /*20e100*/  ISETP.LT.AND P1, PT, R5, UR33, !P0 ;  /* 0x0000002105007c0c */ /* 0x000fe2000c721270 */
[----:B------:R-:W2:Y:S01]  /*20e110*/  LDCU UR33, c[0x0][0x398] ;  /* 0x00007300ff2177ac */ /* 0x000ea20008000800 */
[----:B------:R-:W-:-:S11]  /*20e120*/  LOP3.LUT R14, R14, 0x7fffffff, RZ, 0xc0, !PT ;  /* 0x7fffffff0e0e7812 */ /* 0x000fd600078ec0ff */
[----:B------:R-:W-:-:S04]  /*20e130*/  @P1 LOP3.LUT R14, R14, 0x80000000, RZ, 0xfc, !PT ;  /* 0x800000000e0e1812 */ /* 0x000fc800078efcff */
[----:B------:R-:W-:Y:S02]  /*20e140*/  LOP3.LUT R14, R14, 0xbfffffff, RZ, 0xc0, !PT ;  /* 0xbfffffff0e0e7812 */ /* 0x000fe400078ec0ff */
[----:B------:R-:W-:Y:S02]  /*20e150*/  ISETP.LT.AND P1, PT, R10, UR36, !P0 ;  /* 0x000000240a007c0c */ /* 0x000fe4000c721270 */
[----:B------:R-:W-:Y:S02]  /*20e160*/  @P3 LOP3.LUT R14, R14, 0x40000000, RZ, 0xfc, !PT ;  /* 0x400000000e0e3812 */ /* 0x000fe400078efcff */
[----:B---3--:R-:W-:Y:S01]  /*20e170*/  PRMT R0, R15, 0x5410, R0 ;  /* 0x000054100f007816 */ /* 0x008fe20000000000 */
[----:B------:R-:W3:Y:S01]  /*20e180*/  LDCU UR36, c[0x0][0x398] ;  /* 0x00007300ff2477ac */ /* 0x000ee20008000800 */
[----:B------:R-:W-:Y:S02]  /*20e190*/  LOP3.LUT R14, R14, 0xefffffff, RZ, 0xc0, !PT ;  /* 0xefffffff0e0e7812 */ /* 0x000fe400078ec0ff */
[----:B------:R-:W-:Y:S01]  /*20e1a0*/  ISETP.LT.AND P0, PT, R9, UR63, !P0 ;  /* 0x0000003f09007c0c */ /* 0x000fe2000c701270 */
[----:B------:R-:W0:Y:S01]  /*20e1b0*/  LDCU UR63, c[0x0][0x398] ;  /* 0x00007300ff3f77ac */ /* 0x000e220008000800 */
[----:B------:R-:W-:-:S04]  /*20e1c0*/  @P2 LOP3.LUT R14, R14, 0x10000000, RZ, 0xfc, !PT ;  /* 0x100000000e0e2812 */ /* 0x000fc800078efcff */
[----:B------:R-:W-:-:S04]  /*20e1d0*/  LOP3.LUT R14, R14, 0xf7ffffff, RZ, 0xc0, !PT ;  /* 0xf7ffffff0e0e7812 */ /* 0x000fc800078ec0ff */
[----:B------:R-:W-:-:S04]  /*20e1e0*/  @P1 LOP3.LUT R14, R14, 0x8000000, RZ, 0xfc, !PT ;  /* 0x080000000e0e1812 */ /* 0x000fc800078efcff */
[----:B------:R-:W-:-:S04]  /*20e1f0*/  LOP3.LUT R14, R14, 0xfbffffff, RZ, 0xc0, !PT ;  /* 0xfbffffff0e0e7812 */ /* 0x000fc800078ec0ff */
[----:B------:R-:W-:Y:S02]  /*20e200*/  @P0 LOP3.LUT R14, R14, 0x4000000, RZ, 0xfc, !PT ;  /* 0x040000000e0e0812 */ /* 0x000fe400078efcff */
[----:B----4-:R-:W-:Y:S01]  /*20e210*/  PRMT R11, R24, 0x5410, R11 ;  /* 0x00005410180b7816 */ /* 0x010fe2000000000b */
[----:B------:R-:W-:-:S04]  /*20e220*/  VIADD R24, R8, 0x2f ;  /* 0x0000002f08187836 */ /* 0x000fc80000000000 */
[----:B------:R4:W-:Y:S04]  /*20e230*/  STL [R1+0x274], R11 ;  /* 0x0002740b01007387 */ /* 0x0009e80000100800 */
[----:B------:R-:W2:Y:S01]  /*20e240*/  LDL.LU R15, [R1+0x258] ;  /* 0x00025800010f7983 */ /* 0x000ea20000300800 */
[----:B------:R-:W-:Y:S02]  /*20e250*/  ISETP.GE.AND P0, PT, R24, UR9, PT ;  /* 0x0000000918007c0c */ /* 0x000fe4000bf06270 */
[----:B------:R-:W-:Y:S01]  /*20e260*/  LOP3.LUT R14, R14, 0xffdfffff, RZ, 0xc0, !PT ;  /* 0xffdfffff0e0e7812 */ /* 0x000fe200078ec0ff */
[----:B------:R-:W0:Y:S01]  /*20e270*/  LDCU.64 UR8, c[0x0][0x398] ;  /* 0x00007300ff0877ac */ /* 0x000e220008000a00 */
[----:B----4-:R-:W4:Y:S04]  /*20e280*/  LDL.LU R11, [R1+0x254] ;  /* 0x00025400010b7983 */ /* 0x010f280000300800 */
[----:B------:R1:W-:Y:S04]  /*20e290*/  STL [R1+0x270], R0 ;  /* 0x0002700001007387 */ /* 0x0003e80000100800 */
[----:B-1----:R-:W4:Y:S04]  /*20e2a0*/  LDL.LU R0, [R1+0x414] ;  /* 0x0004140001007983 */ /* 0x002f280000300800 */
[----:B------:R-:W2:Y:S01]  /*20e2b0*/  LDL.LU R24, [R1+0x410] ;  /* 0x0004100001187983 */ /* 0x000ea20000300800 */
[----:B------:R-:W-:-:S02]  /*20e2c0*/  ISETP.LT.AND P1, PT, R3, UR10, !P0 ;  /* 0x0000000a03007c0c */ /* 0x000fc4000c721270 */
[----:B------:R-:W-:Y:S02]  /*20e2d0*/  ISETP.LT.AND P3, PT, R7, UR25, !P0 ;  /* 0x0000001907007c0c */ /* 0x000fe4000c761270 */
[----:B------:R-:W-:Y:S01]  /*20e2e0*/  ISETP.LT.AND P2, PT, R6, UR26, !P0 ;  /* 0x0000001a06007c0c */ /* 0x000fe2000c741270 */
[----:B------:R-:W1:Y:S01]  /*20e2f0*/  LDCU UR26, c[0x0][0x398] ;  /* 0x00007300ff1a77ac */ /* 0x000e620008000800 */
[----:B------:R-:W0:Y:S07]  /*20e300*/  LDCU UR25, c[0x0][0x398] ;  /* 0x00007300ff1977ac */ /* 0x000e2e0008000800 */
        /* <DEDUP_REMOVED lines=16> */
[----:B------:R-:W0:Y:S03]  /*20e410*/  LDCU UR41, c[0x0][0x398] ;  /* 0x00007300ff2977ac */ /* 0x000e260008000800 */
        /* <DEDUP_REMOVED lines=8> */
[----:B--2---:R-:W-:Y:S02]  /*20e4a0*/  PRMT R24, R24, 0x5410, R15 ;  /* 0x0000541018187816 */ /* 0x004fe4000000000f */
[----:B------:R-:W2:Y:S04]  /*20e4b0*/  LDL.LU R15, [R1+0x7540] ;  /* 0x00754000010f7983 */ /* 0x000ea80000300800 */
[----:B------:R4:W-:Y:S02]  /*20e4c0*/  STL [R1+0x258], R24 ;  /* 0x0002581801007387 */ /* 0x0009e40000100800 */
[----:B----4-:R-:W-:-:S02]  /*20e4d0*/  PRMT R24, R0, 0x5410, R11 ;  /* 0x0000541000187816 */ /* 0x010fc4000000000b */
[----:B------:R-:W4:Y:S04]  /*20e4e0*/  LDL.LU R11, [R1+0x3fc] ;  /* 0x0003fc00010b7983 */ /* 0x000f280000300800 */
[----:B------:R-:W2:Y:S04]  /*20e4f0*/  LDL.LU R0, [R1+0x408] ;  /* 0x0004080001007983 */ /* 0x000ea80000300800 */
[----:B------:R0:W-:Y:S02]  /*20e500*/  STL [R1+0x15c], R24 ;  /* 0x00015c1801007387 */ /* 0x0001e40000100800 */
[----:B0-----:R-:W-:-:S05]  /*20e510*/  VIADD R24, R8, 0x2e ;  /* 0x0000002e08187836 */ /* 0x001fca0000000000 */
[----:B------:R-:W-:Y:S02]  /*20e520*/  ISETP.GE.AND P0, PT, R24, UR7, PT ;  /* 0x0000000718007c0c */ /* 0x000fe4000bf06270 */
[----:B------:R-:W-:Y:S01]  /*20e530*/  LOP3.LUT R14, R14, 0xffffdfff, RZ, 0xc0, !PT ;  /* 0xffffdfff0e0e7812 */ /* 0x000fe200078ec0ff */
[----:B------:R-:W4:Y:S01]  /*20e540*/  LDL.LU R24, [R1+0x250] ;  /* 0x0002500001187983 */ /* 0x000f220000300800 */
[----:B------:R-:W0:Y:S01]  /*20e550*/  LDCU.64 UR6, c[0x0][0x398] ;  /* 0x00007300ff0677ac */ /* 0x000e220008000a00 */
[----:B------:R-:W-:Y:S02]  /*20e560*/  ISETP.LT.AND P1, PT, R3, UR8, !P0 ;  /* 0x0000000803007c0c */ /* 0x000fe4000c721270 */
[----:B------:R-:W-:Y:S02]  /*20e570*/  ISETP.LT.AND P3, PT, R7, UR31, !P0 ;  /* 0x0000001f07007c0c */ /* 0x000fe4000c761270 */
[----:B------:R-:W-:Y:S01]  /*20e580*/  ISETP.LT.AND P2, PT, R6, UR22, !P0 ;  /* 0x0000001606007c0c */ /* 0x000fe2000c741270 */
[----:B------:R-:W0:Y:S01]  /*20e590*/  LDCU UR31, c[0x0][0x398] ;  /* 0x00007300ff1f77ac */ /* 0x000e220008000800 */
        /* <DEDUP_REMOVED lines=22> */
[----:B------:R-:W-:Y:S02]  /*20e700*/  LOP3.LUT R14, R14, 0xfffff7ff, RZ, 0xc0, !PT ;  /* 0xfffff7ff0e0e7812 */ /* 0x000fe400078ec0ff */
[----:B----4-:R-:W-:Y:S02]  /*20e710*/  PRMT R11, R11, 0x5410, R24 ;  /* 0x000054100b0b7816 */ /* 0x010fe40000000018 */
[----:B--2---:R-:W-:-:S03]  /*20e720*/  PRMT R24, R0, 0x5410, R15 ;  /* 0x0000541000187816 */ /* 0x004fc6000000000f */
[----:B------:R2:W-:Y:S04]  /*20e730*/  STL [R1+0x214], R11 ;  /* 0x0002140b01007387 */ /* 0x0005e80000100800 */
[----:B------:R-:W4:Y:S04]  /*20e740*/  LDL.LU R15, [R1+0x753c] ;  /* 0x00753c00010f7983 */ /* 0x000f280000300800 */
[----:B--2---:R-:W2:Y:S04]  /*20e750*/  LDL.LU R11, [R1+0x26c] ;  /* 0x00026c00010b7983 */ /* 0x004ea80000300800 */
[----:B------:R-:W2:Y:S01]  /*20e760*/  LDL.LU R0, [R1+0x3f0] ;  /* 0x0003f00001007983 */ /* 0x000ea20000300800 */
[----:B------:R-:W-:-:S03]  /*20e770*/  @P1 LOP3.LUT R14, R14, 0x800, RZ, 0xfc, !PT ;  /* 0x000008000e0e1812 */ /* 0x000fc600078efcff */
[----:B------:R0:W-:Y:S01]  /*20e780*/  STL [R1+0x14c], R24 ;  /* 0x00014c1801007387 */ /* 0x0001e20000100800 */
[----:B------:R-:W-:Y:S01]  /*20e790*/  LOP3.LUT R14, R14, 0xfffffbff, RZ, 0xc0, !PT ;  /* 0xfffffbff0e0e7812 */ /* 0x000fe200078ec0ff */
[----:B0-----:R-:W-:-:S03]  /*20e7a0*/  VIADD R24, R8, 0x2d ;  /* 0x0000002d08187836 */ /* 0x001fc60000000000 */
[----:B------:R-:W-:Y:S02]  /*20e7b0*/  @P0 LOP3.LUT R14, R14, 0x400, RZ, 0xfc, !PT ;  /* 0x000004000e0e0812 */ /* 0x000fe400078efcff */
[----:B------:R-:W-:Y:S02]  /*20e7c0*/  ISETP.GE.AND P0, PT, R24, UR11, PT ;  /* 0x0000000b18007c0c */ /* 0x000fe4000bf06270 */
[----:B------:R-:W-:Y:S01]  /*20e7d0*/  LOP3.LUT R14, R14, 0xffffffdf, RZ, 0xc0, !PT ;  /* 0xffffffdf0e0e7812 */ /* 0x000fe200078ec0ff */
        /* <DEDUP_REMOVED lines=31> */
[----:B----4-:R-:W-:Y:S02]  /*20e9d0*/  PRMT R24, R15, 0x5410, R16 ;  /* 0x000054100f187816 */ /* 0x010fe40000000010 */
[----:B--2---:R-:W-:-:S05]  /*20e9e0*/  PRMT R0, R0, 0x5410, R11 ;  /* 0x0000541000007816 */ /* 0x004fca000000000b */
[----:B------:R2:W-:Y:S04]  /*20e9f0*/  STL [R1+0x228], R0 ;  /* 0x0002280001007387 */ /* 0x0005e80000100800 */
[----:B------:R-:W4:Y:S04]  /*20ea00*/  LDL.LU R16, [R1+0x7538] ;  /* 0x0075380001107983 */ /* 0x000f280000300800 */
[----:B------:R-:W3:Y:S04]  /*20ea10*/  LDL.LU R15, [R1+0x7534] ;  /* 0x00753400010f7983 */ /* 0x000ee80000300800 */
[----:B------:R-:W3:Y:S04]  /*20ea20*/  LDL.LU R11, [R1+0x43c] ;  /* 0x00043c00010b7983 */ /* 0x000ee80000300800 */
[----:B--2---:R-:W4:Y:S04]  /*20ea30*/  LDL.LU R0, [R1+0x278] ;  /* 0x0002780001007983 */ /* 0x004f280000300800 */
[----:B------:R2:W-:Y:S02]  /*20ea40*/  STL [R1+0x234], R24 ;  /* 0x0002341801007387 */ /* 0x0005e40000100800 */
[----:B--2---:R-:W-:-:S05]  /*20ea50*/  VIADD R24, R8, 0x2c ;  /* 0x0000002c08187836 */ /* 0x004fca0000000000 */
[----:B------:R-:W-:Y:S02]  /*20ea60*/  ISETP.GE.AND P0, PT, R24, UR9, PT ;  /* 0x0000000918007c0c */ /* 0x000fe4000bf06270 */
[----:B------:R-:W-:Y:S01]  /*20ea70*/  LOP3.LUT R14, R14, 0xfffffffd, RZ, 0xc0, !PT ;  /* 0xfffffffd0e0e7812 */ /* 0x000fe200078ec0ff */
[----:B------:R-:W2:Y:S01]  /*20ea80*/  LDL.LU R24, [R1+0x27c] ;  /* 0x00027c0001187983 */ /* 0x000ea20000300800 */
[----:B------:R-:W0:Y:S01]  /*20ea90*/  LDCU.64 UR8, c[0x0][0x398] ;  /* 0x00007300ff0877ac */ /* 0x000e220008000a00 */
[----:B------:R-:W-:Y:S02]  /*20eaa0*/  ISETP.LT.AND P3, PT, R7, UR14, !P0 ;  /* 0x0000000e07007c0c */ /* 0x000fe4000c761270 */
[----:B------:R-:W-:Y:S02]  /*20eab0*/  ISETP.LT.AND P2, PT, R6, UR13, !P0 ;  /* 0x0000000d06007c0c */ /* 0x000fe4000c741270 */
[----:B----4-:R-:W-:-:S09]  /*20eac0*/  PRMT R0, R16, 0x5410, R0 ;  /* 0x0000541010007816 */ /* 0x010fd20000000000 */
[----:B------:R-:W-:Y:S02]  /*20ead0*/  @P3 LOP3.LUT R14, R14, 0x2, RZ, 0xfc, !PT ;  /* 0x000000020e0e3812 */ /* 0x000fe400078efcff */
[----:B0-----:R-:W-:Y:S02]  /*20eae0*/  ISETP.LT.AND P1, PT, R3, UR10, !P0 ;  /* 0x0000000a03007c0c */ /* 0x001fe4000c721270 */
[----:B---3--:R-:W-:Y:S01]  /*20eaf0*/  LOP3.LUT R15, R15, 0xdfffffff, RZ, 0xc0, !PT ;  /* 0xdfffffff0f0f7812 */ /* 0x008fe200078ec0ff */
[----:B------:R-:W0:Y:S01]  /*20eb00*/  LDCU UR13, c[0x0][0x398] ;  /* 0x00007300ff0d77ac */ /* 0x000e220008000800 */
[----:B------:R-:W-:Y:S01]  /*20eb10*/  LOP3.LUT R14, R14, 0xfffffffe, RZ, 0xc0, !PT ;  /* 0xfffffffe0e0e7812 */ /* 0x000fe200078ec0ff */
[----:B------:R-:W3:Y:S03]  /*20eb20*/  LDCU UR14, c[0x0][0x398] ;  /* 0x00007300ff0e77ac */ /* 0x000ee60008000800 */
[----:B------:R-:W-:-:S05]  /*20eb30*/  @P2 LOP3.LUT R14, R14, 0x1, RZ, 0xfc, !PT ;  /* 0x000000010e0e2812 */ /* 0x000fca00078efcff */
[----:B------:R4:W-:Y:S01]  /*20eb40*/  STL [R1+0x74f4], R14 ;  /* 0x0074f40e01007387 */ /* 0x0009e20000100800 */
[----:B--2---:R-:W-:-:S05]  /*20eb50*/  PRMT R11, R11, 0x5410, R24 ;  /* 0x000054100b0b7816 */ /* 0x004fca0000000018 */
[----:B------:R2:W-:Y:S04]  /*20eb60*/  STL [R1+0x24c], R11 ;  /* 0x00024c0b01007387 */ /* 0x0005e80000100800 */
[----:B------:R-:W3:Y:S04]  /*20eb70*/  LDL.LU R16, [R1+0x7530] ;  /* 0x0075300001107983 */ /* 0x000ee80000300800 */
[----:B----4-:R-:W4:Y:S04]  /*20eb80*/  LDL.LU R14, [R1+0x268] ;  /* 0x00026800010e7983 */ /* 0x010f280000300800 */
[----:B--2---:R-:W4:Y:S04]  /*20eb90*/  LDL.LU R11, [R1+0x468] ;  /* 0x00046800010b7983 */ /* 0x004f280000300800 */
[----:B------:R2:W-:Y:S04]  /*20eba0*/  STL [R1+0x250], R0 ;  /* 0x0002500001007387 */ /* 0x0005e80000100800 */
[----:B--2---:R-:W3:Y:S01]  /*20ebb0*/  LDL.LU R0, [R1+0x264] ;  /* 0x0002640001007983 */ /* 0x004ee20000300800 */
[----:B----4-:R-:W-:-:S05]  /*20ebc0*/  PRMT R11, R11, 0x5410, R14 ;  /* 0x000054100b0b7816 */ /* 0x010fca000000000e */
[----:B------:R2:W-:Y:S01]  /*20ebd0*/  STL [R1+0x254], R11 ;  /* 0x0002540b01007387 */ /* 0x0005e20000100800 */
[----:B---3--:R-:W-:-:S03]  /*20ebe0*/  PRMT R0, R16, 0x5410, R0 ;  /* 0x0000541010007816 */ /* 0x008fc60000000000 */
[----:B------:R-:W3:Y:S04]  /*20ebf0*/  LDL.LU R16, [R1+0x752c] ;  /* 0x00752c0001107983 */ /* 0x000ee80000300800 */
[----:B------:R-:W4:Y:S04]  /*20ec00*/  LDL.LU R14, [R1+0x248] ;  /* 0x00024800010e7983 */ /* 0x000f280000300800 */
[----:B--2---:R-:W4:Y:S04]  /*20ec10*/  LDL.LU R11, [R1+0x494] ;  /* 0x00049400010b7983 */ /* 0x004f280000300800 */
[----:B------:R2:W-:Y:S04]  /*20ec20*/  STL [R1+0x264], R0 ;  /* 0x0002640001007387 */ /* 0x0005e80000100800 */
[----:B--2---:R-:W3:Y:S01]  /*20ec30*/  LDL.LU R0, [R1+0x244] ;  /* 0x0002440001007983 */ /* 0x004ee20000300800 */
[----:B----4-:R-:W-:-:S05]  /*20ec40*/  PRMT R11, R11, 0x5410, R14 ;  /* 0x000054100b0b7816 */ /* 0x010fca000000000e */
[----:B------:R2:W-:Y:S01]  /*20ec50*/  STL [R1+0x248], R11 ;  /* 0x0002480b01007387 */ /* 0x0005e20000100800 */
[----:B---3--:R-:W-:-:S03]  /*20ec60*/  PRMT R14, R16, 0x5410, R0 ;  /* 0x00005410100e7816 */ /* 0x008fc60000000000 */
[----:B------:R-:W3:Y:S04]  /*20ec70*/  LDL.LU R16, [R1+0x7528] ;  /* 0x0075280001107983 */ /* 0x000ee80000300800 */
[----:B--2---:R-:W2:Y:S04]  /*20ec80*/  LDL.LU R11, [R1+0x230] ;  /* 0x00023000010b7983 */ /* 0x004ea80000300800 */
[----:B------:R-:W2:Y:S04]  /*20ec90*/  LDL.LU R0, [R1+0x3f8] ;  /* 0x0003f80001007983 */ /* 0x000ea80000300800 */
[----:B------:R-:W-:Y:S01]  /*20eca0*/  STL [R1+0x244], R14 ;  /* 0x0002440e01007387 */ /* 0x000fe20000100800 */
[----:B------:R-:W-:-:S02]  /*20ecb0*/  @P1 LOP3.LUT R15, R15, 0x20000000, RZ, 0xfc, !PT ;  /* 0x200000000f0f1812 */ /* 0x000fc400078efcff */
[----:B------:R-:W-:Y:S02]  /*20ecc0*/  ISETP.LT.AND P1, PT, R5, UR12, !P0 ;  /* 0x0000000c05007c0c */ /* 0x000fe4000c721270 */
[----:B------:R-:W-:Y:S02]  /*20ecd0*/  ISETP.LT.AND P3, PT, R4, UR69, !P0 ;  /* 0x0000004504007c0c */ /* 0x000fe4000c761270 */
[----:B------:R-:W-:Y:S02]  /*20ece0*/  ISETP.LT.AND P2, PT, R2, UR68, !P0 ;  /* 0x0000004402007c0c */ /* 0x000fe4000c741270 */
[----:B------:R-:W-:Y:S01]  /*20ecf0*/  LOP3.LUT R15, R15, 0x7fffffff, RZ, 0xc0, !PT ;  /* 0x7fffffff0f0f7812 */ /* 0x000fe200078ec0ff */
[----:B------:R-:W-:Y:S01]  /*20ed00*/  VIADD R24, R8, 0x2b ;  /* 0x0000002b08187836 */ /* 0x000fe20000000000 */
[----:B------:R-:W4:Y:S01]  /*20ed10*/  LDCU UR69, c[0x0][0x398] ;  /* 0x00007300ff4577ac */ /* 0x000f220008000800 */
[----:B------:R-:W0:Y:S01]  /*20ed20*/  LDCU UR68, c[0x0][0x398] ;  /* 0x00007300ff4477ac */ /* 0x000e220008000800 */
[----:B------:R-:W0:Y:S01]  /*20ed30*/  LDCU UR12, c[0x0][0x398] ;  /* 0x00007300ff0c77ac */ /* 0x000e220008000800 */
[----:B--2---:R-:W-:-:S05]  /*20ed40*/  PRMT R0, R0, 0x5410, R11 ;  /* 0x0000541000007816 */ /* 0x004fca000000000b */
[----:B------:R3:W-:Y:S02]  /*20ed50*/  STL [R1+0x230], R0 ;  /* 0x0002300001007387 */ /* 0x0007e40000100800 */
[----:B---3--:R-:W-:Y:S02]  /*20ed60*/  PRMT R0, R16, 0x5410, R28 ;  /* 0x0000541010007816 */ /* 0x008fe4000000001c */
[----:B------:R-:W2:Y:S04]  /*20ed70*/  LDL.LU R28, [R1+0x7524] ;  /* 0x00752400011c7983 */ /* 0x000ea80000300800 */
[----:B------:R-:W3:Y:S04]  /*20ed80*/  LDL.LU R16, [R1+0x7520] ;  /* 0x0075200001107983 */ /* 0x000ee80000300800 */
[----:B------:R-:W2:Y:S04]  /*20ed90*/  LDL.LU R14, [R1+0x224] ;  /* 0x00022400010e7983 */ /* 0x000ea80000300800 */
[----:B------:R-:W2:Y:S04]  /*20eda0*/  LDL.LU R11, [R1+0x53c] ;  /* 0x00053c00010b7983 */ /* 0x000ea80000300800 */
[----:B------:R0:W-:Y:S04]  /*20edb0*/  STL [R1+0x22c], R0 ;  /* 0x00022c0001007387 */ /* 0x0001e80000100800 */
[----:B0-----:R-:W3:Y:S01]  /*20edc0*/  LDL.LU R0, [R1+0x220] ;  /* 0x0002200001007983 */ /* 0x001ee20000300800 */
        /* <DEDUP_REMOVED lines=13> */
[----:B------:R-:W-:Y:S01]  /*20eea0*/  ISETP.GE.AND P0, PT, R24, UR7, PT ;  /* 0x0000000718007c0c */ /* 0x000fe2000bf06270 */
[----:B------:R-:W0:Y:S03]  /*20eeb0*/  LDCU.64 UR6, c[0x0][0x398] ;  /* 0x00007300ff0677ac */ /* 0x000e260008000a00 */
[----:B------:R-:W-:Y:S02]  /*20eec0*/  ISETP.LT.AND P1, PT, R3, UR8, !P0 ;  /* 0x0000000803007c0c */ /* 0x000fe4000c721270 */
[----:B------:R-:W-:Y:S02]  /*20eed0*/  ISETP.LT.AND P3, PT, R7, UR20, !P0 ;  /* 0x0000001407007c0c */ /* 0x000fe4000c761270 */
[----:B------:R-:W-:-:S02]  /*20eee0*/  LOP3.LUT R15, R15, 0xffdfffff, RZ, 0xc0, !PT ;  /* 0xffdfffff0f0f7812 */ /* 0x000fc400078ec0ff */
[----:B------:R-:W-:Y:S01]  /*20eef0*/  ISETP.LT.AND P2, PT, R6, UR16, !P0 ;  /* 0x0000001006007c0c */ /* 0x000fe2000c741270 */
[----:B------:R-:W-:Y:S01]  /*20ef00*/  VIADD R24, R8, 0x2a ;  /* 0x0000002a08187836 */ /* 0x000fe20000000000 */
        /* <DEDUP_REMOVED lines=31> */
[----:B------:R-:W-:-:S02]  /*20f100*/  LOP3.LUT R15, R15, 0xffffdfff, RZ, 0xc0, !PT ;  /* 0xffffdfff0f0f7812 */ /* 0x000fc400078ec0ff */
[----:B------:R-:W-:Y:S01]  /*20f110*/  ISETP.LT.AND P2, PT, R6, UR46, !P0 ;  /* 0x0000002e06007c0c */ /* 0x000fe2000c741270 */
[----:B------:R-:W-:Y:S01]  /*20f120*/  VIADD R24, R8, 0x29 ;  /* 0x0000002908187836 */ /* 0x000fe20000000000 */
[----:B------:R-:W0:Y:S01]  /*20f130*/  LDCU UR6, c[0x0][0x398] ;  /* 0x00007300ff0677ac */ /* 0x000e220008000800 */
[----:B------:R-:W0:Y:S01]  /*20f140*/  LDCU UR45, c[0x0][0x398] ;  /* 0x00007300ff2d77ac */ /* 0x000e220008000800 */
        /* <DEDUP_REMOVED lines=13> */
[----:B------:R-:W-:Y:S02]  /*20f220*/  @P1 LOP3.LUT R15, R15, 0x8000, RZ, 0xfc, !PT ;  /* 0x000080000f0f1812 */ /* 0x000fe400078efcff */
[----:B--2---:R-:W-:-:S05]  /*20f230*/  PRMT R11, R11, 0x5410, R14 ;  /* 0x000054100b0b7816 */ /* 0x004fca000000000e */
[----:B------:R2:W-:Y:S01]  /*20f240*/  STL [R1+0x224], R11 ;  /* 0x0002240b01007387 */ /* 0x0005e20000100800 */
[----:B---3--:R-:W-:-:S03]  /*20f250*/  PRMT R14, R28, 0x5410, R0 ;  /* 0x000054101c0e7816 */ /* 0x008fc60000000000 */
[----:B--2---:R-:W2:Y:S04]  /*20f260*/  LDL.LU R11, [R1+0x21c] ;  /* 0x00021c00010b7983 */ /* 0x004ea80000300800 */
[----:B------:R-:W2:Y:S04]  /*20f270*/  LDL.LU R0, [R1+0x570] ;  /* 0x0005700001007983 */ /* 0x000ea80000300800 */
[----:B------:R3:W-:Y:S04]  /*20f280*/  STL [R1+0x220], R14 ;  /* 0x0002200e01007387 */ /* 0x0007e80000100800 */
[----:B---3--:R-:W3:Y:S04]  /*20f290*/  LDL.LU R14, [R1+0x218] ;  /* 0x00021800010e7983 */ /* 0x008ee80000300800 */
[----:B------:R-:W3:Y:S01]  /*20f2a0*/  LDL.LU R28, [R1+0x57c] ;  /* 0x00057c00011c7983 */ /* 0x000ee20000300800 */
[----:B------:R-:W-:-:S02]  /*20f2b0*/  LOP3.LUT R15, R15, 0xffffbfff, RZ, 0xc0, !PT ;  /* 0xffffbfff0f0f7812 */ /* 0x000fc400078ec0ff */
[----:B------:R-:W-:Y:S02]  /*20f2c0*/  ISETP.LT.AND P1, PT, R10, UR61, !P0 ;  /* 0x0000003d0a007c0c */ /* 0x000fe4000c721270 */
[----:B------:R-:W-:Y:S02]  /*20f2d0*/  @P3 LOP3.LUT R15, R15, 0x4000, RZ, 0xfc, !PT ;  /* 0x000040000f0f3812 */ /* 0x000fe400078efcff */
[----:B------:R-:W-:Y:S01]  /*20f2e0*/  LOP3.LUT R16, R16, 0xdfffffff, RZ, 0xc0, !PT ;  /* 0xdfffffff10107812 */ /* 0x000fe200078ec0ff */
[----:B------:R-:W0:Y:S01]  /*20f2f0*/  LDCU UR61, c[0x0][0x398] ;  /* 0x00007300ff3d77ac */ /* 0x000e220008000800 */
        /* <DEDUP_REMOVED lines=10> */
[----:B-1----:R-:W-:Y:S02]  /*20f3a0*/  ISETP.LT.AND P1, PT, R3, UR10, !P0 ;  /* 0x0000000a03007c0c */ /* 0x002fe4000c721270 */
[----:B------:R-:W-:Y:S02]  /*20f3b0*/  ISETP.LT.AND P3, PT, R7, UR55, !P0 ;  /* 0x0000003707007c0c */ /* 0x000fe4000c761270 */
[----:B------:R-:W-:-:S02]  /*20f3c0*/  LOP3.LUT R15, R15, 0xffffffdf, RZ, 0xc0, !PT ;  /* 0xffffffdf0f0f7812 */ /* 0x000fc400078ec0ff */
[----:B------:R-:W-:Y:S01]  /*20f3d0*/  ISETP.LT.AND P2, PT, R6, UR54, !P0 ;  /* 0x0000003606007c0c */ /* 0x000fe2000c741270 */
[----:B------:R-:W1:Y:S01]  /*20f3e0*/  LDCU UR10, c[0x0][0x398] ;  /* 0x00007300ff0a77ac */ /* 0x000e620008000800 */
[----:B------:R-:W-:Y:S01]  /*20f3f0*/  VIADD R24, R8, 0x28 ;  /* 0x0000002808187836 */ /* 0x000fe20000000000 */
        /* <DEDUP_REMOVED lines=27> */
[----:B------:R-:W-:-:S04]  /*20f5b0*/  ISETP.GE.AND P0, PT, R24, UR7, PT ;  /* 0x0000000718007c0c */ /* 0x000fc8000bf06270 */
[----:B0-----:R-:W-:Y:S02]  /*20f5c0*/  ISETP.LT.AND P1, PT, R3, UR8, !P0 ;  /* 0x0000000803007c0c */ /* 0x001fe4000c721270 */
[----:B-1----:R-:W-:Y:S02]  /*20f5d0*/  ISETP.LT.AND P3, PT, R7, UR10, !P0 ;  /* 0x0000000a07007c0c */ /* 0x002fe4000c761270 */
[----:B------:R-:W-:Y:S02]  /*20f5e0*/  ISETP.LT.AND P2, PT, R6, UR6, !P0 ;  /* 0x0000000606007c0c */ /* 0x000fe4000c741270 */
[----:B------:R-:W-:Y:S01]  /*20f5f0*/  LOP3.LUT R15, R15, 0xfffffffd, RZ, 0xc0, !PT ;  /* 0xfffffffd0f0f7812 */ /* 0x000fe200078ec0ff */
[----:B------:R-:W-:Y:S01]  /*20f600*/  VIADD R24, R8, 0x27 ;  /* 0x0000002708187836 */ /* 0x000fe20000000000 */
[----:B------:R-:W0:Y:S01]  /*20f610*/  LDCU.64 UR6, c[0x0][0x398] ;  /* 0x00007300ff0677ac */ /* 0x000e220008000a00 */
[----:B------:R-:W1:Y:S01]  /*20f620*/  LDCU UR10, c[0x0][0x398] ;  /* 0x00007300ff0a77ac */ /* 0x000e620008000800 */
[----:B------:R-:W0:Y:S03]  /*20f630*/  LDCU UR8, c[0x0][0x398] ;  /* 0x00007300ff0877ac */ /* 0x000e260008000800 */
[----:B------:R-:W-:-:S02]  /*20f640*/  @P1 LOP3.LUT R16, R16, 0x20000000, RZ, 0xfc, !PT ;  /* 0x2000000010101812 */ /* 0x000fc400078efcff */
[----:B------:R-:W-:Y:S02]  /*20f650*/  ISETP.LT.AND P1, PT, R5, UR77, !P0 ;  /* 0x0000004d05007c0c */ /* 0x000fe4000c721270 */
[----:B------:R-:W-:Y:S02]  /*20f660*/  @P3 LOP3.LUT R15, R15, 0x2, RZ, 0xfc, !PT ;  /* 0x000000020f0f3812 */ /* 0x000fe400078efcff */
[----:B------:R-:W-:Y:S02]  /*20f670*/  ISETP.LT.AND P3, PT, R4, UR56, !P0 ;  /* 0x0000003804007c0c */ /* 0x000fe4000c761270 */
[----:B------:R-:W-:Y:S01]  /*20f680*/  LOP3.LUT R16, R16, 0x7fffffff, RZ, 0xc0, !PT ;  /* 0x7fffffff10107812 */ /* 0x000fe200078ec0ff */
[----:B------:R-:W0:Y:S01]  /*20f690*/  LDCU UR77, c[0x0][0x398] ;  /* 0x00007300ff4d77ac */ /* 0x000e220008000800 */
[----:B------:R-:W-:Y:S01]  /*20f6a0*/  LOP3.LUT R15, R15, 0xfffffffe, RZ, 0xc0, !PT ;  /* 0xfffffffe0f0f7812 */ /* 0x000fe200078ec0ff */
[----:B------:R-:W0:Y:S03]  /*20f6b0*/  LDCU UR56, c[0x0][0x398] ;  /* 0x00007300ff3877ac */ /* 0x000e260008000800 */
[----:B------:R-:W-:-:S02]  /*20f6c0*/  @P2 LOP3.LUT R15, R15, 0x1, RZ, 0xfc, !PT ;  /* 0x000000010f0f2812 */ /* 0x000fc400078efcff */
        /* <DEDUP_REMOVED lines=15> */
[----:B------:R-:W-:Y:S02]  /*20f7c0*/  ISETP.GE.AND P0, PT, R24, UR11, PT ;  /* 0x0000000b18007c0c */ /* 0x000fe4000bf06270 */
[----:B--2---:R-:W-:Y:S02]  /*20f7d0*/  PRMT R24, R0, 0x5410, R11 ;  /* 0x0000541000187816 */ /* 0x004fe4000000000b */
[----:B------:R-:W2:Y:S04]  /*20f7e0*/  LDL.LU R11, [R1+0x210] ;  /* 0x00021000010b7983 */ /* 0x000ea80000300800 */
[----:B------:R-:W2:Y:S04]  /*20f7f0*/  LDL.LU R0, [R1+0x588] ;  /* 0x0005880001007983 */ /* 0x000ea80000300800 */
[----:B------:R3:W-:Y:S02]  /*20f800*/  STL [R1+0x21c], R24 ;  /* 0x00021c1801007387 */ /* 0x0007e40000100800 */
[----:B---3--:R-:W-:-:S02]  /*20f810*/  PRMT R24, R28, 0x5410, R14 ;  /* 0x000054101c187816 */ /* 0x008fc4000000000e */
[----:B------:R-:W3:Y:S04]  /*20f820*/  LDL.LU R14, [R1+0x20c] ;  /* 0x00020c00010e7983 */ /* 0x000ee80000300800 */
[----:B------:R-:W3:Y:S01]  /*20f830*/  LDL.LU R28, [R1+0x594] ;  /* 0x00059400011c7983 */ /* 0x000ee20000300800 */
[----:B0-----:R-:W-:Y:S02]  /*20f840*/  ISETP.LT.AND P2, PT, R3, UR6, !P0 ;  /* 0x0000000603007c0c */ /* 0x001fe4000c741270 */
[----:B-1----:R-:W-:Y:S02]  /*20f850*/  ISETP.LT.AND P1, PT, R7, UR10, !P0 ;  /* 0x0000000a07007c0c */ /* 0x002fe4000c721270 */
[----:B------:R-:W-:Y:S01]  /*20f860*/  LOP3.LUT R16, R16, 0xffdfffff, RZ, 0xc0, !PT ;  /* 0xffdfffff10107812 */ /* 0x000fe200078ec0ff */
[----:B------:R-:W0:Y:S08]  /*20f870*/  LDCU UR10, c[0x0][0x398] ;  /* 0x00007300ff0a77ac */ /* 0x000e300008000800 */
[----:B------:R-:W-:-:S02]  /*20f880*/  @P2 LOP3.LUT R16, R16, 0x200000, RZ, 0xfc, !PT ;  /* 0x0020000010102812 */ /* 0x000fc400078efcff */
[----:B------:R-:W-:Y:S02]  /*20f890*/  ISETP.LT.AND P2, PT, R6, UR77, !P0 ;  /* 0x0000004d06007c0c */ /* 0x000fe4000c741270 */
[----:B------:R-:W-:Y:S01]  /*20f8a0*/  ISETP.LT.AND P3, PT, R4, UR67, !P0 ;  /* 0x0000004304007c0c */ /* 0x000fe2000c761270 */
[----:B------:R1:W-:Y:S01]  /*20f8b0*/  STL [R1+0x218], R24 ;  /* 0x0002181801007387 */ /* 0x0003e20000100800 */
[----:B------:R-:W-:Y:S01]  /*20f8c0*/  LOP3.LUT R16, R16, 0xfdffffff, RZ, 0xc0, !PT ;  /* 0xfdffffff10107812 */ /* 0x000fe200078ec0ff */
[----:B------:R-:W1:Y:S01]  /*20f8d0*/  LDCU UR77, c[0x0][0x398] ;  /* 0x00007300ff4d77ac */ /* 0x000e620008000800 */
[----:B------:R-:W2:Y:S02]  /*20f8e0*/  LDCU UR67, c[0x0][0x398] ;  /* 0x00007300ff4377ac */ /* 0x000ea40008000800 */
[----:B------:R-:W-:Y:S02]  /*20f8f0*/  @P1 LOP3.LUT R16, R16, 0x2000000, RZ, 0xfc, !PT ;  /* 0x0200000010101812 */ /* 0x000fe400078efcff */
[----:B------:R-:W-:Y:S01]  /*20f900*/  ISETP.LT.AND P1, PT, R5, UR8, !P0 ;  /* 0x0000000805007c0c */ /* 0x000fe2000c721270 */
[----:B------:R-:W2:Y:S01]  /*20f910*/  LDCU UR8, c[0x0][0x398] ;  /* 0x00007300ff0877ac */ /* 0x000ea20008000800 */
[----:B------:R-:W-:-:S04]  /*20f920*/  LOP3.LUT R16, R16, 0xfeffffff, RZ, 0xc0, !PT ;  /* 0xfeffffff10107812 */ /* 0x000fc800078ec0ff */
[----:B------:R-:W-:-:S04]  /*20f930*/  @P2 LOP3.LUT R16, R16, 0x1000000, RZ, 0xfc, !PT ;  /* 0x0100000010102812 */ /* 0x000fc800078efcff */
[----:B------:R-:W-:Y:S02]  /*20f940*/  LOP3.LUT R16, R16, 0xff7fffff, RZ, 0xc0, !PT ;  /* 0xff7fffff10107812 */ /* 0x000fe400078ec0ff */
[----:B0-----:R-:W-:Y:S01]  /*20f950*/  ISETP.LT.AND P2, PT, R2, UR10, !P0 ;  /* 0x0000000a02007c0c */ /* 0x001fe2000c741270 */
[----:B-1----:R-:W-:Y:S01]  /*20f960*/  VIADD R24, R8, 0x26 ;  /* 0x0000002608187836 */ /* 0x002fe20000000000 */
[----:B------:R-:W0:Y:S01]  /*20f970*/  LDCU.64 UR10, c[0x0][0x398] ;  /* 0x00007300ff0a77ac */ /* 0x000e220008000a00 */
[----:B------:R-:W-:-:S04]  /*20f980*/  @P1 LOP3.LUT R16, R16, 0x800000, RZ, 0xfc, !PT ;  /* 0x0080000010101812 */ /* 0x000fc800078efcff */
[----:B------:R-:W-:Y:S02]  /*20f990*/  LOP3.LUT R16, R16, 0xffbfffff, RZ, 0xc0, !PT ;  /* 0xffbfffff10107812 */ /* 0x000fe400078ec0ff */
[----:B------:R-:W-:Y:S02]  /*20f9a0*/  ISETP.LT.AND P1, PT, R10, UR58, !P0 ;  /* 0x0000003a0a007c0c */ /* 0x000fe4000c721270 */
[----:B------:R-:W-:Y:S01]  /*20f9b0*/  @P3 LOP3.LUT R16, R16, 0x400000, RZ, 0xfc, !PT ;  /* 0x0040000010103812 */ /* 0x000fe200078efcff */
[----:B------:R-:W1:Y:S03]  /*20f9c0*/  LDCU UR58, c[0x0][0x398] ;  /* 0x00007300ff3a77ac */ /* 0x000e660008000800 */
        /* <DEDUP_REMOVED lines=12> */
[----:B------:R-:W-:Y:S01]  /*20fa90*/  STL [R1+0x210], R24 ;  /* 0x0002101801007387 */ /* 0x000fe20000100800 */
[----:B---3--:R-:W-:-:S03]  /*20faa0*/  PRMT R14, R28, 0x5410, R14 ;  /* 0x000054101c0e7816 */ /* 0x008fc6000000000e */
[----:B------:R-:W3:Y:S04]  /*20fab0*/  LDL.LU R28, [R1+0x59c] ;  /* 0x00059c00011c7983 */ /* 0x000ee80000300800 */
[----:B------:R-:W-:Y:S01]  /*20fac0*/  STL [R1+0x20c], R14 ;  /* 0x00020c0e01007387 */ /* 0x000fe20000100800 */
[----:B--2---:R-:W-:-:S05]  /*20fad0*/  PRMT R0, R0, 0x5410, R11 ;  /* 0x0000541000007816 */ /* 0x004fca000000000b */
[----:B------:R3:W-:Y:S02]  /*20fae0*/  STL [R1+0x208], R0 ;  /* 0x0002080001007387 */ /* 0x0007e40000100800 */
[----:B---3--:R-:W-:Y:S02]  /*20faf0*/  PRMT R0, R28, 0x5410, R17 ;  /* 0x000054101c007816 */ /* 0x008fe40000000011 */
[----:B------:R-:W2:Y:S04]  /*20fb00*/  LDL.LU R17, [R1+0x751c] ;  /* 0x00751c0001117983 */ /* 0x000ea80000300800 */
[----:B------:R-:W3:Y:S04]  /*20fb10*/  LDL.LU R14, [R1+0x204] ;  /* 0x00020400010e7983 */ /* 0x000ee80000300800 */
[----:B------:R-:W3:Y:S04]  /*20fb20*/  LDL.LU R11, [R1+0x5a8] ;  /* 0x0005a800010b7983 */ /* 0x000ee80000300800 */
[----:B------:R0:W-:Y:S04]  /*20fb30*/  STL [R1+0x200], R0 ;  /* 0x0002000001007387 */ /* 0x0001e80000100800 */
[----:B0-----:R-:W2:Y:S04]  /*20fb40*/  LDL.LU R0, [R1+0x1f8] ;  /* 0x0001f80001007983 */ /* 0x001ea80000300800 */
[----:B------:R-:W2:Y:S01]  /*20fb50*/  LDL.LU R28, [R1+0x5b4] ;  /* 0x0005b400011c7983 */ /* 0x000ea20000300800 */
[----:B---3--:R-:W-:-:S05]  /*20fb60*/  PRMT R11, R11, 0x5410, R14 ;  /* 0x000054100b0b7816 */ /* 0x008fca000000000e */
[----:B------:R0:W-:Y:S04]  /*20fb70*/  STL [R1+0x204], R11 ;  /* 0x0002040b01007387 */ /* 0x0001e80000100800 */
[----:B------:R-:W3:Y:S01]  /*20fb80*/  LDL.LU R14, [R1+0x1fc] ;  /* 0x0001fc00010e7983 */ /* 0x000ee20000300800 */
[----:B--2---:R-:W-:-:S03]  /*20fb90*/  PRMT R0, R28, 0x5410, R0 ;  /* 0x000054101c007816 */ /* 0x004fc60000000000 */
[----:B0-----:R-:W3:Y:S04]  /*20fba0*/  LDL.LU R11, [R1+0x5bc] ;  /* 0x0005bc00010b7983 */ /* 0x001ee80000300800 */
        /* <DEDUP_REMOVED lines=12> */
[----:B------:R0:W-:Y:S01]  /*20fc70*/  STL [R1+0x1f4], R11 ;  /* 0x0001f40b01007387 */ /* 0x0001e20000100800 */
[----:B--2---:R-:W-:-:S03]  /*20fc80*/  PRMT R14, R28, 0x5410, R0 ;  /* 0x000054101c0e7816 */ /* 0x004fc60000000000 */
[----:B0-----:R-:W2:Y:S04]  /*20fc90*/  LDL.LU R11, [R1+0x1dc] ;  /* 0x0001dc00010b7983 */ /* 0x001ea80000300800 */
[----:B------:R-:W2:Y:S04]  /*20fca0*/  LDL.LU R0, [R1+0x400] ;  /* 0x0004000001007983 */ /* 0x000ea80000300800 */
[----:B------:R-:W-:Y:S04]  /*20fcb0*/  STL [R1+0x1ec], R14 ;  /* 0x0001ec0e01007387 */ /* 0x000fe80000100800 */
[----:B------:R-:W3:Y:S01]  /*20fcc0*/  LDL.LU R28, [R1+0x638] ;  /* 0x00063800011c7983 */ /* 0x000ee20000300800 */
        /* <DEDUP_REMOVED lines=41> */
[----:B------:R-:W-:-:S02]  /*20ff60*/  ISETP.LT.AND P1, PT, R3, UR10, !P0 ;  /* 0x0000000a03007c0c */ /* 0x000fc4000c721270 */
[----:B------:R-:W-:Y:S02]  /*20ff70*/  ISETP.LT.AND P3, PT, R7, UR77, !P0 ;  /* 0x0000004d07007c0c */ /* 0x000fe4000c761270 */
[----:B------:R-:W-:Y:S02]  /*20ff80*/  LOP3.LUT R16, R16, 0xffffdfff, RZ, 0xc0, !PT ;  /* 0xffffdfff10107812 */ /* 0x000fe400078ec0ff */
[----:B------:R-:W-:Y:S01]  /*20ff90*/  ISETP.LT.AND P2, PT, R6, UR8, !P0 ;  /* 0x0000000806007c0c */ /* 0x000fe2000c741270 */
[----:B------:R-:W0:Y:S01]  /*20ffa0*/  LDCU.64 UR8, c[0x0][0x398] ;  /* 0x00007300ff0877ac */ /* 0x000e220008000a00 */
[----:B------:R-:W-:Y:S01]  /*20ffb0*/  VIADD R24, R8, 0x25 ;  /* 0x0000002508187836 */ /* 0x000fe20000000000 */
[----:B------:R-:W-:Y:S02]  /*20ffc0*/  LOP3.LUT R17, R17, 0xdfffffff, RZ, 0xc0, !PT ;  /* 0xdfffffff11117812 */ /* 0x000fe400078ec0ff */
[----:B------:R-:W-:Y:S01]  /*20ffd0*/  LOP3.LUT R19, R19, 0xdfffffff, RZ, 0xc0, !PT ;  /* 0xdfffffff13137812 */ /* 0x000fe200078ec0ff */
        /* <DEDUP_REMOVED lines=11> */
[----:B---3--:R-:W-:-:S05]  /*210090*/  PRMT R11, R11, 0x5410, R14 ;  /* 0x000054100b0b7816 */ /* 0x008fca000000000e */
[----:B------:R3:W-:Y:S04]  /*2100a0*/  STL [R1+0x280], R11 ;  /* 0x0002800b01007387 */ /* 0x0007e80000100800 */
[----:B------:R-:W4:Y:S01]  /*2100b0*/  LDL.LU R14, [R1+0x11c] ;  /* 0x00011c00010e7983 */ /* 0x000f220000300800 */
[----:B--2---:R-:W-:-:S03]  /*2100c0*/  PRMT R0, R28, 0x5410, R0 ;  /* 0x000054101c007816 */ /* 0x004fc60000000000 */
[----:B---3--:R-:W4:Y:S04]  /*2100d0*/  LDL.LU R11, [R1+0x1cac] ;  /* 0x001cac00010b7983 */ /* 0x008f280000300800 */
[----:B------:R2:W-:Y:S04]  /*2100e0*/  STL [R1+0x70c], R0 ;  /* 0x00070c0001007387 */ /* 0x0005e80000100800 */
[----:B--2---:R-:W2:Y:S04]  /*2100f0*/  LDL.LU R0, [R1+0x10c] ;  /* 0x00010c0001007983 */ /* 0x004ea80000300800 */
[----:B------:R-:W2:Y:S01]  /*210100*/  LDL.LU R28, [R1+0x1cf0] ;  /* 0x001cf000011c7983 */ /* 0x000ea20000300800 */
[----:B------:R-:W-:-:S02]  /*210110*/  @P1 LOP3.LUT R16, R16, 0x8000, RZ, 0xfc, !PT ;  /* 0x0000800010101812 */ /* 0x000fc400078efcff */
[----:B------:R-:W-:Y:S02]  /*210120*/  ISETP.LT.AND P2, PT, R2, UR75, !P0 ;  /* 0x0000004b02007c0c */ /* 0x000fe4000c741270 */
[----:B------:R-:W-:Y:S02]  /*210130*/  ISETP.LT.AND P1, PT, R10, UR64, !P0 ;  /* 0x000000400a007c0c */ /* 0x000fe4000c721270 */
[----:B------:R-:W-:Y:S01]  /*210140*/  LOP3.LUT R16, R16, 0xffffbfff, RZ, 0xc0, !PT ;  /* 0xffffbfff10107812 */ /* 0x000fe200078ec0ff */
[----:B------:R-:W3:Y:S01]  /*210150*/  LDCU UR64, c[0x0][0x398] ;  /* 0x00007300ff4077ac */ /* 0x000ee20008000800 */
[----:B------:R-:W-:Y:S01]  /*210160*/  LOP3.LUT R18, R18, 0xdfffffff, RZ, 0xc0, !PT ;  /* 0xdfffffff12127812 */ /* 0x000fe200078ec0ff */
[----:B------:R-:W0:Y:S01]  /*210170*/  LDCU UR75, c[0x0][0x398] ;  /* 0x00007300ff4b77ac */ /* 0x000e220008000800 */
        /* <DEDUP_REMOVED lines=34> */
[----:B------:R-:W-:-:S04]  /*2103a0*/  @P3 LOP3.LUT R16, R16, 0x40, RZ, 0xfc, !PT ;  /* 0x0000004010103812 */ /* 0x000fc800078efcff */
        /* <DEDUP_REMOVED lines=12> */
[----:B------:R-:W-:-:S02]  /*210470*/  ISETP.LT.AND P2, PT, R6, UR25, !P0 ;  /* 0x0000001906007c0c */ /* 0x000fc4000c741270 */
[----:B------:R-:W-:Y:S01]  /*210480*/  LOP3.LUT R16, R16, 0xfffffffd, RZ, 0xc0, !PT ;  /* 0xfffffffd10107812 */ /* 0x000fe200078ec0ff */
[----:B------:R-:W-:Y:S01]  /*210490*/  VIADD R24, R8, 0x23 ;  /* 0x0000002308187836 */ /* 0x000fe20000000000 */
[----:B------:R-:W1:Y:S01]  /*2104a0*/  LDCU UR74, c[0x0][0x398] ;  /* 0x00007300ff4a77ac */ /* 0x000e620008000800 */
[----:B------:R-:W0:Y:S01]  /*2104b0*/  LDCU UR25, c[0x0][0x398] ;  /* 0x00007300ff1977ac */ /* 0x000e220008000800 */
[----:B------:R-:W0:Y:S03]  /*2104c0*/  LDCU UR6, c[0x0][0x398] ;  /* 0x00007300ff0677ac */ /* 0x000e260008000800 */
[----:B------:R-:W-:Y:S02]  /*2104d0*/  @P1 LOP3.LUT R17, R17, 0x20000000, RZ, 0xfc, !PT ;  /* 0x2000000011111812 */ /* 0x000fe400078efcff */
[----:B------:R-:W-:Y:S02]  /*2104e0*/  ISETP.LT.AND P1, PT, R5, UR26, !P0 ;  /* 0x0000001a05007c0c */ /* 0x000fe4000c721270 */
[----:B------:R-:W-:-:S02]  /*2104f0*/  @P3 LOP3.LUT R16, R16, 0x2, RZ, 0xfc, !PT ;  /* 0x0000000210103812 */ /* 0x000fc400078efcff */
[----:B------:R-:W-:Y:S02]  /*210500*/  ISETP.LT.AND P3, PT, R4, UR29, !P0 ;  /* 0x0000001d04007c0c */ /* 0x000fe4000c761270 */
[----:B------:R-:W-:Y:S01]  /*210510*/  LOP3.LUT R17, R17, 0x7fffffff, RZ, 0xc0, !PT ;  /* 0x7fffffff11117812 */ /* 0x000fe200078ec0ff */
[----:B------:R-:W0:Y:S01]  /*210520*/  LDCU UR29, c[0x0][0x398] ;  /* 0x00007300ff1d77ac */ /* 0x000e220008000800 */
[----:B------:R-:W-:Y:S01]  /*210530*/  LOP3.LUT R16, R16, 0xfffffffe, RZ, 0xc0, !PT ;  /* 0xfffffffe10107812 */ /* 0x000fe200078ec0ff */
[----:B------:R-:W0:Y:S03]  /*210540*/  LDCU UR26, c[0x0][0x398] ;  /* 0x00007300ff1a77ac */ /* 0x000e260008000800 */
[----:B------:R-:W-:Y:S02]  /*210550*/  @P2 LOP3.LUT R16, R16, 0x1, RZ, 0xfc, !PT ;  /* 0x0000000110102812 */ /* 0x000fe400078efcff */
        /* <DEDUP_REMOVED lines=13> */
[----:B------:R-:W-:Y:S02]  /*210630*/  LOP3.LUT R17, R17, 0xfbffffff, RZ, 0xc0, !PT ;  /* 0xfbffffff11117812 */ /* 0x000fe400078ec0ff */
[----:B----4-:R-:W-:-:S05]  /*210640*/  PRMT R11, R11, 0x5410, R14 ;  /* 0x000054100b0b7816 */ /* 0x010fca000000000e */
[----:B------:R4:W-:Y:S01]  /*210650*/  STL [R1+0x11c], R11 ;  /* 0x00011c0b01007387 */ /* 0x0009e20000100800 */
[----:B--2---:R-:W-:-:S03]  /*210660*/  PRMT R14, R28, 0x5410, R0 ;  /* 0x000054101c0e7816 */ /* 0x004fc60000000000 */
[----:B----4-:R-:W2:Y:S04]  /*210670*/  LDL.LU R11, [R1+0x17c] ;  /* 0x00017c00010b7983 */ /* 0x010ea80000300800 */
[----:B------:R-:W2:Y:S04]  /*210680*/  LDL.LU R0, [R1+0x1d8c] ;  /* 0x001d8c0001007983 */ /* 0x000ea80000300800 */
[----:B------:R-:W-:Y:S04]  /*210690*/  STL [R1+0x10c], R14 ;  /* 0x00010c0e01007387 */ /* 0x000fe80000100800 */
[----:B------:R-:W4:Y:S01]  /*2106a0*/  LDL.LU R28, [R1+0x1db0] ;  /* 0x001db000011c7983 */ /* 0x000f220000300800 */
[----:B------:R-:W-:-:S02]  /*2106b0*/  @P0 LOP3.LUT R17, R17, 0x4000000, RZ, 0xfc, !PT ;  /* 0x0400000011110812 */ /* 0x000fc400078efcff */
[----:B------:R-:W-:Y:S02]  /*2106c0*/  ISETP.GE.AND P0, PT, R24, UR9, PT ;  /* 0x0000000918007c0c */ /* 0x000fe4000bf06270 */
[----:B------:R-:W-:Y:S02]  /*2106d0*/  LOP3.LUT R17, R17, 0xffdfffff, RZ, 0xc0, !PT ;  /* 0xffdfffff11117812 */ /* 0x000fe400078ec0ff */
[----:B0-----:R-:W-:Y:S02]  /*2106e0*/  ISETP.LT.AND P1, PT, R3, UR10, !P0 ;  /* 0x0000000a03007c0c */ /* 0x001fe4000c721270 */
[----:B------:R-:W-:Y:S02]  /*2106f0*/  ISETP.LT.AND P3, PT, R7, UR73, !P0 ;  /* 0x0000004907007c0c */ /* 0x000fe4000c761270 */
[----:B------:R-:W-:Y:S01]  /*210700*/  ISETP.LT.AND P2, PT, R6, UR72, !P0 ;  /* 0x0000004806007c0c */ /* 0x000fe2000c741270 */
[----:B------:R-:W-:Y:S01]  /*210710*/  VIADD R24, R8, 0x22 ;  /* 0x0000002208187836 */ /* 0x000fe20000000000 */
[----:B------:R-:W0:Y:S01]  /*210720*/  LDCU UR73, c[0x0][0x398] ;  /* 0x00007300ff4977ac */ /* 0x000e220008000800 */
[----:B------:R-:W0:Y:S01]  /*210730*/  LDCU UR72, c[0x0][0x398] ;  /* 0x00007300ff4877ac */ /* 0x000e220008000800 */
[----:B------:R-:W0:Y:S01]  /*210740*/  LDCU UR10, c[0x0][0x398] ;  /* 0x00007300ff0a77ac */ /* 0x000e220008000800 */
[----:B------:R-:W0:Y:S04]  /*210750*/  LDCU UR9, c[0x0][0x398] ;  /* 0x00007300ff0977ac */ /* 0x000e280008000800 */
        /* <DEDUP_REMOVED lines=59> */
[----:B------:R-:W-:Y:S02]  /*210b10*/  LOP3.LUT R17, R17, 0xffffffdf, RZ, 0xc0, !PT ;  /* 0xffffffdf11117812 */ /* 0x000fe400078ec0ff */
[----:B------:R-:W-:Y:S02]  /*210b20*/  ISETP.LT.AND P1, PT, R3, UR40, !P0 ;  /* 0x0000002803007c0c */ /* 0x000fe4000c721270 */
[----:B------:R-:W-:Y:S02]  /*210b30*/  ISETP.LT.AND P3, PT, R7, UR69, !P0 ;  /* 0x0000004507007c0c */ /* 0x000fe4000c761270 */
[----:B------:R-:W-:Y:S01]  /*210b40*/  ISETP.LT.AND P2, PT, R6, UR68, !P0 ;  /* 0x0000004406007c0c */ /* 0x000fe2000c741270 */
[----:B------:R-:W-:Y:S01]  /*210b50*/  VIADD R24, R8, 0x20 ;  /* 0x0000002008187836 */ /* 0x000fe20000000000 */
[----:B------:R-:W0:Y:S01]  /*210b60*/  LDCU UR11, c[0x0][0x398] ;  /* 0x00007300ff0b77ac */ /* 0x000e220008000800 */
[----:B------:R-:W0:Y:S01]  /*210b70*/  LDCU UR69, c[0x0][0x398] ;  /* 0x00007300ff4577ac */ /* 0x000e220008000800 */
[----:B------:R-:W0:Y:S05]  /*210b80*/  LDCU UR68, c[0x0][0x398] ;  /* 0x00007300ff4477ac */ /* 0x000e2a0008000800 */
        /* <DEDUP_REMOVED lines=29> */
[----:B------:R-:W-:-:S02]  /*210d60*/  ISETP.LT.AND P2, PT, R6, UR21, !P0 ;  /* 0x0000001506007c0c */ /* 0x000fc4000c741270 */
[----:B--2---:R-:W-:-:S07]  /*210d70*/  PRMT R0, R0, 0x5410, R11 ;  /* 0x0000541000007816 */ /* 0x004fce000000000b */
[----:B------:R-:W-:Y:S02]  /*210d80*/  @P1 LOP3.LUT R19, R19, 0x20000000, RZ, 0xfc, !PT ;  /* 0x2000000013131812 */ /* 0x000fe400078efcff */
[----:B------:R-:W-:Y:S01]  /*210d90*/  @P3 LOP3.LUT R17, R17, 0x2, RZ, 0xfc, !PT ;  /* 0x0000000211113812 */ /* 0x000fe200078efcff */
[----:B------:R-:W-:Y:S01]  /*210da0*/  VIADD R24, R8, 0x1f ;  /* 0x0000001f08187836 */ /* 0x000fe20000000000 */
[----:B------:R-:W0:Y:S01]  /*210db0*/  LDCU UR21, c[0x0][0x398] ;  /* 0x00007300ff1577ac */ /* 0x000e220008000800 */
[----:B------:R4:W-:Y:S01]  /*210dc0*/  STL [R1+0x71c], R0 ;  /* 0x00071c0001007387 */ /* 0x0009e20000100800 */
[----:B------:R-:W2:Y:S01]  /*210dd0*/  LDCU UR20, c[0x0][0x398] ;  /* 0x00007300ff1477ac */ /* 0x000ea20008000800 */
[----:B------:R-:W0:Y:S01]  /*210de0*/  LDCU UR19, c[0x0][0x398] ;  /* 0x00007300ff1377ac */ /* 0x000e220008000800 */
[----:B----4-:R-:W-:Y:S02]  /*210df0*/  PRMT R0, R28, 0x5410, R25 ;  /* 0x000054101c007816 */ /* 0x010fe40000000019 */
[----:B------:R-:W4:Y:S01]  /*210e00*/  LDL.LU R28, [R1+0x1e2c] ;  /* 0x001e2c00011c7983 */ /* 0x000f220000300800 */
[----:B------:R-:W-:-:S02]  /*210e10*/  ISETP.LT.AND P1, PT, R5, UR42, !P0 ;  /* 0x0000002a05007c0c */ /* 0x000fc4000c721270 */
[----:B------:R-:W-:Y:S02]  /*210e20*/  ISETP.LT.AND P3, PT, R4, UR43, !P0 ;  /* 0x0000002b04007c0c */ /* 0x000fe4000c761270 */
[----:B------:R-:W-:Y:S02]  /*210e30*/  LOP3.LUT R19, R19, 0x7fffffff, RZ, 0xc0, !PT ;  /* 0x7fffffff13137812 */ /* 0x000fe400078ec0ff */
[----:B------:R-:W-:Y:S01]  /*210e40*/  LOP3.LUT R17, R17, 0xfffffffe, RZ, 0xc0, !PT ;  /* 0xfffffffe11117812 */ /* 0x000fe200078ec0ff */
[----:B------:R-:W0:Y:S03]  /*210e50*/  LDCU.64 UR42, c[0x0][0x398] ;  /* 0x00007300ff2a77ac */ /* 0x000e260008000a00 */
[----:B------:R-:W-:Y:S02]  /*210e60*/  @P2 LOP3.LUT R17, R17, 0x1, RZ, 0xfc, !PT ;  /* 0x0000000111112812 */ /* 0x000fe400078efcff */
[----:B------:R-:W-:Y:S01]  /*210e70*/  ISETP.LT.AND P2, PT, R2, UR44, !P0 ;  /* 0x0000002c02007c0c */ /* 0x000fe2000c741270 */
[----:B------:R0:W-:Y:S01]  /*210e80*/  STL [R1+0x73c], R0 ;  /* 0x00073c0001007387 */ /* 0x0001e20000100800 */
[----:B------:R-:W1:Y:S01]  /*210e90*/  LDCU UR44, c[0x0][0x398] ;  /* 0x00007300ff2c77ac */ /* 0x000e620008000800 */
[----:B------:R-:W-:-:S04]  /*210ea0*/  @P1 LOP3.LUT R19, R19, 0x80000000, RZ, 0xfc, !PT ;  /* 0x8000000013131812 */ /* 0x000fc800078efcff */
[----:B------:R-:W-:Y:S02]  /*210eb0*/  LOP3.LUT R19, R19, 0xbfffffff, RZ, 0xc0, !PT ;  /* 0xbfffffff13137812 */ /* 0x000fe400078ec0ff */
[----:B------:R-:W-:Y:S02]  /*210ec0*/  ISETP.LT.AND P1, PT, R10, UR61, !P0 ;  /* 0x0000003d0a007c0c */ /* 0x000fe4000c721270 */
[----:B------:R-:W-:Y:S02]  /*210ed0*/  @P3 LOP3.LUT R19, R19, 0x40000000, RZ, 0xfc, !PT ;  /* 0x4000000013133812 */ /* 0x000fe400078efcff */
[----:B0-----:R-:W-:Y:S02]  /*210ee0*/  PRMT R0, R20, 0x5410, R27 ;  /* 0x0000541014007816 */ /* 0x001fe4000000001b */
[----:B------:R-:W-:Y:S01]  /*210ef0*/  ISETP.LT.AND P0, PT, R9, UR62, !P0 ;  /* 0x0000003e09007c0c */ /* 0x000fe2000c701270 */
[----:B------:R-:W2:Y:S01]  /*210f00*/  LDL.LU R20, [R1+0x7510] ;  /* 0x0075100001147983 */ /* 0x000ea20000300800 */
[----:B------:R-:W-:Y:S01]  /*210f10*/  LOP3.LUT R19, R19, 0xefffffff, RZ, 0xc0, !PT ;  /* 0xefffffff13137812 */ /* 0x000fe200078ec0ff */
[----:B------:R-:W0:Y:S01]  /*210f20*/  LDCU UR62, c[0x0][0x398] ;  /* 0x00007300ff3e77ac */ /* 0x000e220008000800 */
[----:B------:R-:W0:Y:S02]  /*210f30*/  LDCU UR61, c[0x0][0x398] ;  /* 0x00007300ff3d77ac */ /* 0x000e240008000800 */
        /* <DEDUP_REMOVED lines=12> */
[----:B------:R0:W-:Y:S04]  /*211000*/  STL [R1+0x76c], R0 ;  /* 0x00076c0001007387 */ /* 0x0001e80000100800 */
[----:B------:R-:W2:Y:S01]  /*211010*/  LDL.LU R11, [R1+0xfc] ;  /* 0x0000fc00010b7983 */ /* 0x000ea20000300800 */
[----:B------:R-:W1:Y:S01]  /*211020*/  LDCU UR46, c[0x0][0x398] ;  /* 0x00007300ff2e77ac */ /* 0x000e620008000800 */
[----:B------:R-:W1:Y:S01]  /*211030*/  LDCU UR45, c[0x0][0x398] ;  /* 0x00007300ff2d77ac */ /* 0x000e620008000800 */
[----:B------:R-:W-:Y:S01]  /*211040*/  @P1 LOP3.LUT R19, R19, 0x200000, RZ, 0xfc, !PT ;  /* 0x0020000013131812 */ /* 0x000fe200078efcff */
[----:B0-----:R-:W2:Y:S03]  /*211050*/  LDL.LU R0, [R1+0x420] ;  /* 0x0004200001007983 */ /* 0x001ea60000300800 */
[----:B------:R-:W-:-:S02]  /*211060*/  LOP3.LUT R19, R19, 0xfdffffff, RZ, 0xc0, !PT ;  /* 0xfdffffff13137812 */ /* 0x000fc400078ec0ff */
        /* <DEDUP_REMOVED lines=58> */
[----:B------:R-:W3:Y:S03]  /*211410*/  LDCU.64 UR42, c[0x0][0x398] ;  /* 0x00007300ff2a77ac */ /* 0x000ee60008000a00 */
[----:B0-----:R-:W-:Y:S02]  /*211420*/  ISETP.LT.AND P1, PT, R3, UR38, !P0 ;  /* 0x0000002603007c0c */ /* 0x001fe4000c721270 */
[----:B------:R-:W-:Y:S02]  /*211430*/  ISETP.LT.AND P3, PT, R7, UR73, !P0 ;  /* 0x0000004907007c0c */ /* 0x000fe4000c761270 */
[----:B------:R-:W-:-:S02]  /*211440*/  LOP3.LUT R19, R19, 0xffffffdf, RZ, 0xc0, !PT ;  /* 0xffffffdf13137812 */ /* 0x000fc400078ec0ff */
[----:B-1----:R-:W-:Y:S01]  /*211450*/  ISETP.LT.AND P2, PT, R6, UR74, !P0 ;  /* 0x0000004a06007c0c */ /* 0x002fe2000c741270 */
[----:B------:R-:W-:Y:S01]  /*211460*/  VIADD R24, R8, 0x1c ;  /* 0x0000001c08187836 */ /* 0x000fe20000000000 */
[----:B------:R-:W0:Y:S01]  /*211470*/  LDCU UR74, c[0x0][0x398] ;  /* 0x00007300ff4a77ac */ /* 0x000e220008000800 */
[----:B------:R-:W1:Y:S01]  /*211480*/  LDCU UR73, c[0x0][0x398] ;  /* 0x00007300ff4977ac */ /* 0x000e620008000800 */
[----:B------:R-:W0:Y:S03]  /*211490*/  LDCU UR38, c[0x0][0x398] ;  /* 0x00007300ff2677ac */ /* 0x000e260008000800 */
[----:B------:R-:W-:-:S04]  /*2114a0*/  @P1 LOP3.LUT R19, R19, 0x20, RZ, 0xfc, !PT ;  /* 0x0000002013131812 */ /* 0x000fc800078efcff */
[----:B------:R-:W-:Y:S02]  /*2114b0*/  LOP3.LUT R19, R19, 0xfffffdff, RZ, 0xc0, !PT ;  /* 0xfffffdff13137812 */ /* 0x000fe400078ec0ff */
[----:B------:R-:W-:Y:S01]  /*2114c0*/  ISETP.LT.AND P1, PT, R5, UR63, !P0 ;  /* 0x0000003f05007c0c */ /* 0x000fe2000c721270 */
[----:B------:R-:W0:Y:S01]  /*2114d0*/  LDCU UR63, c[0x0][0x398] ;  /* 0x00007300ff3f77ac */ /* 0x000e220008000800 */
[----:B------:R-:W-:-:S04]  /*2114e0*/  @P3 LOP3.LUT R19, R19, 0x200, RZ, 0xfc, !PT ;  /* 0x0000020013133812 */ /* 0x000fc800078efcff */
[----:B------:R-:W-:Y:S02]  /*2114f0*/  LOP3.LUT R19, R19, 0xfffffeff, RZ, 0xc0, !PT ;  /* 0xfffffeff13137812 */ /* 0x000fe400078ec0ff */
[----:B---3--:R-:W-:Y:S01]  /*211500*/  ISETP.LT.AND P3, PT, R4, UR64, !P0 ;  /* 0x0000004004007c0c */ /* 0x008fe2000c761270 */
[----:B------:R-:W3:Y:S01]  /*211510*/  LDCU UR64, c[0x0][0x398] ;  /* 0x00007300ff4077ac */ /* 0x000ee20008000800 */
        /* <DEDUP_REMOVED lines=21> */
[----:B------:R-:W0:Y:S01]  /*211670*/  LDCU UR72, c[0x0][0x398] ;  /* 0x00007300ff4877ac */ /* 0x000e220008000800 */
[----:B----4-:R-:W-:-:S02]  /*211680*/  PRMT R14, R28, 0x5410, R26 ;  /* 0x000054101c0e7816 */ /* 0x010fc4000000001a */
[----:B-1----:R-:W-:-:S07]  /*211690*/  ISETP.LT.AND P2, PT, R6, UR73, !P0 ;  /* 0x0000004906007c0c */ /* 0x002fce000c741270 */
[----:B------:R-:W-:Y:S02]  /*2116a0*/  @P1 LOP3.LUT R18, R18, 0x20000000, RZ, 0xfc, !PT ;  /* 0x2000000012121812 */ /* 0x000fe400078efcff */
[----:B------:R-:W-:Y:S01]  /*2116b0*/  LOP3.LUT R19, R19, 0xfffffffd, RZ, 0xc0, !PT ;  /* 0xfffffffd13137812 */ /* 0x000fe200078ec0ff */
[----:B------:R-:W-:Y:S01]  /*2116c0*/  VIADD R24, R8, 0x1b ;  /* 0x0000001b08187836 */ /* 0x000fe20000000000 */
[----:B------:R1:W-:Y:S01]  /*2116d0*/  STL [R1+0x77c], R14 ;  /* 0x00077c0e01007387 */ /* 0x0003e20000100800 */
[----:B------:R-:W4:Y:S01]  /*2116e0*/  LDCU UR73, c[0x0][0x398] ;  /* 0x00007300ff4977ac */ /* 0x000f220008000800 */
[----:B------:R-:W2:Y:S02]  /*2116f0*/  LDCU UR42, c[0x0][0x398] ;  /* 0x00007300ff2a77ac */ /* 0x000ea40008000800 */
[----:B-1----:R-:W3:Y:S04]  /*211700*/  LDL.LU R14, [R1+0x90] ;  /* 0x00009000010e7983 */ /* 0x002ee80000300800 */
[----:B------:R-:W3:Y:S01]  /*211710*/  LDL.LU R28, [R1+0x20b4] ;  /* 0x0020b400011c7983 */ /* 0x000ee20000300800 */
[----:B0-----:R-:W-:-:S02]  /*211720*/  ISETP.LT.AND P1, PT, R5, UR74, !P0 ;  /* 0x0000004a05007c0c */ /* 0x001fc4000c721270 */
[----:B------:R-:W-:Y:S02]  /*211730*/  @P3 LOP3.LUT R19, R19, 0x2, RZ, 0xfc, !PT ;  /* 0x0000000213133812 */ /* 0x000fe400078efcff */
[----:B------:R-:W-:Y:S02]  /*211740*/  ISETP.LT.AND P3, PT, R4, UR71, !P0 ;  /* 0x0000004704007c0c */ /* 0x000fe4000c761270 */
[----:B------:R-:W-:Y:S01]  /*211750*/  LOP3.LUT R18, R18, 0x7fffffff, RZ, 0xc0, !PT ;  /* 0x7fffffff12127812 */ /* 0x000fe200078ec0ff */
[----:B------:R-:W0:Y:S01]  /*211760*/  LDCU UR74, c[0x0][0x398] ;  /* 0x00007300ff4a77ac */ /* 0x000e220008000800 */
[----:B------:R-:W-:Y:S01]  /*211770*/  LOP3.LUT R19, R19, 0xfffffffe, RZ, 0xc0, !PT ;  /* 0xfffffffe13137812 */ /* 0x000fe200078ec0ff */
[----:B------:R-:W1:Y:S03]  /*211780*/  LDCU UR71, c[0x0][0x398] ;  /* 0x00007300ff4777ac */ /* 0x000e660008000800 */
[----:B------:R-:W-:-:S02]  /*211790*/  @P2 LOP3.LUT R19, R19, 0x1, RZ, 0xfc, !PT ;  /* 0x0000000113132812 */ /* 0x000fc400078efcff */
[----:B------:R-:W-:Y:S02]  /*2117a0*/  ISETP.LT.AND P2, PT, R2, UR72, !P0 ;  /* 0x0000004802007c0c */ /* 0x000fe4000c741270 */
[----:B--2---:R-:W-:Y:S01]  /*2117b0*/  LOP3.LUT R20, R20, 0xdfffffff, RZ, 0xc0, !PT ;  /* 0xdfffffff14147812 */ /* 0x004fe200078ec0ff */
[----:B------:R-:W2:Y:S01]  /*2117c0*/  LDCU UR72, c[0x0][0x398] ;  /* 0x00007300ff4877ac */ /* 0x000ea20008000800 */
[----:B------:R-:W-:-:S04]  /*2117d0*/  @P1 LOP3.LUT R18, R18, 0x80000000, RZ, 0xfc, !PT ;  /* 0x8000000012121812 */ /* 0x000fc800078efcff */
[----:B------:R-:W-:Y:S02]  /*2117e0*/  LOP3.LUT R18, R18, 0xbfffffff, RZ, 0xc0, !PT ;  /* 0xbfffffff12127812 */ /* 0x000fe400078ec0ff */
[----:B----4-:R-:W-:Y:S01]  /*2117f0*/  ISETP.LT.AND P1, PT, R10, UR73, !P0 ;  /* 0x000000490a007c0c */ /* 0x010fe2000c721270 */
[----:B------:R-:W4:Y:S01]  /*211800*/  LDCU UR73, c[0x0][0x398] ;  /* 0x00007300ff4977ac */ /* 0x000f220008000800 */
[----:B------:R-:W-:-:S04]  /*211810*/  @P3 LOP3.LUT R18, R18, 0x40000000, RZ, 0xfc, !PT ;  /* 0x4000000012123812 */ /* 0x000fc800078efcff */
[----:B------:R-:W-:Y:S02]  /*211820*/  LOP3.LUT R18, R18, 0xefffffff, RZ, 0xc0, !PT ;  /* 0xefffffff12127812 */ /* 0x000fe400078ec0ff */
[----:B0-----:R-:W-:Y:S01]  /*211830*/  ISETP.LT.AND P0, PT, R9, UR74, !P0 ;  /* 0x0000004a09007c0c */ /* 0x001fe2000c701270 */
[----:B------:R-:W0:Y:S01]  /*211840*/  LDCU UR74, c[0x0][0x398] ;  /* 0x00007300ff4a77ac */ /* 0x000e220008000800 */
[----:B------:R-:W-:-:S04]  /*211850*/  @P2 LOP3.LUT R18, R18, 0x10000000, RZ, 0xfc, !PT ;  /* 0x1000000012122812 */ /* 0x000fc800078efcff */
[----:B------:R-:W-:-:S04]  /*211860*/  LOP3.LUT R18, R18, 0xf7ffffff, RZ, 0xc0, !PT ;  /* 0xf7ffffff12127812 */ /* 0x000fc800078ec0ff */
[----:B------:R-:W-:-:S04]  /*211870*/  @P1 LOP3.LUT R18, R18, 0x8000000, RZ, 0xfc, !PT ;  /* 0x0800000012121812 */ /* 0x000fc800078efcff */
[----:B------:R-:W-:-:S04]  /*211880*/  LOP3.LUT R18, R18, 0xfbffffff, RZ, 0xc0, !PT ;  /* 0xfbffffff12127812 */ /* 0x000fc800078ec0ff */
[----:B------:R-:W-:Y:S02]  /*211890*/  @P0 LOP3.LUT R18, R18, 0x4000000, RZ, 0xfc, !PT ;  /* 0x0400000012120812 */ /* 0x000fe400078efcff */
[----:B------:R-:W-:Y:S01]  /*2118a0*/  ISETP.GE.AND P0, PT, R24, UR39, PT ;  /* 0x0000002718007c0c */ /* 0x000fe2000bf06270 */
[----:B------:R-:W2:Y:S03]  /*2118b0*/  LDCU UR39, c[0x0][0x398] ;  /* 0x00007300ff2777ac */ /* 0x000ea60008000800 */
[----:B------:R-:W-:Y:S02]  /*2118c0*/  ISETP.LT.AND P2, PT, R3, UR40, !P0 ;  /* 0x0000002803007c0c */ /* 0x000fe4000c741270 */
[----:B0-----:R-:W-:Y:S02]  /*2118d0*/  ISETP.LT.AND P1, PT, R7, UR74, !P0 ;  /* 0x0000004a07007c0c */ /* 0x001fe4000c721270 */
[----:B------:R-:W-:Y:S01]  /*2118e0*/  LOP3.LUT R18, R18, 0xffdfffff, RZ, 0xc0, !PT ;  /* 0xffdfffff12127812 */ /* 0x000fe200078ec0ff */
[----:B------:R-:W0:Y:S01]  /*2118f0*/  LDCU UR74, c[0x0][0x398] ;  /* 0x00007300ff4a77ac */ /* 0x000e220008000800 */
[----:B-1----:R-:W-:Y:S01]  /*211900*/  ISETP.LT.AND P3, PT, R4, UR71, !P0 ;  /* 0x0000004704007c0c */ /* 0x002fe2000c761270 */
[----:B------:R-:W1:Y:S01]  /*211910*/  LDCU UR71, c[0x0][0x398] ;  /* 0x00007300ff4777ac */ /* 0x000e620008000800 */
[----:B------:R-:W-:Y:S01]  /*211920*/  VIADD R24, R8, 0x1a ;  /* 0x0000001a08187836 */ /* 0x000fe20000000000 */
[----:B------:R-:W0:Y:S04]  /*211930*/  LDCU UR40, c[0x0][0x398] ;  /* 0x00007300ff2877ac */ /* 0x000e280008000800 */
[----:B------:R-:W-:-:S02]  /*211940*/  @P2 LOP3.LUT R18, R18, 0x200000, RZ, 0xfc, !PT ;  /* 0x0020000012122812 */ /* 0x000fc400078efcff */
[----:B--2---:R-:W-:Y:S02]  /*211950*/  ISETP.LT.AND P2, PT, R6, UR39, !P0 ;  /* 0x0000002706007c0c */ /* 0x004fe4000c741270 */
[----:B------:R-:W-:-:S04]  /*211960*/  LOP3.LUT R18, R18, 0xfdffffff, RZ, 0xc0, !PT ;  /* 0xfdffffff12127812 */ /* 0x000fc800078ec0ff */
[----:B------:R-:W-:Y:S02]  /*211970*/  @P1 LOP3.LUT R18, R18, 0x2000000, RZ, 0xfc, !PT ;  /* 0x0200000012121812 */ /* 0x000fe400078efcff */
[----:B------:R-:W-:Y:S01]  /*211980*/  ISETP.LT.AND P1, PT, R5, UR38, !P0 ;  /* 0x0000002605007c0c */ /* 0x000fe2000c721270 */
[----:B------:R-:W2:Y:S01]  /*211990*/  LDCU.64 UR38, c[0x0][0x398] ;  /* 0x00007300ff2677ac */ /* 0x000ea20008000a00 */
[----:B------:R-:W-:-:S04]  /*2119a0*/  LOP3.LUT R18, R18, 0xfeffffff, RZ, 0xc0, !PT ;  /* 0xfeffffff12127812 */ /* 0x000fc800078ec0ff */
[----:B------:R-:W-:-:S04]  /*2119b0*/  @P2 LOP3.LUT R18, R18, 0x1000000, RZ, 0xfc, !PT ;  /* 0x0100000012122812 */ /* 0x000fc800078efcff */
[----:B------:R-:W-:Y:S02]  /*2119c0*/  LOP3.LUT R18, R18, 0xff7fffff, RZ, 0xc0, !PT ;  /* 0xff7fffff12127812 */ /* 0x000fe400078ec0ff */
[----:B0-----:R-:W-:Y:S01]  /*2119d0*/  ISETP.LT.AND P2, PT, R2, UR74, !P0 ;  /* 0x0000004a02007c0c */ /* 0x001fe2000c741270 */
        /* <DEDUP_REMOVED lines=16> */
[----:B--2---:R-:W-:Y:S02]  /*211ae0*/  ISETP.LT.AND P1, PT, R3, UR38, !P0 ;  /* 0x0000002603007c0c */ /* 0x004fe4000c721270 */
[----:B-1----:R-:W-:Y:S02]  /*211af0*/  ISETP.LT.AND P3, PT, R7, UR71, !P0 ;  /* 0x0000004707007c0c */ /* 0x002fe4000c761270 */
[----:B0-----:R-:W-:Y:S01]  /*211b00*/  ISETP.LT.AND P2, PT, R6, UR74, !P0 ;  /* 0x0000004a06007c0c */ /* 0x001fe2000c741270 */
[C---:B------:R-:W-:Y:S01]  /*211b10*/  VIADD R24, R8.reuse, 0x19 ;  /* 0x0000001908187836 */ /* 0x040fe20000000000 */
[----:B------:R-:W0:Y:S01]  /*211b20*/  LDCU UR38, c[0x0][0x398] ;  /* 0x00007300ff2677ac */ /* 0x000e220008000800 */
[----:B------:R-:W1:Y:S01]  /*211b30*/  LDCU UR43, c[0x0][0x398] ;  /* 0x00007300ff2b77ac */ /* 0x000e620008000800 */
[----:B------:R-:W2:Y:S01]  /*211b40*/  LDCU UR71, c[0x0][0x398] ;  /* 0x00007300ff4777ac */ /* 0x000ea20008000800 */
[----:B------:R-:W-:Y:S01]  /*211b50*/  VIADD R26, R8, 0x8 ;  /* 0x00000008081a7836 */ /* 0x000fe20000000000 */
[----:B------:R-:W0:Y:S03]  /*211b60*/  LDCU UR74, c[0x0][0x398] ;  /* 0x00007300ff4a77ac */ /* 0x000e260008000800 */
[----:B------:R-:W-:-:S04]  /*211b70*/  @P1 LOP3.LUT R18, R18, 0x2000, RZ, 0xfc, !PT ;  /* 0x0000200012121812 */ /* 0x000fc800078efcff */
[----:B------:R-:W-:Y:S02]  /*211b80*/  LOP3.LUT R18, R18, 0xfffdffff, RZ, 0xc0, !PT ;  /* 0xfffdffff12127812 */ /* 0x000fe400078ec0ff */
[----:B------:R-:W-:Y:S01]  /*211b90*/  ISETP.LT.AND P1, PT, R5, UR77, !P0 ;  /* 0x0000004d05007c0c */ /* 0x000fe2000c721270 */
[----:B------:R-:W-:Y:S01]  /*211ba0*/  VIADD R27, R8, 0x7 ;  /* 0x00000007081b7836 */ /* 0x000fe20000000000 */
        /* <DEDUP_REMOVED lines=40> */
[----:B------:R-:W-:Y:S02]  /*211e30*/  ISETP.LT.AND P2, PT, R2, UR29, !P0 ;  /* 0x0000001d02007c0c */ /* 0x000fe4000c741270 */
        /* <DEDUP_REMOVED lines=14> */
[----:B------:R-:W-:Y:S02]  /*211f20*/  PRMT R24, R0, 0x5410, R11 ;  /* 0x0000541000187816 */ /* 0x000fe4000000000b */
[----:B------:R-:W2:Y:S04]  /*211f30*/  LDL.LU R11, [R1+0xec] ;  /* 0x0000ec00010b7983 */ /* 0x000ea80000300800 */
[----:B------:R-:W2:Y:S04]  /*211f40*/  LDL.LU R0, [R1+0x2f7c] ;  /* 0x002f7c0001007983 */ /* 0x000ea80000300800 */
[----:B------:R3:W-:Y:S02]  /*211f50*/  STL [R1+0x7b0], R24 ;  /* 0x0007b01801007387 */ /* 0x0007e40000100800 */
[----:B---3--:R-:W-:-:S02]  /*211f60*/  PRMT R24, R28, 0x5410, R14 ;  /* 0x000054101c187816 */ /* 0x008fc4000000000e */
[----:B------:R-:W3:Y:S04]  /*211f70*/  LDL.LU R14, [R1+0xdc] ;  /* 0x0000dc00010e7983 */ /* 0x000ee80000300800 */
[----:B------:R-:W3:Y:S01]  /*211f80*/  LDL.LU R28, [R1+0x2fbc] ;  /* 0x002fbc00011c7983 */ /* 0x000ee20000300800 */
[----:B0-----:R-:W-:Y:S02]  /*211f90*/  ISETP.LT.AND P1, PT, R3, UR30, !P0 ;  /* 0x0000001e03007c0c */ /* 0x001fe4000c721270 */
[----:B------:R-:W-:Y:S02]  /*211fa0*/  ISETP.LT.AND P3, PT, R7, UR26, !P0 ;  /* 0x0000001a07007c0c */ /* 0x000fe4000c761270 */
[----:B------:R-:W-:Y:S02]  /*211fb0*/  ISETP.LT.AND P2, PT, R6, UR25, !P0 ;  /* 0x0000001906007c0c */ /* 0x000fe4000c741270 */
[----:B------:R-:W-:Y:S01]  /*211fc0*/  LOP3.LUT R18, R18, 0xfffffffd, RZ, 0xc0, !PT ;  /* 0xfffffffd12127812 */ /* 0x000fe200078ec0ff */
[----:B------:R0:W-:Y:S01]  /*211fd0*/  STL [R1+0x7b4], R24 ;  /* 0x0007b41801007387 */ /* 0x0001e20000100800 */
[----:B------:R-:W1:Y:S01]  /*211fe0*/  LDCU UR30, c[0x0][0x398] ;  /* 0x00007300ff1e77ac */ /* 0x000e620008000800 */
[----:B------:R-:W1:Y:S01]  /*211ff0*/  LDCU UR25, c[0x0][0x398] ;  /* 0x00007300ff1977ac */ /* 0x000e620008000800 */
[----:B------:R-:W1:Y:S03]  /*212000*/  LDCU UR26, c[0x0][0x398] ;  /* 0x00007300ff1a77ac */ /* 0x000e660008000800 */
[----:B------:R-:W-:-:S02]  /*212010*/  @P1 LOP3.LUT R20, R20, 0x20000000, RZ, 0xfc, !PT ;  /* 0x2000000014141812 */ /* 0x000fc400078efcff */
[----:B------:R-:W-:Y:S02]  /*212020*/  ISETP.LT.AND P1, PT, R5, UR24, !P0 ;  /* 0x0000001805007c0c */ /* 0x000fe4000c721270 */
[----:B------:R-:W-:Y:S02]  /*212030*/  @P3 LOP3.LUT R18, R18, 0x2, RZ, 0xfc, !PT ;  /* 0x0000000212123812 */ /* 0x000fe400078efcff */
[----:B------:R-:W-:Y:S02]  /*212040*/  ISETP.LT.AND P3, PT, R4, UR23, !P0 ;  /* 0x0000001704007c0c */ /* 0x000fe4000c761270 */
[----:B------:R-:W-:Y:S01]  /*212050*/  LOP3.LUT R20, R20, 0x7fffffff, RZ, 0xc0, !PT ;  /* 0x7fffffff14147812 */ /* 0x000fe200078ec0ff */
[----:B0-----:R-:W-:Y:S01]  /*212060*/  VIADD R24, R8, 0x17 ;  /* 0x0000001708187836 */ /* 0x001fe20000000000 */
[----:B------:R-:W-:Y:S01]  /*212070*/  LOP3.LUT R18, R18, 0xfffffffe, RZ, 0xc0, !PT ;  /* 0xfffffffe12127812 */ /* 0x000fe200078ec0ff */
[----:B------:R-:W0:Y:S03]  /*212080*/  LDCU UR24, c[0x0][0x398] ;  /* 0x00007300ff1877ac */ /* 0x000e260008000800 */
[----:B------:R-:W-:-:S02]  /*212090*/  @P2 LOP3.LUT R18, R18, 0x1, RZ, 0xfc, !PT ;  /* 0x0000000112122812 */ /* 0x000fc400078efcff */
[----:B------:R-:W-:Y:S01]  /*2120a0*/  ISETP.LT.AND P2, PT, R2, UR22, !P0 ;  /* 0x0000001602007c0c */ /* 0x000fe2000c741270 */
[----:B------:R-:W0:Y:S01]  /*2120b0*/  LDCU.64 UR22, c[0x0][0x398] ;  /* 0x00007300ff1677ac */ /* 0x000e220008000a00 */
        /* <DEDUP_REMOVED lines=14> */
[----:B------:R-:W0:Y:S01]  /*2121a0*/  LDCU UR37, c[0x0][0x398] ;  /* 0x00007300ff2577ac */ /* 0x000e220008000800 */
        /* <DEDUP_REMOVED lines=9> */
[----:B------:R-:W-:Y:S02]  /*212240*/  LOP3.LUT R20, R20, 0xffdfffff, RZ, 0xc0, !PT ;  /* 0xffdfffff14147812 */ /* 0x000fe400078ec0ff */
[----:B------:R-:W-:Y:S01]  /*212250*/  ISETP.LT.AND P2, PT, R6, UR9, !P0 ;  /* 0x0000000906007c0c */ /* 0x000fe2000c741270 */
[----:B------:R0:W-:Y:S01]  /*212260*/  STL [R1+0x7c8], R24 ;  /* 0x0007c81801007387 */ /* 0x0001e20000100800 */
[----:B------:R-:W1:Y:S01]  /*212270*/  LDCU UR9, c[0x0][0x398] ;  /* 0x00007300ff0977ac */ /* 0x000e620008000800 */
[----:B------:R-:W1:Y:S04]  /*212280*/  LDCU UR22, c[0x0][0x398] ;  /* 0x00007300ff1677ac */ /* 0x000e680008000800 */
[----:B------:R-:W-:-:S04]  /*212290*/  @P1 LOP3.LUT R20, R20, 0x200000, RZ, 0xfc, !PT ;  /* 0x0020000014141812 */ /* 0x000fc800078efcff */
[----:B------:R-:W-:Y:S02]  /*2122a0*/  LOP3.LUT R20, R20, 0xfdffffff, RZ, 0xc0, !PT ;  /* 0xfdffffff14147812 */ /* 0x000fe400078ec0ff */
[----:B------:R-:W-:Y:S01]  /*2122b0*/  ISETP.LT.AND P1, PT, R5, UR8, !P0 ;  /* 0x0000000805007c0c */ /* 0x000fe2000c721270 */
[----:B0-----:R-:W-:Y:S01]  /*2122c0*/  VIADD R24, R8, 0x16 ;  /* 0x0000001608187836 */ /* 0x001fe20000000000 */
        /* <DEDUP_REMOVED lines=25> */
[----:B------:R0:W-:Y:S01]  /*212460*/  STL [R1+0x7d8], R24 ;  /* 0x0007d81801007387 */ /* 0x0001e20000100800 */
[----:B---3--:R-:W-:-:S03]  /*212470*/  PRMT R14, R28, 0x5410, R14 ;  /* 0x000054101c0e7816 */ /* 0x008fc6000000000e */
[----:B------:R-:W3:Y:S01]  /*212480*/  LDL.LU R28, [R1+0x3060] ;  /* 0x00306000011c7983 */ /* 0x000ee20000300800 */
[----:B0-----:R-:W-:Y:S02]  /*212490*/  ISETP.LT.AND P1, PT, R3, UR6, !P0 ;  /* 0x0000000603007c0c */ /* 0x001fe4000c721270 */
[----:B------:R-:W-:Y:S02]  /*2124a0*/  ISETP.LT.AND P3, PT, R7, UR15, !P0 ;  /* 0x0000000f07007c0c */ /* 0x000fe4000c761270 */
[----:B------:R-:W-:Y:S02]  /*2124b0*/  LOP3.LUT R20, R20, 0xffffdfff, RZ, 0xc0, !PT ;  /* 0xffffdfff14147812 */ /* 0x000fe400078ec0ff */
[----:B------:R-:W-:Y:S01]  /*2124c0*/  ISETP.LT.AND P2, PT, R6, UR14, !P0 ;  /* 0x0000000e06007c0c */ /* 0x000fe2000c741270 */
[----:B------:R-:W-:Y:S01]  /*2124d0*/  VIADD R24, R8, 0x15 ;  /* 0x0000001508187836 */ /* 0x000fe20000000000 */
[----:B------:R0:W-:Y:S01]  /*2124e0*/  STL [R1+0x7e0], R14 ;  /* 0x0007e00e01007387 */ /* 0x0001e20000100800 */
[----:B------:R-:W1:Y:S01]  /*2124f0*/  LDCU.64 UR14, c[0x0][0x398] ;  /* 0x00007300ff0e77ac */ /* 0x000e620008000a00 */
[----:B------:R-:W1:Y:S03]  /*212500*/  LDCU UR6, c[0x0][0x398] ;  /* 0x00007300ff0677ac */ /* 0x000e660008000800 */
[----:B------:R-:W-:Y:S01]  /*212510*/  @P1 LOP3.LUT R20, R20, 0x2000, RZ, 0xfc, !PT ;  /* 0x0000200014141812 */ /* 0x000fe200078efcff */
[----:B0-----:R-:W4:Y:S03]  /*212520*/  LDL.LU R14, [R1+0x9c] ;  /* 0x00009c00010e7983 */ /* 0x001f260000300800 */
        /* <DEDUP_REMOVED lines=10> */
[----:B------:R-:W0:Y:S01]  /*2125d0*/  LDCU.64 UR10, c[0x0][0x398] ;  /* 0x00007300ff0a77ac */ /* 0x000e220008000a00 */
        /* <DEDUP_REMOVED lines=16> */
[----:B------:R-:W4:Y:S04]  /*2126e0*/  LDL.LU R11, [R1+0x3068] ;  /* 0x00306800010b7983 */ /* 0x000f280000300800 */
[----:B------:R2:W-:Y:S01]  /*2126f0*/  STL [R1+0x7e4], R0 ;  /* 0x0007e40001007387 */ /* 0x0005e20000100800 */
[----:B---3--:R-:W-:-:S03]  /*212700*/  PRMT R24, R28, 0x5410, R21 ;  /* 0x000054101c187816 */ /* 0x008fc60000000015 */
[----:B------:R-:W3:Y:S04]  /*212710*/  LDL.LU R21, [R1+0x750c] ;  /* 0x00750c0001157983 */ /* 0x000ee80000300800 */
[----:B--2---:R-:W2:Y:S04]  /*212720*/  LDL.LU R0, [R1+0x98] ;  /* 0x0000980001007983 */ /* 0x004ea80000300800 */
[----:B------:R-:W2:Y:S01]  /*212730*/  LDL.LU R28, [R1+0x306c] ;  /* 0x00306c00011c7983 */ /* 0x000ea20000300800 */
[----:B0-----:R-:W-:Y:S02]  /*212740*/  ISETP.LT.AND P1, PT, R3, UR10, !P0 ;  /* 0x0000000a03007c0c */ /* 0x001fe4000c721270 */
[----:B------:R-:W-:-:S02]  /*212750*/  ISETP.LT.AND P3, PT, R7, UR69, !P0 ;  /* 0x0000004507007c0c */ /* 0x000fc4000c761270 */
[----:B------:R-:W-:Y:S02]  /*212760*/  LOP3.LUT R20, R20, 0xffffffdf, RZ, 0xc0, !PT ;  /* 0xffffffdf14147812 */ /* 0x000fe400078ec0ff */
[----:B------:R-:W-:Y:S01]  /*212770*/  ISETP.LT.AND P2, PT, R6, UR68, !P0 ;  /* 0x0000004406007c0c */ /* 0x000fe2000c741270 */
[----:B------:R0:W-:Y:S01]  /*212780*/  STL [R1+0x7ec], R24 ;  /* 0x0007ec1801007387 */ /* 0x0001e20000100800 */
[----:B------:R-:W1:Y:S01]  /*212790*/  LDCU UR68, c[0x0][0x398] ;  /* 0x00007300ff4477ac */ /* 0x000e620008000800 */
[----:B------:R-:W1:Y:S01]  /*2127a0*/  LDCU UR69, c[0x0][0x398] ;  /* 0x00007300ff4577ac */ /* 0x000e620008000800 */
[----:B------:R-:W1:Y:S03]  /*2127b0*/  LDCU UR10, c[0x0][0x398] ;  /* 0x00007300ff0a77ac */ /* 0x000e660008000800 */
        /* <DEDUP_REMOVED lines=27> */
[----:B-1----:R-:W-:Y:S02]  /*212970*/  ISETP.LT.AND P1, PT, R3, UR14, !P0 ;  /* 0x0000000e03007c0c */ /* 0x002fe4000c721270 */
[----:B------:R-:W-:Y:S02]  /*212980*/  ISETP.LT.AND P3, PT, R7, UR70, !P0 ;  /* 0x0000004607007c0c */ /* 0x000fe4000c761270 */
[----:B------:R-:W-:Y:S01]  /*212990*/  ISETP.LT.AND P2, PT, R6, UR48, !P0 ;  /* 0x0000003006007c0c */ /* 0x000fe2000c741270 */
[----:B------:R-:W-:Y:S01]  /*2129a0*/  VIADD R24, R8, 0x13 ;  /* 0x0000001308187836 */ /* 0x000fe20000000000 */
[----:B------:R-:W1:Y:S01]  /*2129b0*/  LDCU UR70, c[0x0][0x398] ;  /* 0x00007300ff4677ac */ /* 0x000e620008000800 */
[----:B------:R-:W0:Y:S01]  /*2129c0*/  LDCU UR7, c[0x0][0x398] ;  /* 0x00007300ff0777ac */ /* 0x000e220008000800 */
[----:B------:R-:W0:Y:S01]  /*2129d0*/  LDCU UR14, c[0x0][0x398] ;  /* 0x00007300ff0e77ac */ /* 0x000e220008000800 */
[----:B------:R-:W0:Y:S06]  /*2129e0*/  LDCU UR48, c[0x0][0x398] ;  /* 0x00007300ff3077ac */ /* 0x000e2c0008000800 */
[----:B------:R-:W-:-:S02]  /*2129f0*/  @P3 LOP3.LUT R20, R20, 0x2, RZ, 0xfc, !PT ;  /* 0x0000000214143812 */ /* 0x000fc400078efcff */
[----:B------:R-:W-:Y:S01]  /*212a00*/  ISETP.LT.AND P3, PT, R4, UR46, !P0 ;  /* 0x0000002e04007c0c */ /* 0x000fe2000c761270 */
[----:B------:R-:W0:Y:S01]  /*212a10*/  LDCU UR46, c[0x0][0x398] ;  /* 0x00007300ff2e77ac */ /* 0x000e220008000800 */
[----:B------:R-:W-:-:S04]  /*212a20*/  LOP3.LUT R20, R20, 0xfffffffe, RZ, 0xc0, !PT ;  /* 0xfffffffe14147812 */ /* 0x000fc800078ec0ff */
[----:B------:R-:W-:Y:S02]  /*212a30*/  @P2 LOP3.LUT R20, R20, 0x1, RZ, 0xfc, !PT ;  /* 0x0000000114142812 */ /* 0x000fe400078efcff */
[----:B------:R-:W-:Y:S02]  /*212a40*/  ISETP.LT.AND P2, PT, R2, UR45, !P0 ;  /* 0x0000002d02007c0c */ /* 0x000fe4000c741270 */
[----:B----4-:R-:W-:-:S05]  /*212a50*/  PRMT R11, R11, 0x5410, R14 ;  /* 0x000054100b0b7816 */ /* 0x010fca000000000e */
[----:B------:R-:W-:Y:S01]  /*212a60*/  STL [R1+0x7f4], R11 ;  /* 0x0007f40b01007387 */ /* 0x000fe20000100800 */
[----:B--2---:R-:W-:-:S03]  /*212a70*/  PRMT R0, R28, 0x5410, R0 ;  /* 0x000054101c007816 */ /* 0x004fc60000000000 */
[----:B------:R-:W2:Y:S04]  /*212a80*/  LDL.LU R28, [R1+0x3074] ;  /* 0x00307400011c7983 */ /* 0x000ea80000300800 */
[----:B------:R4:W-:Y:S02]  /*212a90*/  STL [R1+0x7f0], R0 ;  /* 0x0007f00001007387 */ /* 0x0009e40000100800 */
[----:B----4-:R-:W-:Y:S02]  /*212aa0*/  PRMT R0, R22, 0x5410, R12 ;  /* 0x0000541016007816 */ /* 0x010fe4000000000c */
[----:B------:R-:W4:Y:S04]  /*212ab0*/  LDL.LU R12, [R1+0x7508] ;  /* 0x00750800010c7983 */ /* 0x000f280000300800 */
[----:B------:R-:W4:Y:S01]  /*212ac0*/  LDL.LU R22, [R1+0x7504] ;  /* 0x0075040001167983 */ /* 0x000f220000300800 */
[----:B---3--:R-:W-:-:S04]  /*212ad0*/  LOP3.LUT R21, R21, 0xdfffffff, RZ, 0xc0, !PT ;  /* 0xdfffffff15157812 */ /* 0x008fc800078ec0ff */
[----:B------:R-:W-:Y:S02]  /*212ae0*/  @P1 LOP3.LUT R21, R21, 0x20000000, RZ, 0xfc, !PT ;  /* 0x2000000015151812 */ /* 0x000fe400078efcff */
[----:B------:R-:W-:Y:S01]  /*212af0*/  ISETP.LT.AND P1, PT, R5, UR47, !P0 ;  /* 0x0000002f05007c0c */ /* 0x000fe2000c721270 */
[----:B------:R2:W-:Y:S01]  /*212b00*/  STL [R1+0x7fc], R0 ;  /* 0x0007fc0001007387 */ /* 0x0005e20000100800 */
[----:B------:R-:W3:Y:S01]  /*212b10*/  LDCU UR47, c[0x0][0x398] ;  /* 0x00007300ff2f77ac */ /* 0x000ee20008000800 */
[----:B------:R-:W-:-:S10]  /*212b20*/  LOP3.LUT R21, R21, 0x7fffffff, RZ, 0xc0, !PT ;  /* 0x7fffffff15157812 */ /* 0x000fd400078ec0ff */
        /* <DEDUP_REMOVED lines=18> */
[----:B------:R-:W-:-:S02]  /*212c50*/  VIADD R24, R8, 0x12 ;  /* 0x0000001208187836 */ /* 0x000fc40000000000 */
[C---:B------:R-:W-:Y:S01]  /*212c60*/  VIADD R14, R8.reuse, 0x6 ;  /* 0x00000006080e7836 */ /* 0x040fe20000000000 */
[----:B------:R-:W0:Y:S01]  /*212c70*/  LDCU UR16, c[0x0][0x398] ;  /* 0x00007300ff1077ac */ /* 0x000e220008000800 */
[----:B------:R-:W0:Y:S01]  /*212c80*/  LDCU UR11, c[0x0][0x398] ;  /* 0x00007300ff0b77ac */ /* 0x000e220008000800 */
[----:B------:R-:W-:Y:S01]  /*212c90*/  VIADD R11, R8, 0x4 ;  /* 0x00000004080b7836 */ /* 0x000fe20000000000 */
[----:B------:R-:W0:Y:S01]  /*212ca0*/  LDCU UR56, c[0x0][0x398] ;  /* 0x00007300ff3877ac */ /* 0x000e220008000800 */
        /* <DEDUP_REMOVED lines=66> */
[----:B------:R-:W0:Y:S01]  /*2130d0*/  LDCU UR36, c[0x0][0x398] ;  /* 0x00007300ff2477ac */ /* 0x000e220008000800 */
[----:B------:R-:W-:Y:S01]  /*2130e0*/  VIADD R24, R8, 0x10 ;  /* 0x0000001008187836 */ /* 0x000fe20000000000 */
[----:B------:R-:W0:Y:S01]  /*2130f0*/  LDCU UR35, c[0x0][0x398] ;  /* 0x00007300ff2377ac */ /* 0x000e220008000800 */
[----:B------:R-:W0:Y:S01]  /*213100*/  LDCU UR17, c[0x0][0x398] ;  /* 0x00007300ff1177ac */ /* 0x000e220008000800 */
[----:B------:R-:W0:Y:S04]  /*213110*/  LDCU UR28, c[0x0][0x398] ;  /* 0x00007300ff1c77ac */ /* 0x000e280008000800 */
        /* <DEDUP_REMOVED lines=18> */
[----:B------:R-:W-:-:S02]  /*213240*/  ISETP.LT.AND P0, PT, R9, UR40, !P0 ;  /* 0x0000002809007c0c */ /* 0x000fc4000c701270 */
[----:B------:R-:W-:-:S04]  /*213250*/  @P2 LOP3.LUT R21, R21, 0x10, RZ, 0xfc, !PT ;  /* 0x0000001015152812 */ /* 0x000fc800078efcff */
[----:B------:R-:W-:-:S04]  /*213260*/  LOP3.LUT R21, R21, 0xfffffff7, RZ, 0xc0, !PT ;  /* 0xfffffff715157812 */ /* 0x000fc800078ec0ff */
[----:B------:R-:W-:-:S04]  /*213270*/  @P1 LOP3.LUT R21, R21, 0x8, RZ, 0xfc, !PT ;  /* 0x0000000815151812 */ /* 0x000fc800078efcff */
[----:B------:R-:W-:Y:S02]  /*213280*/  LOP3.LUT R21, R21, 0xfffffffb, RZ, 0xc0, !PT ;  /* 0xfffffffb15157812 */ /* 0x000fe400078ec0ff */
[----:B--2---:R-:W-:Y:S02]  /*213290*/  PRMT R0, R28, 0x5410, R23 ;  /* 0x000054101c007816 */ /* 0x004fe40000000017 */
[----:B------:R-:W2:Y:S04]  /*2132a0*/  LDL.LU R23, [R1+0x7500] ;  /* 0x0075000001177983 */ /* 0x000ea80000300800 */
[----:B------:R-:W2:Y:S04]  /*2132b0*/  LDL.LU R28, [R1+0x52f8] ;  /* 0x0052f800011c7983 */ /* 0x000ea80000300800 */
[----:B------:R0:W-:Y:S02]  /*2132c0*/  STL [R1+0x7f8], R0 ;  /* 0x0007f80001007387 */ /* 0x0001e40000100800 */
[----:B0-----:R-:W-:-:S02]  /*2132d0*/  PRMT R0, R29, 0x5410, R13 ;  /* 0x000054101d007816 */ /* 0x001fc4000000000d */
[----:B------:R-:W3:Y:S01]  /*2132e0*/  LDL.LU R13, [R1+0x74fc] ;  /* 0x0074fc00010d7983 */ /* 0x000ee20000300800 */
[----:B------:R-:W-:Y:S02]  /*2132f0*/  @P0 LOP3.LUT R21, R21, 0x4, RZ, 0xfc, !PT ;  /* 0x0000000415150812 */ /* 0x000fe400078efcff */
[----:B------:R-:W-:Y:S02]  /*213300*/  ISETP.GE.AND P0, PT, R24, UR19, PT ;  /* 0x0000001318007c0c */ /* 0x000fe4000bf06270 */
[----:B----4-:R-:W-:Y:S02]  /*213310*/  LOP3.LUT R22, R22, 0xdfffffff, RZ, 0xc0, !PT ;  /* 0xdfffffff16167812 */ /* 0x010fe400078ec0ff */
[----:B------:R-:W-:Y:S02]  /*213320*/  LOP3.LUT R21, R21, 0xfffffffd, RZ, 0xc0, !PT ;  /* 0xfffffffd15157812 */ /* 0x000fe400078ec0ff */
[----:B------:R-:W-:Y:S02]  /*213330*/  ISETP.LT.AND P1, PT, R7, UR36, !P0 ;  /* 0x0000002407007c0c */ /* 0x000fe4000c721270 */
[----:B------:R-:W-:Y:S01]  /*213340*/  ISETP.LT.AND P2, PT, R3, UR38, !P0 ;  /* 0x0000002603007c0c */ /* 0x000fe2000c741270 */
[----:B------:R-:W0:Y:S01]  /*213350*/  LDCU UR36, c[0x0][0x398] ;  /* 0x00007300ff2477ac */ /* 0x000e220008000800 */
[----:B------:R-:W-:Y:S01]  /*213360*/  ISETP.LT.AND P3, PT, R4, UR35, !P0 ;  /* 0x0000002304007c0c */ /* 0x000fe2000c761270 */
[----:B------:R-:W-:Y:S01]  /*213370*/  VIADD R24, R8, 0xf ;  /* 0x0000000f08187836 */ /* 0x000fe20000000000 */
[----:B------:R3:W-:Y:S01]  /*213380*/  STL [R1+0x820], R0 ;  /* 0x0008200001007387 */ /* 0x0007e20000100800 */
[----:B------:R-:W4:Y:S01]  /*213390*/  LDCU UR19, c[0x0][0x398] ;  /* 0x00007300ff1377ac */ /* 0x000f220008000800 */
[----:B------:R-:W0:Y:S05]  /*2133a0*/  LDCU UR38, c[0x0][0x398] ;  /* 0x00007300ff2677ac */ /* 0x000e2a0008000800 */
[----:B------:R-:W-:-:S02]  /*2133b0*/  @P1 LOP3.LUT R21, R21, 0x2, RZ, 0xfc, !PT ;  /* 0x0000000215151812 */ /* 0x000fc400078efcff */
[----:B------:R-:W-:Y:S02]  /*2133c0*/  ISETP.LT.AND P1, PT, R5, UR34, !P0 ;  /* 0x0000002205007c0c */ /* 0x000fe4000c721270 */
[----:B------:R-:W-:Y:S02]  /*2133d0*/  @P2 LOP3.LUT R22, R22, 0x20000000, RZ, 0xfc, !PT ;  /* 0x2000000016162812 */ /* 0x000fe400078efcff */
[----:B------:R-:W-:Y:S02]  /*2133e0*/  ISETP.LT.AND P2, PT, R6, UR30, !P0 ;  /* 0x0000001e06007c0c */ /* 0x000fe4000c741270 */
[----:B------:R-:W-:Y:S01]  /*2133f0*/  LOP3.LUT R21, R21, 0xfffffffe, RZ, 0xc0, !PT ;  /* 0xfffffffe15157812 */ /* 0x000fe200078ec0ff */
[----:B------:R-:W1:Y:S01]  /*213400*/  LDCU.64 UR34, c[0x0][0x398] ;  /* 0x00007300ff2277ac */ /* 0x000e620008000a00 */
[----:B------:R-:W-:Y:S01]  /*213410*/  LOP3.LUT R22, R22, 0x7fffffff, RZ, 0xc0, !PT ;  /* 0x7fffffff16167812 */ /* 0x000fe200078ec0ff */
[----:B------:R-:W1:Y:S04]  /*213420*/  LDCU UR30, c[0x0][0x398] ;  /* 0x00007300ff1e77ac */ /* 0x000e680008000800 */
[----:B------:R-:W-:-:S04]  /*213430*/  @P1 LOP3.LUT R22, R22, 0x80000000, RZ, 0xfc, !PT ;  /* 0x8000000016161812 */ /* 0x000fc800078efcff */
[----:B------:R-:W-:Y:S02]  /*213440*/  @P2 LOP3.LUT R21, R21, 0x1, RZ, 0xfc, !PT ;  /* 0x0000000115152812 */ /* 0x000fe400078efcff */
[----:B0-----:R-:W-:Y:S02]  /*213450*/  ISETP.LT.AND P2, PT, R2, UR36, !P0 ;  /* 0x0000002402007c0c */ /* 0x001fe4000c741270 */
[----:B------:R-:W-:Y:S02]  /*213460*/  LOP3.LUT R22, R22, 0xbfffffff, RZ, 0xc0, !PT ;  /* 0xbfffffff16167812 */ /* 0x000fe400078ec0ff */
[----:B------:R-:W-:Y:S01]  /*213470*/  ISETP.LT.AND P1, PT, R10, UR67, !P0 ;  /* 0x000000430a007c0c */ /* 0x000fe2000c721270 */
[----:B------:R-:W0:Y:S01]  /*213480*/  LDCU UR36, c[0x0][0x398] ;  /* 0x00007300ff2477ac */ /* 0x000e220008000800 */
[----:B------:R-:W-:Y:S02]  /*213490*/  @P3 LOP3.LUT R22, R22, 0x40000000, RZ, 0xfc, !PT ;  /* 0x4000000016163812 */ /* 0x000fe400078efcff */
[----:B--2---:R-:W-:-:S02]  /*2134a0*/  LOP3.LUT R25, R28, 0xffff, RZ, 0xc0, !PT ;  /* 0x0000ffff1c197812 */ /* 0x004fc400078ec0ff */
[----:B------:R-:W-:Y:S02]  /*2134b0*/  LOP3.LUT R22, R22, 0xefffffff, RZ, 0xc0, !PT ;  /* 0xefffffff16167812 */ /* 0x000fe400078ec0ff */
[----:B------:R-:W-:Y:S02]  /*2134c0*/  ISETP.LT.AND P0, PT, R9, UR43, !P0 ;  /* 0x0000002b09007c0c */ /* 0x000fe4000c701270 */
[----:B------:R-:W-:Y:S01]  /*2134d0*/  LOP3.LUT R23, R23, 0xdfffffff, RZ, 0xc0, !PT ;  /* 0xdfffffff17177812 */ /* 0x000fe200078ec0ff */
[----:B------:R-:W2:Y:S01]  /*2134e0*/  LDCU UR43, c[0x0][0x398] ;  /* 0x00007300ff2b77ac */ /* 0x000ea20008000800 */
[----:B------:R-:W-:Y:S01]  /*2134f0*/  @P2 LOP3.LUT R22, R22, 0x10000000, RZ, 0xfc, !PT ;  /* 0x1000000016162812 */ /* 0x000fe200078efcff */
[----:B------:R-:W-:Y:S01]  /*213500*/  VIADD R29, R8, 0x1 ;  /* 0x00000001081d7836 */ /* 0x000fe20000000000 */
[----:B------:R-:W0:Y:S02]  /*213510*/  LDCU UR67, c[0x0][0x398] ;  /* 0x00007300ff4377ac */ /* 0x000e240008000800 */
[----:B------:R-:W-:-:S04]  /*213520*/  LOP3.LUT R22, R22, 0xf7ffffff, RZ, 0xc0, !PT ;  /* 0xf7ffffff16167812 */ /* 0x000fc800078ec0ff */
[----:B------:R-:W-:-:S04]  /*213530*/  @P1 LOP3.LUT R22, R22, 0x8000000, RZ, 0xfc, !PT ;  /* 0x0800000016161812 */ /* 0x000fc800078efcff */
[----:B------:R-:W-:-:S04]  /*213540*/  LOP3.LUT R22, R22, 0xfbffffff, RZ, 0xc0, !PT ;  /* 0xfbffffff16167812 */ /* 0x000fc800078ec0ff */
[----:B------:R-:W-:Y:S02]  /*213550*/  @P0 LOP3.LUT R22, R22, 0x4000000, RZ, 0xfc, !PT ;  /* 0x0400000016160812 */ /* 0x000fe400078efcff */
[----:B------:R-:W-:Y:S02]  /*213560*/  ISETP.GE.AND P0, PT, R24, UR29, PT ;  /* 0x0000001d18007c0c */ /* 0x000fe4000bf06270 */
[----:B------:R-:W-:Y:S02]  /*213570*/  LOP3.LUT R22, R22, 0xffdfffff, RZ, 0xc0, !PT ;  /* 0xffdfffff16167812 */ /* 0x000fe400078ec0ff */
[----:B-1----:R-:W-:Y:S02]  /*213580*/  ISETP.LT.AND P2, PT, R3, UR34, !P0 ;  /* 0x0000002203007c0c */ /* 0x002fe4000c741270 */
[----:B0-----:R-:W-:Y:S01]  /*213590*/  ISETP.LT.AND P1, PT, R7, UR36, !P0 ;  /* 0x0000002407007c0c */ /* 0x001fe2000c721270 */
[----:B------:R-:W0:Y:S01]  /*2135a0*/  LDCU UR36, c[0x0][0x398] ;  /* 0x00007300ff2477ac */ /* 0x000e220008000800 */
[----:B------:R-:W-:Y:S01]  /*2135b0*/  ISETP.LT.AND P3, PT, R4, UR30, !P0 ;  /* 0x0000001e04007c0c */ /* 0x000fe2000c761270 */
[----:B------:R-:W-:Y:S01]  /*2135c0*/  VIADD R24, R8, 0xe ;  /* 0x0000000e08187836 */ /* 0x000fe20000000000 */
[----:B---3--:R-:W-:Y:S01]  /*2135d0*/  PRMT R0, R13, 0x4210, R25 ;  /* 0x000042100d007816 */ /* 0x008fe20000000019 */
[----:B------:R-:W1:Y:S01]  /*2135e0*/  LDCU UR34, c[0x0][0x398] ;  /* 0x00007300ff2277ac */ /* 0x000e620008000800 */
[----:B------:R-:W3:Y:S01]  /*2135f0*/  LDL.LU R13, [R1+0x74f8] ;  /* 0x0074f800010d7983 */ /* 0x000ee20000300800 */
[----:B------:R-:W0:Y:S04]  /*213600*/  LDCU UR29, c[0x0][0x398] ;  /* 0x00007300ff1d77ac */ /* 0x000e280008000800 */
[----:B------:R-:W-:-:S02]  /*213610*/  @P2 LOP3.LUT R22, R22, 0x200000, RZ, 0xfc, !PT ;  /* 0x0020000016162812 */ /* 0x000fc400078efcff */
[----:B------:R-:W-:Y:S01]  /*213620*/  ISETP.LT.AND P2, PT, R6, UR31, !P0 ;  /* 0x0000001f06007c0c */ /* 0x000fe2000c741270 */
[----:B------:R0:W-:Y:S01]  /*213630*/  STL [R1+0x168], R0 ;  /* 0x0001680001007387 */ /* 0x0001e20000100800 */
[----:B------:R-:W0:Y:S01]  /*213640*/  LDCU UR31, c[0x0][0x398] ;  /* 0x00007300ff1f77ac */ /* 0x000e220008000800 */
[----:B------:R-:W-:Y:S01]  /*213650*/  LOP3.LUT R22, R22, 0xfdffffff, RZ, 0xc0, !PT ;  /* 0xfdffffff16167812 */ /* 0x000fe200078ec0ff */
[----:B------:R-:W1:Y:S03]  /*213660*/  LDCU UR30, c[0x0][0x398] ;  /* 0x00007300ff1e77ac */ /* 0x000e660008000800 */
[----:B------:R-:W-:Y:S02]  /*213670*/  @P1 LOP3.LUT R22, R22, 0x2000000, RZ, 0xfc, !PT ;  /* 0x0200000016161812 */ /* 0x000fe400078efcff */
[----:B------:R-:W-:Y:S02]  /*213680*/  ISETP.LT.AND P1, PT, R5, UR37, !P0 ;  /* 0x0000002505007c0c */ /* 0x000fe4000c721270 */
[----:B------:R-:W-:-:S04]  /*213690*/  LOP3.LUT R22, R22, 0xfeffffff, RZ, 0xc0, !PT ;  /* 0xfeffffff16167812 */ /* 0x000fc800078ec0ff */
[----:B------:R-:W-:-:S04]  /*2136a0*/  @P2 LOP3.LUT R22, R22, 0x1000000, RZ, 0xfc, !PT ;  /* 0x0100000016162812 */ /* 0x000fc800078efcff */
[----:B------:R-:W-:Y:S02]  /*2136b0*/  LOP3.LUT R22, R22, 0xff7fffff, RZ, 0xc0, !PT ;  /* 0xff7fffff16167812 */ /* 0x000fe400078ec0ff */
[----:B0-----:R-:W-:Y:S01]  /*2136c0*/  ISETP.LT.AND P2, PT, R2, UR36, !P0 ;  /* 0x0000002402007c0c */ /* 0x001fe2000c741270 */
[----:B------:R-:W0:Y:S01]  /*2136d0*/  LDCU.64 UR36, c[0x0][0x398] ;  /* 0x00007300ff2477ac */ /* 0x000e220008000a00 */
[----:B------:R-:W-:-:S04]  /*2136e0*/  @P1 LOP3.LUT R22, R22, 0x800000, RZ, 0xfc, !PT ;  /* 0x0080000016161812 */ /* 0x000fc800078efcff */
[----:B------:R-:W-:Y:S02]  /*2136f0*/  LOP3.LUT R22, R22, 0xffbfffff, RZ, 0xc0, !PT ;  /* 0xffbfffff16167812 */ /* 0x000fe400078ec0ff */
[----:B------:R-:W-:Y:S02]  /*213700*/  ISETP.LT.AND P1, PT, R10, UR33, !P0 ;  /* 0x000000210a007c0c */ /* 0x000fe4000c721270 */
[----:B------:R-:W-:Y:S02]  /*213710*/  @P3 LOP3.LUT R22, R22, 0x400000, RZ, 0xfc, !PT ;  /* 0x0040000016163812 */ /* 0x000fe400078efcff */
[----:B------:R-:W-:Y:S01]  /*213720*/  PRMT R0, R12, 0x5210, R25 ;  /* 0x000052100c007816 */ /* 0x000fe20000000019 */
[----:B------:R-:W0:Y:S01]  /*213730*/  LDCU UR33, c[0x0][0x398] ;  /* 0x00007300ff2177ac */ /* 0x000e220008000800 */
[----:B------:R-:W-:Y:S02]  /*213740*/  LOP3.LUT R22, R22, 0xffefffff, RZ, 0xc0, !PT ;  /* 0xffefffff16167812 */ /* 0x000fe400078ec0ff */
[----:B------:R-:W-:Y:S01]  /*213750*/  ISETP.LT.AND P0, PT, R9, UR32, !P0 ;  /* 0x0000002009007c0c */ /* 0x000fe2000c701270 */
[----:B------:R-:W-:-:S02]  /*213760*/  VIADD R25, R8, 0x9 ;  /* 0x0000000908197836 */ /* 0x000fc40000000000 */
[----:B------:R-:W-:Y:S01]  /*213770*/  VIADD R12, R8, 0x5 ;  /* 0x00000005080c7836 */ /* 0x000fe20000000000 */
[----:B------:R-:W-:Y:S01]  /*213780*/  @P2 LOP3.LUT R22, R22, 0x100000, RZ, 0xfc, !PT ;  /* 0x0010000016162812 */ /* 0x000fe200078efcff */
[----:B------:R0:W-:Y:S01]  /*213790*/  STL [R1+0xa8], R0 ;  /* 0x0000a80001007387 */ /* 0x0001e20000100800 */
[----:B------:R-:W0:Y:S02]  /*2137a0*/  LDCU UR32, c[0x0][0x398] ;  /* 0x00007300ff2077ac */ /* 0x000e240008000800 */
        /* <DEDUP_REMOVED lines=9> */
[C---:B------:R-:W-:Y:S01]  /*213840*/  VIADD R24, R8.reuse, 0xd ;  /* 0x0000000d08187836 */ /* 0x040fe20000000000 */
[----:B------:R-:W0:Y:S01]  /*213850*/  LDCU UR70, c[0x0][0x398] ;  /* 0x00007300ff4677ac */ /* 0x000e220008000800 */
[----:B------:R-:W0:Y:S01]  /*213860*/  LDCU UR68, c[0x0][0x398] ;  /* 0x00007300ff4477ac */ /* 0x000e220008000800 */
[----:B------:R-:W0:Y:S01]  /*213870*/  LDCU UR39, c[0x0][0x398] ;  /* 0x00007300ff2777ac */ /* 0x000e220008000800 */
[----:B------:R-:W-:Y:S01]  /*213880*/  VIADD R0, R8, 0x3 ;  /* 0x0000000308007836 */ /* 0x000fe20000000000 */
        /* <DEDUP_REMOVED lines=29> */
[----:B------:R-:W-:Y:S01]  /*213a60*/  ISETP.LT.AND P1, PT, R7, UR44, !P0 ;  /* 0x0000002c07007c0c */ /* 0x000fe2000c721270 */
[----:B------:R-:W0:Y:S01]  /*213a70*/  LDCU UR44, c[0x0][0x398] ;  /* 0x00007300ff2c77ac */ /* 0x000e220008000800 */
[----:B------:R-:W-:Y:S01]  /*213a80*/  ISETP.LT.AND P3, PT, R4, UR69, !P0 ;  /* 0x0000004504007c0c */ /* 0x000fe2000c761270 */
[C---:B------:R-:W-:Y:S01]  /*213a90*/  VIADD R24, R8.reuse, 0xc ;  /* 0x0000000c08187836 */ /* 0x040fe20000000000 */
[----:B------:R-:W0:Y:S01]  /*213aa0*/  LDCU UR69, c[0x0][0x398] ;  /* 0x00007300ff4577ac */ /* 0x000e220008000800 */
[----:B------:R-:W0:Y:S01]  /*213ab0*/  LDCU UR40, c[0x0][0x398] ;  /* 0x00007300ff2877ac */ /* 0x000e220008000800 */
[----:B------:R-:W-:Y:S01]  /*213ac0*/  VIADD R28, R8, 0x2 ;  /* 0x00000002081c7836 */ /* 0x000fe20000000000 */
[----:B------:R-:W0:Y:S04]  /*213ad0*/  LDCU UR35, c[0x0][0x398] ;  /* 0x00007300ff2377ac */ /* 0x000e280008000800 */
[----:B------:R-:W-:-:S02]  /*213ae0*/  @P2 LOP3.LUT R22, R22, 0x20, RZ, 0xfc, !PT ;  /* 0x0000002016162812 */ /* 0x000fc400078efcff */
[----:B------:R-:W-:Y:S01]  /*213af0*/  ISETP.LT.AND P2, PT, R6, UR70, !P0 ;  /* 0x0000004606007c0c */ /* 0x000fe2000c741270 */
[----:B------:R-:W0:Y:S01]  /*213b00*/  LDCU UR70, c[0x0][0x398] ;  /* 0x00007300ff4677ac */ /* 0x000e220008000800 */
[----:B------:R-:W-:-:S04]  /*213b10*/  LOP3.LUT R22, R22, 0xfffffdff, RZ, 0xc0, !PT ;  /* 0xfffffdff16167812 */ /* 0x000fc800078ec0ff */
[----:B------:R-:W-:Y:S02]  /*213b20*/  @P1 LOP3.LUT R22, R22, 0x200, RZ, 0xfc, !PT ;  /* 0x0000020016161812 */ /* 0x000fe400078efcff */
[----:B------:R-:W-:Y:S01]  /*213b30*/  ISETP.LT.AND P1, PT, R5, UR68, !P0 ;  /* 0x0000004405007c0c */ /* 0x000fe2000c721270 */
[----:B------:R-:W1:Y:S01]  /*213b40*/  LDCU UR68, c[0x0][0x398] ;  /* 0x00007300ff4477ac */ /* 0x000e620008000800 */
        /* <DEDUP_REMOVED lines=23> */
[----:B------:R-:W-:Y:S01]  /*213cc0*/  VIADD R24, R8, 0xb ;  /* 0x0000000b08187836 */ /* 0x000fe20000000000 */
[----:B------:R-:W0:Y:S01]  /*213cd0*/  LDCU UR69, c[0x0][0x398] ;  /* 0x00007300ff4577ac */ /* 0x000e220008000800 */
[----:B------:R-:W0:Y:S06]  /*213ce0*/  LDCU UR37, c[0x0][0x398] ;  /* 0x00007300ff2577ac */ /* 0x000e2c0008000800 */
[----:B------:R-:W-:-:S02]  /*213cf0*/  @P1 LOP3.LUT R22, R22, 0x2, RZ, 0xfc, !PT ;  /* 0x0000000216161812 */ /* 0x000fc400078efcff */
[----:B-1----:R-:W-:Y:S02]  /*213d00*/  ISETP.LT.AND P1, PT, R5, UR68, !P0 ;  /* 0x0000004405007c0c */ /* 0x002fe4000c721270 */
[----:B------:R-:W-:Y:S02]  /*213d10*/  @P2 LOP3.LUT R23, R23, 0x20000000, RZ, 0xfc, !PT ;  /* 0x2000000017172812 */ /* 0x000fe400078efcff */
[----:B------:R-:W-:Y:S02]  /*213d20*/  ISETP.LT.AND P2, PT, R6, UR70, !P0 ;  /* 0x0000004606007c0c */ /* 0x000fe4000c741270 */
[----:B------:R-:W-:Y:S01]  /*213d30*/  LOP3.LUT R22, R22, 0xfffffffe, RZ, 0xc0, !PT ;  /* 0xfffffffe16167812 */ /* 0x000fe200078ec0ff */
[----:B------:R-:W1:Y:S01]  /*213d40*/  LDCU UR70, c[0x0][0x398] ;  /* 0x00007300ff4677ac */ /* 0x000e620008000800 */
[----:B------:R-:W-:Y:S01]  /*213d50*/  LOP3.LUT R23, R23, 0x7fffffff, RZ, 0xc0, !PT ;  /* 0x7fffffff17177812 */ /* 0x000fe200078ec0ff */
[----:B------:R-:W1:Y:S04]  /*213d60*/  LDCU UR68, c[0x0][0x398] ;  /* 0x00007300ff4477ac */ /* 0x000e680008000800 */
[----:B------:R-:W-:-:S04]  /*213d70*/  @P1 LOP3.LUT R23, R23, 0x80000000, RZ, 0xfc, !PT ;  /* 0x8000000017171812 */ /* 0x000fc800078efcff */
[----:B------:R-:W-:Y:S02]  /*213d80*/  @P2 LOP3.LUT R22, R22, 0x1, RZ, 0xfc, !PT ;  /* 0x0000000116162812 */ /* 0x000fe400078efcff */
[----:B0-----:R-:W-:Y:S02]  /*213d90*/  ISETP.LT.AND P2, PT, R2, UR44, !P0 ;  /* 0x0000002c02007c0c */ /* 0x001fe4000c741270 */
[----:B------:R-:W-:Y:S02]  /*213da0*/  LOP3.LUT R23, R23, 0xbfffffff, RZ, 0xc0, !PT ;  /* 0xbfffffff17177812 */ /* 0x000fe400078ec0ff */
[----:B------:R-:W-:Y:S01]  /*213db0*/  ISETP.LT.AND P1, PT, R10, UR6, !P0 ;  /* 0x000000060a007c0c */ /* 0x000fe2000c721270 */
[----:B------:R-:W0:Y:S01]  /*213dc0*/  LDCU.64 UR44, c[0x0][0x398] ;  /* 0x00007300ff2c77ac */ /* 0x000e220008000a00 */
[----:B------:R-:W-:-:S04]  /*213dd0*/  @P3 LOP3.LUT R23, R23, 0x40000000, RZ, 0xfc, !PT ;  /* 0x4000000017173812 */ /* 0x000fc800078efcff */
[----:B------:R-:W-:Y:S02]  /*213de0*/  LOP3.LUT R23, R23, 0xefffffff, RZ, 0xc0, !PT ;  /* 0xefffffff17177812 */ /* 0x000fe400078ec0ff */
[----:B------:R-:W-:Y:S02]  /*213df0*/  ISETP.LT.AND P0, PT, R9, UR12, !P0 ;  /* 0x0000000c09007c0c */ /* 0x000fe4000c701270 */
[----:B------:R-:W-:-:S04]  /*213e00*/  @P2 LOP3.LUT R23, R23, 0x10000000, RZ, 0xfc, !PT ;  /* 0x1000000017172812 */ /* 0x000fc800078efcff */
[----:B------:R-:W-:-:S04]  /*213e10*/  LOP3.LUT R23, R23, 0xf7ffffff, RZ, 0xc0, !PT ;  /* 0xf7ffffff17177812 */ /* 0x000fc800078ec0ff */
[----:B------:R-:W-:-:S04]  /*213e20*/  @P1 LOP3.LUT R23, R23, 0x8000000, RZ, 0xfc, !PT ;  /* 0x0800000017171812 */ /* 0x000fc800078efcff */
[----:B------:R-:W-:-:S04]  /*213e30*/  LOP3.LUT R23, R23, 0xfbffffff, RZ, 0xc0, !PT ;  /* 0xfbffffff17177812 */ /* 0x000fc800078ec0ff */
[----:B------:R-:W-:Y:S02]  /*213e40*/  @P0 LOP3.LUT R23, R23, 0x4000000, RZ, 0xfc, !PT ;  /* 0x0400000017170812 */ /* 0x000fe400078efcff */
[----:B------:R-:W-:-:S04]  /*213e50*/  ISETP.GE.AND P0, PT, R24, UR41, PT ;  /* 0x0000002918007c0c */ /* 0x000fc8000bf06270 */
[----:B0-----:R-:W-:Y:S02]  /*213e60*/  ISETP.LT.AND P1, PT, R3, UR44, !P0 ;  /* 0x0000002c03007c0c */ /* 0x001fe4000c721270 */
[----:B------:R-:W-:Y:S02]  /*213e70*/  ISETP.LT.AND P3, PT, R7, UR47, !P0 ;  /* 0x0000002f07007c0c */ /* 0x000fe4000c761270 */
[----:B------:R-:W-:Y:S02]  /*213e80*/  LOP3.LUT R23, R23, 0xffdfffff, RZ, 0xc0, !PT ;  /* 0xffdfffff17177812 */ /* 0x000fe400078ec0ff */
[----:B-1----:R-:W-:Y:S01]  /*213e90*/  ISETP.LT.AND P2, PT, R6, UR70, !P0 ;  /* 0x0000004606007c0c */ /* 0x002fe2000c741270 */
[----:B------:R-:W0:Y:S01]  /*213ea0*/  LDCU UR47, c[0x0][0x398] ;  /* 0x00007300ff2f77ac */ /* 0x000e220008000800 */
[----:B------:R-:W-:Y:S01]  /*213eb0*/  VIADD R24, R8, 0xa ;  /* 0x0000000a08187836 */ /* 0x000fe20000000000 */
        /* <DEDUP_REMOVED lines=32> */
[----:B------:R-:W0:Y:S01]  /*2140c0*/  LDCU UR47, c[0x0][0x398] ;  /* 0x00007300ff2f77ac */ /* 0x000e220008000800 */
[----:B------:R-:W-:Y:S01]  /*2140d0*/  ISETP.LT.AND P3, PT, R4, UR46, !P0 ;  /* 0x0000002e04007c0c */ /* 0x000fe2000c761270 */
[----:B------:R-:W0:Y:S06]  /*2140e0*/  LDCU UR12, c[0x0][0x398] ;  /* 0x00007300ff0c77ac */ /* 0x000e2c0008000800 */
[----:B------:R-:W-:-:S02]  /*2140f0*/  @P2 LOP3.LUT R23, R23, 0x2000, RZ, 0xfc, !PT ;  /* 0x0000200017172812 */ /* 0x000fc400078efcff */
[----:B------:R-:W-:Y:S01]  /*214100*/  ISETP.LT.AND P2, PT, R6, UR40, !P0 ;  /* 0x0000002806007c0c */ /* 0x000fe2000c741270 */
[----:B------:R-:W0:Y:S01]  /*214110*/  LDCU.64 UR40, c[0x0][0x398] ;  /* 0x00007300ff2877ac */ /* 0x000e220008000a00 */
        /* <DEDUP_REMOVED lines=25> */
[----:B------:R-:W-:Y:S02]  /*2142b0*/  LOP3.LUT R23, R23, 0xffffffdf, RZ, 0xc0, !PT ;  /* 0xffffffdf17177812 */ /* 0x000fe400078ec0ff */
[----:B------:R-:W-:Y:S01]  /*2142c0*/  ISETP.LT.AND P3, PT, R6, UR51, !P0 ;  /* 0x0000003306007c0c */ /* 0x000fe2000c761270 */
[----:B------:R-:W0:Y:S01]  /*2142d0*/  LDCU UR6, c[0x0][0x398] ;  /* 0x00007300ff0677ac */ /* 0x000e220008000800 */
[----:B---3--:R-:W-:Y:S01]  /*2142e0*/  LOP3.LUT P2, RZ, R13, 0x4, RZ, 0xc0, !PT ;  /* 0x000000040dff7812 */ /* 0x008fe2000784c0ff */
[----:B------:R-:W1:Y:S04]  /*2142f0*/  LDCU.64 UR44, c[0x0][0x398] ;  /* 0x00007300ff2c77ac */ /* 0x000e680008000a00 */
[----:B------:R-:W-:-:S04]  /*214300*/  @P1 LOP3.LUT R23, R23, 0x20, RZ, 0xfc, !PT ;  /* 0x0000002017171812 */ /* 0x000fc800078efcff */
[----:B------:R-:W-:Y:S02]  /*214310*/  LOP3.LUT R23, R23, 0xfffffdff, RZ, 0xc0, !PT ;  /* 0xfffffdff17177812 */ /* 0x000fe400078ec0ff */
[----:B------:R-:W-:Y:S02]  /*214320*/  ISETP.LT.AND P1, PT, R5, UR53, !P0 ;  /* 0x0000003505007c0c */ /* 0x000fe4000c721270 */
[----:B------:R-:W-:-:S04]  /*214330*/  @P4 LOP3.LUT R23, R23, 0x200, RZ, 0xfc, !PT ;  /* 0x0000020017174812 */ /* 0x000fc800078efcff */
[----:B------:R-:W-:Y:S02]  /*214340*/  LOP3.LUT R23, R23, 0xfffffeff, RZ, 0xc0, !PT ;  /* 0xfffffeff17177812 */ /* 0x000fe400078ec0ff */
[----:B------:R-:W-:Y:S02]  /*214350*/  ISETP.LT.AND P4, PT, R4, UR52, !P0 ;  /* 0x0000003404007c0c */ /* 0x000fe4000c781270 */
[----:B------:R-:W-:Y:S02]  /*214360*/  LOP3.LUT R13, R13, 0xdfffffff, RZ, 0xc0, !PT ;  /* 0xdfffffff0d0d7812 */ /* 0x000fe400078ec0ff */
[----:B-1----:R-:W-:Y:S02]  /*214370*/  ISETP.LT.AND P6, PT, R8, UR45, !P2 ;  /* 0x0000002d08007c0c */ /* 0x002fe4000d7c1270 */
[----:B------:R-:W-:Y:S01]  /*214380*/  @P3 LOP3.LUT R23, R23, 0x100, RZ, 0xfc, !PT ;  /* 0x0000010017173812 */ /* 0x000fe200078efcff */
[----:B------:R-:W1:Y:S03]  /*214390*/  LDCU.64 UR52, c[0x0][0x398] ;  /* 0x00007300ff3477ac */ /* 0x000e660008000a00 */
[----:B------:R-:W-:-:S02]  /*2143a0*/  LOP3.LUT R23, R23, 0xffffff7f, RZ, 0xc0, !PT ;  /* 0xffffff7f17177812 */ /* 0x000fc400078ec0ff */
[----:B------:R-:W-:Y:S01]  /*2143b0*/  ISETP.LT.AND P3, PT, R2, UR50, !P0 ;  /* 0x0000003202007c0c */ /* 0x000fe2000c761270 */
[----:B------:R-:W3:Y:S01]  /*2143c0*/  LDCU.64 UR50, c[0x0][0x398] ;  /* 0x00007300ff3277ac */ /* 0x000ee20008000a00 */
        /* <DEDUP_REMOVED lines=13> */
[----:B------:R-:W1:Y:S03]  /*2144a0*/  LDCU UR13, c[0x0][0x398] ;  /* 0x00007300ff0d77ac */ /* 0x000e660008000800 */
[----:B------:R-:W-:Y:S01]  /*2144b0*/  ISETP.LT.AND P3, PT, R3, UR8, !P0 ;  /* 0x0000000803007c0c */ /* 0x000fe2000c761270 */
[----:B------:R-:W2:Y:S01]  /*2144c0*/  LDCU UR8, c[0x0][0x398] ;  /* 0x00007300ff0877ac */ /* 0x000ea20008000800 */
[----:B------:R-:W-:Y:S02]  /*2144d0*/  ISETP.LT.AND P1, PT, R7, UR12, !P0 ;  /* 0x0000000c07007c0c */ /* 0x000fe4000c721270 */
[----:B------:R-:W-:Y:S01]  /*2144e0*/  LOP3.LUT R23, R23, 0xfffffffd, RZ, 0xc0, !PT ;  /* 0xfffffffd17177812 */ /* 0x000fe200078ec0ff */
[----:B------:R-:W3:Y:S01]  /*2144f0*/  LDCU UR12, c[0x0][0x398] ;  /* 0x00007300ff0c77ac */ /* 0x000ee20008000800 */
[----:B0-----:R-:W-:Y:S01]  /*214500*/  ISETP.LT.AND P4, PT, R4, UR6, !P0 ;  /* 0x0000000604007c0c */ /* 0x001fe2000c781270 */
[----:B------:R-:W0:Y:S06]  /*214510*/  LDCU UR6, c[0x0][0x398] ;  /* 0x00007300ff0677ac */ /* 0x000e2c0008000800 */
[----:B------:R-:W-:-:S02]  /*214520*/  @P3 LOP3.LUT R13, R13, 0x20000000, RZ, 0xfc, !PT ;  /* 0x200000000d0d3812 */ /* 0x000fc400078efcff */
[----:B------:R-:W-:Y:S02]  /*214530*/  @P1 LOP3.LUT R23, R23, 0x2, RZ, 0xfc, !PT ;  /* 0x0000000217171812 */ /* 0x000fe400078efcff */
[----:B-1----:R-:W-:Y:S02]  /*214540*/  ISETP.LT.AND P1, PT, R5, UR13, !P0 ;  /* 0x0000000d05007c0c */ /* 0x002fe4000c721270 */
[----:B--2---:R-:W-:Y:S02]  /*214550*/  ISETP.LT.AND P3, PT, R6, UR8, !P0 ;  /* 0x0000000806007c0c */ /* 0x004fe4000c761270 */
[----:B------:R-:W-:Y:S02]  /*214560*/  LOP3.LUT R13, R13, 0x7fffffff, RZ, 0xc0, !PT ;  /* 0x7fffffff0d0d7812 */ /* 0x000fe400078ec0ff */
[----:B------:R-:W-:Y:S01]  /*214570*/  LOP3.LUT R23, R23, 0xfffffffe, RZ, 0xc0, !PT ;  /* 0xfffffffe17177812 */ /* 0x000fe200078ec0ff */
[----:B------:R-:W1:Y:S06]  /*214580*/  LDCU UR8, c[0x0][0x398] ;  /* 0x00007300ff0877ac */ /* 0x000e6c0008000800 */
[----:B------:R-:W-:-:S02]  /*214590*/  @P1 LOP3.LUT R13, R13, 0x80000000, RZ, 0xfc, !PT ;  /* 0x800000000d0d1812 */ /* 0x000fc400078efcff */
[----:B------:R-:W-:Y:S02]  /*2145a0*/  @P3 LOP3.LUT R23, R23, 0x1, RZ, 0xfc, !PT ;  /* 0x0000000117173812 */ /* 0x000fe400078efcff */
[----:B---3--:R-:W-:Y:S02]  /*2145b0*/  ISETP.LT.AND P3, PT, R2, UR12, !P0 ;  /* 0x0000000c02007c0c */ /* 0x008fe4000c761270 */
[----:B------:R-:W-:Y:S02]  /*2145c0*/  LOP3.LUT R13, R13, 0xbfffffff, RZ, 0xc0, !PT ;  /* 0xbfffffff0d0d7812 */ /* 0x000fe400078ec0ff */
[----:B------:R-:W-:Y:S01]  /*2145d0*/  ISETP.LT.AND P1, PT, R10, UR75, !P0 ;  /* 0x0000004b0a007c0c */ /* 0x000fe2000c721270 */
[----:B------:R-:W2:Y:S01]  /*2145e0*/  LDCU.64 UR12, c[0x0][0x398] ;  /* 0x00007300ff0c77ac */ /* 0x000ea20008000a00 */
[----:B------:R-:W-:Y:S01]  /*2145f0*/  @P4 LOP3.LUT R13, R13, 0x40000000, RZ, 0xfc, !PT ;  /* 0x400000000d0d4812 */ /* 0x000fe200078efcff */
[----:B------:R-:W3:Y:S03]  /*214600*/  LDCU UR75, c[0x0][0x398] ;  /* 0x00007300ff4b77ac */ /* 0x000ee60008000800 */
[----:B------:R-:W-:-:S02]  /*214610*/  LOP3.LUT R13, R13, 0xefffffff, RZ, 0xc0, !PT ;  /* 0xefffffff0d0d7812 */ /* 0x000fc400078ec0ff */
[----:B------:R-:W-:Y:S02]  /*214620*/  ISETP.LT.AND P0, PT, R9, UR74, !P0 ;  /* 0x0000004a09007c0c */ /* 0x000fe4000c701270 */
[----:B------:R-:W-:-:S04]  /*214630*/  @P3 LOP3.LUT R13, R13, 0x10000000, RZ, 0xfc, !PT ;  /* 0x100000000d0d3812 */ /* 0x000fc800078efcff */
[----:B------:R-:W-:-:S04]  /*214640*/  LOP3.LUT R13, R13, 0xf7ffffff, RZ, 0xc0, !PT ;  /* 0xf7ffffff0d0d7812 */ /* 0x000fc800078ec0ff */
[----:B------:R-:W-:-:S04]  /*214650*/  @P1 LOP3.LUT R13, R13, 0x8000000, RZ, 0xfc, !PT ;  /* 0x080000000d0d1812 */ /* 0x000fc800078efcff */
[----:B------:R-:W-:-:S04]  /*214660*/  LOP3.LUT R13, R13, 0xfbffffff, RZ, 0xc0, !PT ;  /* 0xfbffffff0d0d7812 */ /* 0x000fc800078ec0ff */
[----:B------:R-:W-:Y:S02]  /*214670*/  @P0 LOP3.LUT R13, R13, 0x4000000, RZ, 0xfc, !PT ;  /* 0x040000000d0d0812 */ /* 0x000fe400078efcff */
[----:B------:R-:W-:-:S04]  /*214680*/  ISETP.GE.AND P0, PT, R27, UR7, PT ;  /* 0x000000071b007c0c */ /* 0x000fc8000bf06270 */
[----:B------:R-:W-:Y:S02]  /*214690*/  ISETP.LT.AND P2, PT, R3, UR46, !P0 ;  /* 0x0000002e03007c0c */ /* 0x000fe4000c741270 */
[----:B---3--:R-:W-:Y:S02]  /*2146a0*/  ISETP.LT.AND P1, PT, R7, UR75, !P0 ;  /* 0x0000004b07007c0c */ /* 0x008fe4000c721270 */
[----:B------:R-:W-:Y:S02]  /*2146b0*/  LOP3.LUT R13, R13, 0xffdfffff, RZ, 0xc0, !PT ;  /* 0xffdfffff0d0d7812 */ /* 0x000fe400078ec0ff */
[----:B-1----:R-:W-:-:S07]  /*2146c0*/  ISETP.LT.AND P3, PT, R6, UR8, !P0 ;  /* 0x0000000806007c0c */ /* 0x002fce000c761270 */
[----:B------:R-:W-:-:S04]  /*2146d0*/  @P2 LOP3.LUT R13, R13, 0x200000, RZ, 0xfc, !PT ;  /* 0x002000000d0d2812 */ /* 0x000fc800078efcff */
[----:B------:R-:W-:Y:S02]  /*2146e0*/  LOP3.LUT R13, R13, 0xfdffffff, RZ, 0xc0, !PT ;  /* 0xfdffffff0d0d7812 */ /* 0x000fe400078ec0ff */
[----:B0-----:R-:W-:Y:S02]  /*2146f0*/  ISETP.LT.AND P2, PT, R5, UR6, !P0 ;  /* 0x0000000605007c0c */ /* 0x001fe4000c741270 */
        /* <DEDUP_REMOVED lines=12> */
[----:B------:R-:W-:Y:S02]  /*2147c0*/  @P3 LOP3.LUT R13, R13, 0x100000, RZ, 0xfc, !PT ;  /* 0x001000000d0d3812 */ /* 0x000fe400078efcff */
[----:B------:R-:W-:Y:S02]  /*2147d0*/  ISETP.GE.AND P0, PT, R14, UR9, PT ;  /* 0x000000090e007c0c */ /* 0x000fe4000bf06270 */
[----:B------:R-:W3:Y:S01]  /*2147e0*/  LDL.LU R14, [R1+0x74f4] ;  /* 0x0074f400010e7983 */ /* 0x000ee20000300800 */
        /* <DEDUP_REMOVED lines=16> */
[----:B------:R-:W-:-:S04]  /*2148f0*/  @P2 LOP3.LUT R13, R13, 0x8000, RZ, 0xfc, !PT ;  /* 0x000080000d0d2812 */ /* 0x000fc800078efcff */
[----:B------:R-:W-:Y:S02]  /*214900*/  LOP3.LUT R13, R13, 0xffffbfff, RZ, 0xc0, !PT ;  /* 0xffffbfff0d0d7812 */ /* 0x000fe400078ec0ff */
[----:B------:R-:W-:Y:S02]  /*214910*/  ISETP.LT.AND P3, PT, R2, UR21, !P0 ;  /* 0x0000001502007c0c */ /* 0x000fe4000c761270 */
[----:B------:R-:W-:Y:S02]  /*214920*/  ISETP.LT.AND P2, PT, R10, UR20, !P0 ;  /* 0x000000140a007c0c */ /* 0x000fe4000c741270 */
[----:B------:R-:W-:Y:S02]  /*214930*/  @P1 LOP3.LUT R13, R13, 0x4000, RZ, 0xfc, !PT ;  /* 0x000040000d0d1812 */ /* 0x000fe400078efcff */
[----:B----4-:R-:W-:Y:S02]  /*214940*/  ISETP.LT.AND P1, PT, R9, UR19, !P0 ;  /* 0x0000001309007c0c */ /* 0x010fe4000c721270 */
[----:B------:R-:W-:-:S02]  /*214950*/  ISETP.GE.AND P0, PT, R12, UR47, PT ;  /* 0x0000002f0c007c0c */ /* 0x000fc4000bf06270 */
[----:B------:R-:W4:Y:S01]  /*214960*/  LDL.LU R12, [R1+0x74f0] ;  /* 0x0074f000010c7983 */ /* 0x000f220000300800 */
        /* <DEDUP_REMOVED lines=26> */
[----:B------:R-:W-:Y:S02]  /*214b10*/  ISETP.GE.AND P0, PT, R11, UR41, PT ;  /* 0x000000290b007c0c */ /* 0x000fe4000bf06270 */
[----:B------:R-:W-:Y:S01]  /*214b20*/  LOP3.LUT R13, R13, 0xfffffffb, RZ, 0xc0, !PT ;  /* 0xfffffffb0d0d7812 */ /* 0x000fe200078ec0ff */
[----:B------:R-:W3:Y:S03]  /*214b30*/  LDL.LU R11, [R1+0x74ec] ;  /* 0x0074ec00010b7983 */ /* 0x000ee60000300800 */
[----:B------:R-:W-:-:S02]  /*214b40*/  @P2 LOP3.LUT R13, R13, 0x4, RZ, 0xfc, !PT ;  /* 0x000000040d0d2812 */ /* 0x000fc400078efcff */
[----:B------:R-:W-:Y:S02]  /*214b50*/  ISETP.LT.AND P2, PT, R3, UR50, !P0 ;  /* 0x0000003203007c0c */ /* 0x000fe4000c741270 */
[----:B------:R-:W-:Y:S02]  /*214b60*/  LOP3.LUT R13, R13, 0xfffffffd, RZ, 0xc0, !PT ;  /* 0xfffffffd0d0d7812 */ /* 0x000fe400078ec0ff */
[----:B------:R-:W-:Y:S02]  /*214b70*/  ISETP.LT.AND P3, PT, R6, UR31, !P0 ;  /* 0x0000001f06007c0c */ /* 0x000fe4000c761270 */
[----:B------:R-:W-:Y:S02]  /*214b80*/  @P1 LOP3.LUT R13, R13, 0x2, RZ, 0xfc, !PT ;  /* 0x000000020d0d1812 */ /* 0x000fe400078efcff */
[----:B------:R-:W-:Y:S02]  /*214b90*/  ISETP.LT.AND P1, PT, R7, UR32, !P0 ;  /* 0x0000002007007c0c */ /* 0x000fe4000c721270 */
[----:B------:R-:W-:-:S11]  /*214ba0*/  LOP3.LUT R13, R13, 0xfffffffe, RZ, 0xc0, !PT ;  /* 0xfffffffe0d0d7812 */ /* 0x000fd600078ec0ff */
[----:B------:R-:W-:Y:S02]  /*214bb0*/  @P1 LOP3.LUT R13, R13, 0x1, RZ, 0xfc, !PT ;  /* 0x000000010d0d1812 */ /* 0x000fe400078efcff */
[----:B------:R-:W-:Y:S02]  /*214bc0*/  ISETP.LT.AND P1, PT, R4, UR29, !P0 ;  /* 0x0000001d04007c0c */ /* 0x000fe4000c721270 */
[----:B----4-:R-:W-:-:S04]  /*214bd0*/  LOP3.LUT R12, R12, 0xefffffff, RZ, 0xc0, !PT ;  /* 0xefffffff0c0c7812 */ /* 0x010fc800078ec0ff */
[----:B------:R-:W-:Y:S02]  /*214be0*/  @P2 LOP3.LUT R12, R12, 0x10000000, RZ, 0xfc, !PT ;  /* 0x100000000c0c2812 */ /* 0x000fe400078efcff */
[----:B------:R-:W-:Y:S02]  /*214bf0*/  ISETP.LT.AND P2, PT, R5, UR30, !P0 ;  /* 0x0000001e05007c0c */ /* 0x000fe4000c741270 */
[----:B------:R-:W-:-:S04]  /*214c00*/  LOP3.LUT R12, R12, 0x7fffffff, RZ, 0xc0, !PT ;  /* 0x7fffffff0c0c7812 */ /* 0x000fc800078ec0ff */
        /* <DEDUP_REMOVED lines=11> */
[----:B--2---:R-:W-:Y:S01]  /*214cc0*/  ISETP.GE.AND P5, PT, R8, UR13, PT ;  /* 0x0000000d08007c0c */ /* 0x004fe2000bfa6270 */
[----:B------:R-:W2:Y:S01]  /*214cd0*/  LDL.LU R0, [R1+0x74e8] ;  /* 0x0074e80001007983 */ /* 0x000ea20000300800 */
        /* <DEDUP_REMOVED lines=25> */
[----:B------:R-:W4:Y:S01]  /*214e70*/  LDL.LU R28, [R1+0x74e4] ;  /* 0x0074e400011c7983 */ /* 0x000f220000300800 */
        /* <DEDUP_REMOVED lines=46> */
[----:B------:R-:W2:Y:S01]  /*215160*/  LDL.LU R10, [R1+0x74dc] ;  /* 0x0074dc00010a7983 */ /* 0x000ea20000300800 */
[----:B------:R-:W-:-:S04]  /*215170*/  @P1 LOP3.LUT R12, R12, 0x10, RZ, 0xfc, !PT ;  /* 0x000000100c0c1812 */ /* 0x000fc800078efcff */
[----:B------:R-:W-:Y:S02]  /*215180*/  LOP3.LUT R12, R12, 0xfffffff7, RZ, 0xc0, !PT ;  /* 0xfffffff70c0c7812 */ /* 0x000fe400078ec0ff */
[----:B------:R-:W-:Y:S02]  /*215190*/  ISETP.LT.AND P1, PT, R9, UR66, !P0 ;  /* 0x0000004209007c0c */ /* 0x000fe4000c721270 */
[----:B------:R-:W-:Y:S01]  /*2151a0*/  @P3 LOP3.LUT R12, R12, 0x8, RZ, 0xfc, !PT ;  /* 0x000000080c0c3812 */ /* 0x000fe200078efcff */
[----:B------:R-:W4:Y:S04]  /*2151b0*/  LDL.LU R9, [R1+0x74d8] ;  /* 0x0074d80001097983 */ /* 0x000f280000300800 */
[----:B------:R-:W4:Y:S01]  /*2151c0*/  LDL.LU R8, [R1+0x74d4] ;  /* 0x0074d40001087983 */ /* 0x000f220000300800 */
[----:B------:R-:W-:-:S04]  /*2151d0*/  LOP3.LUT R12, R12, 0xfffffffb, RZ, 0xc0, !PT ;  /* 0xfffffffb0c0c7812 */ /* 0x000fc800078ec0ff */
[----:B------:R-:W-:-:S04]  /*2151e0*/  @P2 LOP3.LUT R12, R12, 0x4, RZ, 0xfc, !PT ;  /* 0x000000040c0c2812 */ /* 0x000fc800078efcff */
[----:B------:R-:W-:Y:S02]  /*2151f0*/  LOP3.LUT R12, R12, 0xfffffffd, RZ, 0xc0, !PT ;  /* 0xfffffffd0c0c7812 */ /* 0x000fe400078ec0ff */
[----:B------:R-:W-:Y:S02]  /*215200*/  ISETP.LT.AND P0, PT, R7, UR67, !P5 ;  /* 0x0000004307007c0c */ /* 0x000fe4000ef01270 */
[----:B------:R-:W-:Y:S01]  /*215210*/  ISETP.LT.AND P2, PT, R5, UR69, !P5 ;  /* 0x0000004505007c0c */ /* 0x000fe2000ef41270 */
[----:B------:R-:W4:Y:S01]  /*215220*/  LDL.LU R7, [R1+0x74d0] ;  /* 0x0074d00001077983 */ /* 0x000f220000300800 */
[----:B------:R-:W-:Y:S02]  /*215230*/  @P1 LOP3.LUT R12, R12, 0x2, RZ, 0xfc, !PT ;  /* 0x000000020c0c1812 */ /* 0x000fe400078efcff */
[----:B------:R-:W-:Y:S02]  /*215240*/  ISETP.LT.AND P1, PT, R6, UR68, !P5 ;  /* 0x0000004406007c0c */ /* 0x000fe4000ef21270 */
[----:B------:R-:W-:Y:S01]  /*215250*/  ISETP.LT.AND P3, PT, R4, UR70, !P5 ;  /* 0x0000004604007c0c */ /* 0x000fe2000ef61270 */
[----:B------:R-:W4:Y:S04]  /*215260*/  LDL.LU R6, [R1+0x74cc] ;  /* 0x0074cc0001067983 */ /* 0x000f280000300800 */
[----:B------:R-:W4:Y:S04]  /*215270*/  LDL.LU R5, [R1+0x74c8] ;  /* 0x0074c80001057983 */ /* 0x000f280000300800 */
[----:B------:R-:W4:Y:S01]  /*215280*/  LDL.LU R4, [R1+0x74c4] ;  /* 0x0074c40001047983 */ /* 0x000f220000300800 */
[----:B------:R-:W-:-:S02]  /*215290*/  ISETP.LT.AND P4, PT, R3, UR71, !P5 ;  /* 0x0000004703007c0c */ /* 0x000fc4000ef81270 */
[----:B------:R-:W-:Y:S01]  /*2152a0*/  ISETP.LT.AND P5, PT, R2, UR14, !P5 ;  /* 0x0000000e02007c0c */ /* 0x000fe2000efa1270 */
[----:B------:R-:W4:Y:S04]  /*2152b0*/  LDL.LU R3, [R1+0x74c0] ;  /* 0x0074c00001037983 */ /* 0x000f280000300800 */
[----:B------:R-:W4:Y:S01]  /*2152c0*/  LDL.LU R2, [R1+0x74bc] ;  /* 0x0074bc0001027983 */ /* 0x000f220000300800 */
[----:B------:R-:W0:Y:S02]  /*2152d0*/  S2R R24, SR_TID.X ;  /* 0x0000000000187919 */ /* 0x000e240000002100 */
[----:B0-----:R-:W-:-:S05]  /*2152e0*/  IMAD.SHL.U32 R24, R24, 0x20, RZ ;  /* 0x0000002018187824 */ /* 0x001fca00078e00ff */
[----:B------:R-:W-:Y:S01]  /*2152f0*/  LOP3.LUT R24, R24, 0x200, RZ, 0xc0, !PT ;  /* 0x0000020018187812 */ /* 0x000fe200078ec0ff */
[----:B------:R-:W4:Y:S01]  /*215300*/  LDL R27, [R1+0x48] ;  /* 0x00004800011b7983 */ /* 0x000f220000100800 */
[----:B------:R-:W0:Y:S03]  /*215310*/  LDCU.64 UR12, c[0x0][0x398] ;  /* 0x00007300ff0c77ac */ /* 0x000e260008000a00 */
[----:B------:R1:W-:Y:S01]  /*215320*/  STL [R1+0x7ee0], R12 ;  /* 0x007ee00c01007387 */ /* 0x0003e20000100800 */
[----:B------:R-:W0:Y:S01]  /*215330*/  LDCU.64 UR14, c[0x0][0x398] ;  /* 0x00007300ff0e77ac */ /* 0x000e220008000a00 */
[----:B------:R-:W0:Y:S01]  /*215340*/  S2R R26, SR_TID.X ;  /* 0x00000000001a7919 */ /* 0x000e220000002100 */
[----:B------:R-:W0:Y:S01]  /*215350*/  LDCU.64 UR10, c[0x0][0x398] ;  /* 0x00007300ff0a77ac */ /* 0x000e220008000a00 */
[----:B------:R-:W0:Y:S01]  /*215360*/  LDCU.64 UR8, c[0x0][0x398] ;  /* 0x00007300ff0877ac */ /* 0x000e220008000a00 */
[----:B-1----:R-:W4:Y:S01]  /*215370*/  LDL.LU R12, [R1+0x30a0] ;  /* 0x0030a000010c7983 */ /* 0x002f220000300800 */
[----:B------:R-:W1:Y:S03]  /*215380*/  LDCU UR18, c[0x0][0x39c] ;  /* 0x00007380ff1277ac */ /* 0x000e660008000800 */
[----:B------:R3:W-:Y:S01]  /*215390*/  STL [R1+0x7e98], R13 ;  /* 0x007e980d01007387 */ /* 0x0007e20000100800 */
[----:B------:R-:W0:Y:S01]  /*2153a0*/  LDCU.64 UR16, c[0x0][0x398] ;  /* 0x00007300ff1077ac */ /* 0x000e220008000a00 */
[----:B------:R-:W0:Y:S02]  /*2153b0*/  LDCU UR24, c[0x0][0x39c] ;  /* 0x00007380ff1877ac */ /* 0x000e240008000800 */
[----:B---3--:R-:W3:Y:S01]  /*2153c0*/  LDL.LU R13, [R1+0x7c] ;  /* 0x00007c00010d7983 */ /* 0x008ee20000300800 */
[----:B------:R-:W0:Y:S03]  /*2153d0*/  LDCU.64 UR20, c[0x0][0x398] ;  /* 0x00007300ff1477ac */ /* 0x000e260008000a00 */
[----:B------:R-:W-:Y:S01]  /*2153e0*/  STL [R1+0x7e78], R23 ;  /* 0x007e781701007387 */ /* 0x000fe20000100800 */
[----:B------:R-:W0:Y:S03]  /*2153f0*/  LDCU.64 UR22, c[0x0][0x398] ;  /* 0x00007300ff1677ac */ /* 0x000e260008000a00 */
        /* <DEDUP_REMOVED lines=15> */
[----:B-1----:R-:W3:Y:S01]  /*2154f0*/  LDL.LU R19, [R1+0x535c] ;  /* 0x00535c0001137983 */ /* 0x002ee20000300800 */
[----:B------:R-:W1:Y:S03]  /*215500*/  LDCU UR43, c[0x0][0x39c] ;  /* 0x00007380ff2b77ac */ /* 0x000e660008000800 */
[----:B------:R0:W-:Y:S01]  /*215510*/  STL [R1+0x7d40], R17 ;  /* 0x007d401101007387 */ /* 0x0001e20000100800 */
[----:B------:R-:W1:Y:S01]  /*215520*/  LDCU UR39, c[0x0][0x39c] ;  /* 0x00007380ff2777ac */ /* 0x000e620008000800 */
[----:B------:R-:W1:Y:S01]  /*215530*/  LDCU UR44, c[0x0][0x39c] ;  /* 0x00007380ff2c77ac */ /* 0x000e620008000800 */
[----:B------:R-:W1:Y:S01]  /*215540*/  LDCU UR29, c[0x0][0x39c] ;  /* 0x00007380ff1d77ac */ /* 0x000e620008000800 */
[----:B0-----:R-:W3:Y:S01]  /*215550*/  LDL.LU R17, [R1+0x3094] ;  /* 0x0030940001117983 */ /* 0x001ee20000300800 */
        /* <DEDUP_REMOVED lines=21> */
[----:B0-----:R-:W3:Y:S04]  /*2156b0*/  LDL.LU R11, [R1+0x4b4] ;  /* 0x0004b400010b7983 */ /* 0x001ee80000300800 */
[----:B--2---:R0:W-:Y:S04]  /*2156c0*/  STL [R1+0x7c40], R10 ;  /* 0x007c400a01007387 */ /* 0x0041e80000100800 */
[----:B0-----:R-:W2:Y:S04]  /*2156d0*/  LDL.LU R10, [R1+0x4b8] ;  /* 0x0004b800010a7983 */ /* 0x001ea80000300800 */
[----:B----4-:R0:W-:Y:S04]  /*2156e0*/  STL [R1+0x7c08], R9 ;  /* 0x007c080901007387 */ /* 0x0101e80000100800 */
[----:B0-----:R-:W4:Y:S04]  /*2156f0*/  LDL.LU R9, [R1+0x4bc] ;  /* 0x0004bc0001097983 */ /* 0x001f280000300800 */
[----:B------:R0:W-:Y:S04]  /*215700*/  STL [R1+0x7be8], R8 ;  /* 0x007be80801007387 */ /* 0x0001e80000100800 */
[----:B0-----:R-:W2:Y:S04]  /*215710*/  LDL.LU R8, [R1+0x4cc] ;  /* 0x0004cc0001087983 */ /* 0x001ea80000300800 */
        /* <DEDUP_REMOVED lines=16> */
[----:B------:R0:W-:Y:S04]  /*215820*/  STL.64 [R1+0x74c0], R28 ;  /* 0x0074c01c01007387 */ /* 0x0001e80000100a00 */
[----:B0-----:R-:W4:Y:S04]  /*215830*/  LDL.LU R28, [R1+0x240] ;  /* 0x00024000011c7983 */ /* 0x001f280000300800 */
[----:B------:R-:W4:Y:S01]  /*215840*/  LDL.LU R29, [R1+0x3080] ;  /* 0x00308000011d7983 */ /* 0x000f220000300800 */
[----:B------:R-:W-:Y:S01]  /*215850*/  IMAD.SHL.U32 R26, R26, 0x10, RZ ;  /* 0x000000101a1a7824 */ /* 0x000fe200078e00ff */
[----:B---3--:R-:W-:-:S04]  /*215860*/  LOP3.LUT R13, R13, 0xfffeffff, RZ, 0xc0, !PT ;  /* 0xfffeffff0d0d7812 */ /* 0x008fc800078ec0ff */
[----:B------:R-:W-:Y:S01]  /*215870*/  @P0 LOP3.LUT R13, R13, 0x10000, RZ, 0xfc, !PT ;  /* 0x000100000d0d0812 */ /* 0x000fe200078efcff */
[----:B------:R-:W-:Y:S01]  /*215880*/  BAR.SYNC.DEFER_BLOCKING 0x0 ;  /* 0x0000000000007b1d */ /* 0x000fe20000010000 */
[----:B------:R-:W-:-:S05]  /*215890*/  LOP3.LUT P0, RZ, R27, 0x80, RZ, 0xc0, !PT ;  /* 0x000000801bff7812 */ /* 0x000fca000780c0ff */
[----:B------:R0:W-:Y:S04]  /*2158a0*/  STL [R1+0x7c], R13 ;  /* 0x00007c0d01007387 */ /* 0x0001e80000100800 */
[----:B------:R-:W3:Y:S01]  /*2158b0*/  LDL.LU R23, [R1+0x15c] ;  /* 0x00015c0001177983 */ /* 0x000ee20000300800 */
[----:B------:R-:W-:Y:S01]  /*2158c0*/  R2UR UR6, R22 ;  /* 0x00000000160672ca */ /* 0x000fe200000e0000 */
[----:B------:R-:W1:Y:S02]  /*2158d0*/  S2R R27, SR_TID.X ;  /* 0x00000000001b7919 */ /* 0x000e640000002100 */
[----:B0-----:R-:W3:Y:S04]  /*2158e0*/  LDL.LU R13, [R1+0x14c] ;  /* 0x00014c00010d7983 */ /* 0x001ee80000300800 */
[----:B------:R0:W-:Y:S04]  /*2158f0*/  STL [R1+0x7718], R24 ;  /* 0x0077181801007387 */ /* 0x0001e80000100800 */
[----:B------:R-:W3:Y:S04]  /*215900*/  LDL.LU R18, [R1+0x214] ;  /* 0x0002140001127983 */ /* 0x000ee80000300800 */
[----:B------:R-:W3:Y:S04]  /*215910*/  LDL.LU R20, [R1+0x1d78] ;  /* 0x001d780001147983 */ /* 0x000ee80000300800 */
[----:B------:R-:W3:Y:S04]  /*215920*/  LDL.LU R21, [R1+0x1d74] ;  /* 0x001d740001157983 */ /* 0x000ee80000300800 */
[----:B------:R-:W3:Y:S01]  /*215930*/  LDL.LU R22, [R1+0x1cc8] ;  /* 0x001cc80001167983 */ /* 0x000ee20000300800 */
[----:B------:R-:W-:-:S04]  /*215940*/  LOP3.LUT R26, R26, 0xf0, RZ, 0xc0, !PT ;  /* 0x000000f01a1a7812 */ /* 0x000fc800078ec0ff */
[----:B------:R-:W-:Y:S01]  /*215950*/  IADD3 R26, PT, PT, R24, UR6, R26 ;  /* 0x00000006181a7c10 */ /* 0x000fe2000fffe01a */
[----:B-1----:R-:W-:-:S05]  /*215960*/  IMAD.SHL.U32 R27, R27, 0x8, RZ ;  /* 0x000000081b1b7824 */ /* 0x002fca00078e00ff */
[----:B------:R-:W-:-:S05]  /*215970*/  LOP3.LUT R27, R27, 0x100, RZ, 0xc0, !PT ;  /* 0x000001001b1b7812 */ /* 0x000fca00078ec0ff */
[----:B------:R-:W-:Y:S01]  /*215980*/  IMAD.IADD R26, R26, 0x1, R27 ;  /* 0x000000011a1a7824 */ /* 0x000fe200078e021b */
[----:B------:R-:W-:-:S04]  /*215990*/  LOP3.LUT R27, R19, 0xffff, RZ, 0xc0, !PT ;  /* 0x0000ffff131b7812 */ /* 0x000fc800078ec0ff */
[----:B--2---:R-:W-:Y:S02]  /*2159a0*/  PRMT R8, R8, 0x4210, R27 ;  /* 0x0000421008087816 */ /* 0x004fe4000000001b */
[----:B----4-:R-:W-:-:S04]  /*2159b0*/  LOP3.LUT R5, R5, 0xffff, RZ, 0xc0, !PT ;  /* 0x0000ffff05057812 */ /* 0x010fc800078ec0ff */
[----:B------:R-:W-:Y:S02]  /*2159c0*/  PRMT R11, R11, 0x4210, R5 ;  /* 0x000042100b0b7816 */ /* 0x000fe40000000005 */
[----:B------:R-:W-:Y:S02]  /*2159d0*/  PRMT R0, R0, 0x5410, R25 ;  /* 0x0000541000007816 */ /* 0x000fe40000000019 */
[----:B0-----:R-:W-:Y:S02]  /*2159e0*/  PRMT R24, R29, 0x5410, R28 ;  /* 0x000054101d187816 */ /* 0x001fe4000000001c */
[----:B------:R-:W-:-:S03]  /*2159f0*/  PRMT R28, R17, 0x5410, R2 ;  /* 0x00005410111c7816 */ /* 0x000fc60000000002 */
[----:B------:R-:W-:Y:S01]  /*215a00*/  STL [R1+0x824], R24 ;  /* 0x0008241801007387 */ /* 0x000fe20000100800 */
[----:B------:R-:W-:-:S03]  /*215a10*/  LOP3.LUT R2, R3, 0xffff, RZ, 0xc0, !PT ;  /* 0x0000ffff03027812 */ /* 0x000fc600078ec0ff */
[----:B------:R-:W-:Y:S01]  /*215a20*/  STL [R1+0x7f48], R28 ;  /* 0x007f481c01007387 */ /* 0x000fe20000100800 */
[----:B------:R-:W-:-:S03]  /*215a30*/  PRMT R29, R14, 0x5410, R7 ;  /* 0x000054100e1d7816 */ /* 0x000fc60000000007 */
[----:B------:R0:W-:Y:S01]  /*215a40*/  STL [R1+0x82c], R0 ;  /* 0x00082c0001007387 */ /* 0x0001e20000100800 */
[----:B------:R-:W-:Y:S02]  /*215a50*/  PRMT R3, R16, 0x5410, R15 ;  /* 0x0000541010037816 */ /* 0x000fe4000000000f */
[----:B------:R-:W-:Y:S01]  /*215a60*/  PRMT R9, R9, 0x4210, R2 ;  /* 0x0000421009097816 */ /* 0x000fe20000000002 */
[----:B------:R-:W2:Y:S04]  /*215a70*/  LDL.LU R17, [R1+0x1cc4] ;  /* 0x001cc40001117983 */ /* 0x000ea80000300800 */
[----:B------:R-:W4:Y:S01]  /*215a80*/  LDL.LU R19, [R1+0x524] ;  /* 0x0005240001137983 */ /* 0x000f220000300800 */
[----:B0-----:R-:W-:-:S04]  /*215a90*/  LOP3.LUT R0, R4, 0xffff, RZ, 0xc0, !PT ;  /* 0x0000ffff04007812 */ /* 0x001fc800078ec0ff */
[----:B------:R-:W-:Y:S01]  /*215aa0*/  PRMT R10, R10, 0x4210, R0 ;  /* 0x000042100a0a7816 */ /* 0x000fe20000000000 */
[----:B------:R-:W-:Y:S04]  /*215ab0*/  STL [R1+0x7f4c], R29 ;  /* 0x007f4c1d01007387 */ /* 0x000fe80000100800 */
[----:B------:R-:W-:Y:S04]  /*215ac0*/  STL [R1+0xac], R3 ;  /* 0x0000ac0301007387 */ /* 0x000fe80000100800 */
[----:B------:R0:W-:Y:S01]  /*215ad0*/  STSM.16.M88.4 [R26], R8 ;  /* 0x000000081a007844 */ /* 0x0001e20000000200 */
[----:B---3--:R-:W-:-:S03]  /*215ae0*/  PRMT R14, R13, 0x5210, R2 ;  /* 0x000052100d0e7816 */ /* 0x008fc60000000002 */
[----:B------:R-:W3:Y:S04]  /*215af0*/  LDL.LU R25, [R1+0x520] ;  /* 0x0005200001197983 */ /* 0x000ee80000300800 */
[----:B------:R-:W2:Y:S01]  /*215b00*/  LDL.LU R7, [R1+0x510] ;  /* 0x0005100001077983 */ /* 0x000ea20000300800 */
[----:B------:R-:W-:Y:S02]  /*215b10*/  LOP3.LUT R4, R20, 0xffff, RZ, 0xc0, !PT ;  /* 0x0000ffff14047812 */ /* 0x000fe400078ec0ff */
[----:B0-----:R-:W-:Y:S02]  /*215b20*/  PRMT R8, R23, 0x5210, R27 ;  /* 0x0000521017087816 */ /* 0x001fe4000000001b */
[----:B------:R-:W2:Y:S01]  /*215b30*/  LDL.LU R23, [R1+0x4e0] ;  /* 0x0004e00001177983 */ /* 0x000ea20000300800 */
[----:B------:R-:W-:-:S03]  /*215b40*/  LOP3.LUT R3, R21, 0xffff, RZ, 0xc0, !PT ;  /* 0x0000ffff15037812 */ /* 0x000fc600078ec0ff */
[----:B------:R-:W2:Y:S01]  /*215b50*/  LDL.LU R13, [R1+0x228] ;  /* 0x00022800010d7983 */ /* 0x000ea20000300800 */
[----:B------:R-:W-:-:S03]  /*215b60*/  LOP3.LUT R2, R22, 0xffff, RZ, 0xc0, !PT ;  /* 0x0000ffff16027812 */ /* 0x000fc600078ec0ff */
[----:B------:R-:W2:Y:S04]  /*215b70*/  LDL.LU R20, [R1+0x270] ;  /* 0x0002700001147983 */ /* 0x000ea80000300800 */
[----:B------:R-:W2:Y:S04]  /*215b80*/  LDL.LU R21, [R1+0x274] ;  /* 0x0002740001157983 */ /* 0x000ea80000300800 */
[----:B------:R-:W2:Y:S01]  /*215b90*/  LDL.LU R22, [R1+0x258] ;  /* 0x0002580001167983 */ /* 0x000ea20000300800 */
[----:B------:R-:W-:Y:S02]  /*215ba0*/  PRMT R12, R12, 0x5410, R6 ;  /* 0x000054100c0c7816 */ /* 0x000fe40000000006 */
[----:B------:R-:W-:Y:S01]  /*215bb0*/  PRMT R6, R18, 0x5210, R0 ;  /* 0x0000521012067816 */ /* 0x000fe20000000000 */
[----:B------:R-:W-:Y:S06]  /*215bc0*/  BAR.SYNC.DEFER_BLOCKING 0x0 ;  /* 0x0000000000007b1d */ /* 0x000fec0000010000 */
[----:B--2---:R-:W-:Y:S04]  /*215bd0*/  STL [R1+0x8378], R22 ;  /* 0x0083781601007387 */ /* 0x004fe80000100800 */
[----:B------:R4:W-:Y:S04]  /*215be0*/  STL.64 [R1+0x8370], R20 ;  /* 0x0083701401007387 */ /* 0x0009e80000100a00 */
[----:B------:R-:W2:Y:S04]  /*215bf0*/  LDL.LU R18, [R1+0x234] ;  /* 0x0002340001127983 */ /* 0x000ea80000300800 */
[----:B------:R-:W-:Y:S04]  /*215c00*/  STL [R1+0x837c], R4 ;  /* 0x00837c0401007387 */ /* 0x000fe80000100800 */
[----:B------:R-:W2:Y:S04]  /*215c10*/  LDL.LU R9, [R1+0x5378] ;  /* 0x0053780001097983 */ /* 0x000ea80000300800 */
[----:B------:R-:W2:Y:S04]  /*215c20*/  LDL.LU R10, [R1+0x5374] ;  /* 0x00537400010a7983 */ /* 0x000ea80000300800 */
[----:B------:R-:W2:Y:S01]  /*215c30*/  LDL.LU R11, [R1+0x5328] ;  /* 0x00532800010b7983 */ /* 0x000ea20000300800 */
[----:B----4-:R-:W-:-:S02]  /*215c40*/  PRMT R20, R19, 0x4210, R4 ;  /* 0x0000421013147816 */ /* 0x010fc40000000004 */
[----:B------:R-:W0:Y:S01]  /*215c50*/  S2R R19, SR_TID.X ;  /* 0x0000000000137919 */ /* 0x000e220000002100 */
[----:B------:R-:W-:Y:S02]  /*215c60*/  PRMT R22, R7, 0x4210, R2 ;  /* 0x0000421007167816 */ /* 0x000fe40000000002 */
[----:B------:R-:W-:Y:S02]  /*215c70*/  LOP3.LUT R0, R17, 0xffff, RZ, 0xc0, !PT ;  /* 0x0000ffff11007812 */ /* 0x000fe400078ec0ff */
[----:B---3--:R-:W-:Y:S02]  /*215c80*/  PRMT R21, R25, 0x4210, R3 ;  /* 0x0000421019157816 */ /* 0x008fe40000000003 */
[----:B------:R-:W-:Y:S01]  /*215c90*/  PRMT R23, R23, 0x4210, R0 ;  /* 0x0000421017177816 */ /* 0x000fe20000000000 */
[----:B--2---:R1:W-:Y:S02]  /*215ca0*/  STL.64 [R1+0x8368], R10 ;  /* 0x0083680a01007387 */ /* 0x0043e40000100a00 */
[----:B-1----:R-:W-:Y:S01]  /*215cb0*/  IMAD.MOV.U32 R10, RZ, RZ, R6 ;  /* 0x000000ffff0a7224 */ /* 0x002fe200078e0006 */
[----:B0-----:R-:W-:-:S04]  /*215cc0*/  LOP3.LUT R6, R19, 0x3f, RZ, 0xc0, !PT ;  /* 0x0000003f13067812 */ /* 0x001fc800078ec0ff */
[----:B------:R-:W-:Y:S02]  /*215cd0*/  LEA R27, R6, UR6, 0x4 ;  /* 0x00000006061b7c11 */ /* 0x000fe4000f8e20ff */
[----:B------:R-:W-:Y:S01]  /*215ce0*/  PRMT R11, R13, 0x5210, R5 ;  /* 0x000052100d0b7816 */ /* 0x000fe20000000005 */
[----:B------:R0:W-:Y:S01]  /*215cf0*/  STL [R1+0x8364], R9 ;  /* 0x0083640901007387 */ /* 0x0001e20000100800 */
[----:B------:R-:W1:Y:S03]  /*215d00*/  LDCU.64 UR6, c[0x0][0x398] ;  /* 0x00007300ff0677ac */ /* 0x000e660008000a00 */
[----:B------:R-:W2:Y:S01]  /*215d10*/  LDS.128 R4, [R27] ;  /* 0x000000001b047984 */ /* 0x000ea20000000c00 */
[----:B------:R-:W-:Y:S06]  /*215d20*/  BAR.SYNC.DEFER_BLOCKING 0x0 ;  /* 0x0000000000007b1d */ /* 0x000fec0000010000 */
[----:B------:R-:W-:Y:S02]  /*215d30*/  STSM.16.M88.4 [R26], R20 ;  /* 0x000000141a007844 */ /* 0x000fe40000000200 */
[----:B------:R-:W-:Y:S06]  /*215d40*/  BAR.SYNC.DEFER_BLOCKING 0x0 ;  /* 0x0000000000007b1d */ /* 0x000fec0000010000 */
[----:B------:R-:W3:Y:S01]  /*215d50*/  LDS.128 R20, [R27] ;  /* 0x000000001b147984 */ /* 0x000ee20000000c00 */
[----:B0-----:R-:W-:Y:S01]  /*215d60*/  IMAD.MOV.U32 R9, RZ, RZ, R14 ;  /* 0x000000ffff097224 */ /* 0x001fe200078e000e */
[----:B------:R-:W-:Y:S01]  /*215d70*/  BAR.SYNC.DEFER_BLOCKING 0x0 ;  /* 0x0000000000007b1d */ /* 0x000fe20000010000 */
[----:B--2---:R-:W-:-:S05]  /*215d80*/  IMAD.MOV.U32 R13, RZ, RZ, R6 ;  /* 0x000000ffff0d7224 */ /* 0x004fca00078e0006 */
[----:B------:R-:W2:Y:S04]  /*215d90*/  LDL.LU R14, [R1+0x5324] ;  /* 0x00532400010e7983 */ /* 0x000ea80000300800 */
[----:B------:R-:W4:Y:S04]  /*215da0*/  LDL.LU R16, [R1+0x56c] ;  /* 0x00056c0001107983 */ /* 0x000f280000300800 */
[----:B------:R-:W4:Y:S04]  /*215db0*/  LDL.LU R17, [R1+0x560] ;  /* 0x0005600001117983 */ /* 0x000f280000300800 */
[----:B------:R-:W4:Y:S04]  /*215dc0*/  LDL.LU R15, [R1+0x558] ;  /* 0x00055800010f7983 */ /* 0x000f280000300800 */
[----:B------:R-:W4:Y:S04]  /*215dd0*/  LDL.LU R19, [R1+0x554] ;  /* 0x0005540001137983 */ /* 0x000f280000300800 */
[----:B------:R0:W-:Y:S04]  /*215de0*/  STL.64 [R1+0x6f0], R4 ;  /* 0x0006f00401007387 */ /* 0x0001e80000100a00 */
[----:B------:R-:W-:Y:S04]  /*215df0*/  STL [R1+0x6fc], R7 ;  /* 0x0006fc0701007387 */ /* 0x000fe80000100800 */
[----:B0-----:R-:W4:Y:S04]  /*215e00*/  LDL.LU R4, [R1+0x837c] ;  /* 0x00837c0001047983 */ /* 0x001f280000300800 */
[----:B------:R-:W-:Y:S04]  /*215e10*/  STL [R1+0x7e9c], R13 ;  /* 0x007e9c0d01007387 */ /* 0x000fe80000100800 */
[----:B---3--:R-:W-:Y:S04]  /*215e20*/  STL.64 [R1+0x6e0], R20 ;  /* 0x0006e01401007387 */ /* 0x008fe80000100a00 */
[----:B------:R0:W-:Y:S04]  /*215e30*/  STL [R1+0x6e8], R22 ;  /* 0x0006e81601007387 */ /* 0x0001e80000100800 */
[----:B------:R3:W-:Y:S04]  /*215e40*/  STSM.16.M88.4 [R26], R8 ;  /* 0x000000081a007844 */ /* 0x0007e80000000200 */
[----:B0-----:R-:W4:Y:S04]  /*215e50*/  LDL.LU R22, [R1+0x8378] ;  /* 0x0083780001167983 */ /* 0x001f280000300800 */
[----:B------:R-:W4:Y:S04]  /*215e60*/  LDL.LU.64 R20, [R1+0x8370] ;  /* 0x0083700001147983 */ /* 0x000f280000300a00 */
[----:B------:R0:W-:Y:S04]  /*215e70*/  STL [R1+0x7e7c], R23 ;  /* 0x007e7c1701007387 */ /* 0x0001e80000100800 */
[----:B---3--:R-:W3:Y:S04]  /*215e80*/  LDL.LU.64 R10, [R1+0x8368] ;  /* 0x00836800010a7983 */ /* 0x008ee80000300a00 */
[----:B------:R-:W3:Y:S01]  /*215e90*/  LDL.LU R9, [R1+0x8364] ;  /* 0x0083640001097983 */ /* 0x000ee20000300800 */
[----:B0-----:R-:W-:-:S03]  /*215ea0*/  PRMT R23, R18, 0x5210, R0 ;  /* 0x0000521012177816 */ /* 0x001fc60000000000 */
[----:B------:R-:W3:Y:S01]  /*215eb0*/  LDL.LU R18, [R1+0x28c] ;  /* 0x00028c0001127983 */ /* 0x000ee20000300800 */
[----:B------:R-:W-:Y:S01]  /*215ec0*/  BAR.SYNC.DEFER_BLOCKING 0x0 ;  /* 0x0000000000007b1d */ /* 0x000fe20000010000 */
[----:B--2---:R-:W-:-:S04]  /*215ed0*/  LOP3.LUT R5, R14, 0xffff, RZ, 0xc0, !PT ;  /* 0x0000ffff0e057812 */ /* 0x004fc800078ec0ff */
[----:B----4-:R-:W-:Y:S02]  /*215ee0*/  PRMT R19, R19, 0x4210, R5 ;  /* 0x0000421013137816 */ /* 0x010fe40000000005 */
[----:B------:R-:W-:Y:S02]  /*215ef0*/  PRMT R20, R20, 0x5210, R4 ;  /* 0x0000521014147816 */ /* 0x000fe40000000004 */
[----:B---3--:R-:W-:Y:S02]  /*215f00*/  LOP3.LUT R4, R10, 0xffff, RZ, 0xc0, !PT ;  /* 0x0000ffff0a047812 */ /* 0x008fe400078ec0ff */
[----:B------:R-:W-:Y:S02]  /*215f10*/  LOP3.LUT R7, R9, 0xffff, RZ, 0xc0, !PT ;  /* 0x0000ffff09077812 */ /* 0x000fe400078ec0ff */
[----:B------:R-:W-:Y:S01]  /*215f20*/  PRMT R17, R17, 0x4210, R4 ;  /* 0x0000421011117816 */ /* 0x000fe20000000004 */
[----:B------:R0:W-:Y:S01]  /*215f30*/  STL [R1+0x8350], R18 ;  /* 0x0083501201007387 */ /* 0x0001e20000100800 */
[----:B------:R-:W-:-:S03]  /*215f40*/  PRMT R16, R16, 0x4210, R7 ;  /* 0x0000421010107816 */ /* 0x000fc60000000007 */
[----:B------:R-:W-:Y:S04]  /*215f50*/  STL [R1+0x8360], R7 ;  /* 0x0083600701007387 */ /* 0x000fe80000100800 */
[----:B------:R-:W-:Y:S04]  /*215f60*/  STL.64 [R1+0x8358], R4 ;  /* 0x0083580401007387 */ /* 0x000fe80000100a00 */
[----:B------:R-:W2:Y:S01]  /*215f70*/  LDS.128 R4, [R27] ;  /* 0x000000001b047984 */ /* 0x000ea20000000c00 */
[----:B------:R-:W-:Y:S02]  /*215f80*/  PRMT R21, R21, 0x5210, R3 ;  /* 0x0000521015157816 */ /* 0x000fe40000000003 */
[----:B------:R-:W-:Y:S01]  /*215f90*/  PRMT R22, R22, 0x5210, R2 ;  /* 0x0000521016167816 */ /* 0x000fe20000000002 */
[----:B------:R-:W-:Y:S01]  /*215fa0*/  BAR.SYNC.DEFER_BLOCKING 0x0 ;  /* 0x0000000000007b1d */ /* 0x000fe20000010000 */
[----:B------:R-:W-:-:S05]  /*215fb0*/  LOP3.LUT R0, R11, 0xffff, RZ, 0xc0, !PT ;  /* 0x0000ffff0b007812 */ /* 0x000fca00078ec0ff */
[----:B------:R-:W3:Y:S04]  /*215fc0*/  LDL.LU R8, [R1+0x284] ;  /* 0x0002840001087983 */ /* 0x000ee80000300800 */
[----:B------:R4:W-:Y:S01]  /*215fd0*/  STSM.16.M88.4 [R26], R20 ;  /* 0x000000141a007844 */ /* 0x0009e20000000200 */
[----:B0-----:R-:W-:Y:S01]  /*215fe0*/  PRMT R18, R15, 0x4210, R0 ;  /* 0x000042100f127816 */ /* 0x001fe20000000000 */
[----:B------:R-:W-:Y:S06]  /*215ff0*/  BAR.SYNC.DEFER_BLOCKING 0x0 ;  /* 0x0000000000007b1d */ /* 0x000fec0000010000 */
[----:B------:R-:W3:Y:S01]  /*216000*/  LDL.LU R10, [R1+0x288] ;  /* 0x00028800010a7983 */ /* 0x000ee20000300800 */
[----:B--2---:R-:W-:-:S03]  /*216010*/  IMAD.MOV.U32 R13, RZ, RZ, R5 ;  /* 0x000000ffff0d7224 */ /* 0x004fc600078e0005 */
[----:B------:R-:W2:Y:S04]  /*216020*/  LDL.LU R15, [R1+0x1d98] ;  /* 0x001d9800010f7983 */ /* 0x000ea80000300800 */
[----:B------:R-:W-:Y:S04]  /*216030*/  STL [R1+0x6d0], R4 ;  /* 0x0006d00401007387 */ /* 0x000fe80000100800 */
[----:B------:R-:W-:Y:S04]  /*216040*/  STL.64 [R1+0x6d8], R6 ;  /* 0x0006d80601007387 */ /* 0x000fe80000100a00 */
[----:B------:R-:W0:Y:S01]  /*216050*/  LDS.128 R4, [R27] ;  /* 0x000000001b047984 */ /* 0x000e220000000c00 */
[----:B------:R-:W-:Y:S06]  /*216060*/  BAR.SYNC.DEFER_BLOCKING 0x0 ;  /* 0x0000000000007b1d */ /* 0x000fec0000010000 */
[----:B------:R-:W-:Y:S04]  /*216070*/  STL.64 [R1+0x8290], R12 ;  /* 0x0082900c01007387 */ /* 0x000fe80000100a00 */
[----:B------:R-:W2:Y:S04]  /*216080*/  LDL.LU R3, [R1+0x1d94] ;  /* 0x001d940001037983 */ /* 0x000ea80000300800 */
[----:B------:R-:W2:Y:S04]  /*216090*/  LDL.LU R2, [R1+0x1ce4] ;  /* 0x001ce40001027983 */ /* 0x000ea80000300800 */
[----:B------:R-:W2:Y:S04]  /*2160a0*/  LDL.LU R9, [R1+0x1cdc] ;  /* 0x001cdc0001097983 */ /* 0x000ea80000300800 */
[----:B----4-:R-:W4:Y:S04]  /*2160b0*/  LDL.LU R20, [R1+0x598] ;  /* 0x0005980001147983 */ /* 0x010f280000300800 */
[----:B------:R-:W2:Y:S04]  /*2160c0*/  LDL.LU R21, [R1+0x590] ;  /* 0x0005900001157983 */ /* 0x000ea80000300800 */
[----:B------:R-:W2:Y:S04]  /*2160d0*/  LDL.LU R22, [R1+0x58c] ;  /* 0x00058c0001167983 */ /* 0x000ea80000300800 */
[----:B0-----:R-:W-:Y:S01]  /*2160e0*/  STL.64 [R1+0x6c0], R4 ;  /* 0x0006c00401007387 */ /* 0x001fe20000100a00 */
[----:B------:R-:W-:-:S03]  /*2160f0*/  IMAD.MOV.U32 R23, RZ, RZ, R6 ;  /* 0x000000ffff177224 */ /* 0x000fc600078e0006 */
[----:B------:R0:W-:Y:S04]  /*216100*/  STL [R1+0x6cc], R7 ;  /* 0x0006cc0701007387 */ /* 0x0001e80000100800 */
[----:B------:R1:W-:Y:S04]  /*216110*/  STSM.16.M88.4 [R26], R16 ;  /* 0x000000101a007844 */ /* 0x0003e80000000200 */
[----:B0-----:R-:W2:Y:S04]  /*216120*/  LDL.LU R7, [R1+0x8360] ;  /* 0x0083600001077983 */ /* 0x001ea80000300800 */
[----:B------:R-:W2:Y:S04]  /*216130*/  LDL.LU.64 R4, [R1+0x8358] ;  /* 0x0083580001047983 */ /* 0x000ea80000300a00 */
[----:B------:R-:W2:Y:S04]  /*216140*/  LDL.LU R11, [R1+0x580] ;  /* 0x00058000010b7983 */ /* 0x000ea80000300800 */
[----:B------:R-:W2:Y:S04]  /*216150*/  LDL.LU R6, [R1+0x24c] ;  /* 0x00024c0001067983 */ /* 0x000ea80000300800 */
[----:B-1----:R-:W2:Y:S04]  /*216160*/  LDL.LU R18, [R1+0x8350] ;  /* 0x0083500001127983 */ /* 0x002ea80000300800 */
[----:B------:R-:W3:Y:S04]  /*216170*/  LDL.LU R16, [R1+0x298] ;  /* 0x0002980001107983 */ /* 0x000ee80000300800 */
[----:B------:R-:W3:Y:S01]  /*216180*/  LDL.LU R17, [R1+0x290] ;  /* 0x0002900001117983 */ /* 0x000ee20000300800 */
[----:B------:R-:W-:Y:S01]  /*216190*/  BAR.SYNC.DEFER_BLOCKING 0x0 ;  /* 0x0000000000007b1d */ /* 0x000fe20000010000 */
[----:B--2---:R-:W-:-:S05]  /*2161a0*/  PRMT R7, R18, 0x5210, R7 ;  /* 0x0000521012077816 */ /* 0x004fca0000000007 */
[----:B------:R-:W2:Y:S04]  /*2161b0*/  LDL.LU R18, [R1+0x294] ;  /* 0x0002940001127983 */ /* 0x000ea80000300800 */
[----:B------:R-:W2:Y:S04]  /*2161c0*/  LDL.LU R19, [R1+0x250] ;  /* 0x0002500001137983 */ /* 0x000ea80000300800 */
[----:B--2---:R0:W-:Y:S04]  /*2161d0*/  STL.64 [R1+0x8338], R18 ;  /* 0x0083381201007387 */ /* 0x0041e80000100a00 */
[----:B---3--:R1:W-:Y:S04]  /*2161e0*/  STL.64 [R1+0x8330], R16 ;  /* 0x0083301001007387 */ /* 0x0083e80000100a00 */
[----:B------:R-:W2:Y:S01]  /*2161f0*/  LDL.LU R14, [R1+0x538c] ;  /* 0x00538c00010e7983 */ /* 0x000ea20000300800 */
[----:B0-----:R-:W-:Y:S01]  /*216200*/  PRMT R18, R10, 0x5210, R0 ;  /* 0x000052100a127816 */ /* 0x001fe20000000000 */
[----:B-1----:R-:W-:Y:S01]  /*216210*/  IMAD.MOV.U32 R16, RZ, RZ, R7 ;  /* 0x000000ffff107224 */ /* 0x002fe200078e0007 */
[----:B------:R-:W-:Y:S01]  /*216220*/  PRMT R17, R8, 0x5210, R4 ;  /* 0x0000521008117816 */ /* 0x000fe20000000004 */
[----:B------:R-:W3:Y:S04]  /*216230*/  LDL.LU R7, [R1+0x5388] ;  /* 0x0053880001077983 */ /* 0x000ee80000300800 */
[----:B------:R-:W2:Y:S04]  /*216240*/  LDL.LU R8, [R1+0x5338] ;  /* 0x0053380001087983 */ /* 0x000ea80000300800 */
[----:B------:R-:W2:Y:S01]  /*216250*/  LDL.LU R10, [R1+0x5334] ;  /* 0x00533400010a7983 */ /* 0x000ea20000300800 */
[----:B------:R-:W-:-:S03]  /*216260*/  LOP3.LUT R4, R15, 0xffff, RZ, 0xc0, !PT ;  /* 0x0000ffff0f047812 */ /* 0x000fc600078ec0ff */
[----:B--2---:R-:W-:Y:S04]  /*216270*/  STL [R1+0x8344], R10 ;  /* 0x0083440a01007387 */ /* 0x004fe80000100800 */
[----:B------:R4:W-:Y:S04]  /*216280*/  STL [R1+0x8340], R8 ;  /* 0x0083400801007387 */ /* 0x0009e80000100800 */
[----:B------:R-:W2:Y:S01]  /*216290*/  LDL.LU R15, [R1+0x5b8] ;  /* 0x0005b800010f7983 */ /* 0x000ea20000300800 */
[----:B------:R-:W-:Y:S02]  /*2162a0*/  LOP3.LUT R3, R3, 0xffff, RZ, 0xc0, !PT ;  /* 0x0000ffff03037812 */ /* 0x000fe400078ec0ff */
[----:B------:R-:W-:-:S02]  /*2162b0*/  LOP3.LUT R2, R2, 0xffff, RZ, 0xc0, !PT ;  /* 0x0000ffff02027812 */ /* 0x000fc400078ec0ff */
[----:B------:R-:W-:Y:S02]  /*2162c0*/  LOP3.LUT R0, R9, 0xffff, RZ, 0xc0, !PT ;  /* 0x0000ffff09007812 */ /* 0x000fe400078ec0ff */
[----:B----4-:R-:W-:Y:S02]  /*2162d0*/  PRMT R8, R20, 0x4210, R4 ;  /* 0x0000421014087816 */ /* 0x010fe40000000004 */
[----:B------:R-:W-:Y:S02]  /*2162e0*/  PRMT R9, R21, 0x4210, R3 ;  /* 0x0000421015097816 */ /* 0x000fe40000000003 */
[----:B------:R-:W-:Y:S02]  /*2162f0*/  PRMT R10, R22, 0x4210, R2 ;  /* 0x00004210160a7816 */ /* 0x000fe40000000002 */
[----:B------:R-:W-:Y:S01]  /*216300*/  PRMT R11, R11, 0x4210, R0 ;  /* 0x000042100b0b7816 */ /* 0x000fe20000000000 */
[----:B--2---:R-:W-:Y:S04]  /*216310*/  STL.64 [R1+0x8348], R14 ;  /* 0x0083480e01007387 */ /* 0x004fe80000100a00 */
[----:B------:R-:W0:Y:S01]  /*216320*/  LDS.128 R12, [R27] ;  /* 0x000000001b0c7984 */ /* 0x000e220000000c00 */
[----:B------:R-:W-:Y:S06]  /*216330*/  BAR.SYNC.DEFER_BLOCKING 0x0 ;  /* 0x0000000000007b1d */ /* 0x000fec0000010000 */
[----:B------:R-:W2:Y:S04]  /*216340*/  LDL.LU R20, [R1+0x5b0] ;  /* 0x0005b00001147983 */ /* 0x000ea80000300800 */
[----:B------:R-:W4:Y:S04]  /*216350*/  LDL.LU R21, [R1+0x5ac] ;  /* 0x0005ac0001157983 */ /* 0x000f280000300800 */
[----:B------:R-:W2:Y:S04]  /*216360*/  LDL.LU R22, [R1+0x5a4] ;  /* 0x0005a40001167983 */ /* 0x000ea80000300800 */
[----:B------:R-:W-:Y:S01]  /*216370*/  STSM.16.M88.4 [R26], R8 ;  /* 0x000000081a007844 */ /* 0x000fe20000000200 */
[----:B------:R-:W-:Y:S06]  /*216380*/  BAR.SYNC.DEFER_BLOCKING 0x0 ;  /* 0x0000000000007b1d */ /* 0x000fec0000010000 */
[----:B------:R-:W1:Y:S04]  /*216390*/  LDS.128 R8, [R27] ;  /* 0x000000001b087984 */ /* 0x000e680000000c00 */
[----:B0-----:R-:W-:Y:S04]  /*2163a0*/  STL.64 [R1+0x6b0], R12 ;  /* 0x0006b00c01007387 */ /* 0x001fe80000100a00 */
[----:B------:R0:W-:Y:S04]  /*2163b0*/  STL.64 [R1+0x6b8], R14 ;  /* 0x0006b80e01007387 */ /* 0x0001e80000100a00 */
[----:B0-----:R-:W2:Y:S04]  /*2163c0*/  LDL.LU.64 R14, [R1+0x8348] ;  /* 0x00834800010e7983 */ /* 0x001ea80000300a00 */
[----:B-1----:R-:W-:Y:S04]  /*2163d0*/  STL.64 [R1+0x6a0], R8 ;  /* 0x0006a00801007387 */ /* 0x002fe80000100a00 */
[----:B------:R0:W-:Y:S04]  /*2163e0*/  STL.64 [R1+0x6a8], R10 ;  /* 0x0006a80a01007387 */ /* 0x0001e80000100a00 */
[----:B0-----:R-:W3:Y:S01]  /*2163f0*/  LDL.LU R10, [R1+0x8344] ;  /* 0x00834400010a7983 */ /* 0x001ee20000300800 */
[----:B------:R-:W-:Y:S01]  /*216400*/  PRMT R19, R6, 0x5210, R5 ;  /* 0x0000521006137816 */ /* 0x000fe20000000005 */
[----:B------:R-:W-:Y:S06]  /*216410*/  BAR.SYNC.DEFER_BLOCKING 0x0 ;  /* 0x0000000000007b1d */ /* 0x000fec0000010000 */
[----:B------:R-:W4:Y:S04]  /*216420*/  LDL.LU R8, [R1+0x8340] ;  /* 0x0083400001087983 */ /* 0x000f280000300800 */
[----:B------:R0:W-:Y:S04]  /*216430*/  STSM.16.M88.4 [R26], R16 ;  /* 0x000000101a007844 */ /* 0x0001e80000000200 */
[----:B0-----:R-:W4:Y:S04]  /*216440*/  LDL.LU.64 R18, [R1+0x8338] ;  /* 0x0083380001127983 */ /* 0x001f280000300a00 */
[----:B------:R-:W4:Y:S01]  /*216450*/  LDL.LU.64 R16, [R1+0x8330] ;  /* 0x0083300001107983 */ /* 0x000f220000300a00 */
[----:B------:R-:W-:Y:S01]  /*216460*/  BAR.SYNC.DEFER_BLOCKING 0x0 ;  /* 0x0000000000007b1d */ /* 0x000fe20000010000 */
[----:B--2---:R-:W-:-:S05]  /*216470*/  LOP3.LUT R6, R14, 0xffff, RZ, 0xc0, !PT ;  /* 0x0000ffff0e067812 */ /* 0x004fca00078ec0ff */
[----:B------:R-:W2:Y:S04]  /*216480*/  LDL.LU R14, [R1+0x2a4] ;  /* 0x0002a400010e7983 */ /* 0x000ea80000300800 */
[----:B------:R-:W2:Y:S04]  /*216490*/  LDL.LU R9, [R1+0x29c] ;  /* 0x00029c0001097983 */ /* 0x000ea80000300800 */
[----:B------:R-:W2:Y:S01]  /*2164a0*/  LDL.LU R11, [R1+0x2a0] ;  /* 0x0002a000010b7983 */ /* 0x000ea20000300800 */
[----:B---3--:R-:W-:-:S03]  /*2164b0*/  LOP3.LUT R5, R10, 0xffff, RZ, 0xc0, !PT ;  /* 0x0000ffff0a057812 */ /* 0x008fc600078ec0ff */
[----:B------:R-:W2:Y:S01]  /*2164c0*/  LDL.LU R10, [R1+0x1dbc] ;  /* 0x001dbc00010a7983 */ /* 0x000ea20000300800 */
[----:B----4-:R-:W-:Y:S02]  /*2164d0*/  PRMT R19, R19, 0x5210, R0 ;  /* 0x0000521013137816 */ /* 0x010fe40000000000 */
[----:B------:R-:W-:Y:S01]  /*2164e0*/  PRMT R0, R15, 0x4210, R6 ;  /* 0x000042100f007816 */ /* 0x000fe20000000006 */
[----:B--2---:R0:W-:Y:S04]  /*2164f0*/  STL.64 [R1+0x8320], R10 ;  /* 0x0083200a01007387 */ /* 0x0041e80000100a00 */
[----:B------:R1:W-:Y:S04]  /*216500*/  STL [R1+0x831c], R9 ;  /* 0x00831c0901007387 */ /* 0x0003e80000100800 */
[----:B------:R-:W2:Y:S01]  /*216510*/  LDL.LU R15, [R1+0x1db8] ;  /* 0x001db800010f7983 */ /* 0x000ea20000300800 */
[----:B------:R-:W-:-:S02]  /*216520*/  PRMT R16, R16, 0x5210, R4 ;  /* 0x0000521010107816 */ /* 0x000fc40000000004 */
[----:B------:R-:W-:Y:S02]  /*216530*/  PRMT R17, R17, 0x5210, R3 ;  /* 0x0000521011117816 */ /* 0x000fe40000000003 */
[----:B------:R-:W-:Y:S02]  /*216540*/  PRMT R18, R18, 0x5210, R2 ;  /* 0x0000521012127816 */ /* 0x000fe40000000002 */
[----:B0-----:R-:W-:Y:S02]  /*216550*/  PRMT R11, R22, 0x4210, R5 ;  /* 0x00004210160b7816 */ /* 0x001fe40000000005 */
[----:B------:R-:W-:Y:S01]  /*216560*/  LOP3.LUT R3, R8, 0xffff, RZ, 0xc0, !PT ;  /* 0x0000ffff08037812 */ /* 0x000fe200078ec0ff */
[----:B------:R-:W-:Y:S01]  /*216570*/  IMAD.MOV.U32 R8, RZ, RZ, R0 ;  /* 0x000000ffff087224 */ /* 0x000fe200078e0000 */
[----:B------:R-:W-:Y:S02]  /*216580*/  LOP3.LUT R4, R7, 0xffff, RZ, 0xc0, !PT ;  /* 0x0000ffff07047812 */ /* 0x000fe400078ec0ff */
[----:B------:R-:W-:-:S02]  /*216590*/  PRMT R10, R21, 0x4210, R3 ;  /* 0x00004210150a7816 */ /* 0x000fc40000000003 */
[----:B-1----:R-:W-:Y:S01]  /*2165a0*/  PRMT R9, R20, 0x4210, R4 ;  /* 0x0000421014097816 */ /* 0x002fe20000000004 */
[----:B--2---:R-:W-:Y:S04]  /*2165b0*/  STL.64 [R1+0x8328], R14 ;  /* 0x0083280e01007387 */ /* 0x004fe80000100a00 */
[----:B------:R-:W0:Y:S01]  /*2165c0*/  LDS.128 R12, [R27] ;  /* 0x000000001b0c7984 */ /* 0x000e220000000c00 */
[----:B------:R-:W-:Y:S06]  /*2165d0*/  BAR.SYNC.DEFER_BLOCKING 0x0 ;  /* 0x0000000000007b1d */ /* 0x000fec0000010000 */
[----:B------:R1:W-:Y:S04]  /*2165e0*/  STSM.16.M88.4 [R26], R16 ;  /* 0x000000101a007844 */ /* 0x0003e80000000200 */
[----:B0-----:R-:W-:Y:S01]  /*2165f0*/  STL [R1+0x690], R12 ;  /* 0x0006900c01007387 */ /* 0x001fe20000100800 */
[----:B------:R-:W-:-:S03]  /*216600*/  IMAD.MOV.U32 R22, RZ, RZ, R13 ;  /* 0x000000ffff167224 */ /* 0x000fc600078e000d */
[----:B------:R-:W-:Y:S01]  /*216610*/  STL.64 [R1+0x698], R14 ;  /* 0x0006980e01007387 */ /* 0x000fe20000100a00 */
[----:B------:R-:W-:Y:S06]  /*216620*/  BAR.SYNC.DEFER_BLOCKING 0x0 ;  /* 0x0000000000007b1d */ /* 0x000fec0000010000 */
[----:B------:R-:W0:Y:S02]  /*216630*/  LDS.128 R12, [R27] ;  /* 0x000000001b0c7984 */ /* 0x000e240000000c00 */
[----:B------:R-:W-:Y:S06]  /*216640*/  BAR.SYNC.DEFER_BLOCKING 0x0 ;  /* 0x0000000000007b1d */ /* 0x000fec0000010000 */
[----:B------:R-:W-:Y:S04]  /*216650*/  STL.64 [R1+0x7e88], R22 ;  /* 0x007e881601007387 */ /* 0x000fe80000100a00 */
[----:B------:R-:W2:Y:S04]  /*216660*/  LDL.LU R2, [R1+0x1d04] ;  /* 0x001d040001027983 */ /* 0x000ea80000300800 */
[----:B------:R-:W3:Y:S04]  /*216670*/  LDL.LU R0, [R1+0x1d00] ;  /* 0x001d000001007983 */ /* 0x000ee80000300800 */
[----:B-1----:R-:W4:Y:S04]  /*216680*/  LDL.LU R16, [R1+0x5d0] ;  /* 0x0005d00001107983 */ /* 0x002f280000300800 */
[----:B------:R-:W2:Y:S04]  /*216690*/  LDL.LU R17, [R1+0x5c8] ;  /* 0x0005c80001117983 */ /* 0x000ea80000300800 */
[----:B------:R-:W2:Y:S04]  /*2166a0*/  LDL.LU R19, [R1+0x5c4] ;  /* 0x0005c40001137983 */ /* 0x000ea80000300800 */
[----:B------:R-:W2:Y:S01]  /*2166b0*/  LDL.LU R18, [R1+0x5c0] ;  /* 0x0005c00001127983 */ /* 0x000ea20000300800 */
[----:B0-----:R-:W-:-:S03]  /*2166c0*/  IMAD.MOV.U32 R21, RZ, RZ, R15 ;  /* 0x000000ffff157224 */ /* 0x001fc600078e000f */
[----:B------:R-:W2:Y:S04]  /*2166d0*/  LDL.LU R20, [R1+0x254] ;  /* 0x0002540001147983 */ /* 0x000ea80000300800 */
[----:B------:R-:W-:Y:S04]  /*2166e0*/  STL.64 [R1+0x680], R12 ;  /* 0x0006800c01007387 */ /* 0x000fe80000100a00 */
[----:B------:R0:W-:Y:S04]  /*2166f0*/  STL [R1+0x688], R14 ;  /* 0x0006880e01007387 */ /* 0x0001e80000100800 */
[----:B------:R1:W-:Y:S04]  /*216700*/  STSM.16.M88.4 [R26], R8 ;  /* 0x000000081a007844 */ /* 0x0003e80000000200 */
[----:B0-----:R-:W2:Y:S04]  /*216710*/  LDL.LU.64 R14, [R1+0x8328] ;  /* 0x00832800010e7983 */ /* 0x001ea80000300a00 */
[----:B------:R-:W-:Y:S04]  /*216720*/  STL [R1+0x8318], R21 ;  /* 0x0083181501007387 */ /* 0x000fe80000100800 */
[----:B-1----:R-:W3:Y:S04]  /*216730*/  LDL.LU.64 R10, [R1+0x8320] ;  /* 0x00832000010a7983 */ /* 0x002ee80000300a00 */
[----:B------:R-:W4:Y:S04]  /*216740*/  LDL.LU R9, [R1+0x831c] ;  /* 0x00831c0001097983 */ /* 0x000f280000300800 */
[----:B------:R-:W4:Y:S01]  /*216750*/  LDL.LU R7, [R1+0x2b0] ;  /* 0x0002b00001077983 */ /* 0x000f220000300800 */
[----:B------:R-:W-:Y:S01]  /*216760*/  BAR.SYNC.DEFER_BLOCKING 0x0 ;  /* 0x0000000000007b1d */ /* 0x000fe20000010000 */
[----:B--2---:R-:W-:-:S05]  /*216770*/  PRMT R14, R14, 0x5210, R6 ;  /* 0x000052100e0e7816 */ /* 0x004fca0000000006 */
[----:B------:R-:W2:Y:S01]  /*216780*/  LDL.LU R6, [R1+0x2a8] ;  /* 0x0002a80001067983 */ /* 0x000ea20000300800 */
[----:B---3--:R-:W-:Y:S02]  /*216790*/  PRMT R12, R11, 0x5210, R3 ;  /* 0x000052100b0c7816 */ /* 0x008fe40000000003 */
[----:B----4-:R-:W-:Y:S02]  /*2167a0*/  PRMT R13, R9, 0x5210, R4 ;  /* 0x00005210090d7816 */ /* 0x010fe40000000004 */
[----:B------:R-:W3:Y:S01]  /*2167b0*/  LDL.LU R9, [R1+0x2ac] ;  /* 0x0002ac0001097983 */ /* 0x000ee20000300800 */
[----:B------:R-:W-:-:S03]  /*2167c0*/  LOP3.LUT R4, R10, 0xffff, RZ, 0xc0, !PT ;  /* 0x0000ffff0a047812 */ /* 0x000fc600078ec0ff */
[----:B------:R-:W4:Y:S04]  /*2167d0*/  LDL.LU R11, [R1+0x264] ;  /* 0x00026400010b7983 */ /* 0x000f280000300800 */
[----:B------:R-:W3:Y:S04]  /*2167e0*/  LDL.LU R8, [R1+0x53a4] ;  /* 0x0053a40001087983 */ /* 0x000ee80000300800 */
[----:B------:R-:W4:Y:S01]  /*2167f0*/  LDL.LU R10, [R1+0x53a0] ;  /* 0x0053a000010a7983 */ /* 0x000f220000300800 */
[----:B------:R-:W-:-:S03]  /*216800*/  LOP3.LUT R3, R15, 0xffff, RZ, 0xc0, !PT ;  /* 0x0000ffff0f037812 */ /* 0x000fc600078ec0ff */
[----:B----4-:R-:W-:Y:S04]  /*216810*/  STL.64 [R1+0x8308], R10 ;  /* 0x0083080a01007387 */ /* 0x010fe80000100a00 */
[----:B---3--:R0:W-:Y:S02]  /*216820*/  STL.64 [R1+0x8300], R8 ;  /* 0x0083000801007387 */ /* 0x0081e40000100a00 */
[----:B0-----:R-:W-:Y:S02]  /*216830*/  IMAD.MOV.U32 R8, RZ, RZ, R14 ;  /* 0x000000ffff087224 */ /* 0x001fe400078e000e */
[----:B------:R-:W3:Y:S04]  /*216840*/  LDL.LU R14, [R1+0x5344] ;  /* 0x00534400010e7983 */ /* 0x000ee80000300800 */
[----:B------:R-:W3:Y:S01]  /*216850*/  LDL.LU R15, [R1+0x5340] ;  /* 0x00534000010f7983 */ /* 0x000ee20000300800 */
[----:B------:R-:W-:-:S03]  /*216860*/  PRMT R11, R20, 0x5210, R5 ;  /* 0x00005210140b7816 */ /* 0x000fc60000000005 */
[----:B------:R-:W0:Y:S01]  /*216870*/  LDS.128 R20, [R27] ;  /* 0x000000001b147984 */ /* 0x000e220000000c00 */
[----:B------:R-:W-:Y:S02]  /*216880*/  LOP3.LUT R2, R2, 0xffff, RZ, 0xc0, !PT ;  /* 0x0000ffff02027812 */ /* 0x000fe400078ec0ff */
[----:B------:R-:W-:Y:S01]  /*216890*/  LOP3.LUT R0, R0, 0xffff, RZ, 0xc0, !PT ;  /* 0x0000ffff00007812 */ /* 0x000fe200078ec0ff */
[----:B------:R-:W-:Y:S01]  /*2168a0*/  IMAD.MOV.U32 R9, RZ, RZ, R13 ;  /* 0x000000ffff097224 */ /* 0x000fe200078e000d */
[----:B------:R-:W-:Y:S01]  /*2168b0*/  PRMT R13, R17, 0x4210, R3 ;  /* 0x00004210110d7816 */ /* 0x000fe20000000003 */
[----:B------:R-:W-:Y:S01]  /*2168c0*/  IMAD.MOV.U32 R10, RZ, RZ, R12 ;  /* 0x000000ffff0a7224 */ /* 0x000fe200078e000c */
[----:B------:R-:W-:Y:S01]  /*2168d0*/  BAR.SYNC.DEFER_BLOCKING 0x0 ;  /* 0x0000000000007b1d */ /* 0x000fe20000010000 */
[----:B------:R-:W-:-:S05]  /*2168e0*/  PRMT R12, R16, 0x4210, R4 ;  /* 0x00004210100c7816 */ /* 0x000fca0000000004 */
[----:B---3--:R1:W-:Y:S04]  /*2168f0*/  STL.64 [R1+0x8310], R14 ;  /* 0x0083100e01007387 */ /* 0x0083e80000100a00 */
[----:B------:R-:W3:Y:S04]  /*216900*/  LDL.LU R16, [R1+0x5e0] ;  /* 0x0005e00001107983 */ /* 0x000ee80000300800 */
[----:B------:R-:W4:Y:S01]  /*216910*/  LDL.LU R17, [R1+0x5dc] ;  /* 0x0005dc0001117983 */ /* 0x000f220000300800 */
[----:B-1----:R-:W-:Y:S02]  /*216920*/  PRMT R14, R19, 0x4210, R2 ;  /* 0x00004210130e7816 */ /* 0x002fe40000000002 */
[----:B------:R-:W-:Y:S01]  /*216930*/  PRMT R15, R18, 0x4210, R0 ;  /* 0x00004210120f7816 */ /* 0x000fe20000000000 */
[----:B------:R-:W3:Y:S04]  /*216940*/  LDL.LU R19, [R1+0x5d8] ;  /* 0x0005d80001137983 */ /* 0x000ee80000300800 */
[----:B------:R-:W-:Y:S01]  /*216950*/  STSM.16.M88.4 [R26], R12 ;  /* 0x0000000c1a007844 */ /* 0x000fe20000000200 */
[----:B------:R-:W-:Y:S06]  /*216960*/  BAR.SYNC.DEFER_BLOCKING 0x0 ;  /* 0x0000000000007b1d */ /* 0x000fec0000010000 */
[----:B------:R-:W3:Y:S04]  /*216970*/  LDL.LU R18, [R1+0x5d4] ;  /* 0x0005d40001127983 */ /* 0x000ee80000300800 */
[----:B------:R-:W1:Y:S01]  /*216980*/  LDS.128 R12, [R27] ;  /* 0x000000001b0c7984 */ /* 0x000e620000000c00 */
[----:B------:R-:W-:Y:S06]  /*216990*/  BAR.SYNC.DEFER_BLOCKING 0x0 ;  /* 0x0000000000007b1d */ /* 0x000fec0000010000 */
[----:B0-----:R0:W-:Y:S04]  /*2169a0*/  STL [R1+0x670], R20 ;  /* 0x0006701401007387 */ /* 0x0011e80000100800 */
[----:B------:R-:W-:Y:S01]  /*2169b0*/  STL.64 [R1+0x678], R22 ;  /* 0x0006781601007387 */ /* 0x000fe20000100a00 */
[----:B0-----:R-:W-:-:S03]  /*2169c0*/  IMAD.MOV.U32 R20, RZ, RZ, R21 ;  /* 0x000000ffff147224 */ /* 0x001fc600078e0015 */
[----:B------:R-:W3:Y:S04]  /*2169d0*/  LDL.LU R21, [R1+0x8318] ;  /* 0x0083180001157983 */ /* 0x000ee80000300800 */
[----:B------:R-:W-:Y:S04]  /*2169e0*/  STL [R1+0x7de8], R20 ;  /* 0x007de81401007387 */ /* 0x000fe80000100800 */
[----:B------:R-:W-:Y:S04]  /*2169f0*/  STSM.16.M88.4 [R26], R8 ;  /* 0x000000081a007844 */ /* 0x000fe80000000200 */
[----:B-1----:R-:W-:Y:S04]  /*216a00*/  STL.64 [R1+0x660], R12 ;  /* 0x0006600c01007387 */ /* 0x002fe80000100a00 */
[----:B------:R0:W-:Y:S04]  /*216a10*/  STL.64 [R1+0x668], R14 ;  /* 0x0006680e01007387 */ /* 0x0001e80000100a00 */
[----:B0-----:R-:W3:Y:S04]  /*216a20*/  LDL.LU.64 R14, [R1+0x8310] ;  /* 0x00831000010e7983 */ /* 0x001ee80000300a00 */
[----:B------:R-:W3:Y:S04]  /*216a30*/  LDL.LU.64 R10, [R1+0x8308] ;  /* 0x00830800010a7983 */ /* 0x000ee80000300a00 */
[----:B------:R-:W4:Y:S01]  /*216a40*/  LDL.LU.64 R8, [R1+0x8300] ;  /* 0x0083000001087983 */ /* 0x000f220000300a00 */
[----:B--2---:R-:W-:-:S02]  /*216a50*/  PRMT R6, R6, 0x5210, R3 ;  /* 0x0000521006067816 */ /* 0x004fc40000000003 */
[----:B------:R-:W-:Y:S01]  /*216a60*/  PRMT R7, R7, 0x5210, R4 ;  /* 0x0000521007077816 */ /* 0x000fe20000000004 */
[----:B------:R-:W-:Y:S01]  /*216a70*/  BAR.SYNC.DEFER_BLOCKING 0x0 ;  /* 0x0000000000007b1d */ /* 0x000fe20000010000 */
[----:B---3--:R-:W-:Y:S02]  /*216a80*/  PRMT R0, R11, 0x5210, R0 ;  /* 0x000052100b007816 */ /* 0x008fe40000000000 */
[----:B------:R-:W-:Y:S02]  /*216a90*/  LOP3.LUT R3, R10, 0xffff, RZ, 0xc0, !PT ;  /* 0x0000ffff0a037812 */ /* 0x000fe400078ec0ff */
[----:B----4-:R-:W-:Y:S02]  /*216aa0*/  PRMT R5, R9, 0x5210, R2 ;  /* 0x0000521009057816 */ /* 0x010fe40000000002 */
[----:B------:R-:W2:Y:S04]  /*216ab0*/  LDL.LU R9, [R1+0x2bc] ;  /* 0x0002bc0001097983 */ /* 0x000ea80000300800 */
[----:B------:R-:W3:Y:S04]  /*216ac0*/  LDL.LU R11, [R1+0x2b4] ;  /* 0x0002b400010b7983 */ /* 0x000ee80000300800 */
[----:B------:R-:W3:Y:S01]  /*216ad0*/  LDL.LU R10, [R1+0x2b8] ;  /* 0x0002b800010a7983 */ /* 0x000ee20000300800 */
[----:B------:R-:W-:-:S02]  /*216ae0*/  LOP3.LUT R4, R8, 0xffff, RZ, 0xc0, !PT ;  /* 0x0000ffff08047812 */ /* 0x000fc400078ec0ff */
[----:B------:R-:W-:Y:S02]  /*216af0*/  LOP3.LUT R2, R14, 0xffff, RZ, 0xc0, !PT ;  /* 0x0000ffff0e027812 */ /* 0x000fe400078ec0ff */
[----:B------:R-:W-:Y:S01]  /*216b00*/  LOP3.LUT R13, R15, 0xffff, RZ, 0xc0, !PT ;  /* 0x0000ffff0f0d7812 */ /* 0x000fe200078ec0ff */
[----:B------:R-:W-:Y:S01]  /*216b10*/  IMAD.MOV.U32 R8, RZ, RZ, R7 ;  /* 0x000000ffff087224 */ /* 0x000fe200078e0007 */
[----:B------:R-:W-:Y:S01]  /*216b20*/  PRMT R7, R16, 0x4210, R4 ;  /* 0x0000421010077816 */ /* 0x000fe20000000004 */
[----:B---3--:R0:W-:Y:S04]  /*216b30*/  STL.64 [R1+0x82f8], R10 ;  /* 0x0082f80a01007387 */ /* 0x0081e80000100a00 */
[----:B--2---:R1:W-:Y:S04]  /*216b40*/  STL [R1+0x82f0], R9 ;  /* 0x0082f00901007387 */ /* 0x0043e80000100800 */
[----:B------:R-:W2:Y:S01]  /*216b50*/  LDL.LU R14, [R1+0x1dd8] ;  /* 0x001dd800010e7983 */ /* 0x000ea20000300800 */
[----:B0-----:R-:W-:Y:S01]  /*216b60*/  IMAD.MOV.U32 R10, RZ, RZ, R5 ;  /* 0x000000ffff0a7224 */ /* 0x001fe200078e0005 */
[----:B------:R-:W-:Y:S01]  /*216b70*/  PRMT R5, R19, 0x4210, R2 ;  /* 0x0000421013057816 */ /* 0x000fe20000000002 */
[----:B-1----:R-:W-:Y:S01]  /*216b80*/  IMAD.MOV.U32 R9, RZ, RZ, R6 ;  /* 0x000000ffff097224 */ /* 0x002fe200078e0006 */
[----:B------:R-:W-:Y:S01]  /*216b90*/  PRMT R6, R17, 0x4210, R3 ;  /* 0x0000421011067816 */ /* 0x000fe20000000003 */
[----:B------:R-:W-:Y:S01]  /*216ba0*/  IMAD.MOV.U32 R11, RZ, RZ, R0 ;  /* 0x000000ffff0b7224 */ /* 0x000fe200078e0000 */
[----:B------:R-:W-:Y:S01]  /*216bb0*/  PRMT R0, R18, 0x4210, R13 ;  /* 0x0000421012007816 */ /* 0x000fe2000000000d */
[----:B------:R-:W3:Y:S04]  /*216bc0*/  LDL.LU R15, [R1+0x1dd0] ;  /* 0x001dd000010f7983 */ /* 0x000ee80000300800 */
[----:B------:R-:W0:Y:S01]  /*216bd0*/  LDS.128 R16, [R27] ;  /* 0x000000001b107984 */ /* 0x000e220000000c00 */
[----:B------:R-:W-:Y:S06]  /*216be0*/  BAR.SYNC.DEFER_BLOCKING 0x0 ;  /* 0x0000000000007b1d */ /* 0x000fec0000010000 */
[----:B------:R-:W-:Y:S02]  /*216bf0*/  STSM.16.M88.4 [R26], R8 ;  /* 0x000000081a007844 */ /* 0x000fe40000000200 */
[----:B------:R-:W-:Y:S06]  /*216c00*/  BAR.SYNC.DEFER_BLOCKING 0x0 ;  /* 0x0000000000007b1d */ /* 0x000fec0000010000 */
[----:B------:R-:W1:Y:S01]  /*216c10*/  LDS.128 R8, [R27] ;  /* 0x000000001b087984 */ /* 0x000e620000000c00 */
[----:B0-----:R-:W-:-:S03]  /*216c20*/  IMAD.MOV.U32 R20, RZ, RZ, R16 ;  /* 0x000000ffff147224 */ /* 0x001fc600078e0010 */
[----:B------:R-:W-:Y:S01]  /*216c30*/  STL [R1+0x654], R17 ;  /* 0x0006541101007387 */ /* 0x000fe20000100800 */
[----:B------:R-:W-:-:S03]  /*216c40*/  IMAD.MOV.U32 R23, RZ, RZ, R0 ;  /* 0x000000ffff177224 */ /* 0x000fc600078e0000 */
[----:B------:R0:W-:Y:S04]  /*216c50*/  STL [R1+0x658], R18 ;  /* 0x0006581201007387 */ /* 0x0001e80000100800 */
[----:B------:R-:W4:Y:S04]  /*216c60*/  LDL.LU R16, [R1+0x1d64] ;  /* 0x001d640001107983 */ /* 0x000f280000300800 */
[----:B------:R-:W-:Y:S04]  /*216c70*/  STL.64 [R1+0x7e08], R20 ;  /* 0x007e081401007387 */ /* 0x000fe80000100a00 */
[----:B------:R-:W3:Y:S01]  /*216c80*/  LDL.LU R0, [R1+0x1d60] ;  /* 0x001d600001007983 */ /* 0x000ee20000300800 */
[----:B0-----:R-:W-:-:S03]  /*216c90*/  IMAD.MOV.U32 R18, RZ, RZ, R19 ;  /* 0x000000ffff127224 */ /* 0x001fc600078e0013 */
[----:B------:R-:W3:Y:S04]  /*216ca0*/  LDL.LU R28, [R1+0x5f0] ;  /* 0x0005f000011c7983 */ /* 0x000ee80000300800 */
[----:B------:R-:W3:Y:S04]  /*216cb0*/  LDL.LU R24, [R1+0x5ec] ;  /* 0x0005ec0001187983 */ /* 0x000ee80000300800 */
[----:B------:R-:W3:Y:S04]  /*216cc0*/  LDL.LU R25, [R1+0x5e8] ;  /* 0x0005e80001197983 */ /* 0x000ee80000300800 */
[----:B------:R-:W3:Y:S04]  /*216cd0*/  LDL.LU R17, [R1+0x5e4] ;  /* 0x0005e40001117983 */ /* 0x000ee80000300800 */
[----:B------:R-:W3:Y:S04]  /*216ce0*/  LDL.LU R19, [R1+0x248] ;  /* 0x0002480001137983 */ /* 0x000ee80000300800 */
[----:B-1----:R-:W-:Y:S04]  /*216cf0*/  STL.64 [R1+0x640], R8 ;  /* 0x0006400801007387 */ /* 0x002fe80000100a00 */
[----:B------:R0:W-:Y:S04]  /*216d00*/  STL.64 [R1+0x648], R10 ;  /* 0x0006480a01007387 */ /* 0x0001e80000100a00 */
[----:B0-----:R-:W3:Y:S04]  /*216d10*/  LDL.LU.64 R10, [R1+0x82f8] ;  /* 0x0082f800010a7983 */ /* 0x001ee80000300a00 */
[----:B------:R-:W4:Y:S01]  /*216d20*/  LDL.LU R9, [R1+0x82f0] ;  /* 0x0082f00001097983 */ /* 0x000f220000300800 */
[----:B------:R-:W-:-:S02]  /*216d30*/  IMAD.MOV.U32 R20, RZ, RZ, R7 ;  /* 0x000000ffff147224 */ /* 0x000fc400078e0007 */
[----:B------:R-:W-:Y:S01]  /*216d40*/  IMAD.MOV.U32 R21, RZ, RZ, R6 ;  /* 0x000000ffff157224 */ /* 0x000fe200078e0006 */
[----:B------:R-:W4:Y:S01]  /*216d50*/  LDL.LU R7, [R1+0x2c4] ;  /* 0x0002c40001077983 */ /* 0x000f220000300800 */
[----:B------:R-:W-:Y:S01]  /*216d60*/  IMAD.MOV.U32 R22, RZ, RZ, R5 ;  /* 0x000000ffff167224 */ /* 0x000fe200078e0005 */
[----:B------:R-:W-:Y:S06]  /*216d70*/  BAR.SYNC.DEFER_BLOCKING 0x0 ;  /* 0x0000000000007b1d */ /* 0x000fec0000010000 */
[----:B------:R-:W4:Y:S04]  /*216d80*/  LDL.LU R8, [R1+0x2c8] ;  /* 0x0002c80001087983 */ /* 0x000f280000300800 */
[----:B------:R3:W-:Y:S01]  /*216d90*/  STSM.16.M88.4 [R26], R20 ;  /* 0x000000141a007844 */ /* 0x0007e20000000200 */
[----:B--2---:R-:W-:-:S02]  /*216da0*/  LOP3.LUT R12, R14, 0xffff, RZ, 0xc0, !PT ;  /* 0x0000ffff0e0c7812 */ /* 0x004fc400078ec0ff */
[----:B---3--:R-:W-:Y:S02]  /*216db0*/  PRMT R21, R11, 0x5210, R3 ;  /* 0x000052100b157816 */ /* 0x008fe40000000003 */
[----:B----4-:R-:W-:Y:S02]  /*216dc0*/  PRMT R20, R9, 0x5210, R4 ;  /* 0x0000521009147816 */ /* 0x010fe40000000004 */
[----:B------:R-:W2:Y:S04]  /*216dd0*/  LDL.LU R9, [R1+0x2c0] ;  /* 0x0002c00001097983 */ /* 0x000ea80000300800 */
[----:B------:R-:W3:Y:S04]  /*216de0*/  LDL.LU R11, [R1+0x244] ;  /* 0x00024400010b7983 */ /* 0x000ee80000300800 */
[----:B------:R-:W4:Y:S04]  /*216df0*/  LDL.LU R6, [R1+0x53bc] ;  /* 0x0053bc0001067983 */ /* 0x000f280000300800 */
[----:B------:R-:W2:Y:S04]  /*216e00*/  LDL.LU R5, [R1+0x53b8] ;  /* 0x0053b80001057983 */ /* 0x000ea80000300800 */
[----:B------:R-:W2:Y:S01]  /*216e10*/  LDL.LU R4, [R1+0x5368] ;  /* 0x0053680001047983 */ /* 0x000ea20000300800 */
[----:B------:R-:W-:-:S02]  /*216e20*/  PRMT R22, R10, 0x5210, R2 ;  /* 0x000052100a167816 */ /* 0x000fc40000000002 */
[----:B------:R-:W-:Y:S01]  /*216e30*/  LOP3.LUT R0, R0, 0xffff, RZ, 0xc0, !PT ;  /* 0x0000ffff00007812 */ /* 0x000fe200078ec0ff */
[----:B------:R-:W-:Y:S06]  /*216e40*/  BAR.SYNC.DEFER_BLOCKING 0x0 ;  /* 0x0000000000007b1d */ /* 0x000fec0000010000 */
[----:B----4-:R0:W-:Y:S04]  /*216e50*/  STL.64 [R1+0x82d8], R6 ;  /* 0x0082d80601007387 */ /* 0x0101e80000100a00 */
[----:B--2---:R1:W-:Y:S04]  /*216e60*/  STL.64 [R1+0x82d0], R4 ;  /* 0x0082d00401007387 */ /* 0x0043e80000100a00 */
[----:B------:R-:W3:Y:S01]  /*216e70*/  LDL.LU R10, [R1+0x5364] ;  /* 0x00536400010a7983 */ /* 0x000ee20000300800 */
[----:B------:R-:W-:-:S02]  /*216e80*/  LOP3.LUT R3, R15, 0xffff, RZ, 0xc0, !PT ;  /* 0x0000ffff0f037812 */ /* 0x000fc400078ec0ff */
[----:B------:R-:W-:Y:S02]  /*216e90*/  LOP3.LUT R2, R16, 0xffff, RZ, 0xc0, !PT ;  /* 0x0000ffff10027812 */ /* 0x000fe400078ec0ff */
[----:B0-----:R-:W-:Y:S02]  /*216ea0*/  PRMT R7, R17, 0x4210, R0 ;  /* 0x0000421011077816 */ /* 0x001fe40000000000 */
[----:B------:R-:W-:Y:S02]  /*216eb0*/  PRMT R6, R25, 0x4210, R2 ;  /* 0x0000421019067816 */ /* 0x000fe40000000002 */
[----:B-1----:R-:W-:Y:S02]  /*216ec0*/  PRMT R4, R28, 0x4210, R12 ;  /* 0x000042101c047816 */ /* 0x002fe4000000000c */
[----:B------:R-:W-:Y:S01]  /*216ed0*/  PRMT R5, R24, 0x4210, R3 ;  /* 0x0000421018057816 */ /* 0x000fe20000000003 */
[----:B---3--:R-:W-:Y:S04]  /*216ee0*/  STL.64 [R1+0x82e8], R10 ;  /* 0x0082e80a01007387 */ /* 0x008fe80000100a00 */
[----:B------:R-:W-:Y:S04]  /*216ef0*/  STL.64 [R1+0x82e0], R8 ;  /* 0x0082e00801007387 */ /* 0x000fe80000100a00 */
[----:B------:R-:W0:Y:S01]  /*216f00*/  LDS.128 R8, [R27] ;  /* 0x000000001b087984 */ /* 0x000e220000000c00 */
[----:B------:R-:W-:Y:S06]  /*216f10*/  BAR.SYNC.DEFER_BLOCKING 0x0 ;  /* 0x0000000000007b1d */ /* 0x000fec0000010000 */
[----:B------:R-:W2:Y:S04]  /*216f20*/  LDL.LU R14, [R1+0x5fc] ;  /* 0x0005fc00010e7983 */ /* 0x000ea80000300800 */
[----:B------:R-:W3:Y:S04]  /*216f30*/  LDL.LU R15, [R1+0x5f8] ;  /* 0x0005f800010f7983 */ /* 0x000ee80000300800 */
[----:B------:R-:W4:Y:S04]  /*216f40*/  LDL.LU R16, [R1+0x5f4] ;  /* 0x0005f40001107983 */ /* 0x000f280000300800 */
[----:B------:R-:W-:Y:S01]  /*216f50*/  STSM.16.M88.4 [R26], R4 ;  /* 0x000000041a007844 */ /* 0x000fe20000000200 */
[----:B------:R-:W-:Y:S06]  /*216f60*/  BAR.SYNC.DEFER_BLOCKING 0x0 ;  /* 0x0000000000007b1d */ /* 0x000fec0000010000 */
[----:B------:R-:W1:Y:S01]  /*216f70*/  LDS.128 R4, [R27] ;  /* 0x000000001b047984 */ /* 0x000e620000000c00 */
[----:B0-----:R-:W-:-:S03]  /*216f80*/  IMAD.MOV.U32 R17, RZ, RZ, R11 ;  /* 0x000000ffff117224 */ /* 0x001fc600078e000b */
[----:B------:R-:W-:Y:S04]  /*216f90*/  STL.64 [R1+0x630], R8 ;  /* 0x0006300801007387 */ /* 0x000fe80000100a00 */
[----:B------:R0:W-:Y:S04]  /*216fa0*/  STL [R1+0x638], R10 ;  /* 0x0006380a01007387 */ /* 0x0001e80000100800 */
[----:B0-----:R-:W2:Y:S04]  /*216fb0*/  LDL.LU.64 R10, [R1+0x82e8] ;  /* 0x0082e800010a7983 */ /* 0x001ea80000300a00 */
[----:B------:R-:W3:Y:S04]  /*216fc0*/  LDL.LU.64 R8, [R1+0x82e0] ;  /* 0x0082e00001087983 */ /* 0x000ee80000300a00 */
[----:B-1----:R-:W-:Y:S04]  /*216fd0*/  STL.64 [R1+0x620], R4 ;  /* 0x0006200401007387 */ /* 0x002fe80000100a00 */
[----:B------:R0:W-:Y:S04]  /*216fe0*/  STL.64 [R1+0x628], R6 ;  /* 0x0006280601007387 */ /* 0x0001e80000100a00 */
[----:B0-----:R-:W4:Y:S04]  /*216ff0*/  LDL.LU.64 R6, [R1+0x82d8] ;  /* 0x0082d80001067983 */ /* 0x001f280000300a00 */
[----:B------:R-:W4:Y:S01]  /*217000*/  LDL.LU.64 R4, [R1+0x82d0] ;  /* 0x0082d00001047983 */ /* 0x000f220000300a00 */
[----:B------:R-:W-:-:S03]  /*217010*/  PRMT R23, R19, 0x5210, R13 ;  /* 0x0000521013177816 */ /* 0x000fc6000000000d */
[----:B------:R-:W4:Y:S01]  /*217020*/  LDL.LU R19, [R1+0x5a0] ;  /* 0x0005a00001137983 */ /* 0x000f220000300800 */
[----:B------:R-:W-:Y:S01]  /*217030*/  BAR.SYNC.DEFER_BLOCKING 0x0 ;  /* 0x0000000000007b1d */ /* 0x000fe20000010000 */
[----:B--2---:R-:W-:Y:S02]  /*217040*/  LOP3.LUT R13, R10, 0xffff, RZ, 0xc0, !PT ;  /* 0x0000ffff0a0d7812 */ /* 0x004fe400078ec0ff */
[----:B---3--:R-:W-:Y:S02]  /*217050*/  PRMT R8, R8, 0x5210, R3 ;  /* 0x0000521008087816 */ /* 0x008fe40000000003 */
[----:B------:R-:W-:Y:S02]  /*217060*/  PRMT R3, R9, 0x5210, R2 ;  /* 0x0000521009037816 */ /* 0x000fe40000000002 */
[----:B------:R-:W-:Y:S02]  /*217070*/  PRMT R2, R11, 0x5210, R0 ;  /* 0x000052100b027816 */ /* 0x000fe40000000000 */
[----:B----4-:R-:W-:-:S02]  /*217080*/  PRMT R12, R7, 0x5210, R12 ;  /* 0x00005210070c7816 */ /* 0x010fc4000000000c */
[----:B------:R-:W2:Y:S01]  /*217090*/  LDL.LU R7, [R1+0x2d4] ;  /* 0x0002d40001077983 */ /* 0x000ea20000300800 */
[----:B------:R-:W-:-:S03]  /*2170a0*/  LOP3.LUT R0, R4, 0xffff, RZ, 0xc0, !PT ;  /* 0x0000ffff04007812 */ /* 0x000fc600078ec0ff */
[----:B------:R-:W3:Y:S04]  /*2170b0*/  LDL.LU R9, [R1+0x2d0] ;  /* 0x0002d00001097983 */ /* 0x000ee80000300800 */
[----:B------:R-:W4:Y:S04]  /*2170c0*/  LDL.LU R11, [R1+0x2cc] ;  /* 0x0002cc00010b7983 */ /* 0x000f280000300800 */
[----:B------:R-:W3:Y:S04]  /*2170d0*/  LDL.LU R10, [R1+0x1df0] ;  /* 0x001df000010a7983 */ /* 0x000ee80000300800 */
[----:B------:R-:W3:Y:S04]  /*2170e0*/  LDL.LU R4, [R1+0x1dec] ;  /* 0x001dec0001047983 */ /* 0x000ee80000300800 */
[----:B------:R0:W-:Y:S01]  /*2170f0*/  STSM.16.M88.4 [R26], R20 ;  /* 0x000000141a007844 */ /* 0x0001e20000000200 */
[----:B------:R-:W-:-:S02]  /*217100*/  LOP3.LUT R6, R6, 0xffff, RZ, 0xc0, !PT ;  /* 0x0000ffff06067812 */ /* 0x000fc400078ec0ff */
[----:B------:R-:W-:Y:S02]  /*217110*/  LOP3.LUT R5, R5, 0xffff, RZ, 0xc0, !PT ;  /* 0x0000ffff05057812 */ /* 0x000fe400078ec0ff */
[----:B0-----:R-:W-:Y:S02]  /*217120*/  PRMT R20, R14, 0x4210, R6 ;  /* 0x000042100e147816 */ /* 0x001fe40000000006 */
[----:B------:R-:W-:Y:S02]  /*217130*/  PRMT R21, R15, 0x4210, R5 ;  /* 0x000042100f157816 */ /* 0x000fe40000000005 */
[----:B------:R-:W-:Y:S01]  /*217140*/  PRMT R22, R16, 0x4210, R0 ;  /* 0x0000421010167816 */ /* 0x000fe20000000000 */
[----:B------:R-:W-:Y:S06]  /*217150*/  BAR.SYNC.DEFER_BLOCKING 0x0 ;  /* 0x0000000000007b1d */ /* 0x000fec0000010000 */
[----:B--2---:R0:W-:Y:S02]  /*217160*/  STL.64 [R1+0x82b8], R6 ;  /* 0x0082b80601007387 */ /* 0x0041e40000100a00 */
[----:B0-----:R-:W-:-:S02]  /*217170*/  IMAD.MOV.U32 R6, RZ, RZ, R3 ;  /* 0x000000ffff067224 */ /* 0x001fc400078e0003 */
[----:B------:R-:W-:Y:S01]  /*217180*/  IMAD.MOV.U32 R7, RZ, RZ, R2 ;  /* 0x000000ffff077224 */ /* 0x000fe200078e0002 */
[----:B---3--:R0:W-:Y:S04]  /*217190*/  STL.64 [R1+0x82b0], R4 ;  /* 0x0082b00401007387 */ /* 0x0081e80000100a00 */
[----:B------:R-:W-:Y:S01]  /*2171a0*/  STL.64 [R1+0x82c8], R6 ;  /* 0x0082c80601007387 */ /* 0x000fe20000100a00 */
[----:B0-----:R-:W-:Y:S02]  /*2171b0*/  IMAD.MOV.U32 R4, RZ, RZ, R12 ;  /* 0x000000ffff047224 */ /* 0x001fe400078e000c */
[----:B------:R-:W-:-:S05]  /*2171c0*/  IMAD.MOV.U32 R5, RZ, RZ, R8 ;  /* 0x000000ffff057224 */ /* 0x000fca00078e0008 */
[----:B------:R-:W-:Y:S04]  /*2171d0*/  STL.64 [R1+0x82c0], R4 ;  /* 0x0082c00401007387 */ /* 0x000fe80000100a00 */
[----:B------:R-:W0:Y:S04]  /*2171e0*/  LDS.128 R4, [R27] ;  /* 0x000000001b047984 */ /* 0x000e280000000c00 */
[----:B------:R-:W2:Y:S04]  /*2171f0*/  LDL.LU R3, [R1+0x1d84] ;  /* 0x001d840001037983 */ /* 0x000ea80000300800 */
[----:B------:R-:W3:Y:S04]  /*217200*/  LDL.LU R2, [R1+0x1d80] ;  /* 0x001d800001027983 */ /* 0x000ee80000300800 */
[----:B------:R-:W2:Y:S04]  /*217210*/  LDL.LU R16, [R1+0x1ab8] ;  /* 0x001ab80001107983 */ /* 0x000ea80000300800 */
[----:B------:R-:W2:Y:S04]  /*217220*/  LDL.LU R8, [R1+0x1ab4] ;  /* 0x001ab40001087983 */ /* 0x000ea80000300800 */
[----:B------:R-:W2:Y:S04]  /*217230*/  LDL.LU R14, [R1+0x1ab0] ;  /* 0x001ab000010e7983 */ /* 0x000ea80000300800 */
[----:B0-----:R-:W-:Y:S04]  /*217240*/  STL.64 [R1+0x610], R4 ;  /* 0x0006100401007387 */ /* 0x001fe80000100a00 */
[----:B------:R0:W-:Y:S04]  /*217250*/  STL.64 [R1+0x618], R6 ;  /* 0x0006180601007387 */ /* 0x0001e80000100a00 */
[----:B0-----:R-:W2:Y:S04]  /*217260*/  LDL.LU.64 R6, [R1+0x82c8] ;  /* 0x0082c80001067983 */ /* 0x001ea80000300a00 */
[----:B------:R-:W2:Y:S01]  /*217270*/  LDL.LU.64 R4, [R1+0x82c0] ;  /* 0x0082c00001047983 */ /* 0x000ea20000300a00 */
[----:B------:R-:W-:Y:S01]  /*217280*/  BAR.SYNC.DEFER_BLOCKING 0x0 ;  /* 0x0000000000007b1d */ /* 0x000fe20000010000 */
[----:B------:R-:W-:-:S05]  /*217290*/  PRMT R23, R19, 0x4210, R13 ;  /* 0x0000421013177816 */ /* 0x000fca000000000d */
[----:B------:R-:W3:Y:S04]  /*2172a0*/  LDL.LU R15, [R1+0x1aac] ;  /* 0x001aac00010f7983 */ /* 0x000ee80000300800 */
[----:B------:R-:W3:Y:S04]  /*2172b0*/  LDL.LU R28, [R1+0x230] ;  /* 0x00023000011c7983 */ /* 0x000ee80000300800 */
[----:B--2---:R-:W-:Y:S01]  /*2172c0*/  STSM.16.M88.4 [R26], R4 ;  /* 0x000000041a007844 */ /* 0x004fe20000000200 */
[----:B------:R-:W-:Y:S06]  /*2172d0*/  BAR.SYNC.DEFER_BLOCKING 0x0 ;  /* 0x0000000000007b1d */ /* 0x000fec0000010000 */
[----:B------:R-:W0:Y:S02]  /*2172e0*/  LDS.128 R4, [R27] ;  /* 0x000000001b047984 */ /* 0x000e240000000c00 */
[----:B------:R-:W-:Y:S06]  /*2172f0*/  BAR.SYNC.DEFER_BLOCKING 0x0 ;  /* 0x0000000000007b1d */ /* 0x000fec0000010000 */
[----:B0-----:R-:W-:Y:S01]  /*217300*/  STL [R1+0x600], R4 ;  /* 0x0006000401007387 */ /* 0x001fe20000100800 */
[----:B------:R-:W-:-:S03]  /*217310*/  IMAD.MOV.U32 R19, RZ, RZ, R5 ;  /* 0x000000ffff137224 */ /* 0x000fc600078e0005 */
[----:B------:R0:W-:Y:S04]  /*217320*/  STL.64 [R1+0x608], R6 ;  /* 0x0006080601007387 */ /* 0x0001e80000100a00 */
[----:B0-----:R-:W2:Y:S04]  /*217330*/  LDL.LU.64 R6, [R1+0x82b8] ;  /* 0x0082b80001067983 */ /* 0x001ea80000300a00 */
[----:B------:R-:W3:Y:S04]  /*217340*/  LDL.LU.64 R4, [R1+0x82b0] ;  /* 0x0082b00001047983 */ /* 0x000ee80000300a00 */
[----:B------:R-:W-:Y:S04]  /*217350*/  STL.64 [R1+0x7da8], R18 ;  /* 0x007da81201007387 */ /* 0x000fe80000100a00 */
[----:B------:R-:W-:Y:S04]  /*217360*/  STL [R1+0x8298], R17 ;  /* 0x0082981101007387 */ /* 0x000fe80000100800 */
[----:B------:R4:W-:Y:S04]  /*217370*/  STSM.16.M88.4 [R26], R20 ;  /* 0x000000141a007844 */ /* 0x0009e80000000200 */
[----:B------:R-:W3:Y:S01]  /*217380*/  LDL.LU R24, [R1+0x2e0] ;  /* 0x0002e00001187983 */ /* 0x000ee20000300800 */
[----:B----4-:R-:W-:-:S02]  /*217390*/  PRMT R22, R11, 0x5210, R0 ;  /* 0x000052100b167816 */ /* 0x010fc40000000000 */
[----:B--2---:R-:W-:Y:S02]  /*2173a0*/  PRMT R20, R7, 0x5210, R6 ;  /* 0x0000521007147816 */ /* 0x004fe40000000006 */
[----:B---3--:R-:W-:Y:S02]  /*2173b0*/  PRMT R21, R9, 0x5210, R5 ;  /* 0x0000521009157816 */ /* 0x008fe40000000005 */
[----:B------:R-:W2:Y:S04]  /*2173c0*/  LDL.LU R5, [R1+0x2d8] ;  /* 0x0002d80001057983 */ /* 0x000ea80000300800 */
[----:B------:R-:W3:Y:S04]  /*2173d0*/  LDL.LU R11, [R1+0x2dc] ;  /* 0x0002dc00010b7983 */ /* 0x000ee80000300800 */
[----:B------:R-:W4:Y:S04]  /*2173e0*/  LDL.LU R6, [R1+0x22c] ;  /* 0x00022c0001067983 */ /* 0x000f280000300800 */
[----:B------:R-:W4:Y:S01]  /*2173f0*/  LDL.LU R7, [R1+0x53cc] ;  /* 0x0053cc0001077983 */ /* 0x000f220000300800 */
[----:B------:R-:W-:-:S02]  /*217400*/  LOP3.LUT R4, R4, 0xffff, RZ, 0xc0, !PT ;  /* 0x0000ffff04047812 */ /* 0x000fc400078ec0ff */
[----:B------:R-:W-:Y:S01]  /*217410*/  LOP3.LUT R12, R10, 0xffff, RZ, 0xc0, !PT ;  /* 0x0000ffff0a0c7812 */ /* 0x000fe200078ec0ff */
[----:B------:R-:W2:Y:S01]  /*217420*/  LDL.LU R9, [R1+0x53c8] ;  /* 0x0053c80001097983 */ /* 0x000ea20000300800 */
[----:B------:R-:W-:-:S03]  /*217430*/  PRMT R17, R8, 0x4210, R4 ;  /* 0x0000421008117816 */ /* 0x000fc60000000004 */
[----:B------:R-:W3:Y:S01]  /*217440*/  LDL.LU R10, [R1+0x5384] ;  /* 0x00538400010a7983 */ /* 0x000ee20000300800 */
[----:B------:R-:W-:Y:S02]  /*217450*/  LOP3.LUT R3, R3, 0xffff, RZ, 0xc0, !PT ;  /* 0x0000ffff03037812 */ /* 0x000fe400078ec0ff */
[----:B------:R-:W-:Y:S02]  /*217460*/  LOP3.LUT R0, R2, 0xffff, RZ, 0xc0, !PT ;  /* 0x0000ffff02007812 */ /* 0x000fe400078ec0ff */
[----:B------:R-:W-:Y:S02]  /*217470*/  PRMT R18, R14, 0x4210, R3 ;  /* 0x000042100e127816 */ /* 0x000fe40000000003 */
[----:B------:R-:W-:Y:S01]  /*217480*/  PRMT R19, R15, 0x4210, R0 ;  /* 0x000042100f137816 */ /* 0x000fe20000000000 */
[----:B------:R-:W-:Y:S01]  /*217490*/  BAR.SYNC.DEFER_BLOCKING 0x0 ;  /* 0x0000000000007b1d */ /* 0x000fe20000010000 */
[----:B------:R-:W-:-:S05]  /*2174a0*/  PRMT R16, R16, 0x4210, R12 ;  /* 0x0000421010107816 */ /* 0x000fca000000000c */
[----:B----4-:R-:W-:Y:S04]  /*2174b0*/  STL.64 [R1+0x82a8], R6 ;  /* 0x0082a80601007387 */ /* 0x010fe80000100a00 */
[----:B--2---:R-:W-:Y:S04]  /*2174c0*/  STL.64 [R1+0x82a0], R4 ;  /* 0x0082a00401007387 */ /* 0x004fe80000100a00 */
[----:B------:R-:W0:Y:S04]  /*2174d0*/  LDS.128 R4, [R27] ;  /* 0x000000001b047984 */ /* 0x000e280000000c00 */
[----:B------:R-:W2:Y:S04]  /*2174e0*/  LDL.LU R2, [R1+0x5380] ;  /* 0x0053800001027983 */ /* 0x000ea80000300800 */
[----:B------:R-:W4:Y:S04]  /*2174f0*/  LDL.LU R25, [R1+0x1ac8] ;  /* 0x001ac80001197983 */ /* 0x000f280000300800 */
[----:B------:R-:W4:Y:S04]  /*217500*/  LDL.LU R8, [R1+0x1ac4] ;  /* 0x001ac40001087983 */ /* 0x000f280000300800 */
[----:B------:R-:W4:Y:S04]  /*217510*/  LDL.LU R14, [R1+0x1ac0] ;  /* 0x001ac000010e7983 */ /* 0x000f280000300800 */
[----:B------:R-:W4:Y:S01]  /*217520*/  LDL.LU R15, [R1+0x1abc] ;  /* 0x001abc00010f7983 */ /* 0x000f220000300800 */
[----:B------:R-:W-:Y:S06]  /*217530*/  BAR.SYNC.DEFER_BLOCKING 0x0 ;  /* 0x0000000000007b1d */ /* 0x000fec0000010000 */
[----:B0-----:R-:W-:Y:S04]  /*217540*/  STL.64 [R1+0x5f0], R4 ;  /* 0x0005f00401007387 */ /* 0x001fe80000100a00 */
[----:B------:R0:W-:Y:S04]  /*217550*/  STL.64 [R1+0x5f8], R6 ;  /* 0x0005f80601007387 */ /* 0x0001e80000100a00 */
[----:B0-----:R-:W4:Y:S04]  /*217560*/  LDL.LU.64 R6, [R1+0x82a8] ;  /* 0x0082a80001067983 */ /* 0x001f280000300a00 */
[----:B------:R-:W4:Y:S04]  /*217570*/  LDL.LU.64 R4, [R1+0x82a0] ;  /* 0x0082a00001047983 */ /* 0x000f280000300a00 */
[----:B------:R-:W-:Y:S01]  /*217580*/  STSM.16.M88.4 [R26], R16 ;  /* 0x000000101a007844 */ /* 0x000fe20000000200 */
[----:B------:R-:W-:Y:S06]  /*217590*/  BAR.SYNC.DEFER_BLOCKING 0x0 ;  /* 0x0000000000007b1d */ /* 0x000fec0000010000 */
[----:B------:R-:W0:Y:S01]  /*2175a0*/  LDS.128 R16, [R27] ;  /* 0x000000001b107984 */ /* 0x000e220000000c00 */
[----:B------:R-:W-:Y:S01]  /*2175b0*/  PRMT R23, R28, 0x5210, R13 ;  /* 0x000052101c177816 */ /* 0x000fe2000000000d */
[----:B------:R-:W-:Y:S01]  /*2175c0*/  BAR.SYNC.DEFER_BLOCKING 0x0 ;  /* 0x0000000000007b1d */ /* 0x000fe20000010000 */
[----:B------:R-:W-:-:S02]  /*2175d0*/  PRMT R13, R24, 0x5210, R12 ;  /* 0x00005210180d7816 */ /* 0x000fc4000000000c */
[----:B---3--:R-:W-:-:S03]  /*2175e0*/  PRMT R11, R11, 0x5210, R3 ;  /* 0x000052100b0b7816 */ /* 0x008fc60000000003 */
[----:B------:R-:W-:Y:S04]  /*2175f0*/  STSM.16.M88.4 [R26], R20 ;  /* 0x000000141a007844 */ /* 0x000fe80000000200 */
[----:B0-----:R0:W-:Y:S04]  /*217600*/  STL [R1+0x5e0], R16 ;  /* 0x0005e01001007387 */ /* 0x0011e80000100800 */
[----:B------:R1:W-:Y:S01]  /*217610*/  STL.64 [R1+0x5e8], R18 ;  /* 0x0005e81201007387 */ /* 0x0003e20000100a00 */
[----:B0-----:R-:W-:-:S03]  /*217620*/  IMAD.MOV.U32 R16, RZ, RZ, R17 ;  /* 0x000000ffff107224 */ /* 0x001fc600078e0011 */
[----:B------:R-:W3:Y:S04]  /*217630*/  LDL.LU R17, [R1+0x8298] ;  /* 0x0082980001117983 */ /* 0x000ee80000300800 */
[----:B------:R-:W-:Y:S01]  /*217640*/  STL [R1+0x7d18], R16 ;  /* 0x007d181001007387 */ /* 0x000fe20000100800 */
[----:B-1----:R-:W-:-:S03]  /*217650*/  LOP3.LUT R18, R9, 0xffff, RZ, 0xc0, !PT ;  /* 0x0000ffff09127812 */ /* 0x002fc600078ec0ff */
[----:B------:R-:W3:Y:S04]  /*217660*/  LDL.LU R24, [R1+0x2ec] ;  /* 0x0002ec0001187983 */ /* 0x000ee80000300800 */
[----:B------:R-:W3:Y:S01]  /*217670*/  LDL.LU R3, [R1+0x2e4] ;  /* 0x0002e40001037983 */ /* 0x000ee20000300800 */
[----:B--2---:R-:W-:Y:S02]  /*217680*/  LOP3.LUT R2, R2, 0xffff, RZ, 0xc0, !PT ;  /* 0x0000ffff02027812 */ /* 0x004fe400078ec0ff */
[----:B----4-:R-:W-:Y:S02]  /*217690*/  PRMT R21, R8, 0x4210, R18 ;  /* 0x0000421008157816 */ /* 0x010fe40000000012 */
[----:B------:R-:W-:Y:S02]  /*2176a0*/  PRMT R23, R15, 0x4210, R2 ;  /* 0x000042100f177816 */ /* 0x000fe40000000002 */
[----:B------:R-:W-:-:S02]  /*2176b0*/  PRMT R6, R6, 0x5210, R0 ;  /* 0x0000521006067816 */ /* 0x000fc40000000000 */
[----:B------:R-:W-:Y:S02]  /*2176c0*/  LOP3.LUT R0, R10, 0xffff, RZ, 0xc0, !PT ;  /* 0x0000ffff0a007812 */ /* 0x000fe400078ec0ff */
[----:B------:R-:W-:Y:S02]  /*2176d0*/  LOP3.LUT R19, R7, 0xffff, RZ, 0xc0, !PT ;  /* 0x0000ffff07137812 */ /* 0x000fe400078ec0ff */
[----:B------:R-:W-:Y:S02]  /*2176e0*/  PRMT R12, R5, 0x5210, R4 ;  /* 0x00005210050c7816 */ /* 0x000fe40000000004 */
[----:B------:R-:W2:Y:S01]  /*2176f0*/  LDL.LU R4, [R1+0x2e8] ;  /* 0x0002e80001047983 */ /* 0x000ea20000300800 */
[----:B------:R-:W-:Y:S02]  /*217700*/  PRMT R22, R14, 0x4210, R0 ;  /* 0x000042100e167816 */ /* 0x000fe40000000000 */
[----:B------:R-:W-:Y:S01]  /*217710*/  PRMT R20, R25, 0x4210, R19 ;  /* 0x0000421019147816 */ /* 0x000fe20000000013 */
[----:B------:R-:W4:Y:S04]  /*217720*/  LDL.LU R5, [R1+0x1e04] ;  /* 0x001e040001057983 */ /* 0x000f280000300800 */
[----:B------:R-:W2:Y:S04]  /*217730*/  LDL.LU R7, [R1+0x1e00] ;  /* 0x001e000001077983 */ /* 0x000ea80000300800 */
[----:B------:R-:W2:Y:S04]  /*217740*/  LDL.LU R9, [R1+0x1da4] ;  /* 0x001da40001097983 */ /* 0x000ea80000300800 */
[----:B------:R-:W2:Y:S04]  /*217750*/  LDL.LU R10, [R1+0x1da0] ;  /* 0x001da000010a7983 */ /* 0x000ea80000300800 */
[----:B------:R-:W2:Y:S04]  /*217760*/  LDL.LU R8, [R1+0x1ad8] ;  /* 0x001ad80001087983 */ /* 0x000ea80000300800 */
[----:B------:R-:W-:Y:S04]  /*217770*/  STL.64 [R1+0x8288], R22 ;  /* 0x0082881601007387 */ /* 0x000fe80000100a00 */
[----:B------:R0:W-:Y:S02]  /*217780*/  STL.64 [R1+0x8280], R20 ;  /* 0x0082801401007387 */ /* 0x0001e40000100a00 */
[----:B0-----:R-:W-:-:S02]  /*217790*/  IMAD.MOV.U32 R20, RZ, RZ, R13 ;  /* 0x000000ffff147224 */ /* 0x001fc400078e000d */
[----:B------:R-:W-:Y:S01]  /*2177a0*/  IMAD.MOV.U32 R21, RZ, RZ, R12 ;  /* 0x000000ffff157224 */ /* 0x000fe200078e000c */
[----:B------:R-:W-:Y:S01]  /*2177b0*/  BAR.SYNC.DEFER_BLOCKING 0x0 ;  /* 0x0000000000007b1d */ /* 0x000fe20000010000 */
[----:B------:R-:W-:Y:S02]  /*2177c0*/  IMAD.MOV.U32 R22, RZ, RZ, R11 ;  /* 0x000000ffff167224 */ /* 0x000fe400078e000b */
[----:B------:R-:W-:-:S03]  /*2177d0*/  IMAD.MOV.U32 R23, RZ, RZ, R6 ;  /* 0x000000ffff177224 */ /* 0x000fc600078e0006 */
[----:B------:R-:W0:Y:S02]  /*2177e0*/  LDS.128 R12, [R27] ;  /* 0x000000001b0c7984 */ /* 0x000e240000000c00 */
[----:B------:R-:W-:Y:S06]  /*2177f0*/  BAR.SYNC.DEFER_BLOCKING 0x0 ;  /* 0x0000000000007b1d */ /* 0x000fec0000010000 */
[----:B------:R-:W-:Y:S02]  /*217800*/  STSM.16.M88.4 [R26], R20 ;  /* 0x000000141a007844 */ /* 0x000fe40000000200 */
[----:B------:R-:W-:Y:S06]  /*217810*/  BAR.SYNC.DEFER_BLOCKING 0x0 ;  /* 0x0000000000007b1d */ /* 0x000fec0000010000 */
[----:B------:R-:W1:Y:S04]  /*217820*/  LDS.128 R20, [R27] ;  /* 0x000000001b147984 */ /* 0x000e680000000c00 */
[----:B0-----:R0:W-:Y:S04]  /*217830*/  STL.64 [R1+0x5d0], R12 ;  /* 0x0005d00c01007387 */ /* 0x0011e80000100a00 */
[----:B------:R1:W-:Y:S04]  /*217840*/  STL.64 [R1+0x5d8], R14 ;  /* 0x0005d80e01007387 */ /* 0x0003e80000100a00 */
[----:B0-----:R-:W2:Y:S04]  /*217850*/  LDL.LU.64 R12, [R1+0x8290] ;  /* 0x00829000010c7983 */ /* 0x001ea80000300a00 */
[----:B------:R-:W3:Y:S04]  /*217860*/  LDL.LU R25, [R1+0x1ad4] ;  /* 0x001ad40001197983 */ /* 0x000ee80000300800 */
[----:B------:R-:W3:Y:S04]  /*217870*/  LDL.LU R6, [R1+0x1ad0] ;  /* 0x001ad00001067983 */ /* 0x000ee80000300800 */
[----:B------:R-:W3:Y:S04]  /*217880*/  LDL.LU R11, [R1+0x1acc] ;  /* 0x001acc00010b7983 */ /* 0x000ee80000300800 */
[----:B-1----:R-:W3:Y:S04]  /*217890*/  LDL.LU R14, [R1+0x224] ;  /* 0x00022400010e7983 */ /* 0x002ee80000300800 */
[----:B------:R-:W-:Y:S01]  /*2178a0*/  STL [R1+0x5c4], R21 ;  /* 0x0005c41501007387 */ /* 0x000fe20000100800 */
[----:B------:R-:W-:-:S02]  /*2178b0*/  IMAD.MOV.U32 R15, RZ, RZ, R23 ;  /* 0x000000ffff0f7224 */ /* 0x000fc400078e0017 */
[----:B------:R-:W-:Y:S01]  /*2178c0*/  IMAD.MOV.U32 R16, RZ, RZ, R20 ;  /* 0x000000ffff107224 */ /* 0x000fe200078e0014 */
[----:B------:R0:W-:Y:S04]  /*2178d0*/  STL [R1+0x5c8], R22 ;  /* 0x0005c81601007387 */ /* 0x0001e80000100800 */
[----:B0-----:R-:W3:Y:S04]  /*2178e0*/  LDL.LU.64 R22, [R1+0x8288] ;  /* 0x0082880001167983 */ /* 0x001ee80000300a00 */
[----:B------:R-:W3:Y:S01]  /*2178f0*/  LDL.LU.64 R20, [R1+0x8280] ;  /* 0x0082800001147983 */ /* 0x000ee20000300a00 */
[----:B------:R-:W-:Y:S06]  /*217900*/  BAR.SYNC.DEFER_BLOCKING 0x0 ;  /* 0x0000000000007b1d */ /* 0x000fec0000010000 */
[----:B------:R-:W-:Y:S04]  /*217910*/  STL [R1+0x8278], R15 ;  /* 0x0082780f01007387 */ /* 0x000fe80000100800 */
[----:B--2---:R-:W-:Y:S04]  /*217920*/  STL.64 [R1+0x8270], R12 ;  /* 0x0082700c01007387 */ /* 0x004fe80000100a00 */
[----:B---3--:R0:W-:Y:S02]  /*217930*/  STSM.16.M88.4 [R26], R20 ;  /* 0x000000141a007844 */ /* 0x0081e40000000200 */
[----:B0-----:R-:W-:Y:S01]  /*217940*/  PRMT R23, R14, 0x5210, R2 ;  /* 0x000052100e177816 */ /* 0x001fe20000000002 */
[----:B------:R-:W-:Y:S01]  /*217950*/  BAR.SYNC.DEFER_BLOCKING 0x0 ;  /* 0x0000000000007b1d */ /* 0x000fe20000010000 */
[----:B------:R-:W-:-:S05]  /*217960*/  PRMT R20, R24, 0x5210, R19 ;  /* 0x0000521018147816 */ /* 0x000fca0000000013 */
[----:B------:R-:W0:Y:S04]  /*217970*/  LDS.128 R12, [R27] ;  /* 0x000000001b0c7984 */ /* 0x000e280000000c00 */
[----:B------:R1:W-:Y:S01]  /*217980*/  STL.64 [R1+0x7d48], R16 ;  /* 0x007d481001007387 */ /* 0x0003e20000100a00 */
[----:B------:R-:W-:-:S03]  /*217990*/  PRMT R21, R3, 0x5210, R18 ;  /* 0x0000521003157816 */ /* 0x000fc60000000012 */
[----:B------:R2:W-:Y:S01]  /*2179a0*/  STL [R1+0x826c], R20 ;  /* 0x00826c1401007387 */ /* 0x0005e20000100800 */
[----:B----4-:R-:W-:-:S03]  /*2179b0*/  LOP3.LUT R18, R5, 0xffff, RZ, 0xc0, !PT ;  /* 0x0000ffff05127812 */ /* 0x010fc600078ec0ff */
[----:B------:R-:W3:Y:S01]  /*2179c0*/  LDL.LU R28, [R1+0x2fc] ;  /* 0x0002fc00011c7983 */ /* 0x000ee20000300800 */
[----:B-1----:R-:W-:-:S03]  /*2179d0*/  LOP3.LUT R17, R7, 0xffff, RZ, 0xc0, !PT ;  /* 0x0000ffff07117812 */ /* 0x002fc600078ec0ff */
[----:B------:R-:W4:Y:S01]  /*2179e0*/  LDL.LU R24, [R1+0x2f8] ;  /* 0x0002f80001187983 */ /* 0x000f220000300800 */
[----:B------:R-:W-:Y:S02]  /*2179f0*/  LOP3.LUT R7, R10, 0xffff, RZ, 0xc0, !PT ;  /* 0x0000ffff0a077812 */ /* 0x000fe400078ec0ff */
[----:B------:R-:W-:Y:S01]  /*217a00*/  LOP3.LUT R16, R9, 0xffff, RZ, 0xc0, !PT ;  /* 0x0000ffff09107812 */ /* 0x000fe200078ec0ff */
[----:B------:R-:W3:Y:S01]  /*217a10*/  LDL.LU R10, [R1+0x2f4] ;  /* 0x0002f400010a7983 */ /* 0x000ee20000300800 */
[----:B------:R-:W-:-:S03]  /*217a20*/  PRMT R22, R4, 0x5210, R0 ;  /* 0x0000521004167816 */ /* 0x000fc60000000000 */
[----:B------:R-:W3:Y:S01]  /*217a30*/  LDL.LU R9, [R1+0x220] ;  /* 0x0002200001097983 */ /* 0x000ee20000300800 */
[----:B--2---:R-:W-:-:S03]  /*217a40*/  PRMT R20, R8, 0x4210, R18 ;  /* 0x0000421008147816 */ /* 0x004fc60000000012 */
[----:B------:R-:W2:Y:S01]  /*217a50*/  LDL.LU R5, [R1+0x53e0] ;  /* 0x0053e00001057983 */ /* 0x000ea20000300800 */
[----:B------:R-:W-:-:S03]  /*217a60*/  PRMT R29, R25, 0x4210, R17 ;  /* 0x00004210191d7816 */ /* 0x000fc60000000011 */
[----:B------:R-:W2:Y:S04]  /*217a70*/  LDL.LU R0, [R1+0x53dc] ;  /* 0x0053dc0001007983 */ /* 0x000ea80000300800 */
[----:B------:R-:W2:Y:S01]  /*217a80*/  LDL.LU R3, [R1+0x5394] ;  /* 0x0053940001037983 */ /* 0x000ea20000300800 */
[----:B------:R-:W-:-:S03]  /*217a90*/  PRMT R19, R6, 0x4210, R16 ;  /* 0x0000421006137816 */ /* 0x000fc60000000010 */
[----:B------:R-:W2:Y:S04]  /*217aa0*/  LDL.LU R4, [R1+0x5390] ;  /* 0x0053900001047983 */ /* 0x000ea80000300800 */
[----:B------:R-:W2:Y:S04]  /*217ab0*/  LDL.LU R8, [R1+0x1aec] ;  /* 0x001aec0001087983 */ /* 0x000ea80000300800 */
[----:B------:R-:W2:Y:S04]  /*217ac0*/  LDL.LU R25, [R1+0x1ae8] ;  /* 0x001ae80001197983 */ /* 0x000ea80000300800 */
[----:B------:R-:W2:Y:S04]  /*217ad0*/  LDL.LU R2, [R1+0x1ae4] ;  /* 0x001ae40001027983 */ /* 0x000ea80000300800 */
[----:B------:R-:W2:Y:S04]  /*217ae0*/  LDL.LU R6, [R1+0x1ae0] ;  /* 0x001ae00001067983 */ /* 0x000ea80000300800 */
[----:B0-----:R-:W-:Y:S04]  /*217af0*/  STL [R1+0x5b0], R12 ;  /* 0x0005b00c01007387 */ /* 0x001fe80000100800 */
[----:B------:R0:W-:Y:S02]  /*217b00*/  STL.64 [R1+0x5b8], R14 ;  /* 0x0005b80e01007387 */ /* 0x0001e40000100a00 */
[----:B0-----:R-:W-:-:S02]  /*217b10*/  IMAD.MOV.U32 R14, RZ, RZ, R13 ;  /* 0x000000ffff0e7224 */ /* 0x001fc400078e000d */
[----:B------:R-:W2:Y:S04]  /*217b20*/  LDL.LU R15, [R1+0x8278] ;  /* 0x00827800010f7983 */ /* 0x000ea80000300800 */
[----:B------:R-:W3:Y:S04]  /*217b30*/  LDL.LU.64 R12, [R1+0x8270] ;  /* 0x00827000010c7983 */ /* 0x000ee80000300a00 */
[----:B------:R0:W-:Y:S01]  /*217b40*/  STL [R1+0x7cb4], R14 ;  /* 0x007cb40e01007387 */ /* 0x0001e20000100800 */
[----:B------:R-:W-:Y:S01]  /*217b50*/  PRMT R11, R11, 0x4210, R7 ;  /* 0x000042100b0b7816 */ /* 0x000fe20000000007 */
[----:B0-----:R-:W-:Y:S01]  /*217b60*/  IMAD.MOV.U32 R14, RZ, RZ, R19 ;  /* 0x000000ffff0e7224 */ /* 0x001fe200078e0013 */
[----:B------:R-:W-:Y:S06]  /*217b70*/  BAR.SYNC.DEFER_BLOCKING 0x0 ;  /* 0x0000000000007b1d */ /* 0x000fec0000010000 */
[----:B--2---:R-:W-:Y:S04]  /*217b80*/  STL [R1+0x8268], R15 ;  /* 0x0082680f01007387 */ /* 0x004fe80000100800 */
[----:B---3--:R0:W-:Y:S02]  /*217b90*/  STL.64 [R1+0x8260], R12 ;  /* 0x0082600c01007387 */ /* 0x0081e40000100a00 */
[----:B0-----:R-:W-:-:S02]  /*217ba0*/  IMAD.MOV.U32 R12, RZ, RZ, R20 ;  /* 0x000000ffff0c7224 */ /* 0x001fc400078e0014 */
[----:B------:R-:W2:Y:S01]  /*217bb0*/  LDL.LU R20, [R1+0x826c] ;  /* 0x00826c0001147983 */ /* 0x000ea20000300800 */
[----:B------:R-:W-:Y:S02]  /*217bc0*/  IMAD.MOV.U32 R13, RZ, RZ, R29 ;  /* 0x000000ffff0d7224 */ /* 0x000fe400078e001d */
[----:B------:R-:W-:-:S05]  /*217bd0*/  IMAD.MOV.U32 R15, RZ, RZ, R11 ;  /* 0x000000ffff0f7224 */ /* 0x000fca00078e000b */
[----:B------:R-:W-:Y:S01]  /*217be0*/  STSM.16.M88.4 [R26], R12 ;  /* 0x0000000c1a007844 */ /* 0x000fe20000000200 */
[----:B------:R-:W-:Y:S06]  /*217bf0*/  BAR.SYNC.DEFER_BLOCKING 0x0 ;  /* 0x0000000000007b1d */ /* 0x000fec0000010000 */
[----:B------:R-:W0:Y:S02]  /*217c00*/  LDS.128 R12, [R27] ;  /* 0x000000001b0c7984 */ /* 0x000e240000000c00 */
[----:B------:R-:W-:Y:S06]  /*217c10*/  BAR.SYNC.DEFER_BLOCKING 0x0 ;  /* 0x0000000000007b1d */ /* 0x000fec0000010000 */
[----:B0-----:R-:W-:Y:S01]  /*217c20*/  STL.64 [R1+0x5a0], R12 ;  /* 0x0005a00c01007387 */ /* 0x001fe20000100a00 */
[----:B------:R-:W-:-:S03]  /*217c30*/  IMAD.MOV.U32 R11, RZ, RZ, R15 ;  /* 0x000000ffff0b7224 */ /* 0x000fc600078e000f */
[----:B------:R-:W-:Y:S01]  /*217c40*/  STL [R1+0x5a8], R14 ;  /* 0x0005a80e01007387 */ /* 0x000fe20000100800 */
[----:B------:R-:W-:Y:S02]  /*217c50*/  PRMT R9, R9, 0x5210, R7 ;  /* 0x0000521009097816 */ /* 0x000fe40000000007 */
[----:B------:R-:W-:Y:S01]  /*217c60*/  LOP3.LUT R5, R5, 0xffff, RZ, 0xc0, !PT ;  /* 0x0000ffff05057812 */ /* 0x000fe200078ec0ff */
[----:B------:R0:W-:Y:S04]  /*217c70*/  STL [R1+0x825c], R11 ;  /* 0x00825c0b01007387 */ /* 0x0001e80000100800 */
[----:B------:R-:W3:Y:S04]  /*217c80*/  LDL.LU R7, [R1+0x308] ;  /* 0x0003080001077983 */ /* 0x000ee80000300800 */
[----:B------:R-:W3:Y:S01]  /*217c90*/  LDL.LU R29, [R1+0x300] ;  /* 0x00030000011d7983 */ /* 0x000ee20000300800 */
[----:B0-----:R-:W-:-:S02]  /*217ca0*/  PRMT R11, R8, 0x4210, R5 ;  /* 0x00004210080b7816 */ /* 0x001fc40000000005 */
[----:B------:R-:W-:Y:S01]  /*217cb0*/  PRMT R10, R10, 0x5210, R16 ;  /* 0x000052100a0a7816 */ /* 0x000fe20000000010 */
[----:B--2---:R4:W-:Y:S01]  /*217cc0*/  STSM.16.M88.4 [R26], R20 ;  /* 0x000000141a007844 */ /* 0x0049e20000000200 */
[----:B------:R-:W-:Y:S06]  /*217cd0*/  BAR.SYNC.DEFER_BLOCKING 0x0 ;  /* 0x0000000000007b1d */ /* 0x000fec0000010000 */
[----:B------:R-:W0:Y:S01]  /*217ce0*/  LDS.128 R12, [R27] ;  /* 0x000000001b0c7984 */ /* 0x000e220000000c00 */
[----:B----4-:R-:W-:Y:S02]  /*217cf0*/  PRMT R22, R24, 0x5210, R17 ;  /* 0x0000521018167816 */ /* 0x010fe40000000011 */
[----:B------:R-:W-:-:S02]  /*217d00*/  PRMT R20, R28, 0x5210, R18 ;  /* 0x000052101c147816 */ /* 0x000fc40000000012 */
[----:B------:R-:W-:Y:S02]  /*217d10*/  LOP3.LUT R17, R0, 0xffff, RZ, 0xc0, !PT ;  /* 0x0000ffff00117812 */ /* 0x000fe400078ec0ff */
[----:B------:R-:W-:Y:S01]  /*217d20*/  LOP3.LUT R18, R3, 0xffff, RZ, 0xc0, !PT ;  /* 0x0000ffff03127812 */ /* 0x000fe200078ec0ff */
[----:B------:R-:W2:Y:S04]  /*217d30*/  LDL.LU R0, [R1+0x304] ;  /* 0x0003040001007983 */ /* 0x000ea80000300800 */
[----:B------:R-:W4:Y:S04]  /*217d40*/  LDL.LU R3, [R1+0x1e20] ;  /* 0x001e200001037983 */ /* 0x000f280000300800 */
[----:B------:R-:W2:Y:S01]  /*217d50*/  LDL.LU R8, [R1+0x1e18] ;  /* 0x001e180001087983 */ /* 0x000ea20000300800 */
[----:B------:R-:W-:-:S03]  /*217d60*/  PRMT R16, R2, 0x4210, R18 ;  /* 0x0000421002107816 */ /* 0x000fc60000000012 */
[----:B0-----:R-:W-:Y:S04]  /*217d70*/  STL [R1+0x594], R13 ;  /* 0x0005940d01007387 */ /* 0x001fe80000100800 */
[----:B------:R0:W-:Y:S02]  /*217d80*/  STL.64 [R1+0x598], R14 ;  /* 0x0005980e01007387 */ /* 0x0001e40000100a00 */
[----:B0-----:R-:W-:Y:S02]  /*217d90*/  IMAD.MOV.U32 R14, RZ, RZ, R12 ;  /* 0x000000ffff0e7224 */ /* 0x001fe400078e000c */
[----:B------:R-:W2:Y:S04]  /*217da0*/  LDL.LU R15, [R1+0x8268] ;  /* 0x00826800010f7983 */ /* 0x000ea80000300800 */
[----:B------:R-:W2:Y:S04]  /*217db0*/  LDL.LU.64 R12, [R1+0x8260] ;  /* 0x00826000010c7983 */ /* 0x000ea80000300a00 */
[----:B------:R-:W2:Y:S04]  /*217dc0*/  LDL.LU R2, [R1+0x1dc4] ;  /* 0x001dc40001027983 */ /* 0x000ea80000300800 */
[----:B------:R-:W2:Y:S01]  /*217dd0*/  LDL.LU R21, [R1+0x1dc0] ;  /* 0x001dc00001157983 */ /* 0x000ea20000300800 */
[----:B------:R-:W-:Y:S01]  /*217de0*/  IMAD.MOV.U32 R23, RZ, RZ, R9 ;  /* 0x000000ffff177224 */ /* 0x000fe200078e0009 */
[----:B------:R-:W-:-:S02]  /*217df0*/  PRMT R19, R25, 0x4210, R17 ;  /* 0x0000421019137816 */ /* 0x000fc40000000011 */
[----:B------:R-:W-:-:S04]  /*217e00*/  LOP3.LUT R4, R4, 0xffff, RZ, 0xc0, !PT ;  /* 0x0000ffff04047812 */ /* 0x000fc800078ec0ff */
[----:B------:R-:W-:Y:S01]  /*217e10*/  PRMT R6, R6, 0x4210, R4 ;  /* 0x0000421006067816 */ /* 0x000fe20000000004 */
[----:B------:R-:W-:Y:S06]  /*217e20*/  BAR.SYNC.DEFER_BLOCKING 0x0 ;  /* 0x0000000000007b1d */ /* 0x000fec0000010000 */
[----:B--2---:R0:W-:Y:S04]  /*217e30*/  STL [R1+0x8258], R21 ;  /* 0x0082581501007387 */ /* 0x0041e80000100800 */
[----:B------:R-:W2:Y:S04]  /*217e40*/  LDL.LU R28, [R1+0x1b34] ;  /* 0x001b3400011c7983 */ /* 0x000ea80000300800 */
[----:B------:R-:W2:Y:S01]  /*217e50*/  LDL.LU R24, [R1+0x1b30] ;  /* 0x001b300001187983 */ /* 0x000ea20000300800 */
[----:B0-----:R-:W-:-:S02]  /*217e60*/  IMAD.MOV.U32 R21, RZ, RZ, R22 ;  /* 0x000000ffff157224 */ /* 0x001fc400078e0016 */
[----:B------:R-:W-:Y:S01]  /*217e70*/  IMAD.MOV.U32 R22, RZ, RZ, R10 ;  /* 0x000000ffff167224 */ /* 0x000fe200078e000a */
[----:B------:R-:W2:Y:S04]  /*217e80*/  LDL.LU R25, [R1+0x1b2c] ;  /* 0x001b2c0001197983 */ /* 0x000ea80000300800 */
[----:B------:R-:W-:Y:S01]  /*217e90*/  STSM.16.M88.4 [R26], R20 ;  /* 0x000000141a007844 */ /* 0x000fe20000000200 */
[----:B------:R-:W-:Y:S06]  /*217ea0*/  BAR.SYNC.DEFER_BLOCKING 0x0 ;  /* 0x0000000000007b1d */ /* 0x000fec0000010000 */
[----:B------:R-:W2:Y:S04]  /*217eb0*/  LDL.LU R9, [R1+0x1b28] ;  /* 0x001b280001097983 */ /* 0x000ea80000300800 */
[----:B------:R-:W2:Y:S04]  /*217ec0*/  LDL.LU R10, [R1+0x21c] ;  /* 0x00021c00010a7983 */ /* 0x000ea80000300800 */
[----:B------:R-:W0:Y:S04]  /*217ed0*/  LDS.128 R20, [R27] ;  /* 0x000000001b147984 */ /* 0x000e280000000c00 */
[----:B------:R1:W-:Y:S04]  /*217ee0*/  STL.64 [R1+0x7cd0], R14 ;  /* 0x007cd00e01007387 */ /* 0x0003e80000100a00 */
[----:B------:R3:W-:Y:S01]  /*217ef0*/  STL.64 [R1+0x7ef0], R12 ;  /* 0x007ef00c01007387 */ /* 0x0007e20000100a00 */
[----:B-1----:R-:W-:-:S02]  /*217f00*/  IMAD.MOV.U32 R14, RZ, RZ, R16 ;  /* 0x000000ffff0e7224 */ /* 0x002fc400078e0010 */
[----:B---3--:R-:W-:Y:S02]  /*217f10*/  IMAD.MOV.U32 R12, RZ, RZ, R11 ;  /* 0x000000ffff0c7224 */ /* 0x008fe400078e000b */
[----:B------:R-:W3:Y:S01]  /*217f20*/  LDL.LU R11, [R1+0x825c] ;  /* 0x00825c00010b7983 */ /* 0x000ee20000300800 */
[----:B------:R-:W-:Y:S01]  /*217f30*/  PRMT R16, R7, 0x5210, R5 ;  /* 0x0000521007107816 */ /* 0x000fe20000000005 */
[----:B------:R-:W-:Y:S02]  /*217f40*/  IMAD.MOV.U32 R15, RZ, RZ, R6 ;  /* 0x000000ffff0f7224 */ /* 0x000fe400078e0006 */
[----:B0-----:R0:W-:Y:S04]  /*217f50*/  STL.64 [R1+0x580], R20 ;  /* 0x0005801401007387 */ /* 0x0011e80000100a00 */
[----:B------:R1:W-:Y:S04]  /*217f60*/  STL.64 [R1+0x588], R22 ;  /* 0x0005881601007387 */ /* 0x0003e80000100a00 */
[----:B0-----:R-:W2:Y:S04]  /*217f70*/  LDL.LU R21, [R1+0x8258] ;  /* 0x0082580001157983 */ /* 0x001ea80000300800 */
[----:B------:R-:W2:Y:S04]  /*217f80*/  LDL.LU R5, [R1+0x310] ;  /* 0x0003100001057983 */ /* 0x000ea80000300800 */
[----:B------:R-:W2:Y:S04]  /*217f90*/  LDL.LU R6, [R1+0x314] ;  /* 0x0003140001067983 */ /* 0x000ea80000300800 */
[----:B------:R-:W2:Y:S01]  /*217fa0*/  LDL.LU R7, [R1+0x30c] ;  /* 0x00030c0001077983 */ /* 0x000ea20000300800 */
[----:B------:R-:W-:Y:S01]  /*217fb0*/  PRMT R18, R0, 0x5210, R18 ;  /* 0x0000521000127816 */ /* 0x000fe20000000012 */
[----:B------:R-:W-:Y:S01]  /*217fc0*/  IMAD.MOV.U32 R13, RZ, RZ, R19 ;  /* 0x000000ffff0d7224 */ /* 0x000fe200078e0013 */
[----:B------:R-:W-:Y:S06]  /*217fd0*/  BAR.SYNC.DEFER_BLOCKING 0x0 ;  /* 0x0000000000007b1d */ /* 0x000fec0000010000 */
[----:B------:R4:W-:Y:S04]  /*217fe0*/  STSM.16.M88.4 [R26], R12 ;  /* 0x0000000c1a007844 */ /* 0x0009e80000000200 */
[----:B--2---:R-:W-:Y:S04]  /*217ff0*/  STL.64 [R1+0x8250], R6 ;  /* 0x0082500601007387 */ /* 0x004fe80000100a00 */
[----:B------:R-:W-:Y:S04]  /*218000*/  STL [R1+0x8248], R5 ;  /* 0x0082480501007387 */ /* 0x000fe80000100800 */
[----:B------:R-:W2:Y:S04]  /*218010*/  LDL.LU R0, [R1+0x218] ;  /* 0x0002180001007983 */ /* 0x000ea80000300800 */
[----:B-1----:R-:W2:Y:S04]  /*218020*/  LDL.LU R22, [R1+0x53f8] ;  /* 0x0053f80001167983 */ /* 0x002ea80000300800 */
[----:B------:R-:W2:Y:S01]  /*218030*/  LDL.LU R23, [R1+0x53f4] ;  /* 0x0053f40001177983 */ /* 0x000ea20000300800 */
[----:B------:R-:W-:Y:S01]  /*218040*/  PRMT R19, R10, 0x5210, R4 ;  /* 0x000052100a137816 */ /* 0x000fe20000000004 */
[----:B------:R-:W-:Y:S01]  /*218050*/  BAR.SYNC.DEFER_BLOCKING 0x0 ;  /* 0x0000000000007b1d */ /* 0x000fe20000010000 */
[----:B----4-:R-:W-:-:S02]  /*218060*/  LOP3.LUT R13, R3, 0xffff, RZ, 0xc0, !PT ;  /* 0x0000ffff030d7812 */ /* 0x010fc400078ec0ff */
[----:B------:R-:W-:Y:S02]  /*218070*/  LOP3.LUT R3, R8, 0xffff, RZ, 0xc0, !PT ;  /* 0x0000ffff08037812 */ /* 0x000fe400078ec0ff */
[----:B------:R-:W-:Y:S02]  /*218080*/  LOP3.LUT R2, R2, 0xffff, RZ, 0xc0, !PT ;  /* 0x0000ffff02027812 */ /* 0x000fe400078ec0ff */
[----:B------:R-:W-:Y:S01]  /*218090*/  LOP3.LUT R12, R21, 0xffff, RZ, 0xc0, !PT ;  /* 0x0000ffff150c7812 */ /* 0x000fe200078ec0ff */
[----:B------:R-:W0:Y:S01]  /*2180a0*/  LDS.128 R4, [R27] ;  /* 0x000000001b047984 */ /* 0x000e220000000c00 */
[----:B------:R-:W-:Y:S02]  /*2180b0*/  PRMT R20, R28, 0x4210, R13 ;  /* 0x000042101c147816 */ /* 0x000fe4000000000d */
[----:B------:R-:W-:Y:S02]  /*2180c0*/  PRMT R21, R24, 0x4210, R3 ;  /* 0x0000421018157816 */ /* 0x000fe40000000003 */
[----:B------:R-:W-:Y:S01]  /*2180d0*/  PRMT R17, R29, 0x5210, R17 ;  /* 0x000052101d117816 */ /* 0x000fe20000000011 */
[----:B------:R-:W-:Y:S06]  /*2180e0*/  BAR.SYNC.DEFER_BLOCKING 0x0 ;  /* 0x0000000000007b1d */ /* 0x000fec0000010000 */
[----:B--2---:R1:W-:Y:S04]  /*2180f0*/  STL.64 [R1+0x8240], R22 ;  /* 0x0082401601007387 */ /* 0x0043e80000100a00 */
[----:B------:R-:W2:Y:S04]  /*218100*/  LDL.LU R29, [R1+0x53ac] ;  /* 0x0053ac00011d7983 */ /* 0x000ea80000300800 */
[----:B------:R-:W4:Y:S01]  /*218110*/  LDL.LU R8, [R1+0x53a8] ;  /* 0x0053a80001087983 */ /* 0x000f220000300800 */
[----:B-1----:R-:W-:-:S02]  /*218120*/  PRMT R22, R25, 0x4210, R2 ;  /* 0x0000421019167816 */ /* 0x002fc40000000002 */
[----:B------:R-:W-:-:S05]  /*218130*/  PRMT R23, R9, 0x4210, R12 ;  /* 0x0000421009177816 */ /* 0x000fca000000000c */
[----:B------:R-:W-:Y:S01]  /*218140*/  STSM.16.M88.4 [R26], R20 ;  /* 0x000000141a007844 */ /* 0x000fe20000000200 */
[----:B------:R-:W-:Y:S06]  /*218150*/  BAR.SYNC.DEFER_BLOCKING 0x0 ;  /* 0x0000000000007b1d */ /* 0x000fec0000010000 */
[----:B------:R-:W1:Y:S04]  /*218160*/  LDS.128 R20, [R27] ;  /* 0x000000001b147984 */ /* 0x000e680000000c00 */
[----:B0-----:R-:W-:Y:S04]  /*218170*/  STL.64 [R1+0x570], R4 ;  /* 0x0005700401007387 */ /* 0x001fe80000100a00 */
[----:B------:R0:W-:Y:S01]  /*218180*/  STL.64 [R1+0x578], R6 ;  /* 0x0005780601007387 */ /* 0x0001e20000100a00 */
[----:B------:R-:W-:Y:S06]  /*218190*/  BAR.SYNC.DEFER_BLOCKING 0x0 ;  /* 0x0000000000007b1d */ /* 0x000fec0000010000 */
[----:B0-----:R-:W2:Y:S04]  /*2181a0*/  LDL.LU.64 R6, [R1+0x8250] ;  /* 0x0082500001067983 */ /* 0x001ea80000300a00 */
[----:B------:R-:W3:Y:S04]  /*2181b0*/  LDL.LU R5, [R1+0x8248] ;  /* 0x0082480001057983 */ /* 0x000ee80000300800 */
[----:B------:R-:W4:Y:S04]  /*2181c0*/  LDL.LU R28, [R1+0x1b44] ;  /* 0x001b4400011c7983 */ /* 0x000f280000300800 */
[----:B------:R-:W4:Y:S04]  /*2181d0*/  LDL.LU R4, [R1+0x1b40] ;  /* 0x001b400001047983 */ /* 0x000f280000300800 */
[----:B------:R-:W4:Y:S04]  /*2181e0*/  LDL.LU R9, [R1+0x1b3c] ;  /* 0x001b3c0001097983 */ /* 0x000f280000300800 */
[----:B------:R-:W4:Y:S04]  /*2181f0*/  LDL.LU R10, [R1+0x1b38] ;  /* 0x001b3800010a7983 */ /* 0x000f280000300800 */
[----:B-1----:R-:W-:Y:S04]  /*218200*/  STL.64 [R1+0x560], R20 ;  /* 0x0005601401007387 */ /* 0x002fe80000100a00 */
[----:B------:R0:W-:Y:S04]  /*218210*/  STL.64 [R1+0x568], R22 ;  /* 0x0005681601007387 */ /* 0x0001e80000100a00 */
[----:B0-----:R-:W4:Y:S04]  /*218220*/  LDL.LU.64 R22, [R1+0x8240] ;  /* 0x0082400001167983 */ /* 0x001f280000300a00 */
[----:B------:R-:W4:Y:S04]  /*218230*/  LDL.LU R24, [R1+0x31c] ;  /* 0x00031c0001187983 */ /* 0x000f280000300800 */
[----:B------:R-:W4:Y:S01]  /*218240*/  LDL.LU R25, [R1+0x320] ;  /* 0x0003200001197983 */ /* 0x000f220000300800 */
[----:B--2---:R-:W-:-:S02]  /*218250*/  PRMT R3, R6, 0x5210, R3 ;  /* 0x0000521006037816 */ /* 0x004fc40000000003 */
[----:B------:R-:W-:Y:S01]  /*218260*/  PRMT R2, R7, 0x5210, R2 ;  /* 0x0000521007027816 */ /* 0x000fe20000000002 */
[----:B------:R-:W2:Y:S01]  /*218270*/  LDL.LU R6, [R1+0x318] ;  /* 0x0003180001067983 */ /* 0x000ea20000300800 */
[----:B---3--:R-:W-:-:S03]  /*218280*/  PRMT R5, R5, 0x5210, R13 ;  /* 0x0000521005057816 */ /* 0x008fc6000000000d */
[----:B------:R-:W3:Y:S01]  /*218290*/  LDL.LU R7, [R1+0x1e38] ;  /* 0x001e380001077983 */ /* 0x000ee20000300800 */
[----:B----4-:R-:W-:-:S03]  /*2182a0*/  LOP3.LUT R13, R23, 0xffff, RZ, 0xc0, !PT ;  /* 0x0000ffff170d7812 */ /* 0x010fc600078ec0ff */
[----:B------:R-:W4:Y:S04]  /*2182b0*/  LDL.LU R23, [R1+0x1e34] ;  /* 0x001e340001177983 */ /* 0x000f280000300800 */
[----:B------:R-:W-:Y:S01]  /*2182c0*/  STSM.16.M88.4 [R26], R16 ;  /* 0x000000101a007844 */ /* 0x000fe20000000200 */
[----:B------:R-:W-:Y:S02]  /*2182d0*/  PRMT R0, R0, 0x5210, R12 ;  /* 0x0000521000007816 */ /* 0x000fe4000000000c */
[----:B------:R-:W-:Y:S01]  /*2182e0*/  LOP3.LUT R14, R22, 0xffff, RZ, 0xc0, !PT ;  /* 0x0000ffff160e7812 */ /* 0x000fe200078ec0ff */
[----:B------:R-:W-:Y:S02]  /*2182f0*/  IMAD.MOV.U32 R22, RZ, RZ, R2 ;  /* 0x000000ffff167224 */ /* 0x000fe400078e0002 */
[----:B------:R-:W-:-:S02]  /*218300*/  IMAD.MOV.U32 R20, RZ, RZ, R5 ;  /* 0x000000ffff147224 */ /* 0x000fc400078e0005 */
[----:B------:R-:W-:Y:S01]  /*218310*/  IMAD.MOV.U32 R21, RZ, RZ, R3 ;  /* 0x000000ffff157224 */ /* 0x000fe200078e0003 */
[----:B------:R-:W-:Y:S06]  /*218320*/  BAR.SYNC.DEFER_BLOCKING 0x0 ;  /* 0x0000000000007b1d */ /* 0x000fec0000010000 */
[----:B----4-:R0:W-:Y:S02]  /*218330*/  STL [R1+0x8228], R23 ;  /* 0x0082281701007387 */ /* 0x0101e40000100800 */
[----:B0-----:R-:W-:-:S05]  /*218340*/  IMAD.MOV.U32 R23, RZ, RZ, R0 ;  /* 0x000000ffff177224 */ /* 0x001fca00078e0000 */
[----:B------:R-:W-:Y:S04]  /*218350*/  STL.64 [R1+0x8238], R22 ;  /* 0x0082381601007387 */ /* 0x000fe80000100a00 */
[----:B------:R-:W-:Y:S04]  /*218360*/  STL.64 [R1+0x8230], R20 ;  /* 0x0082301401007387 */ /* 0x000fe80000100a00 */
[----:B------:R-:W0:Y:S04]  /*218370*/  LDS.128 R20, [R27] ;  /* 0x000000001b147984 */ /* 0x000e280000000c00 */
[----:B------:R-:W4:Y:S04]  /*218380*/  LDL.LU R0, [R1+0x1de0] ;  /* 0x001de00001007983 */ /* 0x000f280000300800 */
        /* <DEDUP_REMOVED lines=8> */
[----:B------:R-:W-:-:S02]  /*218410*/  LOP3.LUT R8, R8, 0xffff, RZ, 0xc0, !PT ;  /* 0x0000ffff08087812 */ /* 0x000fc400078ec0ff */
[----:B------:R-:W-:Y:S02]  /*218420*/  LOP3.LUT R12, R29, 0xffff, RZ, 0xc0, !PT ;  /* 0x0000ffff1d0c7812 */ /* 0x000fe400078ec0ff */
[----:B------:R-:W-:Y:S02]  /*218430*/  PRMT R17, R4, 0x4210, R13 ;  /* 0x0000421004117816 */ /* 0x000fe4000000000d */
[----:B------:R-:W-:Y:S01]  /*218440*/  PRMT R19, R10, 0x4210, R8 ;  /* 0x000042100a137816 */ /* 0x000fe20000000008 */
[----:B------:R-:W3:Y:S01]  /*218450*/  LDL.LU R4, [R1+0x1b4c] ;  /* 0x001b4c0001047983 */ /* 0x000ee20000300800 */
[----:B------:R-:W-:Y:S02]  /*218460*/  PRMT R16, R28, 0x4210, R14 ;  /* 0x000042101c107816 */ /* 0x000fe4000000000e */
[----:B------:R-:W-:Y:S01]  /*218470*/  PRMT R18, R9, 0x4210, R12 ;  /* 0x0000421009127816 */ /* 0x000fe2000000000c */
[----:B--2---:R-:W-:Y:S01]  /*218480*/  STSM.16.M88.4 [R26], R20 ;  /* 0x000000141a007844 */ /* 0x004fe20000000200 */
[----:B------:R-:W-:Y:S06]  /*218490*/  BAR.SYNC.DEFER_BLOCKING 0x0 ;  /* 0x0000000000007b1d */ /* 0x000fec0000010000 */
[----:B------:R-:W0:Y:S02]  /*2184a0*/  LDS.128 R20, [R27] ;  /* 0x000000001b147984 */ /* 0x000e240000000c00 */
[----:B------:R-:W-:Y:S06]  /*2184b0*/  BAR.SYNC.DEFER_BLOCKING 0x0 ;  /* 0x0000000000007b1d */ /* 0x000fec0000010000 */
[----:B------:R1:W-:Y:S04]  /*2184c0*/  STSM.16.M88.4 [R26], R16 ;  /* 0x000000101a007844 */ /* 0x0003e80000000200 */
[----:B0-----:R-:W-:Y:S01]  /*2184d0*/  STL [R1+0x540], R20 ;  /* 0x0005401401007387 */ /* 0x001fe20000100800 */
[----:B------:R-:W-:-:S03]  /*2184e0*/  IMAD.MOV.U32 R10, RZ, RZ, R21 ;  /* 0x000000ffff0a7224 */ /* 0x000fc600078e0015 */
[----:B------:R0:W-:Y:S01]  /*2184f0*/  STL.64 [R1+0x548], R22 ;  /* 0x0005481601007387 */ /* 0x0001e20000100a00 */
[----:B-1----:R-:W-:Y:S02]  /*218500*/  PRMT R16, R24, 0x5210, R14 ;  /* 0x0000521018107816 */ /* 0x002fe4000000000e */
[----:B------:R-:W-:Y:S02]  /*218510*/  PRMT R17, R25, 0x5210, R13 ;  /* 0x0000521019117816 */ /* 0x000fe4000000000d */
[----:B---3--:R-:W-:Y:S01]  /*218520*/  LOP3.LUT R13, R7, 0xffff, RZ, 0xc0, !PT ;  /* 0x0000ffff070d7812 */ /* 0x008fe200078ec0ff */
[----:B0-----:R-:W2:Y:S04]  /*218530*/  LDL.LU R23, [R1+0x8228] ;  /* 0x0082280001177983 */ /* 0x001ea80000300800 */
[----:B------:R-:W3:Y:S04]  /*218540*/  LDL.LU R29, [R1+0x1b48] ;  /* 0x001b4800011d7983 */ /* 0x000ee80000300800 */
[----:B------:R-:W3:Y:S01]  /*218550*/  LDL.LU R9, [R1+0x210] ;  /* 0x0002100001097983 */ /* 0x000ee20000300800 */
[----:B------:R-:W-:-:S03]  /*218560*/  PRMT R18, R6, 0x5210, R12 ;  /* 0x0000521006127816 */ /* 0x000fc6000000000c */
[----:B------:R4:W-:Y:S04]  /*218570*/  STL.64 [R1+0x7c78], R10 ;  /* 0x007c780a01007387 */ /* 0x0009e80000100a00 */
[----:B------:R-:W3:Y:S04]  /*218580*/  LDL.LU R28, [R1+0x328] ;  /* 0x00032800011c7983 */ /* 0x000ee80000300800 */
[----:B------:R-:W3:Y:S04]  /*218590*/  LDL.LU R24, [R1+0x32c] ;  /* 0x00032c0001187983 */ /* 0x000ee80000300800 */
[----:B------:R-:W3:Y:S04]  /*2185a0*/  LDL.LU R7, [R1+0x324] ;  /* 0x0003240001077983 */ /* 0x000ee80000300800 */
[----:B------:R-:W3:Y:S04]  /*2185b0*/  LDL.LU R6, [R1+0x20c] ;  /* 0x00020c0001067983 */ /* 0x000ee80000300800 */
[----:B------:R-:W3:Y:S04]  /*2185c0*/  LDL.LU R25, [R1+0x5414] ;  /* 0x0054140001197983 */ /* 0x000ee80000300800 */
[----:B------:R-:W3:Y:S04]  /*2185d0*/  LDL.LU R21, [R1+0x540c] ;  /* 0x00540c0001157983 */ /* 0x000ee80000300800 */
[----:B------:R-:W3:Y:S01]  /*2185e0*/  LDL.LU R22, [R1+0x53c4] ;  /* 0x0053c40001167983 */ /* 0x000ee20000300800 */
[----:B----4-:R-:W-:-:S02]  /*2185f0*/  LOP3.LUT R11, R0, 0xffff, RZ, 0xc0, !PT ;  /* 0x0000ffff000b7812 */ /* 0x010fc400078ec0ff */
[----:B------:R-:W-:Y:S02]  /*218600*/  LOP3.LUT R10, R2, 0xffff, RZ, 0xc0, !PT ;  /* 0x0000ffff020a7812 */ /* 0x000fe400078ec0ff */
[----:B------:R-:W-:-:S05]  /*218610*/  PRMT R2, R3, 0x4210, R13 ;  /* 0x0000421003027816 */ /* 0x000fca000000000d */
[----:B------:R-:W-:Y:S01]  /*218620*/  IMAD.MOV.U32 R20, RZ, RZ, R2 ;  /* 0x000000ffff147224 */ /* 0x000fe200078e0002 */
[----:B------:R-:W-:Y:S01]  /*218630*/  BAR.SYNC.DEFER_BLOCKING 0x0 ;  /* 0x0000000000007b1d */ /* 0x000fe20000010000 */
[----:B--2---:R-:W-:-:S04]  /*218640*/  LOP3.LUT R12, R23, 0xffff, RZ, 0xc0, !PT ;  /* 0x0000ffff170c7812 */ /* 0x004fc800078ec0ff */
[----:B------:R-:W-:Y:S01]  /*218650*/  PRMT R0, R5, 0x4210, R12 ;  /* 0x0000421005007816 */ /* 0x000fe2000000000c */
[----:B---3--:R-:W-:Y:S04]  /*218660*/  STL [R1+0x821c], R22 ;  /* 0x00821c1601007387 */ /* 0x008fe80000100800 */
[----:B------:R0:W-:Y:S04]  /*218670*/  STL [R1+0x8218], R21 ;  /* 0x0082181501007387 */ /* 0x0001e80000100800 */
[----:B------:R-:W-:Y:S04]  /*218680*/  STL.64 [R1+0x8220], R12 ;  /* 0x0082200c01007387 */ /* 0x000fe80000100a00 */
[----:B------:R-:W1:Y:S01]  /*218690*/  LDS.128 R12, [R27] ;  /* 0x000000001b0c7984 */ /* 0x000e620000000c00 */
[----:B0-----:R-:W-:-:S03]  /*2186a0*/  IMAD.MOV.U32 R21, RZ, RZ, R0 ;  /* 0x000000ffff157224 */ /* 0x001fc600078e0000 */
[----:B------:R-:W2:Y:S01]  /*2186b0*/  LDL.LU R0, [R1+0x53c0] ;  /* 0x0053c00001007983 */ /* 0x000ea20000300800 */
[----:B------:R-:W-:-:S03]  /*2186c0*/  PRMT R22, R4, 0x4210, R11 ;  /* 0x0000421004167816 */ /* 0x000fc6000000000b */
[----:B------:R-:W3:Y:S01]  /*2186d0*/  LDL.LU R2, [R1+0x1b60] ;  /* 0x001b600001027983 */ /* 0x000ee20000300800 */
[----:B------:R-:W-:-:S03]  /*2186e0*/  PRMT R19, R9, 0x5210, R8 ;  /* 0x0000521009137816 */ /* 0x000fc60000000008 */
[----:B------:R-:W4:Y:S04]  /*2186f0*/  LDL.LU R5, [R1+0x1b58] ;  /* 0x001b580001057983 */ /* 0x000f280000300800 */
[----:B------:R-:W2:Y:S04]  /*218700*/  LDL.LU R4, [R1+0x1b5c] ;  /* 0x001b5c0001047983 */ /* 0x000ea80000300800 */
[----:B------:R-:W2:Y:S01]  /*218710*/  LDL.LU R3, [R1+0x1aa8] ;  /* 0x001aa80001037983 */ /* 0x000ea20000300800 */
[----:B------:R-:W-:Y:S06]  /*218720*/  BAR.SYNC.DEFER_BLOCKING 0x0 ;  /* 0x0000000000007b1d */ /* 0x000fec0000010000 */
[----:B-1----:R0:W-:Y:S01]  /*218730*/  STL [R1+0x534], R13 ;  /* 0x0005340d01007387 */ /* 0x0021e20000100800 */
[----:B------:R-:W-:-:S03]  /*218740*/  IMAD.MOV.U32 R9, RZ, RZ, R12 ;  /* 0x000000ffff097224 */ /* 0x000fc600078e000c */
[----:B------:R-:W-:Y:S04]  /*218750*/  STL.64 [R1+0x538], R14 ;  /* 0x0005380e01007387 */ /* 0x000fe80000100a00 */
[----:B0-----:R-:W2:Y:S01]  /*218760*/  LDL.LU.64 R12, [R1+0x8220] ;  /* 0x00822000010c7983 */ /* 0x001ea20000300a00 */
[----:B------:R-:W-:-:S05]  /*218770*/  PRMT R23, R29, 0x4210, R10 ;  /* 0x000042101d177816 */ /* 0x000fca000000000a */
[----:B------:R-:W-:Y:S01]  /*218780*/  STSM.16.M88.4 [R26], R20 ;  /* 0x000000141a007844 */ /* 0x000fe20000000200 */
[----:B------:R-:W-:Y:S06]  /*218790*/  BAR.SYNC.DEFER_BLOCKING 0x0 ;  /* 0x0000000000007b1d */ /* 0x000fec0000010000 */
[----:B------:R-:W0:Y:S02]  /*2187a0*/  LDS.128 R20, [R27] ;  /* 0x000000001b147984 */ /* 0x000e240000000c00 */
[----:B------:R-:W-:Y:S06]  /*2187b0*/  BAR.SYNC.DEFER_BLOCKING 0x0 ;  /* 0x0000000000007b1d */ /* 0x000fec0000010000 */
[----:B------:R-:W-:Y:S01]  /*2187c0*/  STSM.16.M88.4 [R26], R16 ;  /* 0x000000101a007844 */ /* 0x000fe20000000200 */
[----:B0-----:R-:W-:-:S03]  /*2187d0*/  IMAD.MOV.U32 R8, RZ, RZ, R21 ;  /* 0x000000ffff087224 */ /* 0x001fc600078e0015 */
[----:B------:R-:W-:Y:S04]  /*2187e0*/  STL [R1+0x520], R20 ;  /* 0x0005201401007387 */ /* 0x000fe80000100800 */
[----:B------:R0:W-:Y:S04]  /*2187f0*/  STL.64 [R1+0x528], R22 ;  /* 0x0005281601007387 */ /* 0x0001e80000100a00 */
[----:B0-----:R-:W4:Y:S04]  /*218800*/  LDL.LU R22, [R1+0x821c] ;  /* 0x00821c0001167983 */ /* 0x001f280000300800 */
[----:B------:R-:W4:Y:S04]  /*218810*/  LDL.LU R21, [R1+0x8218] ;  /* 0x0082180001157983 */ /* 0x000f280000300800 */
[----:B------:R2:W-:Y:S04]  /*218820*/  STL [R1+0x7bec], R8 ;  /* 0x007bec0801007387 */ /* 0x0005e80000100800 */
[----:B------:R-:W4:Y:S04]  /*218830*/  LDL.LU R23, [R1+0x338] ;  /* 0x0003380001177983 */ /* 0x000f280000300800 */
[----:B------:R-:W4:Y:S01]  /*218840*/  LDL.LU R29, [R1+0x330] ;  /* 0x00033000011d7983 */ /* 0x000f220000300800 */
[----:B--2---:R-:W-:-:S02]  /*218850*/  PRMT R8, R24, 0x5210, R12 ;  /* 0x0000521018087816 */ /* 0x004fc4000000000c */
[----:B------:R-:W-:Y:S02]  /*218860*/  LOP3.LUT R12, R25, 0xffff, RZ, 0xc0, !PT ;  /* 0x0000ffff190c7812 */ /* 0x000fe400078ec0ff */
[----:B------:R-:W-:Y:S02]  /*218870*/  PRMT R13, R28, 0x5210, R13 ;  /* 0x000052101c0d7816 */ /* 0x000fe4000000000d */
[----:B------:R-:W2:Y:S01]  /*218880*/  LDL.LU R28, [R1+0x334] ;  /* 0x00033400011c7983 */ /* 0x000ea20000300800 */
[----:B---3--:R-:W-:-:S03]  /*218890*/  PRMT R14, R2, 0x4210, R12 ;  /* 0x00004210020e7816 */ /* 0x008fc6000000000c */
[----:B------:R-:W3:Y:S04]  /*2188a0*/  LDL.LU R24, [R1+0x1e4c] ;  /* 0x001e4c0001187983 */ /* 0x000ee80000300800 */
[----:B------:R-:W2:Y:S04]  /*2188b0*/  LDL.LU R25, [R1+0x1e48] ;  /* 0x001e480001197983 */ /* 0x000ea80000300800 */
[----:B------:R-:W2:Y:S04]  /*2188c0*/  LDL.LU R2, [R1+0x1df8] ;  /* 0x001df80001027983 */ /* 0x000ea80000300800 */
[----:B------:R-:W2:Y:S01]  /*2188d0*/  LDL.LU R19, [R1+0x1df4] ;  /* 0x001df40001137983 */ /* 0x000ea20000300800 */
[----:B------:R-:W-:-:S02]  /*2188e0*/  PRMT R7, R7, 0x5210, R11 ;  /* 0x0000521007077816 */ /* 0x000fc4000000000b */
[----:B------:R-:W-:Y:S01]  /*2188f0*/  PRMT R6, R6, 0x5210, R10 ;  /* 0x0000521006067816 */ /* 0x000fe2000000000a */
[----:B------:R-:W-:Y:S02]  /*218900*/  IMAD.MOV.U32 R16, RZ, RZ, R14 ;  /* 0x000000ffff107224 */ /* 0x000fe400078e000e */
[----:B------:R-:W-:Y:S02]  /*218910*/  IMAD.MOV.U32 R14, RZ, RZ, R7 ;  /* 0x000000ffff0e7224 */ /* 0x000fe400078e0007 */
[----:B------:R-:W-:Y:S01]  /*218920*/  IMAD.MOV.U32 R15, RZ, RZ, R6 ;  /* 0x000000ffff0f7224 */ /* 0x000fe200078e0006 */
[----:B------:R-:W-:-:S04]  /*218930*/  LOP3.LUT R0, R0, 0xffff, RZ, 0xc0, !PT ;  /* 0x0000ffff00007812 */ /* 0x000fc800078ec0ff */
[----:B------:R-:W-:Y:S02]  /*218940*/  PRMT R3, R3, 0x4210, R0 ;  /* 0x0000421003037816 */ /* 0x000fe40000000000 */
[----:B----4-:R-:W-:Y:S02]  /*218950*/  LOP3.LUT R10, R22, 0xffff, RZ, 0xc0, !PT ;  /* 0x0000ffff160a7812 */ /* 0x010fe400078ec0ff */
[----:B------:R-:W-:Y:S02]  /*218960*/  LOP3.LUT R11, R21, 0xffff, RZ, 0xc0, !PT ;  /* 0x0000ffff150b7812 */ /* 0x000fe400078ec0ff */
[----:B------:R-:W-:Y:S02]  /*218970*/  PRMT R4, R4, 0x4210, R10 ;  /* 0x0000421004047816 */ /* 0x000fe4000000000a */
[----:B------:R-:W-:-:S03]  /*218980*/  PRMT R5, R5, 0x4210, R11 ;  /* 0x0000421005057816 */ /* 0x000fc6000000000b */
[----:B------:R-:W-:Y:S02]  /*218990*/  IMAD.MOV.U32 R18, RZ, RZ, R4 ;  /* 0x000000ffff127224 */ /* 0x000fe400078e0004 */
[----:B------:R-:W-:Y:S01]  /*2189a0*/  IMAD.MOV.U32 R17, RZ, RZ, R5 ;  /* 0x000000ffff117224 */ /* 0x000fe200078e0005 */
[----:B------:R-:W-:Y:S06]  /*2189b0*/  BAR.SYNC.DEFER_BLOCKING 0x0 ;  /* 0x0000000000007b1d */ /* 0x000fec0000010000 */
[----:B--2---:R-:W-:Y:S04]  /*2189c0*/  STL [R1+0x81fc], R19 ;  /* 0x0081fc1301007387 */ /* 0x004fe80000100800 */
[----:B------:R0:W-:Y:S04]  /*2189d0*/  STL [R1+0x8200], R12 ;  /* 0x0082000c01007387 */ /* 0x0001e80000100800 */
[----:B------:R-:W-:Y:S01]  /*2189e0*/  STL.64 [R1+0x8210], R14 ;  /* 0x0082100e01007387 */ /* 0x000fe20000100a00 */
[----:B0-----:R-:W-:-:S02]  /*2189f0*/  IMAD.MOV.U32 R12, RZ, RZ, R13 ;  /* 0x000000ffff0c7224 */ /* 0x001fc400078e000d */
[----:B------:R-:W-:-:S05]  /*218a00*/  IMAD.MOV.U32 R13, RZ, RZ, R8 ;  /* 0x000000ffff0d7224 */ /* 0x000fca00078e0008 */
[----:B------:R-:W-:Y:S04]  /*218a10*/  STL.64 [R1+0x8208], R12 ;  /* 0x0082080c01007387 */ /* 0x000fe80000100a00 */
[----:B------:R-:W0:Y:S01]  /*218a20*/  LDS.128 R12, [R27] ;  /* 0x000000001b0c7984 */ /* 0x000e220000000c00 */
[----:B------:R-:W-:-:S03]  /*218a30*/  IMAD.MOV.U32 R19, RZ, RZ, R3 ;  /* 0x000000ffff137224 */ /* 0x000fc600078e0003 */
[----:B------:R-:W2:Y:S04]  /*218a40*/  LDL.LU R21, [R1+0x1b70] ;  /* 0x001b700001157983 */ /* 0x000ea80000300800 */
[----:B------:R-:W4:Y:S04]  /*218a50*/  LDL.LU R3, [R1+0x1b6c] ;  /* 0x001b6c0001037983 */ /* 0x000f280000300800 */
[----:B------:R-:W2:Y:S04]  /*218a60*/  LDL.LU R4, [R1+0x1b68] ;  /* 0x001b680001047983 */ /* 0x000ea80000300800 */
[----:B------:R-:W2:Y:S04]  /*218a70*/  LDL.LU R5, [R1+0x1b64] ;  /* 0x001b640001057983 */ /* 0x000ea80000300800 */
[----:B------:R-:W2:Y:S01]  /*218a80*/  LDL.LU R6, [R1+0x208] ;  /* 0x0002080001067983 */ /* 0x000ea20000300800 */
[----:B------:R-:W-:Y:S06]  /*218a90*/  BAR.SYNC.DEFER_BLOCKING 0x0 ;  /* 0x0000000000007b1d */ /* 0x000fec0000010000 */
[----:B0-----:R-:W-:Y:S01]  /*218aa0*/  STL.64 [R1+0x510], R12 ;  /* 0x0005100c01007387 */ /* 0x001fe20000100a00 */
[----:B------:R-:W-:-:S03]  /*218ab0*/  IMAD.MOV.U32 R7, RZ, RZ, R15 ;  /* 0x000000ffff077224 */ /* 0x000fc600078e000f */
[----:B------:R0:W-:Y:S04]  /*218ac0*/  STL [R1+0x518], R14 ;  /* 0x0005180e01007387 */ /* 0x0001e80000100800 */
[----:B0-----:R-:W2:Y:S04]  /*218ad0*/  LDL.LU.64 R14, [R1+0x8210] ;  /* 0x00821000010e7983 */ /* 0x001ea80000300a00 */
[----:B------:R-:W2:Y:S04]  /*218ae0*/  LDL.LU.64 R12, [R1+0x8208] ;  /* 0x00820800010c7983 */ /* 0x000ea80000300a00 */
[----:B------:R-:W-:Y:S04]  /*218af0*/  STL [R1+0x81f8], R7 ;  /* 0x0081f80701007387 */ /* 0x000fe80000100800 */
[----:B--2---:R-:W-:Y:S01]  /*218b00*/  STSM.16.M88.4 [R26], R12 ;  /* 0x0000000c1a007844 */ /* 0x004fe20000000200 */
[----:B------:R-:W-:Y:S06]  /*218b10*/  BAR.SYNC.DEFER_BLOCKING 0x0 ;  /* 0x0000000000007b1d */ /* 0x000fec0000010000 */
[----:B------:R-:W0:Y:S02]  /*218b20*/  LDS.128 R12, [R27] ;  /* 0x000000001b0c7984 */ /* 0x000e240000000c00 */
[----:B------:R-:W-:Y:S06]  /*218b30*/  BAR.SYNC.DEFER_BLOCKING 0x0 ;  /* 0x0000000000007b1d */ /* 0x000fec0000010000 */
[----:B------:R1:W-:Y:S01]  /*218b40*/  STSM.16.M88.4 [R26], R16 ;  /* 0x000000101a007844 */ /* 0x0003e20000000200 */
[----:B0-----:R-:W-:-:S03]  /*218b50*/  IMAD.MOV.U32 R8, RZ, RZ, R12 ;  /* 0x000000ffff087224 */ /* 0x001fc600078e000c */
[----:B------:R-:W-:Y:S04]  /*218b60*/  STL [R1+0x504], R13 ;  /* 0x0005040d01007387 */ /* 0x000fe80000100800 */
[----:B------:R-:W-:Y:S04]  /*218b70*/  STL.64 [R1+0x508], R14 ;  /* 0x0005080e01007387 */ /* 0x000fe80000100a00 */
[----:B------:R-:W2:Y:S04]  /*218b80*/  LDL.LU R12, [R1+0x8200] ;  /* 0x00820000010c7983 */ /* 0x000ea80000300800 */
[----:B------:R0:W-:Y:S04]  /*218b90*/  STL.64 [R1+0x7c10], R8 ;  /* 0x007c100801007387 */ /* 0x0001e80000100a00 */
[----:B-1----:R-:W2:Y:S04]  /*218ba0*/  LDL.LU R19, [R1+0x81fc] ;  /* 0x0081fc0001137983 */ /* 0x002ea80000300800 */
[----:B------:R-:W2:Y:S04]  /*218bb0*/  LDL.LU R20, [R1+0x344] ;  /* 0x0003440001147983 */ /* 0x000ea80000300800 */
[----:B------:R-:W2:Y:S01]  /*218bc0*/  LDL.LU R22, [R1+0x33c] ;  /* 0x00033c0001167983 */ /* 0x000ea20000300800 */
[----:B0-----:R-:W-:-:S02]  /*218bd0*/  LOP3.LUT R9, R2, 0xffff, RZ, 0xc0, !PT ;  /* 0x0000ffff02097812 */ /* 0x001fc400078ec0ff */
[----:B------:R-:W-:Y:S02]  /*218be0*/  PRMT R15, R6, 0x5210, R0 ;  /* 0x00005210060f7816 */ /* 0x000fe40000000000 */
[----:B------:R-:W-:Y:S02]  /*218bf0*/  PRMT R18, R4, 0x4210, R9 ;  /* 0x0000421004127816 */ /* 0x000fe40000000009 */
[----:B------:R-:W-:Y:S02]  /*218c00*/  PRMT R13, R29, 0x5210, R11 ;  /* 0x000052101d0d7816 */ /* 0x000fe4000000000b */
[----:B------:R-:W-:Y:S02]  /*218c10*/  PRMT R14, R28, 0x5210, R10 ;  /* 0x000052101c0e7816 */ /* 0x000fe4000000000a */
[----:B---3--:R-:W-:Y:S02]  /*218c20*/  LOP3.LUT R11, R24, 0xffff, RZ, 0xc0, !PT ;  /* 0x0000ffff180b7812 */ /* 0x008fe400078ec0ff */
[----:B------:R-:W-:-:S02]  /*218c30*/  LOP3.LUT R10, R25, 0xffff, RZ, 0xc0, !PT ;  /* 0x0000ffff190a7812 */ /* 0x000fc400078ec0ff */
[----:B------:R-:W-:Y:S02]  /*218c40*/  PRMT R16, R21, 0x4210, R11 ;  /* 0x0000421015107816 */ /* 0x000fe4000000000b */
[----:B----4-:R-:W-:Y:S01]  /*218c50*/  PRMT R17, R3, 0x4210, R10 ;  /* 0x0000421003117816 */ /* 0x010fe2000000000a */
[----:B------:R-:W-:Y:S01]  /*218c60*/  BAR.SYNC.DEFER_BLOCKING 0x0 ;  /* 0x0000000000007b1d */ /* 0x000fe20000010000 */
[----:B--2---:R-:W-:-:S04]  /*218c70*/  LOP3.LUT R8, R19, 0xffff, RZ, 0xc0, !PT ;  /* 0x0000ffff13087812 */ /* 0x004fc800078ec0ff */
[----:B------:R-:W-:Y:S02]  /*218c80*/  PRMT R19, R5, 0x4210, R8 ;  /* 0x0000421005137816 */ /* 0x000fe40000000008 */
[----:B------:R-:W0:Y:S01]  /*218c90*/  LDS.128 R4, [R27] ;  /* 0x000000001b047984 */ /* 0x000e220000000c00 */
[----:B------:R-:W-:Y:S06]  /*218ca0*/  BAR.SYNC.DEFER_BLOCKING 0x0 ;  /* 0x0000000000007b1d */ /* 0x000fec0000010000 */
[----:B------:R-:W-:Y:S02]  /*218cb0*/  STSM.16.M88.4 [R26], R16 ;  /* 0x000000101a007844 */ /* 0x000fe40000000200 */
[----:B------:R-:W-:Y:S06]  /*218cc0*/  BAR.SYNC.DEFER_BLOCKING 0x0 ;  /* 0x0000000000007b1d */ /* 0x000fec0000010000 */
[----:B------:R-:W1:Y:S01]  /*218cd0*/  LDS.128 R16, [R27] ;  /* 0x000000001b107984 */ /* 0x000e620000000c00 */
[----:B------:R-:W-:Y:S01]  /*218ce0*/  PRMT R12, R23, 0x5210, R12 ;  /* 0x00005210170c7816 */ /* 0x000fe2000000000c */
[----:B------:R-:W-:Y:S06]  /*218cf0*/  BAR.SYNC.DEFER_BLOCKING 0x0 ;  /* 0x0000000000007b1d */ /* 0x000fec0000010000 */
[----:B------:R-:W2:Y:S04]  /*218d00*/  LDL.LU R23, [R1+0x340] ;  /* 0x0003400001177983 */ /* 0x000ea80000300800 */
[----:B------:R-:W3:Y:S04]  /*218d10*/  LDL.LU R29, [R1+0x200] ;  /* 0x00020000011d7983 */ /* 0x000ee80000300800 */
[----:B------:R-:W4:Y:S04]  /*218d20*/  LDL.LU R28, [R1+0x5428] ;  /* 0x00542800011c7983 */ /* 0x000f280000300800 */
[----:B------:R-:W4:Y:S04]  /*218d30*/  LDL.LU R24, [R1+0x5424] ;  /* 0x0054240001187983 */ /* 0x000f280000300800 */
[----:B------:R-:W4:Y:S04]  /*218d40*/  LDL.LU R25, [R1+0x53d8] ;  /* 0x0053d80001197983 */ /* 0x000f280000300800 */
[----:B------:R-:W4:Y:S04]  /*218d50*/  LDL.LU R2, [R1+0x53d4] ;  /* 0x0053d40001027983 */ /* 0x000f280000300800 */
[----:B0-----:R1:W-:Y:S04]  /*218d60*/  STL.64 [R1+0x4f0], R4 ;  /* 0x0004f00401007387 */ /* 0x0013e80000100a00 */
[----:B------:R0:W-:Y:S01]  /*218d70*/  STL [R1+0x4fc], R7 ;  /* 0x0004fc0701007387 */ /* 0x0001e20000100800 */
[----:B-1----:R-:W-:-:S03]  /*218d80*/  IMAD.MOV.U32 R5, RZ, RZ, R19 ;  /* 0x000000ffff057224 */ /* 0x002fc600078e0013 */
[----:B0-----:R-:W4:Y:S04]  /*218d90*/  LDL.LU R7, [R1+0x81f8] ;  /* 0x0081f80001077983 */ /* 0x001f280000300800 */
[----:B------:R-:W-:Y:S04]  /*218da0*/  STL [R1+0x7b74], R6 ;  /* 0x007b740601007387 */ /* 0x000fe80000100800 */
[----:B------:R-:W-:Y:S04]  /*218db0*/  STL.64 [R1+0x4e0], R16 ;  /* 0x0004e01001007387 */ /* 0x000fe80000100a00 */
[----:B------:R-:W-:Y:S04]  /*218dc0*/  STL [R1+0x4e8], R18 ;  /* 0x0004e81201007387 */ /* 0x000fe80000100800 */
[----:B------:R-:W4:Y:S04]  /*218dd0*/  LDL.LU R0, [R1+0x1b80] ;  /* 0x001b800001007983 */ /* 0x000f280000300800 */
[----:B------:R-:W4:Y:S04]  /*218de0*/  LDL.LU R3, [R1+0x1b7c] ;  /* 0x001b7c0001037983 */ /* 0x000f280000300800 */
[----:B------:R-:W-:Y:S04]  /*218df0*/  STL [R1+0x7b50], R5 ;  /* 0x007b500501007387 */ /* 0x000fe80000100800 */
[----:B------:R0:W-:Y:S04]  /*218e00*/  STSM.16.M88.4 [R26], R12 ;  /* 0x0000000c1a007844 */ /* 0x0001e80000000200 */
[----:B------:R-:W4:Y:S04]  /*218e10*/  LDL.LU R21, [R1+0x1b78] ;  /* 0x001b780001157983 */ /* 0x000f280000300800 */
[----:B------:R-:W4:Y:S01]  /*218e20*/  LDL.LU R4, [R1+0x1b74] ;  /* 0x001b740001047983 */ /* 0x000f220000300800 */
[----:B0-----:R-:W-:-:S02]  /*218e30*/  PRMT R12, R20, 0x5210, R11 ;  /* 0x00005210140c7816 */ /* 0x001fc4000000000b */
[----:B------:R-:W-:Y:S02]  /*218e40*/  PRMT R11, R22, 0x5210, R10 ;  /* 0x00005210160b7816 */ /* 0x000fe4000000000a */
[----:B------:R-:W4:Y:S04]  /*218e50*/  LDL.LU R22, [R1+0x350] ;  /* 0x0003500001167983 */ /* 0x000f280000300800 */
[----:B------:R-:W4:Y:S04]  /*218e60*/  LDL.LU R17, [R1+0x348] ;  /* 0x0003480001117983 */ /* 0x000f280000300800 */
[----:B------:R-:W4:Y:S04]  /*218e70*/  LDL.LU R18, [R1+0x34c] ;  /* 0x00034c0001127983 */ /* 0x000f280000300800 */
[----:B------:R-:W4:Y:S01]  /*218e80*/  LDL.LU R19, [R1+0x1e64] ;  /* 0x001e640001137983 */ /* 0x000f220000300800 */
[----:B------:R-:W-:Y:S01]  /*218e90*/  IMAD.MOV.U32 R16, RZ, RZ, R12 ;  /* 0x000000ffff107224 */ /* 0x000fe200078e000c */
[----:B------:R-:W-:Y:S01]  /*218ea0*/  BAR.SYNC.DEFER_BLOCKING 0x0 ;  /* 0x0000000000007b1d */ /* 0x000fe20000010000 */
[----:B--2---:R-:W-:-:S02]  /*218eb0*/  PRMT R6, R23, 0x5210, R9 ;  /* 0x0000521017067816 */ /* 0x004fc40000000009 */
[----:B---3--:R-:W-:Y:S02]  /*218ec0*/  PRMT R5, R29, 0x5210, R8 ;  /* 0x000052101d057816 */ /* 0x008fe40000000008 */
[----:B----4-:R-:W-:Y:S02]  /*218ed0*/  LOP3.LUT R10, R28, 0xffff, RZ, 0xc0, !PT ;  /* 0x0000ffff1c0a7812 */ /* 0x010fe400078ec0ff */
[----:B------:R-:W-:Y:S02]  /*218ee0*/  LOP3.LUT R9, R24, 0xffff, RZ, 0xc0, !PT ;  /* 0x0000ffff18097812 */ /* 0x000fe400078ec0ff */
[----:B------:R-:W-:Y:S02]  /*218ef0*/  LOP3.LUT R8, R25, 0xffff, RZ, 0xc0, !PT ;  /* 0x0000ffff19087812 */ /* 0x000fe400078ec0ff */
[----:B------:R-:W-:Y:S02]  /*218f00*/  LOP3.LUT R2, R2, 0xffff, RZ, 0xc0, !PT ;  /* 0x0000ffff02027812 */ /* 0x000fe400078ec0ff */
[----:B------:R-:W-:Y:S01]  /*218f10*/  PRMT R12, R0, 0x4210, R10 ;  /* 0x00004210000c7816 */ /* 0x000fe2000000000a */
[----:B------:R0:W-:Y:S04]  /*218f20*/  STL.64 [R1+0x81e0], R18 ;  /* 0x0081e01201007387 */ /* 0x0001e80000100a00 */
[----:B------:R1:W-:Y:S01]  /*218f30*/  STL [R1+0x81dc], R17 ;  /* 0x0081dc1101007387 */ /* 0x0003e20000100800 */
[----:B0-----:R-:W-:-:S02]  /*218f40*/  IMAD.MOV.U32 R18, RZ, RZ, R6 ;  /* 0x000000ffff127224 */ /* 0x001fc400078e0006 */
[----:B------:R-:W-:Y:S02]  /*218f50*/  IMAD.MOV.U32 R19, RZ, RZ, R5 ;  /* 0x000000ffff137224 */ /* 0x000fe400078e0005 */
[----:B-1----:R-:W-:-:S03]  /*218f60*/  IMAD.MOV.U32 R17, RZ, RZ, R11 ;  /* 0x000000ffff117224 */ /* 0x002fc600078e000b */
[----:B------:R-:W-:Y:S04]  /*218f70*/  STL.64 [R1+0x81f0], R18 ;  /* 0x0081f01201007387 */ /* 0x000fe80000100a00 */
[----:B------:R-:W-:Y:S04]  /*218f80*/  STL.64 [R1+0x81e8], R16 ;  /* 0x0081e81001007387 */ /* 0x000fe80000100a00 */
[----:B------:R-:W0:Y:S04]  /*218f90*/  LDS.128 R16, [R27] ;  /* 0x000000001b107984 */ /* 0x000e280000000c00 */
[----:B------:R-:W2:Y:S04]  /*218fa0*/  LDL.LU R23, [R1+0x1e60] ;  /* 0x001e600001177983 */ /* 0x000ea80000300800 */
[----:B------:R-:W3:Y:S01]  /*218fb0*/  LDL.LU R29, [R1+0x1e0c] ;  /* 0x001e0c00011d7983 */ /* 0x000ee20000300800 */
[----:B------:R-:W-:-:S03]  /*218fc0*/  PRMT R13, R3, 0x4210, R9 ;  /* 0x00004210030d7816 */ /* 0x000fc60000000009 */
[----:B------:R-:W4:Y:S01]  /*218fd0*/  LDL.LU R28, [R1+0x1e08] ;  /* 0x001e0800011c7983 */ /* 0x000f220000300800 */
[----:B------:R-:W-:-:S03]  /*218fe0*/  PRMT R15, R4, 0x4210, R2 ;  /* 0x00004210040f7816 */ /* 0x000fc60000000002 */
[----:B------:R-:W2:Y:S04]  /*218ff0*/  LDL.LU R24, [R1+0x1b90] ;  /* 0x001b900001187983 */ /* 0x000ea80000300800 */
[----:B------:R-:W2:Y:S04]  /*219000*/  LDL.LU R25, [R1+0x1b8c] ;  /* 0x001b8c0001197983 */ /* 0x000ea80000300800 */
[----:B------:R-:W2:Y:S04]  /*219010*/  LDL.LU R0, [R1+0x1b88] ;  /* 0x001b880001007983 */ /* 0x000ea80000300800 */
[----:B------:R-:W2:Y:S04]  /*219020*/  LDL.LU R3, [R1+0x1b84] ;  /* 0x001b840001037983 */ /* 0x000ea80000300800 */
[----:B------:R-:W2:Y:S04]  /*219030*/  LDL.LU R4, [R1+0x204] ;  /* 0x0002040001047983 */ /* 0x000ea80000300800 */
[----:B0-----:R-:W-:Y:S01]  /*219040*/  STL [R1+0x4d0], R16 ;  /* 0x0004d01001007387 */ /* 0x001fe20000100800 */
[----:B------:R-:W-:-:S03]  /*219050*/  IMAD.MOV.U32 R6, RZ, RZ, R17 ;  /* 0x000000ffff067224 */ /* 0x000fc600078e0011 */
[----:B------:R0:W-:Y:S04]  /*219060*/  STL.64 [R1+0x4d8], R18 ;  /* 0x0004d81201007387 */ /* 0x0001e80000100a00 */
[----:B0-----:R-:W2:Y:S04]  /*219070*/  LDL.LU.64 R18, [R1+0x81f0] ;  /* 0x0081f00001127983 */ /* 0x001ea80000300a00 */
[----:B------:R-:W2:Y:S01]  /*219080*/  LDL.LU.64 R16, [R1+0x81e8] ;  /* 0x0081e80001107983 */ /* 0x000ea20000300a00 */
[----:B------:R-:W-:Y:S06]  /*219090*/  BAR.SYNC.DEFER_BLOCKING 0x0 ;  /* 0x0000000000007b1d */ /* 0x000fec0000010000 */
[----:B------:R-:W-:Y:S04]  /*2190a0*/  STL.64 [R1+0x7bb0], R6 ;  /* 0x007bb00601007387 */ /* 0x000fe80000100a00 */
[----:B--2---:R-:W-:Y:S01]  /*2190b0*/  STSM.16.M88.4 [R26], R16 ;  /* 0x000000101a007844 */ /* 0x004fe20000000200 */
[----:B------:R-:W-:Y:S06]  /*2190c0*/  BAR.SYNC.DEFER_BLOCKING 0x0 ;  /* 0x0000000000007b1d */ /* 0x000fec0000010000 */
[----:B------:R-:W0:Y:S04]  /*2190d0*/  LDS.128 R16, [R27] ;  /* 0x000000001b107984 */ /* 0x000e280000000c00 */
[----:B0-----:R-:W-:Y:S01]  /*2190e0*/  STL.64 [R1+0x4c0], R16 ;  /* 0x0004c01001007387 */ /* 0x001fe20000100a00 */
[----:B------:R-:W-:-:S03]  /*2190f0*/  IMAD.MOV.U32 R5, RZ, RZ, R18 ;  /* 0x000000ffff057224 */ /* 0x000fc600078e0012 */
[----:B------:R0:W-:Y:S04]  /*219100*/  STL [R1+0x4cc], R19 ;  /* 0x0004cc1301007387 */ /* 0x0001e80000100800 */
[----:B0-----:R-:W2:Y:S04]  /*219110*/  LDL.LU.64 R18, [R1+0x81e0] ;  /* 0x0081e00001127983 */ /* 0x001ea80000300a00 */
[----:B------:R-:W2:Y:S01]  /*219120*/  LDL.LU R17, [R1+0x81dc] ;  /* 0x0081dc0001117983 */ /* 0x000ea20000300800 */
[----:B------:R-:W-:Y:S01]  /*219130*/  PRMT R14, R21, 0x4210, R8 ;  /* 0x00004210150e7816 */ /* 0x000fe20000000008 */
[----:B------:R-:W-:Y:S06]  /*219140*/  BAR.SYNC.DEFER_BLOCKING 0x0 ;  /* 0x0000000000007b1d */ /* 0x000fec0000010000 */
[----:B------:R0:W-:Y:S04]  /*219150*/  STSM.16.M88.4 [R26], R12 ;  /* 0x0000000c1a007844 */ /* 0x0001e80000000200 */
[----:B------:R4:W-:Y:S04]  /*219160*/  STL [R1+0x7b9c], R5 ;  /* 0x007b9c0501007387 */ /* 0x0009e80000100800 */
[----:B------:R-:W2:Y:S04]  /*219170*/  LDL.LU R20, [R1+0x35c] ;  /* 0x00035c0001147983 */ /* 0x000ea80000300800 */
[----:B------:R-:W2:Y:S01]  /*219180*/  LDL.LU R21, [R1+0x354] ;  /* 0x0003540001157983 */ /* 0x000ea20000300800 */
[----:B0-----:R-:W-:-:S03]  /*219190*/  PRMT R12, R22, 0x5210, R10 ;  /* 0x00005210160c7816 */ /* 0x001fc6000000000a */
[----:B------:R-:W2:Y:S01]  /*2191a0*/  LDL.LU R22, [R1+0x358] ;  /* 0x0003580001167983 */ /* 0x000ea20000300800 */
[----:B------:R-:W-:Y:S02]  /*2191b0*/  LOP3.LUT R7, R23, 0xffff, RZ, 0xc0, !PT ;  /* 0x0000ffff17077812 */ /* 0x000fe400078ec0ff */
[----:B---3--:R-:W-:Y:S02]  /*2191c0*/  LOP3.LUT R6, R29, 0xffff, RZ, 0xc0, !PT ;  /* 0x0000ffff1d067812 */ /* 0x008fe400078ec0ff */
[----:B----4-:R-:W-:Y:S02]  /*2191d0*/  LOP3.LUT R5, R28, 0xffff, RZ, 0xc0, !PT ;  /* 0x0000ffff1c057812 */ /* 0x010fe400078ec0ff */
[----:B------:R-:W-:Y:S01]  /*2191e0*/  PRMT R15, R4, 0x5210, R2 ;  /* 0x00005210040f7816 */ /* 0x000fe20000000002 */
[----:B------:R-:W-:Y:S01]  /*2191f0*/  BAR.SYNC.DEFER_BLOCKING 0x0 ;  /* 0x0000000000007b1d */ /* 0x000fe20000010000 */
[----:B--2---:R-:W-:Y:S02]  /*219200*/  PRMT R14, R18, 0x5210, R8 ;  /* 0x00005210120e7816 */ /* 0x004fe40000000008 */
[----:B------:R-:W-:-:S02]  /*219210*/  LOP3.LUT R8, R19, 0xffff, RZ, 0xc0, !PT ;  /* 0x0000ffff13087812 */ /* 0x000fc400078ec0ff */
[----:B------:R-:W-:Y:S02]  /*219220*/  PRMT R13, R17, 0x5210, R9 ;  /* 0x00005210110d7816 */ /* 0x000fe40000000009 */
[----:B------:R-:W-:Y:S01]  /*219230*/  PRMT R16, R24, 0x4210, R8 ;  /* 0x0000421018107816 */ /* 0x000fe20000000008 */
[----:B------:R-:W-:Y:S04]  /*219240*/  STL [R1+0x81d8], R8 ;  /* 0x0081d80801007387 */ /* 0x000fe80000100800 */
[----:B------:R-:W0:Y:S01]  /*219250*/  LDS.128 R8, [R27] ;  /* 0x000000001b087984 */ /* 0x000e220000000c00 */
[----:B------:R-:W-:Y:S02]  /*219260*/  PRMT R17, R25, 0x4210, R7 ;  /* 0x0000421019117816 */ /* 0x000fe40000000007 */
[--C-:B------:R-:W-:Y:S01]  /*219270*/  PRMT R18, R0, 0x4210, R6.reuse ;  /* 0x0000421000127816 */ /* 0x100fe20000000006 */
[----:B------:R-:W2:Y:S01]  /*219280*/  LDL.LU R23, [R1+0x1f8] ;  /* 0x0001f80001177983 */ /* 0x000ea20000300800 */
[----:B------:R-:W-:Y:S01]  /*219290*/  PRMT R19, R3, 0x4210, R5 ;  /* 0x0000421003137816 */ /* 0x000fe20000000005 */
[----:B------:R-:W-:Y:S06]  /*2192a0*/  BAR.SYNC.DEFER_BLOCKING 0x0 ;  /* 0x0000000000007b1d */ /* 0x000fec0000010000 */
[----:B------:R-:W3:Y:S04]  /*2192b0*/  LDL.LU R29, [R1+0x5438] ;  /* 0x00543800011d7983 */ /* 0x000ee80000300800 */
[----:B------:R-:W4:Y:S04]  /*2192c0*/  LDL.LU R28, [R1+0x5434] ;  /* 0x00543400011c7983 */ /* 0x000f280000300800 */
[----:B------:R-:W2:Y:S04]  /*2192d0*/  LDL.LU R24, [R1+0x53ec] ;  /* 0x0053ec0001187983 */ /* 0x000ea80000300800 */
[----:B------:R-:W2:Y:S04]  /*2192e0*/  LDL.LU R0, [R1+0x53e8] ;  /* 0x0053e80001007983 */ /* 0x000ea80000300800 */
[----:B------:R-:W-:Y:S01]  /*2192f0*/  STSM.16.M88.4 [R26], R16 ;  /* 0x000000101a007844 */ /* 0x000fe20000000200 */
[----:B------:R-:W-:Y:S06]  /*219300*/  BAR.SYNC.DEFER_BLOCKING 0x0 ;  /* 0x0000000000007b1d */ /* 0x000fec0000010000 */
[----:B------:R-:W2:Y:S04]  /*219310*/  LDL.LU R25, [R1+0x1ba8] ;  /* 0x001ba80001197983 */ /* 0x000ea80000300800 */
[----:B------:R-:W2:Y:S04]  /*219320*/  LDL.LU R2, [R1+0x1b9c] ;  /* 0x001b9c0001027983 */ /* 0x000ea80000300800 */
[----:B------:R-:W2:Y:S04]  /*219330*/  LDL.LU R3, [R1+0x1b98] ;  /* 0x001b980001037983 */ /* 0x000ea80000300800 */
[----:B------:R-:W1:Y:S04]  /*219340*/  LDS.128 R16, [R27] ;  /* 0x000000001b107984 */ /* 0x000e680000000c00 */
[----:B0-----:R0:W-:Y:S04]  /*219350*/  STL.64 [R1+0x4b0], R8 ;  /* 0x0004b00801007387 */ /* 0x0011e80000100a00 */
[----:B------:R-:W-:Y:S01]  /*219360*/  STL.64 [R1+0x4b8], R10 ;  /* 0x0004b80a01007387 */ /* 0x000fe20000100a00 */
[----:B------:R-:W-:Y:S06]  /*219370*/  BAR.SYNC.DEFER_BLOCKING 0x0 ;  /* 0x0000000000007b1d */ /* 0x000fec0000010000 */
[----:B0-----:R-:W2:Y:S04]  /*219380*/  LDL.LU R8, [R1+0x81d8] ;  /* 0x0081d80001087983 */ /* 0x001ea80000300800 */
[----:B------:R-:W2:Y:S04]  /*219390*/  LDL.LU R4, [R1+0x1b94] ;  /* 0x001b940001047983 */ /* 0x000ea80000300800 */
[----:B-1----:R-:W-:Y:S04]  /*2193a0*/  STL.64 [R1+0x4a0], R16 ;  /* 0x0004a01001007387 */ /* 0x002fe80000100a00 */
[----:B------:R0:W-:Y:S04]  /*2193b0*/  STL.64 [R1+0x4a8], R18 ;  /* 0x0004a81201007387 */ /* 0x0001e80000100a00 */
[----:B0-----:R-:W2:Y:S04]  /*2193c0*/  LDL.LU R19, [R1+0x368] ;  /* 0x0003680001137983 */ /* 0x001ea80000300800 */
[----:B------:R-:W-:Y:S01]  /*2193d0*/  STSM.16.M88.4 [R26], R12 ;  /* 0x0000000c1a007844 */ /* 0x000fe20000000200 */
[----:B------:R-:W-:-:S02]  /*2193e0*/  PRMT R6, R22, 0x5210, R6 ;  /* 0x0000521016067816 */ /* 0x000fc40000000006 */
[----:B------:R-:W-:-:S03]  /*2193f0*/  PRMT R7, R21, 0x5210, R7 ;  /* 0x0000521015077816 */ /* 0x000fc60000000007 */
[----:B------:R-:W-:Y:S02]  /*219400*/  IMAD.MOV.U32 R18, RZ, RZ, R6 ;  /* 0x000000ffff127224 */ /* 0x000fe400078e0006 */
[----:B------:R-:W-:Y:S01]  /*219410*/  IMAD.MOV.U32 R17, RZ, RZ, R7 ;  /* 0x000000ffff117224 */ /* 0x000fe200078e0007 */
[----:B------:R-:W-:Y:S01]  /*219420*/  BAR.SYNC.DEFER_BLOCKING 0x0 ;  /* 0x0000000000007b1d */ /* 0x000fe20000010000 */
[----:B---3--:R-:W-:Y:S02]  /*219430*/  LOP3.LUT R7, R29, 0xffff, RZ, 0xc0, !PT ;  /* 0x0000ffff1d077812 */ /* 0x008fe400078ec0ff */
[----:B----4-:R-:W-:Y:S02]  /*219440*/  LOP3.LUT R6, R28, 0xffff, RZ, 0xc0, !PT ;  /* 0x0000ffff1c067812 */ /* 0x010fe400078ec0ff */
[----:B--2---:R-:W-:Y:S02]  /*219450*/  LOP3.LUT R0, R0, 0xffff, RZ, 0xc0, !PT ;  /* 0x0000ffff00007812 */ /* 0x004fe400078ec0ff */
[----:B------:R-:W-:-:S05]  /*219460*/  PRMT R8, R20, 0x5210, R8 ;  /* 0x0000521014087816 */ /* 0x000fca0000000008 */
[----:B------:R-:W-:Y:S01]  /*219470*/  IMAD.MOV.U32 R16, RZ, RZ, R8 ;  /* 0x000000ffff107224 */ /* 0x000fe200078e0008 */
[----:B------:R0:W-:Y:S04]  /*219480*/  STL [R1+0x81c0], R19 ;  /* 0x0081c01301007387 */ /* 0x0001e80000100800 */
[----:B------:R-:W2:Y:S04]  /*219490*/  LDL.LU R20, [R1+0x360] ;  /* 0x0003600001147983 */ /* 0x000ea80000300800 */
[----:B------:R-:W3:Y:S01]  /*2194a0*/  LDL.LU R21, [R1+0x364] ;  /* 0x0003640001157983 */ /* 0x000ee20000300800 */
[----:B0-----:R-:W-:-:S03]  /*2194b0*/  PRMT R19, R23, 0x5210, R5 ;  /* 0x0000521017137816 */ /* 0x001fc60000000005 */
[----:B------:R-:W4:Y:S04]  /*2194c0*/  LDL.LU R22, [R1+0x2f84] ;  /* 0x002f840001167983 */ /* 0x000f280000300800 */
[----:B------:R-:W-:Y:S04]  /*2194d0*/  STL.64 [R1+0x81d0], R18 ;  /* 0x0081d01201007387 */ /* 0x000fe80000100a00 */
[----:B------:R-:W-:Y:S04]  /*2194e0*/  STL.64 [R1+0x81c8], R16 ;  /* 0x0081c81001007387 */ /* 0x000fe80000100a00 */
[----:B------:R-:W0:Y:S01]  /*2194f0*/  LDS.128 R16, [R27] ;  /* 0x000000001b107984 */ /* 0x000e220000000c00 */
[----:B------:R-:W-:-:S03]  /*219500*/  LOP3.LUT R5, R24, 0xffff, RZ, 0xc0, !PT ;  /* 0x0000ffff18057812 */ /* 0x000fc600078ec0ff */
[----:B------:R-:W2:Y:S01]  /*219510*/  LDL.LU R23, [R1+0x2f80] ;  /* 0x002f800001177983 */ /* 0x000ea20000300800 */
[----:B------:R-:W-:-:S03]  /*219520*/  PRMT R8, R25, 0x4210, R7 ;  /* 0x0000421019087816 */ /* 0x000fc60000000007 */
[----:B------:R-:W2:Y:S01]  /*219530*/  LDL.LU R28, [R1+0x1e28] ;  /* 0x001e2800011c7983 */ /* 0x000ea20000300800 */
[----:B------:R-:W-:-:S03]  /*219540*/  PRMT R9, R2, 0x4210, R6 ;  /* 0x0000421002097816 */ /* 0x000fc60000000006 */
[----:B------:R-:W2:Y:S01]  /*219550*/  LDL.LU R24, [R1+0x1e24] ;  /* 0x001e240001187983 */ /* 0x000ea20000300800 */
[----:B------:R-:W-:-:S03]  /*219560*/  PRMT R10, R3, 0x4210, R5 ;  /* 0x00004210030a7816 */ /* 0x000fc60000000005 */
[----:B------:R-:W2:Y:S04]  /*219570*/  LDL.LU R25, [R1+0x1bd4] ;  /* 0x001bd40001197983 */ /* 0x000ea80000300800 */
[----:B------:R-:W2:Y:S04]  /*219580*/  LDL.LU R29, [R1+0x1bc0] ;  /* 0x001bc000011d7983 */ /* 0x000ea80000300800 */
[----:B------:R-:W2:Y:S01]  /*219590*/  LDL.LU R15, [R1+0x1bd0] ;  /* 0x001bd000010f7983 */ /* 0x000ea20000300800 */
[----:B------:R-:W-:-:S03]  /*2195a0*/  PRMT R11, R4, 0x4210, R0 ;  /* 0x00004210040b7816 */ /* 0x000fc60000000000 */
[----:B------:R-:W2:Y:S04]  /*2195b0*/  LDL.LU R2, [R1+0x1bb0] ;  /* 0x001bb00001027983 */ /* 0x000ea80000300800 */
[----:B------:R-:W2:Y:S01]  /*2195c0*/  LDL.LU R3, [R1+0x1fc] ;  /* 0x0001fc0001037983 */ /* 0x000ea20000300800 */
[----:B------:R-:W-:Y:S01]  /*2195d0*/  BAR.SYNC.DEFER_BLOCKING 0x0 ;  /* 0x0000000000007b1d */ /* 0x000fe20000010000 */
[----:B0-----:R-:W-:-:S05]  /*2195e0*/  IMAD.MOV.U32 R4, RZ, RZ, R17 ;  /* 0x000000ffff047224 */ /* 0x001fca00078e0011 */
[----:B------:R-:W-:Y:S04]  /*2195f0*/  STL [R1+0x490], R16 ;  /* 0x0004901001007387 */ /* 0x000fe80000100800 */
[----:B------:R0:W-:Y:S04]  /*219600*/  STL.64 [R1+0x498], R18 ;  /* 0x0004981201007387 */ /* 0x0001e80000100a00 */
[----:B0-----:R-:W2:Y:S04]  /*219610*/  LDL.LU.64 R18, [R1+0x81d0] ;  /* 0x0081d00001127983 */ /* 0x001ea80000300a00 */
[----:B------:R-:W2:Y:S04]  /*219620*/  LDL.LU.64 R16, [R1+0x81c8] ;  /* 0x0081c80001107983 */ /* 0x000ea80000300a00 */
[----:B------:R-:W-:Y:S04]  /*219630*/  STL [R1+0x7b48], R4 ;  /* 0x007b480401007387 */ /* 0x000fe80000100800 */
[----:B--2---:R-:W-:Y:S01]  /*219640*/  STSM.16.M88.4 [R26], R16 ;  /* 0x000000101a007844 */ /* 0x004fe20000000200 */
[----:B------:R-:W-:Y:S06]  /*219650*/  BAR.SYNC.DEFER_BLOCKING 0x0 ;  /* 0x0000000000007b1d */ /* 0x000fec0000010000 */
[----:B------:R-:W0:Y:S02]  /*219660*/  LDS.128 R16, [R27] ;  /* 0x000000001b107984 */ /* 0x000e240000000c00 */
[----:B------:R-:W-:Y:S06]  /*219670*/  BAR.SYNC.DEFER_BLOCKING 0x0 ;  /* 0x0000000000007b1d */ /* 0x000fec0000010000 */
[----:B0-----:R-:W-:Y:S04]  /*219680*/  STL.64 [R1+0x480], R16 ;  /* 0x0004801001007387 */ /* 0x001fe80000100a00 */
[----:B------:R0:W-:Y:S04]  /*219690*/  STL.64 [R1+0x488], R18 ;  /* 0x0004881201007387 */ /* 0x0001e80000100a00 */
[----:B0-----:R-:W2:Y:S04]  /*2196a0*/  LDL.LU R19, [R1+0x81c0] ;  /* 0x0081c00001137983 */ /* 0x001ea80000300800 */
[----:B------:R-:W3:Y:S04]  /*2196b0*/  LDL.LU R18, [R1+0x374] ;  /* 0x0003740001127983 */ /* 0x000ee80000300800 */
[----:B------:R-:W-:Y:S01]  /*2196c0*/  STSM.16.M88.4 [R26], R8 ;  /* 0x000000081a007844 */ /* 0x000fe20000000200 */
[----:B------:R-:W-:Y:S01]  /*2196d0*/  BAR.SYNC.DEFER_BLOCKING 0x0 ;  /* 0x0000000000007b1d */ /* 0x000fe20000010000 */
[----:B------:R-:W-:-:S02]  /*2196e0*/  PRMT R13, R20, 0x5210, R6 ;  /* 0x00005210140d7816 */ /* 0x000fc40000000006 */
[----:B--2---:R-:W-:-:S03]  /*2196f0*/  PRMT R12, R19, 0x5210, R7 ;  /* 0x00005210130c7816 */ /* 0x004fc60000000007 */
[----:B------:R-:W0:Y:S04]  /*219700*/  LDS.128 R8, [R27] ;  /* 0x000000001b087984 */ /* 0x000e280000000c00 */
[----:B------:R-:W2:Y:S01]  /*219710*/  LDL.LU R19, [R1+0x36c] ;  /* 0x00036c0001137983 */ /* 0x000ea20000300800 */
[----:B---3--:R-:W-:Y:S02]  /*219720*/  PRMT R14, R21, 0x5210, R5 ;  /* 0x00005210150e7816 */ /* 0x008fe40000000005 */
[----:B----4-:R-:W-:Y:S02]  /*219730*/  LOP3.LUT R7, R22, 0xffff, RZ, 0xc0, !PT ;  /* 0x0000ffff16077812 */ /* 0x010fe400078ec0ff */
[----:B------:R-:W-:Y:S02]  /*219740*/  LOP3.LUT R6, R23, 0xffff, RZ, 0xc0, !PT ;  /* 0x0000ffff17067812 */ /* 0x000fe400078ec0ff */
[----:B------:R-:W-:-:S02]  /*219750*/  LOP3.LUT R5, R28, 0xffff, RZ, 0xc0, !PT ;  /* 0x0000ffff1c057812 */ /* 0x000fc400078ec0ff */
[----:B------:R-:W-:Y:S02]  /*219760*/  LOP3.LUT R4, R24, 0xffff, RZ, 0xc0, !PT ;  /* 0x0000ffff18047812 */ /* 0x000fe400078ec0ff */
[----:B------:R-:W-:Y:S02]  /*219770*/  PRMT R16, R25, 0x4210, R7 ;  /* 0x0000421019107816 */ /* 0x000fe40000000007 */
[----:B------:R-:W-:Y:S01]  /*219780*/  PRMT R17, R29, 0x4210, R6 ;  /* 0x000042101d117816 */ /* 0x000fe20000000006 */
[----:B------:R-:W-:Y:S06]  /*219790*/  BAR.SYNC.DEFER_BLOCKING 0x0 ;  /* 0x0000000000007b1d */ /* 0x000fec0000010000 */
[----:B--2---:R1:W-:Y:S04]  /*2197a0*/  STL.64 [R1+0x81b8], R18 ;  /* 0x0081b81201007387 */ /* 0x0043e80000100a00 */
[----:B------:R-:W2:Y:S04]  /*2197b0*/  LDL.LU R20, [R1+0x370] ;  /* 0x0003700001147983 */ /* 0x000ea80000300800 */
[----:B------:R-:W3:Y:S01]  /*2197c0*/  LDL.LU R21, [R1+0x1f0] ;  /* 0x0001f00001157983 */ /* 0x000ee20000300800 */
[----:B-1----:R-:W-:-:S03]  /*2197d0*/  PRMT R18, R15, 0x4210, R5 ;  /* 0x000042100f127816 */ /* 0x002fc60000000005 */
[----:B------:R-:W4:Y:S01]  /*2197e0*/  LDL.LU R22, [R1+0x5448] ;  /* 0x0054480001167983 */ /* 0x000f220000300800 */
[----:B------:R-:W-:-:S03]  /*2197f0*/  PRMT R19, R2, 0x4210, R4 ;  /* 0x0000421002137816 */ /* 0x000fc60000000004 */
[----:B------:R-:W4:Y:S04]  /*219800*/  LDL.LU R23, [R1+0x5444] ;  /* 0x0054440001177983 */ /* 0x000f280000300800 */
[----:B------:R-:W-:Y:S01]  /*219810*/  STSM.16.M88.4 [R26], R16 ;  /* 0x000000101a007844 */ /* 0x000fe20000000200 */
[----:B------:R-:W-:Y:S01]  /*219820*/  BAR.SYNC.DEFER_BLOCKING 0x0 ;  /* 0x0000000000007b1d */ /* 0x000fe20000010000 */
[----:B0-----:R-:W-:Y:S01]  /*219830*/  IMAD.MOV.U32 R2, RZ, RZ, R9 ;  /* 0x000000ffff027224 */ /* 0x001fe200078e0009 */
[----:B------:R-:W-:-:S04]  /*219840*/  PRMT R15, R3, 0x5210, R0 ;  /* 0x00005210030f7816 */ /* 0x000fc80000000000 */
[----:B------:R-:W4:Y:S04]  /*219850*/  LDL.LU R28, [R1+0x5404] ;  /* 0x00540400011c7983 */ /* 0x000f280000300800 */
[----:B------:R-:W4:Y:S04]  /*219860*/  LDL.LU R24, [R1+0x5400] ;  /* 0x0054000001187983 */ /* 0x000f280000300800 */
[----:B------:R-:W4:Y:S04]  /*219870*/  LDL.LU R25, [R1+0x1c10] ;  /* 0x001c100001197983 */ /* 0x000f280000300800 */
[----:B------:R-:W4:Y:S04]  /*219880*/  LDL.LU R29, [R1+0x1c00] ;  /* 0x001c0000011d7983 */ /* 0x000f280000300800 */
[----:B------:R-:W0:Y:S04]  /*219890*/  LDS.128 R16, [R27] ;  /* 0x000000001b107984 */ /* 0x000e280000000c00 */
[----:B------:R1:W-:Y:S01]  /*2198a0*/  STL.64 [R1+0x478], R10 ;  /* 0x0004780a01007387 */ /* 0x0003e20000100a00 */
[----:B------:R-:W-:Y:S06]  /*2198b0*/  BAR.SYNC.DEFER_BLOCKING 0x0 ;  /* 0x0000000000007b1d */ /* 0x000fec0000010000 */
[----:B-1----:R-:W4:Y:S04]  /*2198c0*/  LDL.LU R11, [R1+0x1bf4] ;  /* 0x001bf400010b7983 */ /* 0x002f280000300800 */
[----:B------:R-:W4:Y:S04]  /*2198d0*/  LDL.LU R0, [R1+0x1be4] ;  /* 0x001be40001007983 */ /* 0x000f280000300800 */
[----:B------:R-:W-:Y:S04]  /*2198e0*/  STL [R1+0x7ac8], R2 ;  /* 0x007ac80201007387 */ /* 0x000fe80000100800 */
[----:B0-----:R-:W-:Y:S04]  /*2198f0*/  STL.64 [R1+0x460], R16 ;  /* 0x0004601001007387 */ /* 0x001fe80000100a00 */
[----:B------:R0:W-:Y:S04]  /*219900*/  STL.64 [R1+0x468], R18 ;  /* 0x0004681201007387 */ /* 0x0001e80000100a00 */
[----:B0-----:R-:W4:Y:S04]  /*219910*/  LDL.LU.64 R18, [R1+0x81b8] ;  /* 0x0081b80001127983 */ /* 0x001f280000300a00 */
[----:B------:R2:W-:Y:S01]  /*219920*/  STSM.16.M88.4 [R26], R12 ;  /* 0x0000000c1a007844 */ /* 0x0005e20000000200 */
[----:B------:R-:W-:Y:S01]  /*219930*/  IMAD.MOV.U32 R3, RZ, RZ, R8 ;  /* 0x000000ffff037224 */ /* 0x000fe200078e0008 */
[----:B------:R-:W-:Y:S01]  /*219940*/  BAR.SYNC.DEFER_BLOCKING 0x0 ;  /* 0x0000000000007b1d */ /* 0x000fe20000010000 */
[----:B--2---:R-:W-:-:S02]  /*219950*/  PRMT R14, R20, 0x5210, R5 ;  /* 0x00005210140e7816 */ /* 0x004fc40000000005 */
[----:B---3--:R-:W-:-:S05]  /*219960*/  PRMT R15, R21, 0x5210, R4 ;  /* 0x00005210150f7816 */ /* 0x008fca0000000004 */
[----:B------:R-:W-:Y:S01]  /*219970*/  STL.64 [R1+0x81b0], R14 ;  /* 0x0081b00e01007387 */ /* 0x000fe20000100a00 */
[----:B----4-:R-:W-:Y:S02]  /*219980*/  LOP3.LUT R4, R28, 0xffff, RZ, 0xc0, !PT ;  /* 0x0000ffff1c047812 */ /* 0x010fe400078ec0ff */
[----:B------:R-:W-:Y:S02]  /*219990*/  LOP3.LUT R5, R24, 0xffff, RZ, 0xc0, !PT ;  /* 0x0000ffff18057812 */ /* 0x000fe400078ec0ff */
[----:B------:R-:W-:Y:S02]  /*2199a0*/  PRMT R12, R18, 0x5210, R7 ;  /* 0x00005210120c7816 */ /* 0x000fe40000000007 */
[----:B------:R-:W-:-:S05]  /*2199b0*/  PRMT R13, R19, 0x5210, R6 ;  /* 0x00005210130d7816 */ /* 0x000fca0000000006 */
[----:B------:R-:W-:Y:S04]  /*2199c0*/  STL.64 [R1+0x81a8], R12 ;  /* 0x0081a80c01007387 */ /* 0x000fe80000100a00 */
[----:B------:R-:W0:Y:S01]  /*2199d0*/  LDS.128 R12, [R27] ;  /* 0x000000001b0c7984 */ /* 0x000e220000000c00 */
[----:B------:R-:W-:-:S03]  /*2199e0*/  LOP3.LUT R7, R22, 0xffff, RZ, 0xc0, !PT ;  /* 0x0000ffff16077812 */ /* 0x000fc600078ec0ff */
[----:B------:R-:W2:Y:S01]  /*2199f0*/  LDL.LU R28, [R1+0x380] ;  /* 0x00038000011c7983 */ /* 0x000ea20000300800 */
[----:B------:R-:W-:-:S03]  /*219a00*/  PRMT R8, R25, 0x4210, R7 ;  /* 0x0000421019087816 */ /* 0x000fc60000000007 */
[----:B------:R-:W3:Y:S04]  /*219a10*/  LDL.LU R24, [R1+0x378] ;  /* 0x0003780001187983 */ /* 0x000ee80000300800 */
[----:B------:R-:W4:Y:S01]  /*219a20*/  LDL.LU R25, [R1+0x37c] ;  /* 0x00037c0001197983 */ /* 0x000f220000300800 */
[----:B------:R-:W-:-:S03]  /*219a30*/  LOP3.LUT R6, R23, 0xffff, RZ, 0xc0, !PT ;  /* 0x0000ffff17067812 */ /* 0x000fc600078ec0ff */
[----:B------:R-:W2:Y:S04]  /*219a40*/  LDL.LU R16, [R1+0x2f8c] ;  /* 0x002f8c0001107983 */ /* 0x000ea80000300800 */
[----:B------:R-:W2:Y:S04]  /*219a50*/  LDL.LU R17, [R1+0x2f88] ;  /* 0x002f880001117983 */ /* 0x000ea80000300800 */
[----:B------:R-:W2:Y:S04]  /*219a60*/  LDL.LU R18, [R1+0x1e40] ;  /* 0x001e400001127983 */ /* 0x000ea80000300800 */
[----:B------:R-:W2:Y:S01]  /*219a70*/  LDL.LU R19, [R1+0x1e3c] ;  /* 0x001e3c0001137983 */ /* 0x000ea20000300800 */
[----:B------:R-:W-:-:S03]  /*219a80*/  PRMT R9, R29, 0x4210, R6 ;  /* 0x000042101d097816 */ /* 0x000fc60000000006 */
[----:B------:R-:W2:Y:S01]  /*219a90*/  LDL.LU R20, [R1+0x1c2c] ;  /* 0x001c2c0001147983 */ /* 0x000ea20000300800 */
[----:B------:R-:W-:-:S03]  /*219aa0*/  PRMT R10, R11, 0x4210, R4 ;  /* 0x000042100b0a7816 */ /* 0x000fc60000000004 */
[----:B------:R-:W2:Y:S01]  /*219ab0*/  LDL.LU R21, [R1+0x1c18] ;  /* 0x001c180001157983 */ /* 0x000ea20000300800 */
[----:B------:R-:W-:-:S03]  /*219ac0*/  PRMT R11, R0, 0x4210, R5 ;  /* 0x00004210000b7816 */ /* 0x000fc60000000005 */
[----:B------:R-:W2:Y:S01]  /*219ad0*/  LDL.LU R22, [R1+0x1c28] ;  /* 0x001c280001167983 */ /* 0x000ea20000300800 */
[----:B0-----:R-:W-:-:S03]  /*219ae0*/  IMAD.MOV.U32 R0, RZ, RZ, R15 ;  /* 0x000000ffff007224 */ /* 0x001fc600078e000f */
[----:B------:R-:W2:Y:S01]  /*219af0*/  LDL.LU R23, [R1+0x1c14] ;  /* 0x001c140001177983 */ /* 0x000ea20000300800 */
[----:B------:R-:W-:-:S03]  /*219b00*/  IMAD.MOV.U32 R2, RZ, RZ, R12 ;  /* 0x000000ffff027224 */ /* 0x000fc600078e000c */
[----:B------:R-:W2:Y:S04]  /*219b10*/  LDL.LU R29, [R1+0x1f4] ;  /* 0x0001f400011d7983 */ /* 0x000ea80000300800 */
[----:B------:R-:W-:Y:S04]  /*219b20*/  STL [R1+0x454], R13 ;  /* 0x0004540d01007387 */ /* 0x000fe80000100800 */
[----:B------:R0:W-:Y:S01]  /*219b30*/  STL [R1+0x458], R14 ;  /* 0x0004580e01007387 */ /* 0x0001e20000100800 */
[----:B------:R-:W-:Y:S06]  /*219b40*/  BAR.SYNC.DEFER_BLOCKING 0x0 ;  /* 0x0000000000007b1d */ /* 0x000fec0000010000 */
[----:B0-----:R-:W2:Y:S04]  /*219b50*/  LDL.LU.64 R14, [R1+0x81b0] ;  /* 0x0081b000010e7983 */ /* 0x001ea80000300a00 */
[----:B------:R-:W2:Y:S04]  /*219b60*/  LDL.LU.64 R12, [R1+0x81a8] ;  /* 0x0081a800010c7983 */ /* 0x000ea80000300a00 */
[----:B------:R-:W-:Y:S04]  /*219b70*/  STL.64 [R1+0x7ad0], R2 ;  /* 0x007ad00201007387 */ /* 0x000fe80000100a00 */
[----:B------:R-:W-:Y:S04]  /*219b80*/  STL [R1+0x7a98], R0 ;  /* 0x007a980001007387 */ /* 0x000fe80000100800 */
[----:B--2---:R-:W-:Y:S01]  /*219b90*/  STSM.16.M88.4 [R26], R12 ;  /* 0x0000000c1a007844 */ /* 0x004fe20000000200 */
[----:B------:R-:W-:Y:S06]  /*219ba0*/  BAR.SYNC.DEFER_BLOCKING 0x0 ;  /* 0x0000000000007b1d */ /* 0x000fec0000010000 */
[----:B------:R-:W0:Y:S02]  /*219bb0*/  LDS.128 R12, [R27] ;  /* 0x000000001b0c7984 */ /* 0x000e240000000c00 */
[----:B------:R-:W-:Y:S01]  /*219bc0*/  BAR.SYNC.DEFER_BLOCKING 0x0 ;  /* 0x0000000000007b1d */ /* 0x000fe20000010000 */
[----:B0-----:R-:W-:-:S05]  /*219bd0*/  IMAD.MOV.U32 R0, RZ, RZ, R13 ;  /* 0x000000ffff007224 */ /* 0x001fca00078e000d */
[----:B------:R0:W-:Y:S01]  /*219be0*/  STL [R1+0x440], R12 ;  /* 0x0004400c01007387 */ /* 0x0001e20000100800 */
[----:B---3--:R-:W-:-:S03]  /*219bf0*/  PRMT R13, R24, 0x5210, R6 ;  /* 0x00005210180d7816 */ /* 0x008fc60000000006 */
[----:B------:R4:W-:Y:S04]  /*219c00*/  STL.64 [R1+0x448], R14 ;  /* 0x0004480e01007387 */ /* 0x0009e80000100a00 */
[----:B------:R1:W-:Y:S01]  /*219c10*/  STL [R1+0x7af4], R0 ;  /* 0x007af40001007387 */ /* 0x0003e20000100800 */
[----:B0-----:R-:W-:-:S03]  /*219c20*/  PRMT R12, R28, 0x5210, R7 ;  /* 0x000052101c0c7816 */ /* 0x001fc60000000007 */
[----:B------:R-:W2:Y:S04]  /*219c30*/  LDL.LU R28, [R1+0x38c] ;  /* 0x00038c00011c7983 */ /* 0x000ea80000300800 */
[----:B------:R-:W3:Y:S04]  /*219c40*/  LDL.LU R24, [R1+0x388] ;  /* 0x0003880001187983 */ /* 0x000ee80000300800 */
[----:B------:R0:W-:Y:S01]  /*219c50*/  STSM.16.M88.4 [R26], R8 ;  /* 0x000000081a007844 */ /* 0x0001e20000000200 */
[----:B----4-:R-:W-:Y:S02]  /*219c60*/  PRMT R14, R25, 0x5210, R4 ;  /* 0x00005210190e7816 */ /* 0x010fe40000000004 */
[----:B------:R-:W-:Y:S01]  /*219c70*/  LOP3.LUT R4, R16, 0xffff, RZ, 0xc0, !PT ;  /* 0x0000ffff10047812 */ /* 0x000fe200078ec0ff */
[----:B------:R-:W4:Y:S01]  /*219c80*/  LDL.LU R25, [R1+0x384] ;  /* 0x0003840001197983 */ /* 0x000f220000300800 */
[----:B------:R-:W-:-:S02]  /*219c90*/  LOP3.LUT R3, R17, 0xffff, RZ, 0xc0, !PT ;  /* 0x0000ffff11037812 */ /* 0x000fc400078ec0ff */
[----:B------:R-:W-:Y:S02]  /*219ca0*/  LOP3.LUT R2, R18, 0xffff, RZ, 0xc0, !PT ;  /* 0x0000ffff12027812 */ /* 0x000fe400078ec0ff */
[----:B-1----:R-:W-:Y:S01]  /*219cb0*/  LOP3.LUT R0, R19, 0xffff, RZ, 0xc0, !PT ;  /* 0x0000ffff13007812 */ /* 0x002fe200078ec0ff */
[----:B------:R-:W-:Y:S06]  /*219cc0*/  BAR.SYNC.DEFER_BLOCKING 0x0 ;  /* 0x0000000000007b1d */ /* 0x000fec0000010000 */
[----:B------:R-:W1:Y:S01]  /*219cd0*/  LDS.128 R16, [R27] ;  /* 0x000000001b107984 */ /* 0x000e620000000c00 */
[----:B0-----:R-:W-:-:S02]  /*219ce0*/  PRMT R8, R20, 0x4210, R4 ;  /* 0x0000421014087816 */ /* 0x001fc40000000004 */
[----:B------:R-:W-:Y:S02]  /*219cf0*/  PRMT R9, R21, 0x4210, R3 ;  /* 0x0000421015097816 */ /* 0x000fe40000000003 */
[----:B------:R-:W-:Y:S02]  /*219d00*/  PRMT R10, R22, 0x4210, R2 ;  /* 0x00004210160a7816 */ /* 0x000fe40000000002 */
[----:B------:R-:W-:Y:S01]  /*219d10*/  PRMT R11, R23, 0x4210, R0 ;  /* 0x00004210170b7816 */ /* 0x000fe20000000000 */
[----:B------:R-:W-:Y:S06]  /*219d20*/  BAR.SYNC.DEFER_BLOCKING 0x0 ;  /* 0x0000000000007b1d */ /* 0x000fec0000010000 */
[----:B------:R-:W-:Y:S02]  /*219d30*/  STSM.16.M88.4 [R26], R8 ;  /* 0x000000081a007844 */ /* 0x000fe40000000200 */
[----:B------:R-:W-:Y:S06]  /*219d40*/  BAR.SYNC.DEFER_BLOCKING 0x0 ;  /* 0x0000000000007b1d */ /* 0x000fec0000010000 */
[----:B------:R-:W0:Y:S01]  /*219d50*/  LDS.128 R8, [R27] ;  /* 0x000000001b087984 */ /* 0x000e220000000c00 */
[----:B------:R-:W-:Y:S01]  /*219d60*/  PRMT R15, R29, 0x5210, R5 ;  /* 0x000052101d0f7816 */ /* 0x000fe20000000005 */
[----:B------:R-:W-:Y:S06]  /*219d70*/  BAR.SYNC.DEFER_BLOCKING 0x0 ;  /* 0x0000000000007b1d */ /* 0x000fec0000010000 */
[----:B-1----:R-:W-:Y:S04]  /*219d80*/  STL.64 [R1+0x430], R16 ;  /* 0x0004301001007387 */ /* 0x002fe80000100a00 */
[----:B------:R-:W-:Y:S04]  /*219d90*/  STL.64 [R1+0x438], R18 ;  /* 0x0004381201007387 */ /* 0x000fe80000100a00 */
[----:B------:R-:W4:Y:S04]  /*219da0*/  LDL.LU R5, [R1+0x1ec] ;  /* 0x0001ec0001057983 */ /* 0x000f280000300800 */
[----:B------:R-:W4:Y:S04]  /*219db0*/  LDL.LU R6, [R1+0x5458] ;  /* 0x0054580001067983 */ /* 0x000f280000300800 */
[----:B------:R-:W-:Y:S04]  /*219dc0*/  STSM.16.M88.4 [R26], R12 ;  /* 0x0000000c1a007844 */ /* 0x000fe80000000200 */
[----:B0-----:R0:W-:Y:S04]  /*219dd0*/  STL.64 [R1+0x420], R8 ;  /* 0x0004200801007387 */ /* 0x0011e80000100a00 */
[----:B------:R1:W-:Y:S04]  /*219de0*/  STL.64 [R1+0x428], R10 ;  /* 0x0004280a01007387 */ /* 0x0003e80000100a00 */
[----:B------:R-:W4:Y:S04]  /*219df0*/  LDL.LU R7, [R1+0x5454] ;  /* 0x0054540001077983 */ /* 0x000f280000300800 */
[----:B0-----:R-:W4:Y:S04]  /*219e00*/  LDL.LU R8, [R1+0x541c] ;  /* 0x00541c0001087983 */ /* 0x001f280000300800 */
[----:B------:R-:W4:Y:S04]  /*219e10*/  LDL.LU R9, [R1+0x5418] ;  /* 0x0054180001097983 */ /* 0x000f280000300800 */
[----:B-1----:R-:W4:Y:S04]  /*219e20*/  LDL.LU R10, [R1+0x1c64] ;  /* 0x001c6400010a7983 */ /* 0x002f280000300800 */
[----:B------:R-:W4:Y:S04]  /*219e30*/  LDL.LU R11, [R1+0x1c50] ;  /* 0x001c5000010b7983 */ /* 0x000f280000300800 */
[----:B------:R-:W4:Y:S04]  /*219e40*/  LDL.LU R20, [R1+0x1c4c] ;  /* 0x001c4c0001147983 */ /* 0x000f280000300800 */
[----:B------:R-:W4:Y:S01]  /*219e50*/  LDL.LU R21, [R1+0x1adc] ;  /* 0x001adc0001157983 */ /* 0x000f220000300800 */
[----:B--2---:R-:W-:-:S03]  /*219e60*/  PRMT R4, R28, 0x5210, R4 ;  /* 0x000052101c047816 */ /* 0x004fc60000000004 */
[----:B------:R-:W2:Y:S01]  /*219e70*/  LDL.LU R28, [R1+0x398] ;  /* 0x00039800011c7983 */ /* 0x000ea20000300800 */
[----:B---3--:R-:W-:-:S03]  /*219e80*/  PRMT R3, R24, 0x5210, R3 ;  /* 0x0000521018037816 */ /* 0x008fc60000000003 */
[----:B------:R-:W3:Y:S04]  /*219e90*/  LDL.LU R24, [R1+0x390] ;  /* 0x0003900001187983 */ /* 0x000ee80000300800 */
[----:B------:R-:W2:Y:S04]  /*219ea0*/  LDL.LU R22, [R1+0x394] ;  /* 0x0003940001167983 */ /* 0x000ea80000300800 */
[----:B------:R-:W2:Y:S04]  /*219eb0*/  LDL.LU R14, [R1+0x2f94] ;  /* 0x002f9400010e7983 */ /* 0x000ea80000300800 */
[----:B------:R-:W2:Y:S01]  /*219ec0*/  LDL.LU R15, [R1+0x2f90] ;  /* 0x002f9000010f7983 */ /* 0x000ea20000300800 */
[----:B----4-:R-:W-:Y:S01]  /*219ed0*/  PRMT R2, R25, 0x5210, R2 ;  /* 0x0000521019027816 */ /* 0x010fe20000000002 */
[----:B------:R-:W-:Y:S06]  /*219ee0*/  BAR.SYNC.DEFER_BLOCKING 0x0 ;  /* 0x0000000000007b1d */ /* 0x000fec0000010000 */
[----:B--2---:R0:W-:Y:S04]  /*219ef0*/  STL.64 [R1+0x8190], R14 ;  /* 0x0081900e01007387 */ /* 0x0041e80000100a00 */
[----:B------:R-:W2:Y:S04]  /*219f00*/  LDL.LU R16, [R1+0x1e54] ;  /* 0x001e540001107983 */ /* 0x000ea80000300800 */
[----:B------:R-:W2:Y:S04]  /*219f10*/  LDL.LU R17, [R1+0x1e50] ;  /* 0x001e500001117983 */ /* 0x000ea80000300800 */
[----:B------:R-:W4:Y:S04]  /*219f20*/  LDL.LU R18, [R1+0x1c90] ;  /* 0x001c900001127983 */ /* 0x000f280000300800 */
[----:B------:R-:W4:Y:S01]  /*219f30*/  LDL.LU R19, [R1+0x1c84] ;  /* 0x001c840001137983 */ /* 0x000f220000300800 */
[----:B------:R-:W-:Y:S01]  /*219f40*/  IMAD.MOV.U32 R12, RZ, RZ, R4 ;  /* 0x000000ffff0c7224 */ /* 0x000fe200078e0004 */
[----:B0-----:R-:W-:Y:S01]  /*219f50*/  PRMT R15, R5, 0x5210, R0 ;  /* 0x00005210050f7816 */ /* 0x001fe20000000000 */
[----:B------:R-:W-:-:S02]  /*219f60*/  IMAD.MOV.U32 R13, RZ, RZ, R3 ;  /* 0x000000ffff0d7224 */ /* 0x000fc400078e0003 */
[----:B------:R-:W-:Y:S01]  /*219f70*/  IMAD.MOV.U32 R14, RZ, RZ, R2 ;  /* 0x000000ffff0e7224 */ /* 0x000fe200078e0002 */
[----:B----4-:R-:W-:Y:S04]  /*219f80*/  STL.64 [R1+0x81a0], R18 ;  /* 0x0081a01201007387 */ /* 0x010fe80000100a00 */
        /* <DEDUP_REMOVED lines=12> */
[----:B------:R-:W2:Y:S04]  /*21a050*/  LDL.LU.64 R16, [R1+0x8198] ;  /* 0x0081980001107983 */ /* 0x000ea80000300a00 */
[----:B-1----:R-:W-:Y:S04]  /*21a060*/  STL.64 [R1+0x400], R12 ;  /* 0x0004000c01007387 */ /* 0x002fe80000100a00 */
[----:B------:R0:W-:Y:S04]  /*21a070*/  STL.64 [R1+0x408], R14 ;  /* 0x0004080e01007387 */ /* 0x0001e80000100a00 */
[----:B0-----:R-:W4:Y:S01]  /*21a080*/  LDL.LU.64 R14, [R1+0x8190] ;  /* 0x00819000010e7983 */ /* 0x001f220000300a00 */
[----:B------:R-:W-:-:S02]  /*21a090*/  LOP3.LUT R3, R6, 0xffff, RZ, 0xc0, !PT ;  /* 0x0000ffff06037812 */ /* 0x000fc400078ec0ff */
[----:B------:R-:W-:Y:S02]  /*21a0a0*/  LOP3.LUT R2, R7, 0xffff, RZ, 0xc0, !PT ;  /* 0x0000ffff07027812 */ /* 0x000fe400078ec0ff */
[----:B------:R-:W-:Y:S02]  /*21a0b0*/  LOP3.LUT R0, R8, 0xffff, RZ, 0xc0, !PT ;  /* 0x0000ffff08007812 */ /* 0x000fe400078ec0ff */
[----:B------:R-:W-:Y:S02]  /*21a0c0*/  LOP3.LUT R5, R9, 0xffff, RZ, 0xc0, !PT ;  /* 0x0000ffff09057812 */ /* 0x000fe400078ec0ff */
[----:B------:R-:W-:Y:S02]  /*21a0d0*/  PRMT R8, R10, 0x4210, R3 ;  /* 0x000042100a087816 */ /* 0x000fe40000000003 */
[----:B------:R-:W-:Y:S02]  /*21a0e0*/  PRMT R9, R11, 0x4210, R2 ;  /* 0x000042100b097816 */ /* 0x000fe40000000002 */
[----:B------:R-:W-:-:S02]  /*21a0f0*/  PRMT R10, R20, 0x4210, R0 ;  /* 0x00004210140a7816 */ /* 0x000fc40000000000 */
[----:B------:R-:W-:Y:S01]  /*21a100*/  PRMT R11, R21, 0x4210, R5 ;  /* 0x00004210150b7816 */ /* 0x000fe20000000005 */
[----:B------:R-:W-:Y:S01]  /*21a110*/  BAR.SYNC.DEFER_BLOCKING 0x0 ;  /* 0x0000000000007b1d */ /* 0x000fe20000010000 */
[----:B------:R-:W-:Y:S02]  /*21a120*/  PRMT R20, R28, 0x5210, R3 ;  /* 0x000052101c147816 */ /* 0x000fe40000000003 */
[----:B---3--:R-:W-:Y:S02]  /*21a130*/  PRMT R21, R24, 0x5210, R2 ;  /* 0x0000521018157816 */ /* 0x008fe40000000002 */
[----:B------:R-:W-:Y:S01]  /*21a140*/  PRMT R22, R22, 0x5210, R0 ;  /* 0x0000521016167816 */ /* 0x000fe20000000000 */
[----:B------:R-:W3:Y:S04]  /*21a150*/  LDL.LU R28, [R1+0x3a4] ;  /* 0x0003a400011c7983 */ /* 0x000ee80000300800 */
[----:B------:R-:W3:Y:S04]  /*21a160*/  LDL.LU R24, [R1+0x3a0] ;  /* 0x0003a00001187983 */ /* 0x000ee80000300800 */
[----:B------:R0:W-:Y:S01]  /*21a170*/  STSM.16.M88.4 [R26], R8 ;  /* 0x000000081a007844 */ /* 0x0001e20000000200 */
[----:B------:R-:W-:Y:S01]  /*21a180*/  BAR.SYNC.DEFER_BLOCKING 0x0 ;  /* 0x0000000000007b1d */ /* 0x000fe20000010000 */
[----:B--2---:R-:W-:-:S02]  /*21a190*/  LOP3.LUT R2, R16, 0xffff, RZ, 0xc0, !PT ;  /* 0x0000ffff10027812 */ /* 0x004fc400078ec0ff */
[----:B------:R-:W-:Y:S02]  /*21a1a0*/  LOP3.LUT R0, R17, 0xffff, RZ, 0xc0, !PT ;  /* 0x0000ffff11007812 */ /* 0x000fe400078ec0ff */
[----:B0-----:R-:W-:Y:S02]  /*21a1b0*/  PRMT R10, R23, 0x4210, R2 ;  /* 0x00004210170a7816 */ /* 0x001fe40000000002 */
[----:B----4-:R-:W-:Y:S02]  /*21a1c0*/  PRMT R11, R29, 0x4210, R0 ;  /* 0x000042101d0b7816 */ /* 0x010fe40000000000 */
[----:B------:R-:W-:Y:S02]  /*21a1d0*/  LOP3.LUT R4, R14, 0xffff, RZ, 0xc0, !PT ;  /* 0x0000ffff0e047812 */ /* 0x000fe400078ec0ff */
[----:B------:R-:W-:Y:S02]  /*21a1e0*/  LOP3.LUT R3, R15, 0xffff, RZ, 0xc0, !PT ;  /* 0x0000ffff0f037812 */ /* 0x000fe400078ec0ff */
[----:B------:R-:W0:Y:S01]  /*21a1f0*/  LDS.128 R12, [R27] ;  /* 0x000000001b0c7984 */ /* 0x000e220000000c00 */
[----:B------:R-:W-:-:S02]  /*21a200*/  PRMT R8, R18, 0x4210, R4 ;  /* 0x0000421012087816 */ /* 0x000fc40000000004 */
[----:B------:R-:W-:Y:S01]  /*21a210*/  PRMT R9, R19, 0x4210, R3 ;  /* 0x0000421013097816 */ /* 0x000fe20000000003 */
[----:B------:R-:W-:Y:S06]  /*21a220*/  BAR.SYNC.DEFER_BLOCKING 0x0 ;  /* 0x0000000000007b1d */ /* 0x000fec0000010000 */
[----:B------:R-:W-:Y:S02]  /*21a230*/  STSM.16.M88.4 [R26], R8 ;  /* 0x000000081a007844 */ /* 0x000fe40000000200 */
[----:B------:R-:W-:Y:S06]  /*21a240*/  BAR.SYNC.DEFER_BLOCKING 0x0 ;  /* 0x0000000000007b1d */ /* 0x000fec0000010000 */
[----:B------:R-:W1:Y:S01]  /*21a250*/  LDS.128 R8, [R27] ;  /* 0x000000001b087984 */ /* 0x000e620000000c00 */
[----:B------:R-:W-:-:S03]  /*21a260*/  PRMT R23, R25, 0x5210, R5 ;  /* 0x0000521019177816 */ /* 0x000fc60000000005 */
[----:B0-----:R-:W-:Y:S04]  /*21a270*/  STL.64 [R1+0x3f0], R12 ;  /* 0x0003f00c01007387 */ /* 0x001fe80000100a00 */
[----:B------:R0:W-:Y:S01]  /*21a280*/  STL.64 [R1+0x3f8], R14 ;  /* 0x0003f80e01007387 */ /* 0x0001e20000100a00 */
[----:B------:R-:W-:Y:S06]  /*21a290*/  BAR.SYNC.DEFER_BLOCKING 0x0 ;  /* 0x0000000000007b1d */ /* 0x000fec0000010000 */
[----:B0-----:R-:W2:Y:S04]  /*21a2a0*/  LDL.LU R14, [R1+0x39c] ;  /* 0x00039c00010e7983 */ /* 0x001ea80000300800 */
[----:B------:R-:W4:Y:S04]  /*21a2b0*/  LDL.LU R25, [R1+0x1cc] ;  /* 0x0001cc0001197983 */ /* 0x000f280000300800 */
[----:B------:R-:W2:Y:S04]  /*21a2c0*/  LDL.LU R5, [R1+0x5468] ;  /* 0x0054680001057983 */ /* 0x000ea80000300800 */
[----:B------:R-:W2:Y:S04]  /*21a2d0*/  LDL.LU R6, [R1+0x5464] ;  /* 0x0054640001067983 */ /* 0x000ea80000300800 */
[----:B-1----:R0:W-:Y:S04]  /*21a2e0*/  STL.64 [R1+0x3e0], R8 ;  /* 0x0003e00801007387 */ /* 0x0021e80000100a00 */
[----:B------:R1:W-:Y:S04]  /*21a2f0*/  STL.64 [R1+0x3e8], R10 ;  /* 0x0003e80a01007387 */ /* 0x0003e80000100a00 */
[----:B------:R-:W2:Y:S04]  /*21a300*/  LDL.LU R7, [R1+0x5430] ;  /* 0x0054300001077983 */ /* 0x000ea80000300800 */
[----:B0-----:R-:W2:Y:S04]  /*21a310*/  LDL.LU R8, [R1+0x542c] ;  /* 0x00542c0001087983 */ /* 0x001ea80000300800 */
[----:B------:R-:W2:Y:S04]  /*21a320*/  LDL.LU R9, [R1+0x1cf4] ;  /* 0x001cf40001097983 */ /* 0x000ea80000300800 */
[----:B-1----:R-:W2:Y:S04]  /*21a330*/  LDL.LU R10, [R1+0x1cc0] ;  /* 0x001cc000010a7983 */ /* 0x002ea80000300800 */
[----:B------:R-:W2:Y:S04]  /*21a340*/  LDL.LU R11, [R1+0x1cd0] ;  /* 0x001cd000010b7983 */ /* 0x000ea80000300800 */
[----:B------:R-:W2:Y:S04]  /*21a350*/  LDL.LU R16, [R1+0x1ca8] ;  /* 0x001ca80001107983 */ /* 0x000ea80000300800 */
[----:B------:R-:W2:Y:S04]  /*21a360*/  LDL.LU R29, [R1+0x3b0] ;  /* 0x0003b000011d7983 */ /* 0x000ea80000300800 */
[----:B------:R-:W2:Y:S04]  /*21a370*/  LDL.LU R17, [R1+0x3a8] ;  /* 0x0003a80001117983 */ /* 0x000ea80000300800 */
[----:B------:R-:W2:Y:S04]  /*21a380*/  LDL.LU R18, [R1+0x3ac] ;  /* 0x0003ac0001127983 */ /* 0x000ea80000300800 */
[----:B------:R-:W2:Y:S04]  /*21a390*/  LDL.LU R15, [R1+0x2f9c] ;  /* 0x002f9c00010f7983 */ /* 0x000ea80000300800 */
[----:B------:R-:W-:Y:S01]  /*21a3a0*/  STSM.16.M88.4 [R26], R20 ;  /* 0x000000141a007844 */ /* 0x000fe20000000200 */
[----:B---3--:R-:W-:-:S03]  /*21a3b0*/  PRMT R3, R24, 0x5210, R3 ;  /* 0x0000521018037816 */ /* 0x008fc60000000003 */
[----:B--2---:R4:W-:Y:S04]  /*21a3c0*/  STL [R1+0x8180], R15 ;  /* 0x0081800f01007387 */ /* 0x0049e80000100800 */
[----:B------:R-:W2:Y:S01]  /*21a3d0*/  LDL.LU R19, [R1+0x2f98] ;  /* 0x002f980001137983 */ /* 0x000ea20000300800 */
[----:B------:R-:W-:Y:S01]  /*21a3e0*/  IMAD.MOV.U32 R13, RZ, RZ, R3 ;  /* 0x000000ffff0d7224 */ /* 0x000fe200078e0003 */
[----:B------:R-:W-:Y:S02]  /*21a3f0*/  PRMT R14, R14, 0x5210, R2 ;  /* 0x000052100e0e7816 */ /* 0x000fe40000000002 */
[----:B------:R-:W-:Y:S02]  /*21a400*/  LOP3.LUT R3, R5, 0xffff, RZ, 0xc0, !PT ;  /* 0x0000ffff05037812 */ /* 0x000fe400078ec0ff */
[----:B----4-:R-:W-:-:S02]  /*21a410*/  PRMT R15, R25, 0x5210, R0 ;  /* 0x00005210190f7816 */ /* 0x010fc40000000000 */
        /* <DEDUP_REMOVED lines=8> */
[----:B------:R-:W-:-:S05]  /*21a4a0*/  PRMT R4, R28, 0x5210, R4 ;  /* 0x000052101c047816 */ /* 0x000fca0000000004 */
[----:B------:R-:W-:Y:S01]  /*21a4b0*/  IMAD.MOV.U32 R12, RZ, RZ, R4 ;  /* 0x000000ffff0c7224 */ /* 0x000fe200078e0004 */
[----:B--2---:R-:W-:Y:S04]  /*21a4c0*/  STL.64 [R1+0x8188], R18 ;  /* 0x0081881201007387 */ /* 0x004fe80000100a00 */
[----:B------:R-:W-:Y:S04]  /*21a4d0*/  STL [R1+0x8184], R17 ;  /* 0x0081841101007387 */ /* 0x000fe80000100800 */
[----:B------:R-:W0:Y:S01]  /*21a4e0*/  LDS.128 R16, [R27] ;  /* 0x000000001b107984 */ /* 0x000e220000000c00 */
[----:B------:R-:W-:Y:S06]  /*21a4f0*/  BAR.SYNC.DEFER_BLOCKING 0x0 ;  /* 0x0000000000007b1d */ /* 0x000fec0000010000 */
[----:B------:R-:W2:Y:S04]  /*21a500*/  LDL.LU R20, [R1+0x1e6c] ;  /* 0x001e6c0001147983 */ /* 0x000ea80000300800 */
[----:B------:R-:W3:Y:S04]  /*21a510*/  LDL.LU R21, [R1+0x1e68] ;  /* 0x001e680001157983 */ /* 0x000ee80000300800 */
[----:B------:R-:W4:Y:S04]  /*21a520*/  LDL.LU R22, [R1+0x1d7c] ;  /* 0x001d7c0001167983 */ /* 0x000f280000300800 */
[----:B------:R-:W2:Y:S04]  /*21a530*/  LDL.LU R23, [R1+0x1d70] ;  /* 0x001d700001177983 */ /* 0x000ea80000300800 */
[----:B------:R-:W-:Y:S01]  /*21a540*/  STSM.16.M88.4 [R26], R12 ;  /* 0x0000000c1a007844 */ /* 0x000fe20000000200 */
[----:B------:R-:W-:Y:S06]  /*21a550*/  BAR.SYNC.DEFER_BLOCKING 0x0 ;  /* 0x0000000000007b1d */ /* 0x000fec0000010000 */
[----:B------:R-:W2:Y:S04]  /*21a560*/  LDL.LU R28, [R1+0x1d68] ;  /* 0x001d6800011c7983 */ /* 0x000ea80000300800 */
[----:B------:R-:W2:Y:S04]  /*21a570*/  LDL.LU R24, [R1+0x1cf8] ;  /* 0x001cf80001187983 */ /* 0x000ea80000300800 */
[----:B------:R-:W2:Y:S04]  /*21a580*/  LDL.LU R25, [R1+0x1bc] ;  /* 0x0001bc0001197983 */ /* 0x000ea80000300800 */
[----:B------:R-:W1:Y:S04]  /*21a590*/  LDS.128 R12, [R27] ;  /* 0x000000001b0c7984 */ /* 0x000e680000000c00 */
[----:B0-----:R-:W-:Y:S04]  /*21a5a0*/  STL.64 [R1+0x3d0], R16 ;  /* 0x0003d01001007387 */ /* 0x001fe80000100a00 */
[----:B------:R0:W-:Y:S01]  /*21a5b0*/  STL.64 [R1+0x3d8], R18 ;  /* 0x0003d81201007387 */ /* 0x0001e20000100a00 */
[----:B------:R-:W-:Y:S06]  /*21a5c0*/  BAR.SYNC.DEFER_BLOCKING 0x0 ;  /* 0x0000000000007b1d */ /* 0x000fec0000010000 */
[----:B0-----:R-:W2:Y:S04]  /*21a5d0*/  LDL.LU.64 R18, [R1+0x8188] ;  /* 0x0081880001127983 */ /* 0x001ea80000300a00 */
[----:B------:R-:W3:Y:S04]  /*21a5e0*/  LDL.LU R17, [R1+0x8184] ;  /* 0x0081840001117983 */ /* 0x000ee80000300800 */
[----:B-1----:R-:W-:Y:S04]  /*21a5f0*/  STL.64 [R1+0x3c0], R12 ;  /* 0x0003c00c01007387 */ /* 0x002fe80000100a00 */
[----:B------:R0:W-:Y:S04]  /*21a600*/  STL.64 [R1+0x3c8], R14 ;  /* 0x0003c80e01007387 */ /* 0x0001e80000100a00 */
[----:B0-----:R-:W4:Y:S04]  /*21a610*/  LDL.LU R15, [R1+0x8180] ;  /* 0x00818000010f7983 */ /* 0x001f280000300800 */
[----:B------:R0:W-:Y:S01]  /*21a620*/  STSM.16.M88.4 [R26], R8 ;  /* 0x000000081a007844 */ /* 0x0001e20000000200 */
[----:B------:R-:W-:-:S03]  /*21a630*/  PRMT R16, R29, 0x5210, R3 ;  /* 0x000052101d107816 */ /* 0x000fc60000000003 */
[----:B------:R-:W4:Y:S01]  /*21a640*/  LDL.LU R29, [R1+0x74c] ;  /* 0x00074c00011d7983 */ /* 0x000f220000300800 */
[----:B------:R-:W-:Y:S01]  /*21a650*/  BAR.SYNC.DEFER_BLOCKING 0x0 ;  /* 0x0000000000007b1d */ /* 0x000fe20000010000 */
[----:B--2---:R-:W-:Y:S02]  /*21a660*/  PRMT R18, R18, 0x5210, R0 ;  /* 0x0000521012127816 */ /* 0x004fe40000000000 */
[----:B------:R-:W-:Y:S02]  /*21a670*/  LOP3.LUT R3, R19, 0xffff, RZ, 0xc0, !PT ;  /* 0x0000ffff13037812 */ /* 0x000fe400078ec0ff */
[----:B---3--:R-:W-:Y:S02]  /*21a680*/  PRMT R17, R17, 0x5210, R2 ;  /* 0x0000521011117816 */ /* 0x008fe40000000002 */
[----:B------:R-:W-:Y:S02]  /*21a690*/  LOP3.LUT R2, R20, 0xffff, RZ, 0xc0, !PT ;  /* 0x0000ffff14027812 */ /* 0x000fe400078ec0ff */
[----:B------:R-:W-:-:S02]  /*21a6a0*/  LOP3.LUT R0, R21, 0xffff, RZ, 0xc0, !PT ;  /* 0x0000ffff15007812 */ /* 0x000fc400078ec0ff */
[----:B------:R-:W-:Y:S02]  /*21a6b0*/  PRMT R21, R23, 0x4210, R3 ;  /* 0x0000421017157816 */ /* 0x000fe40000000003 */
[----:B------:R-:W-:Y:S02]  /*21a6c0*/  PRMT R23, R24, 0x4210, R0 ;  /* 0x0000421018177816 */ /* 0x000fe40000000000 */
[----:B----4-:R-:W-:-:S04]  /*21a6d0*/  LOP3.LUT R4, R15, 0xffff, RZ, 0xc0, !PT ;  /* 0x0000ffff0f047812 */ /* 0x010fc800078ec0ff */
[----:B------:R-:W-:Y:S02]  /*21a6e0*/  PRMT R20, R22, 0x4210, R4 ;  /* 0x0000421016147816 */ /* 0x000fe40000000004 */
[----:B------:R-:W-:-:S05]  /*21a6f0*/  PRMT R22, R28, 0x4210, R2 ;  /* 0x000042101c167816 */ /* 0x000fca0000000002 */
[----:B------:R-:W-:Y:S04]  /*21a700*/  STL.64 [R1+0x8178], R22 ;  /* 0x0081781601007387 */ /* 0x000fe80000100a00 */
[----:B------:R-:W-:Y:S04]  /*21a710*/  STL.64 [R1+0x8170], R20 ;  /* 0x0081701401007387 */ /* 0x000fe80000100a00 */
[----:B------:R-:W1:Y:S04]  /*21a720*/  LDS.128 R20, [R27] ;  /* 0x000000001b147984 */ /* 0x000e680000000c00 */
[----:B------:R-:W2:Y:S04]  /*21a730*/  LDL.LU R13, [R1+0x72c] ;  /* 0x00072c00010d7983 */ /* 0x000ea80000300800 */
[----:B------:R-:W3:Y:S04]  /*21a740*/  LDL.LU R14, [R1+0x75c] ;  /* 0x00075c00010e7983 */ /* 0x000ee80000300800 */
[----:B------:R-:W4:Y:S04]  /*21a750*/  LDL.LU R15, [R1+0x1ac] ;  /* 0x0001ac00010f7983 */ /* 0x000f280000300800 */
[----:B------:R-:W2:Y:S04]  /*21a760*/  LDL.LU R7, [R1+0x5478] ;  /* 0x0054780001077983 */ /* 0x000ea80000300800 */
[----:B0-----:R-:W2:Y:S04]  /*21a770*/  LDL.LU R8, [R1+0x5474] ;  /* 0x0054740001087983 */ /* 0x001ea80000300800 */
[----:B------:R-:W2:Y:S01]  /*21a780*/  LDL.LU R9, [R1+0x5440] ;  /* 0x0054400001097983 */ /* 0x000ea20000300800 */
[----:B------:R-:W-:-:S03]  /*21a790*/  PRMT R19, R25, 0x5210, R5 ;  /* 0x0000521019137816 */ /* 0x000fc60000000005 */
[----:B------:R-:W2:Y:S04]  /*21a7a0*/  LDL.LU R10, [R1+0x543c] ;  /* 0x00543c00010a7983 */ /* 0x000ea80000300800 */
[----:B------:R-:W2:Y:S04]  /*21a7b0*/  LDL.LU R11, [R1+0x1de4] ;  /* 0x001de400010b7983 */ /* 0x000ea80000300800 */
[----:B------:R-:W2:Y:S04]  /*21a7c0*/  LDL.LU R28, [R1+0x1dd4] ;  /* 0x001dd400011c7983 */ /* 0x000ea80000300800 */
[----:B------:R-:W2:Y:S04]  /*21a7d0*/  LDL.LU R24, [R1+0x1dc8] ;  /* 0x001dc80001187983 */ /* 0x000ea80000300800 */
[----:B------:R-:W2:Y:S04]  /*21a7e0*/  LDL.LU R25, [R1+0x1db4] ;  /* 0x001db40001197983 */ /* 0x000ea80000300800 */
[----:B-1----:R-:W-:Y:S04]  /*21a7f0*/  STL.64 [R1+0x3b0], R20 ;  /* 0x0003b01401007387 */ /* 0x002fe80000100a00 */
[----:B------:R0:W-:Y:S01]  /*21a800*/  STL.64 [R1+0x3b8], R22 ;  /* 0x0003b81601007387 */ /* 0x0001e20000100a00 */
[----:B------:R-:W-:Y:S06]  /*21a810*/  BAR.SYNC.DEFER_BLOCKING 0x0 ;  /* 0x0000000000007b1d */ /* 0x000fec0000010000 */
[----:B0-----:R-:W2:Y:S04]  /*21a820*/  LDL.LU.64 R22, [R1+0x8178] ;  /* 0x0081780001167983 */ /* 0x001ea80000300a00 */
[----:B------:R-:W2:Y:S04]  /*21a830*/  LDL.LU.64 R20, [R1+0x8170] ;  /* 0x0081700001147983 */ /* 0x000ea80000300a00 */
[----:B--2---:R-:W-:Y:S01]  /*21a840*/  STSM.16.M88.4 [R26], R20 ;  /* 0x000000141a007844 */ /* 0x004fe20000000200 */
[----:B------:R-:W-:Y:S06]  /*21a850*/  BAR.SYNC.DEFER_BLOCKING 0x0 ;  /* 0x0000000000007b1d */ /* 0x000fec0000010000 */
[----:B------:R-:W0:Y:S02]  /*21a860*/  LDS.128 R20, [R27] ;  /* 0x000000001b147984 */ /* 0x000e240000000c00 */
[----:B------:R-:W-:Y:S06]  /*21a870*/  BAR.SYNC.DEFER_BLOCKING 0x0 ;  /* 0x0000000000007b1d */ /* 0x000fec0000010000 */
[----:B------:R1:W-:Y:S04]  /*21a880*/  STSM.16.M88.4 [R26], R16 ;  /* 0x000000101a007844 */ /* 0x0003e80000000200 */
[----:B0-----:R0:W-:Y:S04]  /*21a890*/  STL.64 [R1+0x3a0], R20 ;  /* 0x0003a01401007387 */ /* 0x0011e80000100a00 */
[----:B------:R2:W-:Y:S04]  /*21a8a0*/  STL.64 [R1+0x3a8], R22 ;  /* 0x0003a81601007387 */ /* 0x0005e80000100a00 */
[----:B-1----:R-:W2:Y:S04]  /*21a8b0*/  LDL.LU R16, [R1+0x79c] ;  /* 0x00079c0001107983 */ /* 0x002ea80000300800 */
[----:B------:R-:W2:Y:S04]  /*21a8c0*/  LDL.LU R17, [R1+0x78c] ;  /* 0x00078c0001117983 */ /* 0x000ea80000300800 */
[----:B------:R-:W2:Y:S04]  /*21a8d0*/  LDL.LU R18, [R1+0x7ac] ;  /* 0x0007ac0001127983 */ /* 0x000ea80000300800 */
[----:B------:R-:W2:Y:S01]  /*21a8e0*/  LDL.LU R19, [R1+0x2fa4] ;  /* 0x002fa40001137983 */ /* 0x000ea20000300800 */
[----:B------:R-:W-:-:S02]  /*21a8f0*/  PRMT R12, R29, 0x5210, R4 ;  /* 0x000052101d0c7816 */ /* 0x000fc40000000004 */
[----:B------:R-:W-:Y:S02]  /*21a900*/  PRMT R13, R13, 0x5210, R3 ;  /* 0x000052100d0d7816 */ /* 0x000fe40000000003 */
[----:B---3--:R-:W-:Y:S02]  /*21a910*/  PRMT R14, R14, 0x5210, R2 ;  /* 0x000052100e0e7816 */ /* 0x008fe40000000002 */
[----:B----4-:R-:W-:Y:S01]  /*21a920*/  PRMT R15, R15, 0x5210, R0 ;  /* 0x000052100f0f7816 */ /* 0x010fe20000000000 */
[----:B------:R-:W-:Y:S01]  /*21a930*/  BAR.SYNC.DEFER_BLOCKING 0x0 ;  /* 0x0000000000007b1d */ /* 0x000fe20000010000 */
[----:B------:R-:W-:Y:S02]  /*21a940*/  LOP3.LUT R2, R8, 0xffff, RZ, 0xc0, !PT ;  /* 0x0000ffff08027812 */ /* 0x000fe400078ec0ff */
[----:B------:R-:W-:Y:S02]  /*21a950*/  LOP3.LUT R3, R7, 0xffff, RZ, 0xc0, !PT ;  /* 0x0000ffff07037812 */ /* 0x000fe400078ec0ff */
[----:B------:R-:W-:-:S02]  /*21a960*/  LOP3.LUT R0, R9, 0xffff, RZ, 0xc0, !PT ;  /* 0x0000ffff09007812 */ /* 0x000fc400078ec0ff */
[----:B------:R-:W-:Y:S02]  /*21a970*/  LOP3.LUT R5, R10, 0xffff, RZ, 0xc0, !PT ;  /* 0x0000ffff0a057812 */ /* 0x000fe400078ec0ff */
[----:B------:R-:W-:Y:S02]  /*21a980*/  PRMT R9, R28, 0x4210, R2 ;  /* 0x000042101c097816 */ /* 0x000fe40000000002 */
[----:B------:R-:W-:Y:S02]  /*21a990*/  PRMT R8, R11, 0x4210, R3 ;  /* 0x000042100b087816 */ /* 0x000fe40000000003 */
[----:B------:R-:W-:Y:S02]  /*21a9a0*/  PRMT R10, R24, 0x4210, R0 ;  /* 0x00004210180a7816 */ /* 0x000fe40000000000 */
[----:B------:R-:W-:Y:S01]  /*21a9b0*/  PRMT R11, R25, 0x4210, R5 ;  /* 0x00004210190b7816 */ /* 0x000fe20000000005 */
[----:B--2---:R-:W-:Y:S04]  /*21a9c0*/  STL.64 [R1+0x8168], R18 ;  /* 0x0081681201007387 */ /* 0x004fe80000100a00 */
[----:B------:R-:W-:Y:S04]  /*21a9d0*/  STL.64 [R1+0x8160], R16 ;  /* 0x0081601001007387 */ /* 0x000fe80000100a00 */
[----:B------:R-:W1:Y:S01]  /*21a9e0*/  LDS.128 R16, [R27] ;  /* 0x000000001b107984 */ /* 0x000e620000000c00 */
[----:B------:R-:W-:Y:S06]  /*21a9f0*/  BAR.SYNC.DEFER_BLOCKING 0x0 ;  /* 0x0000000000007b1d */ /* 0x000fec0000010000 */
[----:B0-----:R-:W2:Y:S04]  /*21aa00*/  LDL.LU R20, [R1+0x2fa0] ;  /* 0x002fa00001147983 */ /* 0x001ea80000300800 */
[----:B------:R-:W3:Y:S04]  /*21aa10*/  LDL.LU R21, [R1+0x20b0] ;  /* 0x0020b00001157983 */ /* 0x000ee80000300800 */
[----:B------:R-:W4:Y:S04]  /*21aa20*/  LDL.LU R22, [R1+0x20ac] ;  /* 0x0020ac0001167983 */ /* 0x000f280000300800 */
[----:B------:R-:W2:Y:S04]  /*21aa30*/  LDL.LU R23, [R1+0x1e30] ;  /* 0x001e300001177983 */ /* 0x000ea80000300800 */
[----:B------:R-:W-:Y:S01]  /*21aa40*/  STSM.16.M88.4 [R26], R12 ;  /* 0x0000000c1a007844 */ /* 0x000fe20000000200 */
[----:B------:R-:W-:Y:S06]  /*21aa50*/  BAR.SYNC.DEFER_BLOCKING 0x0 ;  /* 0x0000000000007b1d */ /* 0x000fec0000010000 */
[----:B------:R-:W2:Y:S04]  /*21aa60*/  LDL.LU R29, [R1+0x1e10] ;  /* 0x001e1000011d7983 */ /* 0x000ea80000300800 */
[----:B------:R-:W0:Y:S04]  /*21aa70*/  LDS.128 R12, [R27] ;  /* 0x000000001b0c7984 */ /* 0x000e280000000c00 */
[----:B-1----:R-:W-:Y:S04]  /*21aa80*/  STL.64 [R1+0x390], R16 ;  /* 0x0003901001007387 */ /* 0x002fe80000100a00 */
[----:B------:R1:W-:Y:S01]  /*21aa90*/  STL.64 [R1+0x398], R18 ;  /* 0x0003981201007387 */ /* 0x0003e20000100a00 */
[----:B------:R-:W-:Y:S06]  /*21aaa0*/  BAR.SYNC.DEFER_BLOCKING 0x0 ;  /* 0x0000000000007b1d */ /* 0x000fec0000010000 */
[----:B-1----:R-:W2:Y:S04]  /*21aab0*/  LDL.LU.64 R18, [R1+0x8168] ;  /* 0x0081680001127983 */ /* 0x002ea80000300a00 */
[----:B------:R-:W2:Y:S04]  /*21aac0*/  LDL.LU.64 R16, [R1+0x8160] ;  /* 0x0081600001107983 */ /* 0x000ea80000300a00 */
[----:B0-----:R0:W-:Y:S04]  /*21aad0*/  STL.64 [R1+0x380], R12 ;  /* 0x0003800c01007387 */ /* 0x0011e80000100a00 */
[----:B------:R1:W-:Y:S04]  /*21aae0*/  STL.64 [R1+0x388], R14 ;  /* 0x0003880e01007387 */ /* 0x0003e80000100a00 */
[----:B------:R-:W3:Y:S04]  /*21aaf0*/  LDL.LU R28, [R1+0x1e14] ;  /* 0x001e1400011c7983 */ /* 0x000ee80000300800 */
[----:B------:R-:W3:Y:S04]  /*21ab00*/  LDL.LU R24, [R1+0x1de8] ;  /* 0x001de80001187983 */ /* 0x000ee80000300800 */
[----:B------:R-:W3:Y:S04]  /*21ab10*/  LDL.LU R25, [R1+0x19c] ;  /* 0x00019c0001197983 */ /* 0x000ee80000300800 */
[----:B0-----:R-:W3:Y:S04]  /*21ab20*/  LDL.LU R12, [R1+0x7c0] ;  /* 0x0007c000010c7983 */ /* 0x001ee80000300800 */
[----:B------:R-:W3:Y:S04]  /*21ab30*/  LDL.LU R13, [R1+0x7bc] ;  /* 0x0007bc00010d7983 */ /* 0x000ee80000300800 */
[----:B-1----:R-:W3:Y:S04]  /*21ab40*/  LDL.LU R14, [R1+0x7b8] ;  /* 0x0007b800010e7983 */ /* 0x002ee80000300800 */
[----:B------:R-:W3:Y:S04]  /*21ab50*/  LDL.LU R15, [R1+0x18c] ;  /* 0x00018c00010f7983 */ /* 0x000ee80000300800 */
[----:B------:R2:W-:Y:S01]  /*21ab60*/  STSM.16.M88.4 [R26], R8 ;  /* 0x000000081a007844 */ /* 0x0005e20000000200 */
[----:B------:R-:W-:Y:S01]  /*21ab70*/  BAR.SYNC.DEFER_BLOCKING 0x0 ;  /* 0x0000000000007b1d */ /* 0x000fe20000010000 */
[----:B--2---:R-:W-:-:S05]  /*21ab80*/  PRMT R8, R16, 0x5210, R3 ;  /* 0x0000521010087816 */ /* 0x004fca0000000003 */
[----:B---3--:R-:W-:Y:S04]  /*21ab90*/  STL.64 [R1+0x8148], R14 ;  /* 0x0081480e01007387 */ /* 0x008fe80000100a00 */
[----:B------:R0:W-:Y:S02]  /*21aba0*/  STL.64 [R1+0x8140], R12 ;  /* 0x0081400c01007387 */ /* 0x0001e40000100a00 */
[----:B0-----:R-:W-:Y:S02]  /*21abb0*/  IMAD.MOV.U32 R12, RZ, RZ, R8 ;  /* 0x000000ffff0c7224 */ /* 0x001fe400078e0008 */
[----:B------:R-:W2:Y:S04]  /*21abc0*/  LDL.LU R8, [R1+0x5488] ;  /* 0x0054880001087983 */ /* 0x000ea80000300800 */
[----:B------:R-:W2:Y:S04]  /*21abd0*/  LDL.LU R9, [R1+0x5484] ;  /* 0x0054840001097983 */ /* 0x000ea80000300800 */
[----:B------:R-:W3:Y:S04]  /*21abe0*/  LDL.LU R10, [R1+0x5450] ;  /* 0x00545000010a7983 */ /* 0x000ee80000300800 */
[----:B------:R-:W3:Y:S01]  /*21abf0*/  LDL.LU R11, [R1+0x544c] ;  /* 0x00544c00010b7983 */ /* 0x000ee20000300800 */
[----:B------:R-:W-:-:S02]  /*21ac00*/  PRMT R7, R17, 0x5210, R2 ;  /* 0x0000521011077816 */ /* 0x000fc40000000002 */
[----:B------:R-:W-:Y:S02]  /*21ac10*/  PRMT R6, R18, 0x5210, R0 ;  /* 0x0000521012067816 */ /* 0x000fe40000000000 */
[----:B------:R-:W-:Y:S02]  /*21ac20*/  LOP3.LUT R4, R19, 0xffff, RZ, 0xc0, !PT ;  /* 0x0000ffff13047812 */ /* 0x000fe400078ec0ff */
[----:B------:R-:W-:Y:S02]  /*21ac30*/  LOP3.LUT R3, R20, 0xffff, RZ, 0xc0, !PT ;  /* 0x0000ffff14037812 */ /* 0x000fe400078ec0ff */
[----:B------:R-:W-:Y:S02]  /*21ac40*/  LOP3.LUT R2, R21, 0xffff, RZ, 0xc0, !PT ;  /* 0x0000ffff15027812 */ /* 0x000fe400078ec0ff */
[----:B----4-:R-:W-:Y:S02]  /*21ac50*/  LOP3.LUT R0, R22, 0xffff, RZ, 0xc0, !PT ;  /* 0x0000ffff16007812 */ /* 0x010fe400078ec0ff */
[----:B------:R-:W-:-:S02]  /*21ac60*/  PRMT R20, R23, 0x4210, R4 ;  /* 0x0000421017147816 */ /* 0x000fc40000000004 */
[----:B------:R-:W-:Y:S02]  /*21ac70*/  PRMT R21, R29, 0x4210, R3 ;  /* 0x000042101d157816 */ /* 0x000fe40000000003 */
[----:B------:R-:W-:Y:S02]  /*21ac80*/  PRMT R22, R28, 0x4210, R2 ;  /* 0x000042101c167816 */ /* 0x000fe40000000002 */
[----:B------:R-:W-:Y:S01]  /*21ac90*/  PRMT R23, R24, 0x4210, R0 ;  /* 0x0000421018177816 */ /* 0x000fe20000000000 */
[----:B------:R-:W-:Y:S01]  /*21aca0*/  IMAD.MOV.U32 R13, RZ, RZ, R7 ;  /* 0x000000ffff0d7224 */ /* 0x000fe200078e0007 */
[----:B------:R-:W-:Y:S01]  /*21acb0*/  PRMT R15, R25, 0x5210, R5 ;  /* 0x00005210190f7816 */ /* 0x000fe20000000005 */
[----:B------:R-:W-:Y:S01]  /*21acc0*/  IMAD.MOV.U32 R14, RZ, RZ, R6 ;  /* 0x000000ffff0e7224 */ /* 0x000fe200078e0006 */
[----:B---3--:R-:W-:Y:S04]  /*21acd0*/  STL.64 [R1+0x8158], R10 ;  /* 0x0081580a01007387 */ /* 0x008fe80000100a00 */
[----:B--2---:R-:W-:Y:S04]  /*21ace0*/  STL.64 [R1+0x8150], R8 ;  /* 0x0081500801007387 */ /* 0x004fe80000100a00 */
[----:B------:R-:W0:Y:S01]  /*21acf0*/  LDS.128 R8, [R27] ;  /* 0x000000001b087984 */ /* 0x000e220000000c00 */
[----:B------:R-:W-:Y:S06]  /*21ad00*/  BAR.SYNC.DEFER_BLOCKING 0x0 ;  /* 0x0000000000007b1d */ /* 0x000fec0000010000 */
[----:B------:R-:W2:Y:S04]  /*21ad10*/  LDL.LU R16, [R1+0x20a8] ;  /* 0x0020a80001107983 */ /* 0x000ea80000300800 */
[----:B------:R-:W3:Y:S04]  /*21ad20*/  LDL.LU R17, [R1+0x20a0] ;  /* 0x0020a00001117983 */ /* 0x000ee80000300800 */
[----:B------:R-:W4:Y:S04]  /*21ad30*/  LDL.LU R18, [R1+0x1e58] ;  /* 0x001e580001127983 */ /* 0x000f280000300800 */
[----:B------:R-:W2:Y:S04]  /*21ad40*/  LDL.LU R19, [R1+0x1e44] ;  /* 0x001e440001137983 */ /* 0x000ea80000300800 */
[----:B------:R1:W-:Y:S04]  /*21ad50*/  STSM.16.M88.4 [R26], R20 ;  /* 0x000000141a007844 */ /* 0x0003e80000000200 */
[----:B0-----:R-:W-:Y:S04]  /*21ad60*/  STL.64 [R1+0x370], R8 ;  /* 0x0003700801007387 */ /* 0x001fe80000100a00 */
[----:B------:R-:W-:Y:S01]  /*21ad70*/  STL.64 [R1+0x378], R10 ;  /* 0x0003780a01007387 */ /* 0x000fe20000100a00 */
[----:B------:R-:W-:Y:S06]  /*21ad80*/  BAR.SYNC.DEFER_BLOCKING 0x0 ;  /* 0x0000000000007b1d */ /* 0x000fec0000010000 */
[----:B-1----:R-:W2:Y:S04]  /*21ad90*/  LDL.LU R20, [R1+0x7d0] ;  /* 0x0007d00001147983 */ /* 0x002ea80000300800 */
[----:B------:R-:W2:Y:S04]  /*21ada0*/  LDL.LU R21, [R1+0x7cc] ;  /* 0x0007cc0001157983 */ /* 0x000ea80000300800 */
[----:B------:R-:W2:Y:S04]  /*21adb0*/  LDL.LU R22, [R1+0x7d4] ;  /* 0x0007d40001167983 */ /* 0x000ea80000300800 */
[----:B------:R-:W2:Y:S04]  /*21adc0*/  LDL.LU R23, [R1+0x2fb4] ;  /* 0x002fb40001177983 */ /* 0x000ea80000300800 */
[----:B------:R-:W0:Y:S01]  /*21add0*/  LDS.128 R8, [R27] ;  /* 0x000000001b087984 */ /* 0x000e220000000c00 */
[----:B------:R-:W-:Y:S06]  /*21ade0*/  BAR.SYNC.DEFER_BLOCKING 0x0 ;  /* 0x0000000000007b1d */ /* 0x000fec0000010000 */
[----:B------:R-:W2:Y:S04]  /*21adf0*/  LDL.LU R29, [R1+0x2fb0] ;  /* 0x002fb000011d7983 */ /* 0x000ea80000300800 */
[----:B------:R-:W2:Y:S04]  /*21ae00*/  LDL.LU R28, [R1+0x20b8] ;  /* 0x0020b800011c7983 */ /* 0x000ea80000300800 */
[----:B------:R-:W2:Y:S04]  /*21ae10*/  LDL.LU R24, [R1+0x20bc] ;  /* 0x0020bc0001187983 */ /* 0x000ea80000300800 */
[----:B------:R-:W2:Y:S04]  /*21ae20*/  LDL.LU R25, [R1+0x20cc] ;  /* 0x0020cc0001197983 */ /* 0x000ea80000300800 */
[----:B------:R-:W-:Y:S04]  /*21ae30*/  STSM.16.M88.4 [R26], R12 ;  /* 0x0000000c1a007844 */ /* 0x000fe80000000200 */
[----:B0-----:R-:W-:Y:S04]  /*21ae40*/  STL.64 [R1+0x360], R8 ;  /* 0x0003600801007387 */ /* 0x001fe80000100a00 */
[----:B------:R0:W-:Y:S04]  /*21ae50*/  STL.64 [R1+0x368], R10 ;  /* 0x0003680a01007387 */ /* 0x0001e80000100a00 */
[----:B0-----:R-:W2:Y:S04]  /*21ae60*/  LDL.LU.64 R10, [R1+0x8158] ;  /* 0x00815800010a7983 */ /* 0x001ea80000300a00 */
[----:B------:R-:W3:Y:S04]  /*21ae70*/  LDL.LU.64 R8, [R1+0x8150] ;  /* 0x0081500001087983 */ /* 0x000ee80000300a00 */
[----:B------:R-:W3:Y:S04]  /*21ae80*/  LDL.LU.64 R14, [R1+0x8148] ;  /* 0x00814800010e7983 */ /* 0x000ee80000300a00 */
[----:B------:R-:W4:Y:S01]  /*21ae90*/  LDL.LU.64 R12, [R1+0x8140] ;  /* 0x00814000010c7983 */ /* 0x000f220000300a00 */
[----:B------:R-:W-:Y:S01]  /*21aea0*/  BAR.SYNC.DEFER_BLOCKING 0x0 ;  /* 0x0000000000007b1d */ /* 0x000fe20000010000 */
[----:B--2---:R-:W-:-:S02]  /*21aeb0*/  LOP3.LUT R5, R11, 0xffff, RZ, 0xc0, !PT ;  /* 0x0000ffff0b057812 */ /* 0x004fc400078ec0ff */
[----:B---3--:R-:W-:Y:S02]  /*21aec0*/  PRMT R14, R14, 0x5210, R2 ;  /* 0x000052100e0e7816 */ /* 0x008fe40000000002 */
[----:B------:R-:W-:Y:S02]  /*21aed0*/  PRMT R15, R15, 0x5210, R0 ;  /* 0x000052100f0f7816 */ /* 0x000fe40000000000 */
[----:B----4-:R-:W-:Y:S02]  /*21aee0*/  PRMT R13, R13, 0x5210, R3 ;  /* 0x000052100d0d7816 */ /* 0x010fe40000000003 */
[----:B------:R-:W-:Y:S02]  /*21aef0*/  LOP3.LUT R3, R8, 0xffff, RZ, 0xc0, !PT ;  /* 0x0000ffff08037812 */ /* 0x000fe400078ec0ff */
[----:B------:R-:W-:Y:S02]  /*21af00*/  LOP3.LUT R2, R9, 0xffff, RZ, 0xc0, !PT ;  /* 0x0000ffff09027812 */ /* 0x000fe400078ec0ff */
[----:B------:R-:W-:-:S02]  /*21af10*/  LOP3.LUT R0, R10, 0xffff, RZ, 0xc0, !PT ;  /* 0x0000ffff0a007812 */ /* 0x000fc400078ec0ff */
[----:B------:R-:W-:Y:S02]  /*21af20*/  PRMT R8, R16, 0x4210, R3 ;  /* 0x0000421010087816 */ /* 0x000fe40000000003 */
[----:B------:R-:W-:Y:S02]  /*21af30*/  PRMT R9, R17, 0x4210, R2 ;  /* 0x0000421011097816 */ /* 0x000fe40000000002 */
[----:B------:R-:W-:Y:S02]  /*21af40*/  PRMT R10, R18, 0x4210, R0 ;  /* 0x00004210120a7816 */ /* 0x000fe40000000000 */
[----:B------:R-:W-:Y:S02]  /*21af50*/  PRMT R11, R19, 0x4210, R5 ;  /* 0x00004210130b7816 */ /* 0x000fe40000000005 */
[----:B------:R-:W0:Y:S01]  /*21af60*/  LDS.128 R16, [R27] ;  /* 0x000000001b107984 */ /* 0x000e220000000c00 */
[----:B------:R-:W-:Y:S01]  /*21af70*/  PRMT R12, R12, 0x5210, R4 ;  /* 0x000052100c0c7816 */ /* 0x000fe20000000004 */
[----:B------:R-:W-:Y:S06]  /*21af80*/  BAR.SYNC.DEFER_BLOCKING 0x0 ;  /* 0x0000000000007b1d */ /* 0x000fec0000010000 */
[----:B------:R-:W-:Y:S02]  /*21af90*/  STSM.16.M88.4 [R26], R12 ;  /* 0x0000000c1a007844 */ /* 0x000fe40000000200 */
[----:B------:R-:W-:Y:S06]  /*21afa0*/  BAR.SYNC.DEFER_BLOCKING 0x0 ;  /* 0x0000000000007b1d */ /* 0x000fec0000010000 */
[----:B------:R-:W1:Y:S02]  /*21afb0*/  LDS.128 R12, [R27] ;  /* 0x000000001b0c7984 */ /* 0x000e640000000c00 */
[----:B------:R-:W-:Y:S01]  /*21afc0*/  BAR.SYNC.DEFER_BLOCKING 0x0 ;  /* 0x0000000000007b1d */ /* 0x000fe20000010000 */
[----:B------:R-:W-:-:S05]  /*21afd0*/  LOP3.LUT R4, R23, 0xffff, RZ, 0xc0, !PT ;  /* 0x0000ffff17047812 */ /* 0x000fca00078ec0ff */
[----:B0-----:R0:W-:Y:S04]  /*21afe0*/  STL.64 [R1+0x350], R16 ;  /* 0x0003501001007387 */ /* 0x0011e80000100a00 */
[----:B------:R-:W-:Y:S01]  /*21aff0*/  STL.64 [R1+0x358], R18 ;  /* 0x0003581201007387 */ /* 0x000fe20000100a00 */
[----:B0-----:R-:W-:-:S03]  /*21b000*/  PRMT R16, R25, 0x4210, R4 ;  /* 0x0000421019107816 */ /* 0x001fc60000000004 */
[----:B------:R-:W-:Y:S04]  /*21b010*/  STSM.16.M88.4 [R26], R8 ;  /* 0x000000081a007844 */ /* 0x000fe80000000200 */
[----:B-1----:R0:W-:Y:S04]  /*21b020*/  STL.64 [R1+0x340], R12 ;  /* 0x0003400c01007387 */ /* 0x0021e80000100a00 */
[----:B------:R-:W-:Y:S04]  /*21b030*/  STL.64 [R1+0x348], R14 ;  /* 0x0003480e01007387 */ /* 0x000fe80000100a00 */
[----:B------:R-:W2:Y:S01]  /*21b040*/  LDL.LU R6, [R1+0x20a4] ;  /* 0x0020a40001067983 */ /* 0x000ea20000300800 */
[----:B0-----:R-:W-:-:S03]  /*21b050*/  PRMT R12, R22, 0x5210, R0 ;  /* 0x00005210160c7816 */ /* 0x001fc60000000000 */
[----:B------:R-:W3:Y:S01]  /*21b060*/  LDL.LU R7, [R1+0x1af0] ;  /* 0x001af00001077983 */ /* 0x000ee20000300800 */
[----:B------:R-:W-:-:S03]  /*21b070*/  LOP3.LUT R0, R24, 0xffff, RZ, 0xc0, !PT ;  /* 0x0000ffff18007812 */ /* 0x000fc600078ec0ff */
[----:B------:R-:W4:Y:S04]  /*21b080*/  LDL.LU R24, [R1+0x268] ;  /* 0x0002680001187983 */ /* 0x000f280000300800 */
[----:B------:R-:W2:Y:S04]  /*21b090*/  LDL.LU R25, [R1+0x7e8] ;  /* 0x0007e80001197983 */ /* 0x000ea80000300800 */
[----:B------:R-:W2:Y:S04]  /*21b0a0*/  LDL.LU R9, [R1+0x7dc] ;  /* 0x0007dc0001097983 */ /* 0x000ea80000300800 */
[----:B------:R-:W2:Y:S04]  /*21b0b0*/  LDL.LU R10, [R1+0x26c] ;  /* 0x00026c00010a7983 */ /* 0x000ea80000300800 */
[----:B------:R-:W2:Y:S01]  /*21b0c0*/  LDL.LU R11, [R1+0xac] ;  /* 0x0000ac00010b7983 */ /* 0x000ea20000300800 */
[----:B------:R-:W-:-:S02]  /*21b0d0*/  PRMT R13, R21, 0x5210, R2 ;  /* 0x00005210150d7816 */ /* 0x000fc40000000002 */
[----:B------:R-:W-:Y:S01]  /*21b0e0*/  PRMT R8, R20, 0x5210, R3 ;  /* 0x0000521014087816 */ /* 0x000fe20000000003 */
[----:B------:R-:W-:Y:S06]  /*21b0f0*/  BAR.SYNC.DEFER_BLOCKING 0x0 ;  /* 0x0000000000007b1d */ /* 0x000fec0000010000 */
[----:B--2---:R0:W-:Y:S04]  /*21b100*/  STL.64 [R1+0x8120], R10 ;  /* 0x0081200a01007387 */ /* 0x0041e80000100a00 */
[----:B0-----:R-:W2:Y:S01]  /*21b110*/  LDL.LU R11, [R1+0x20c0] ;  /* 0x0020c000010b7983 */ /* 0x001ea20000300800 */
[----:B------:R-:W-:-:S03]  /*21b120*/  IMAD.MOV.U32 R10, RZ, RZ, R12 ;  /* 0x000000ffff0a7224 */ /* 0x000fc600078e000c */
[----:B------:R0:W-:Y:S04]  /*21b130*/  STL [R1+0x8118], R9 ;  /* 0x0081180901007387 */ /* 0x0001e80000100800 */
[----:B------:R-:W2:Y:S04]  /*21b140*/  LDL.LU R15, [R1+0x545c] ;  /* 0x00545c00010f7983 */ /* 0x000ea80000300800 */
[----:B------:R-:W2:Y:S01]  /*21b150*/  LDL.LU R12, [R1+0x160] ;  /* 0x00016000010c7983 */ /* 0x000ea20000300800 */
[----:B0-----:R-:W-:-:S03]  /*21b160*/  IMAD.MOV.U32 R9, RZ, RZ, R13 ;  /* 0x000000ffff097224 */ /* 0x001fc600078e000d */
[----:B------:R-:W2:Y:S04]  /*21b170*/  LDL.LU R13, [R1+0x164] ;  /* 0x00016400010d7983 */ /* 0x000ea80000300800 */
[----:B------:R-:W2:Y:S01]  /*21b180*/  LDL.LU R14, [R1+0x168] ;  /* 0x00016800010e7983 */ /* 0x000ea20000300800 */
[----:B------:R-:W-:Y:S02]  /*21b190*/  LOP3.LUT R3, R29, 0xffff, RZ, 0xc0, !PT ;  /* 0x0000ffff1d037812 */ /* 0x000fe400078ec0ff */
[----:B------:R-:W-:Y:S01]  /*21b1a0*/  LOP3.LUT R2, R28, 0xffff, RZ, 0xc0, !PT ;  /* 0x0000ffff1c027812 */ /* 0x000fe200078ec0ff */
[----:B--2---:R0:W-:Y:S04]  /*21b1b0*/  STL.64 [R1+0x8130], R14 ;  /* 0x0081300e01007387 */ /* 0x0041e80000100a00 */
[----:B------:R1:W-:Y:S04]  /*21b1c0*/  STL.64 [R1+0x8128], R12 ;  /* 0x0081280c01007387 */ /* 0x0003e80000100a00 */
[----:B------:R-:W-:Y:S01]  /*21b1d0*/  STL [R1+0x8138], R4 ;  /* 0x0081380401007387 */ /* 0x000fe20000100800 */
[----:B0-----:R-:W-:-:S03]  /*21b1e0*/  PRMT R15, R6, 0x4210, R2 ;  /* 0x00004210060f7816 */ /* 0x001fc60000000002 */
[----:B------:R-:W2:Y:S01]  /*21b1f0*/  LDL.LU R19, [R1+0x1af4] ;  /* 0x001af40001137983 */ /* 0x000ea20000300800 */
[----:B---3--:R-:W-:Y:S02]  /*21b200*/  PRMT R14, R7, 0x4210, R0 ;  /* 0x00004210070e7816 */ /* 0x008fe40000000000 */
[----:B-1----:R-:W-:Y:S01]  /*21b210*/  PRMT R13, R11, 0x4210, R3 ;  /* 0x000042100b0d7816 */ /* 0x002fe20000000003 */
[----:B------:R-:W-:Y:S01]  /*21b220*/  IMAD.MOV.U32 R12, RZ, RZ, R16 ;  /* 0x000000ffff0c7224 */ /* 0x000fe200078e0010 */
[----:B----4-:R-:W-:Y:S01]  /*21b230*/  PRMT R11, R24, 0x5210, R5 ;  /* 0x00005210180b7816 */ /* 0x010fe20000000005 */
[----:B------:R-:W3:Y:S04]  /*21b240*/  LDL.LU R23, [R1+0x20c4] ;  /* 0x0020c40001177983 */ /* 0x000ee80000300800 */
[----:B------:R-:W0:Y:S01]  /*21b250*/  LDS.128 R4, [R27] ;  /* 0x000000001b047984 */ /* 0x000e220000000c00 */
[----:B------:R-:W-:Y:S06]  /*21b260*/  BAR.SYNC.DEFER_BLOCKING 0x0 ;  /* 0x0000000000007b1d */ /* 0x000fec0000010000 */
[----:B------:R-:W4:Y:S04]  /*21b270*/  LDL.LU R16, [R1+0x170] ;  /* 0x0001700001107983 */ /* 0x000f280000300800 */
[----:B------:R-:W4:Y:S04]  /*21b280*/  LDL.LU R17, [R1+0x174] ;  /* 0x0001740001117983 */ /* 0x000f280000300800 */
[----:B------:R-:W4:Y:S04]  /*21b290*/  LDL.LU R18, [R1+0x178] ;  /* 0x0001780001127983 */ /* 0x000f280000300800 */
[----:B------:R-:W2:Y:S04]  /*21b2a0*/  LDL.LU R20, [R1+0xa0] ;  /* 0x0000a00001147983 */ /* 0x000ea80000300800 */
[----:B------:R-:W-:Y:S01]  /*21b2b0*/  STSM.16.M88.4 [R26], R12 ;  /* 0x0000000c1a007844 */ /* 0x000fe20000000200 */
[----:B------:R-:W-:Y:S06]  /*21b2c0*/  BAR.SYNC.DEFER_BLOCKING 0x0 ;  /* 0x0000000000007b1d */ /* 0x000fec0000010000 */
[----:B------:R-:W2:Y:S04]  /*21b2d0*/  LDL.LU R21, [R1+0xa4] ;  /* 0x0000a40001157983 */ /* 0x000ea80000300800 */
[----:B------:R-:W2:Y:S04]  /*21b2e0*/  LDL.LU R22, [R1+0xa8] ;  /* 0x0000a80001167983 */ /* 0x000ea80000300800 */
[----:B------:R-:W2:Y:S04]  /*21b2f0*/  LDL.LU R29, [R1+0x2eb8] ;  /* 0x002eb800011d7983 */ /* 0x000ea80000300800 */
[----:B------:R-:W2:Y:S04]  /*21b300*/  LDL.LU R28, [R1+0x278] ;  /* 0x00027800011c7983 */ /* 0x000ea80000300800 */
[----:B------:R-:W1:Y:S01]  /*21b310*/  LDS.128 R12, [R27] ;  /* 0x000000001b0c7984 */ /* 0x000e620000000c00 */
[----:B------:R-:W-:Y:S06]  /*21b320*/  BAR.SYNC.DEFER_BLOCKING 0x0 ;  /* 0x0000000000007b1d */ /* 0x000fec0000010000 */
[----:B0-----:R0:W-:Y:S04]  /*21b330*/  STL.64 [R1+0x330], R4 ;  /* 0x0003300401007387 */ /* 0x0011e80000100a00 */
[----:B------:R-:W-:Y:S04]  /*21b340*/  STL.64 [R1+0x338], R6 ;  /* 0x0003380601007387 */ /* 0x000fe80000100a00 */
[----:B0-----:R-:W2:Y:S04]  /*21b350*/  LDL.LU R4, [R1+0x8138] ;  /* 0x0081380001047983 */ /* 0x001ea80000300800 */
[----:B------:R-:W3:Y:S04]  /*21b360*/  LDL.LU R24, [R1+0x27c] ;  /* 0x00027c0001187983 */ /* 0x000ee80000300800 */
[----:B------:R-:W-:Y:S04]  /*21b370*/  STSM.16.M88.4 [R26], R8 ;  /* 0x000000081a007844 */ /* 0x000fe80000000200 */
[----:B-1----:R-:W-:Y:S04]  /*21b380*/  STL.64 [R1+0x320], R12 ;  /* 0x0003200c01007387 */ /* 0x002fe80000100a00 */
[----:B------:R0:W-:Y:S04]  /*21b390*/  STL.64 [R1+0x328], R14 ;  /* 0x0003280e01007387 */ /* 0x0001e80000100a00 */
[----:B0-----:R-:W3:Y:S04]  /*21b3a0*/  LDL.LU.64 R14, [R1+0x8130] ;  /* 0x00813000010e7983 */ /* 0x001ee80000300a00 */
[----:B------:R-:W3:Y:S04]  /*21b3b0*/  LDL.LU.64 R12, [R1+0x8128] ;  /* 0x00812800010c7983 */ /* 0x000ee80000300a00 */
[----:B------:R-:W3:Y:S04]  /*21b3c0*/  LDL.LU.64 R10, [R1+0x8120] ;  /* 0x00812000010a7983 */ /* 0x000ee80000300a00 */
[----:B------:R-:W4:Y:S01]  /*21b3d0*/  LDL.LU R9, [R1+0x8118] ;  /* 0x0081180001097983 */ /* 0x000f220000300800 */
[----:B------:R-:W-:Y:S01]  /*21b3e0*/  BAR.SYNC.DEFER_BLOCKING 0x0 ;  /* 0x0000000000007b1d */ /* 0x000fe20000010000 */
[----:B--2---:R-:W-:-:S05]  /*21b3f0*/  PRMT R4, R25, 0x5210, R4 ;  /* 0x0000521019047816 */ /* 0x004fca0000000004 */
[----:B------:R-:W2:Y:S01]  /*21b400*/  LDL.LU R25, [R1+0x5460] ;  /* 0x0054600001197983 */ /* 0x000ea20000300800 */
[----:B---3--:R-:W-:Y:S02]  /*21b410*/  PRMT R7, R10, 0x5210, R2 ;  /* 0x000052100a077816 */ /* 0x008fe40000000002 */
[----:B------:R-:W-:Y:S02]  /*21b420*/  PRMT R6, R11, 0x5210, R0 ;  /* 0x000052100b067816 */ /* 0x000fe40000000000 */
[----:B----4-:R-:W-:Y:S02]  /*21b430*/  PRMT R5, R9, 0x5210, R3 ;  /* 0x0000521009057816 */ /* 0x010fe40000000003 */
[----:B------:R-:W0:Y:S01]  /*21b440*/  LDS.128 R8, [R27] ;  /* 0x000000001b087984 */ /* 0x000e220000000c00 */
[----:B------:R-:W-:Y:S06]  /*21b450*/  BAR.SYNC.DEFER_BLOCKING 0x0 ;  /* 0x0000000000007b1d */ /* 0x000fec0000010000 */
[----:B------:R-:W-:Y:S02]  /*21b460*/  STSM.16.M88.4 [R26], R4 ;  /* 0x000000041a007844 */ /* 0x000fe40000000200 */
[----:B------:R-:W-:Y:S01]  /*21b470*/  BAR.SYNC.DEFER_BLOCKING 0x0 ;  /* 0x0000000000007b1d */ /* 0x000fe20000010000 */
[----:B------:R-:W-:-:S05]  /*21b480*/  LOP3.LUT R2, R15, 0xffff, RZ, 0xc0, !PT ;  /* 0x0000ffff0f027812 */ /* 0x000fca00078ec0ff */
[----:B------:R-:W1:Y:S01]  /*21b490*/  LDS.128 R4, [R27] ;  /* 0x000000001b047984 */ /* 0x000e620000000c00 */
[----:B------:R-:W-:Y:S01]  /*21b4a0*/  PRMT R15, R19, 0x4210, R2 ;  /* 0x00004210130f7816 */ /* 0x000fe20000000002 */
[----:B------:R-:W-:Y:S06]  /*21b4b0*/  BAR.SYNC.DEFER_BLOCKING 0x0 ;  /* 0x0000000000007b1d */ /* 0x000fec0000010000 */
[----:B------:R-:W-:Y:S04]  /*21b4c0*/  STSM.16.M88.4 [R26], R12 ;  /* 0x0000000c1a007844 */ /* 0x000fe80000000200 */
[----:B0-----:R-:W-:Y:S04]  /*21b4d0*/  STL.64 [R1+0x310], R8 ;  /* 0x0003100801007387 */ /* 0x001fe80000100a00 */
[----:B------:R-:W-:Y:S01]  /*21b4e0*/  STL.64 [R1+0x318], R10 ;  /* 0x0003180a01007387 */ /* 0x000fe20000100a00 */
[----:B------:R-:W-:Y:S06]  /*21b4f0*/  BAR.SYNC.DEFER_BLOCKING 0x0 ;  /* 0x0000000000007b1d */ /* 0x000fec0000010000 */
[----:B-1----:R-:W-:Y:S04]  /*21b500*/  STL.64 [R1+0x300], R4 ;  /* 0x0003000401007387 */ /* 0x002fe80000100a00 */
[----:B------:R-:W-:Y:S04]  /*21b510*/  STL.64 [R1+0x308], R6 ;  /* 0x0003080601007387 */ /* 0x000fe80000100a00 */
[----:B------:R-:W0:Y:S01]  /*21b520*/  LDS.128 R4, [R27] ;  /* 0x000000001b047984 */ /* 0x000e220000000c00 */
[----:B------:R-:W-:-:S04]  /*21b530*/  LOP3.LUT R0, R23, 0xffff, RZ, 0xc0, !PT ;  /* 0x0000ffff17007812 */ /* 0x000fc800078ec0ff */
[----:B------:R-:W-:Y:S01]  /*21b540*/  PRMT R19, R29, 0x4210, R0 ;  /* 0x000042101d137816 */ /* 0x000fe20000000000 */
[----:B------:R-:W-:Y:S06]  /*21b550*/  BAR.SYNC.DEFER_BLOCKING 0x0 ;  /* 0x0000000000007b1d */ /* 0x000fec0000010000 */
[----:B------:R-:W-:Y:S04]  /*21b560*/  STSM.16.M88.4 [R26], R16 ;  /* 0x000000101a007844 */ /* 0x000fe80000000200 */
[----:B0-----:R-:W-:Y:S04]  /*21b570*/  STL.64 [R1+0x2f0], R4 ;  /* 0x0002f00401007387 */ /* 0x001fe80000100a00 */
[----:B------:R-:W-:Y:S01]  /*21b580*/  STL.64 [R1+0x2f8], R6 ;  /* 0x0002f80601007387 */ /* 0x000fe20000100a00 */
[----:B------:R-:W-:Y:S06]  /*21b590*/  BAR.SYNC.DEFER_BLOCKING 0x0 ;  /* 0x0000000000007b1d */ /* 0x000fec0000010000 */
[----:B------:R-:W0:Y:S04]  /*21b5a0*/  LDS.128 R4, [R27] ;  /* 0x000000001b047984 */ /* 0x000e280000000c00 */
[----:B0-----:R0:W-:Y:S04]  /*21b5b0*/  STL.64 [R1+0x2e0], R4 ;  /* 0x0002e00401007387 */ /* 0x0011e80000100a00 */
[----:B------:R1:W-:Y:S04]  /*21b5c0*/  STL.64 [R1+0x2e8], R6 ;  /* 0x0002e80601007387 */ /* 0x0003e80000100a00 */
[----:B0-----:R-:W3:Y:S04]  /*21b5d0*/  LDL.LU R4, [R1+0xc0] ;  /* 0x0000c00001047983 */ /* 0x001ee80000300800 */
[----:B------:R-:W3:Y:S04]  /*21b5e0*/  LDL.LU R5, [R1+0xc4] ;  /* 0x0000c40001057983 */ /* 0x000ee80000300800 */
[----:B-1----:R-:W4:Y:S01]  /*21b5f0*/  LDL.LU R6, [R1+0xc8] ;  /* 0x0000c80001067983 */ /* 0x002f220000300800 */
[----:B------:R-:W-:Y:S01]  /*21b600*/  PRMT R23, R28, 0x5210, R2 ;  /* 0x000052101c177816 */ /* 0x000fe20000000002 */
[----:B------:R-:W-:Y:S06]  /*21b610*/  BAR.SYNC.DEFER_BLOCKING 0x0 ;  /* 0x0000000000007b1d */ /* 0x000fec0000010000 */
[----:B------:R-:W-:Y:S02]  /*21b620*/  STSM.16.M88.4 [R26], R20 ;  /* 0x000000141a007844 */ /* 0x000fe40000000200 */
[----:B------:R-:W-:Y:S06]  /*21b630*/  BAR.SYNC.DEFER_BLOCKING 0x0 ;  /* 0x0000000000007b1d */ /* 0x000fec0000010000 */
[----:B------:R-:W0:Y:S04]  /*21b640*/  LDS.128 R8, [R27] ;  /* 0x000000001b087984 */ /* 0x000e280000000c00 */
[----:B----4-:R-:W-:Y:S04]  /*21b650*/  STL [R1+0x8100], R6 ;  /* 0x0081000601007387 */ /* 0x010fe80000100800 */
[----:B---3--:R1:W-:Y:S04]  /*21b660*/  STL.64 [R1+0x80f8], R4 ;  /* 0x0080f80401007387 */ /* 0x0083e80000100a00 */
[----:B-1----:R-:W3:Y:S04]  /*21b670*/  LDL.LU R4, [R1+0x180] ;  /* 0x0001800001047983 */ /* 0x002ee80000300800 */
[----:B------:R-:W3:Y:S04]  /*21b680*/  LDL.LU R5, [R1+0x184] ;  /* 0x0001840001057983 */ /* 0x000ee80000300800 */
[----:B------:R-:W3:Y:S04]  /*21b690*/  LDL.LU R6, [R1+0x188] ;  /* 0x0001880001067983 */ /* 0x000ee80000300800 */
[----:B------:R-:W4:Y:S04]  /*21b6a0*/  LDL.LU R7, [R1+0x2ec8] ;  /* 0x002ec80001077983 */ /* 0x000f280000300800 */
[----:B------:R-:W3:Y:S04]  /*21b6b0*/  LDL.LU R3, [R1+0x20c8] ;  /* 0x0020c80001037983 */ /* 0x000ee80000300800 */
[----:B0-----:R0:W-:Y:S04]  /*21b6c0*/  STL.64 [R1+0x2d0], R8 ;  /* 0x0002d00801007387 */ /* 0x0011e80000100a00 */
[----:B------:R1:W-:Y:S04]  /*21b6d0*/  STL.64 [R1+0x2d8], R10 ;  /* 0x0002d80a01007387 */ /* 0x0003e80000100a00 */
[----:B0-----:R-:W3:Y:S04]  /*21b6e0*/  LDL.LU R8, [R1+0xd0] ;  /* 0x0000d00001087983 */ /* 0x001ee80000300800 */
[----:B------:R-:W3:Y:S04]  /*21b6f0*/  LDL.LU R9, [R1+0xd4] ;  /* 0x0000d40001097983 */ /* 0x000ee80000300800 */
[----:B-1----:R-:W3:Y:S04]  /*21b700*/  LDL.LU R10, [R1+0xd8] ;  /* 0x0000d800010a7983 */ /* 0x002ee80000300800 */
[----:B------:R-:W4:Y:S04]  /*21b710*/  LDL.LU R11, [R1+0x2ff4] ;  /* 0x002ff400010b7983 */ /* 0x000f280000300800 */
[----:B------:R-:W4:Y:S01]  /*21b720*/  LDL.LU R15, [R1+0x280] ;  /* 0x00028000010f7983 */ /* 0x000f220000300800 */
[----:B------:R-:W-:-:S02]  /*21b730*/  PRMT R0, R24, 0x5210, R0 ;  /* 0x0000521018007816 */ /* 0x000fc40000000000 */
[----:B--2---:R-:W-:Y:S01]  /*21b740*/  LOP3.LUT R2, R25, 0xffff, RZ, 0xc0, !PT ;  /* 0x0000ffff19027812 */ /* 0x004fe200078ec0ff */
[----:B------:R-:W-:Y:S06]  /*21b750*/  BAR.SYNC.DEFER_BLOCKING 0x0 ;  /* 0x0000000000007b1d */ /* 0x000fec0000010000 */
[----:B---3--:R-:W-:Y:S04]  /*21b760*/  STL [R1+0x80e0], R10 ;  /* 0x0080e00a01007387 */ /* 0x008fe80000100800 */
[----:B------:R0:W-:Y:S04]  /*21b770*/  STL.64 [R1+0x80d8], R8 ;  /* 0x0080d80801007387 */ /* 0x0001e80000100a00 */
[----:B0-----:R-:W2:Y:S04]  /*21b780*/  LDL.LU R8, [R1+0x190] ;  /* 0x0001900001087983 */ /* 0x001ea80000300800 */
[----:B------:R-:W2:Y:S04]  /*21b790*/  LDL.LU R9, [R1+0x194] ;  /* 0x0001940001097983 */ /* 0x000ea80000300800 */
[----:B------:R-:W4:Y:S04]  /*21b7a0*/  LDL.LU R10, [R1+0x198] ;  /* 0x00019800010a7983 */ /* 0x000f280000300800 */
[----:B----4-:R-:W-:Y:S04]  /*21b7b0*/  STL.64 [R1+0x8110], R10 ;  /* 0x0081100a01007387 */ /* 0x010fe80000100a00 */
[----:B--2---:R0:W-:Y:S04]  /*21b7c0*/  STL.64 [R1+0x8108], R8 ;  /* 0x0081080801007387 */ /* 0x0041e80000100a00 */
[----:B0-----:R-:W2:Y:S04]  /*21b7d0*/  LDL.LU R8, [R1+0xb0] ;  /* 0x0000b00001087983 */ /* 0x001ea80000300800 */
[----:B------:R-:W2:Y:S04]  /*21b7e0*/  LDL.LU R9, [R1+0xb4] ;  /* 0x0000b40001097983 */ /* 0x000ea80000300800 */
[----:B------:R-:W2:Y:S04]  /*21b7f0*/  LDL.LU R10, [R1+0xb8] ;  /* 0x0000b800010a7983 */ /* 0x000ea80000300800 */
[----:B------:R-:W3:Y:S04]  /*21b800*/  LDL.LU R19, [R1+0x70c] ;  /* 0x00070c0001137983 */ /* 0x000ee80000300800 */
[----:B------:R-:W4:Y:S04]  /*21b810*/  LDL.LU R23, [R1+0x546c] ;  /* 0x00546c0001177983 */ /* 0x000f280000300800 */
[----:B------:R-:W3:Y:S04]  /*21b820*/  LDL.LU R12, [R1+0x1a0] ;  /* 0x0001a000010c7983 */ /* 0x000ee80000300800 */
[----:B------:R-:W3:Y:S04]  /*21b830*/  LDL.LU R13, [R1+0x1a4] ;  /* 0x0001a400010d7983 */ /* 0x000ee80000300800 */
[----:B------:R-:W3:Y:S01]  /*21b840*/  LDL.LU R14, [R1+0x1a8] ;  /* 0x0001a800010e7983 */ /* 0x000ee20000300800 */
[----:B------:R-:W-:-:S05]  /*21b850*/  IMAD.MOV.U32 R11, RZ, RZ, R0 ;  /* 0x000000ffff0b7224 */ /* 0x000fca00078e0000 */
[----:B--2---:R-:W-:Y:S01]  /*21b860*/  STSM.16.M88.4 [R26], R8 ;  /* 0x000000081a007844 */ /* 0x004fe20000000200 */
[----:B------:R-:W-:Y:S06]  /*21b870*/  BAR.SYNC.DEFER_BLOCKING 0x0 ;  /* 0x0000000000007b1d */ /* 0x000fec0000010000 */
[----:B------:R-:W0:Y:S04]  /*21b880*/  LDS.128 R8, [R27] ;  /* 0x000000001b087984 */ /* 0x000e280000000c00 */
[----:B---3--:R-:W-:Y:S04]  /*21b890*/  STL [R1+0x80f0], R14 ;  /* 0x0080f00e01007387 */ /* 0x008fe80000100800 */
[----:B------:R-:W-:Y:S04]  /*21b8a0*/  STL.64 [R1+0x80e8], R12 ;  /* 0x0080e80c01007387 */ /* 0x000fe80000100a00 */
        /* <DEDUP_REMOVED lines=10> */
[----:B0-----:R-:W-:Y:S04]  /*21b950*/  STL.64 [R1+0x2c0], R8 ;  /* 0x0002c00801007387 */ /* 0x001fe80000100a00 */
[----:B------:R0:W-:Y:S04]  /*21b960*/  STL.64 [R1+0x2c8], R10 ;  /* 0x0002c80a01007387 */ /* 0x0001e80000100a00 */
[----:B0-----:R-:W2:Y:S04]  /*21b970*/  LDL.LU.64 R10, [R1+0x8110] ;  /* 0x00811000010a7983 */ /* 0x001ea80000300a00 */
[----:B------:R-:W3:Y:S01]  /*21b980*/  LDL.LU.64 R8, [R1+0x8108] ;  /* 0x0081080001087983 */ /* 0x000ee20000300a00 */
[--C-:B------:R-:W-:Y:S01]  /*21b990*/  PRMT R7, R7, 0x4210, R2.reuse ;  /* 0x0000421007077816 */ /* 0x100fe20000000002 */
[----:B------:R-:W-:Y:S06]  /*21b9a0*/  BAR.SYNC.DEFER_BLOCKING 0x0 ;  /* 0x0000000000007b1d */ /* 0x000fec0000010000 */
[----:B------:R0:W-:Y:S02]  /*21b9b0*/  STSM.16.M88.4 [R26], R4 ;  /* 0x000000041a007844 */ /* 0x0001e40000000200 */
[----:B0-----:R-:W-:Y:S01]  /*21b9c0*/  PRMT R7, R15, 0x5210, R2 ;  /* 0x000052100f077816 */ /* 0x001fe20000000002 */
[----:B------:R-:W-:Y:S01]  /*21b9d0*/  BAR.SYNC.DEFER_BLOCKING 0x0 ;  /* 0x0000000000007b1d */ /* 0x000fe20000010000 */
[----:B------:R-:W-:-:S05]  /*21b9e0*/  LOP3.LUT R0, R3, 0xffff, RZ, 0xc0, !PT ;  /* 0x0000ffff03007812 */ /* 0x000fca00078ec0ff */
[----:B------:R-:W4:Y:S04]  /*21b9f0*/  LDL.LU R6, [R1+0x8100] ;  /* 0x0081000001067983 */ /* 0x000f280000300800 */
[----:B------:R-:W4:Y:S04]  /*21ba00*/  LDL.LU.64 R4, [R1+0x80f8] ;  /* 0x0080f80001047983 */ /* 0x000f280000300a00 */
[----:B------:R-:W0:Y:S04]  /*21ba10*/  LDS.128 R12, [R27] ;  /* 0x000000001b0c7984 */ /* 0x000e280000000c00 */
[----:B0-----:R-:W-:Y:S04]  /*21ba20*/  STL.64 [R1+0x2b0], R12 ;  /* 0x0002b00c01007387 */ /* 0x001fe80000100a00 */
[----:B------:R0:W-:Y:S04]  /*21ba30*/  STL.64 [R1+0x2b8], R14 ;  /* 0x0002b80e01007387 */ /* 0x0001e80000100a00 */
[----:B0-----:R-:W4:Y:S04]  /*21ba40*/  LDL.LU R14, [R1+0x80f0] ;  /* 0x0080f000010e7983 */ /* 0x001f280000300800 */
[----:B------:R-:W4:Y:S01]  /*21ba50*/  LDL.LU.64 R12, [R1+0x80e8] ;  /* 0x0080e800010c7983 */ /* 0x000f220000300a00 */
[--C-:B--2---:R-:W-:Y:S01]  /*21ba60*/  PRMT R11, R11, 0x4210, R0.reuse ;  /* 0x000042100b0b7816 */ /* 0x104fe20000000000 */
[----:B------:R-:W-:Y:S06]  /*21ba70*/  BAR.SYNC.DEFER_BLOCKING 0x0 ;  /* 0x0000000000007b1d */ /* 0x000fec0000010000 */
[----:B---3--:R-:W-:Y:S02]  /*21ba80*/  STSM.16.M88.4 [R26], R8 ;  /* 0x000000081a007844 */ /* 0x008fe40000000200 */
[----:B------:R-:W-:Y:S06]  /*21ba90*/  BAR.SYNC.DEFER_BLOCKING 0x0 ;  /* 0x0000000000007b1d */ /* 0x000fec0000010000 */
[----:B------:R-:W0:Y:S02]  /*21baa0*/  LDS.128 R8, [R27] ;  /* 0x000000001b087984 */ /* 0x000e240000000c00 */
[----:B------:R-:W-:Y:S06]  /*21bab0*/  BAR.SYNC.DEFER_BLOCKING 0x0 ;  /* 0x0000000000007b1d */ /* 0x000fec0000010000 */
[----:B0-----:R-:W-:Y:S04]  /*21bac0*/  STL.64 [R1+0x2a0], R8 ;  /* 0x0002a00801007387 */ /* 0x001fe80000100a00 */
[----:B------:R0:W-:Y:S04]  /*21bad0*/  STL.64 [R1+0x2a8], R10 ;  /* 0x0002a80a01007387 */ /* 0x0001e80000100a00 */
[----:B0-----:R-:W2:Y:S04]  /*21bae0*/  LDL.LU R10, [R1+0x80e0] ;  /* 0x0080e000010a7983 */ /* 0x001ea80000300800 */
[----:B------:R-:W2:Y:S04]  /*21baf0*/  LDL.LU.64 R8, [R1+0x80d8] ;  /* 0x0080d80001087983 */ /* 0x000ea80000300a00 */
[----:B----4-:R-:W-:Y:S01]  /*21bb00*/  STSM.16.M88.4 [R26], R4 ;  /* 0x000000041a007844 */ /* 0x010fe20000000200 */
[----:B------:R-:W-:Y:S01]  /*21bb10*/  BAR.SYNC.DEFER_BLOCKING 0x0 ;  /* 0x0000000000007b1d */ /* 0x000fe20000010000 */
[----:B------:R-:W-:-:S05]  /*21bb20*/  PRMT R11, R19, 0x5210, R0 ;  /* 0x00005210130b7816 */ /* 0x000fca0000000000 */
[----:B------:R-:W0:Y:S02]  /*21bb30*/  LDS.128 R4, [R27] ;  /* 0x000000001b047984 */ /* 0x000e240000000c00 */
[----:B------:R-:W-:Y:S01]  /*21bb40*/  BAR.SYNC.DEFER_BLOCKING 0x0 ;  /* 0x0000000000007b1d */ /* 0x000fe20000010000 */
[----:B------:R-:W-:-:S04]  /*21bb50*/  LOP3.LUT R2, R23, 0xffff, RZ, 0xc0, !PT ;  /* 0x0000ffff17027812 */ /* 0x000fc800078ec0ff */
[----:B------:R-:W-:Y:S01]  /*21bb60*/  PRMT R15, R29, 0x4210, R2 ;  /* 0x000042101d0f7816 */ /* 0x000fe20000000002 */
[----:B0-----:R-:W-:Y:S04]  /*21bb70*/  STL.64 [R1+0x290], R4 ;  /* 0x0002900401007387 */ /* 0x001fe80000100a00 */
[----:B------:R-:W-:Y:S01]  /*21bb80*/  STL.64 [R1+0x298], R6 ;  /* 0x0002980601007387 */ /* 0x000fe20000100a00 */
[----:B------:R-:W-:-:S04]  /*21bb90*/  LOP3.LUT R0, R28, 0xffff, RZ, 0xc0, !PT ;  /* 0x0000ffff1c007812 */ /* 0x000fc800078ec0ff */
[----:B------:R-:W-:Y:S02]  /*21bba0*/  PRMT R19, R24, 0x4210, R0 ;  /* 0x0000421018137816 */ /* 0x000fe40000000000 */
[----:B------:R-:W-:Y:S01]  /*21bbb0*/  PRMT R23, R25, 0x5210, R2 ;  /* 0x0000521019177816 */ /* 0x000fe20000000002 */
[----:B--2---:R-:W-:Y:S01]  /*21bbc0*/  STSM.16.M88.4 [R26], R8 ;  /* 0x000000081a007844 */ /* 0x004fe20000000200 */
[----:B------:R-:W-:Y:S06]  /*21bbd0*/  BAR.SYNC.DEFER_BLOCKING 0x0 ;  /* 0x0000000000007b1d */ /* 0x000fec0000010000 */
[----:B------:R-:W0:Y:S02]  /*21bbe0*/  LDS.128 R4, [R27] ;  /* 0x000000001b047984 */ /* 0x000e240000000c00 */
[----:B------:R-:W-:Y:S06]  /*21bbf0*/  BAR.SYNC.DEFER_BLOCKING 0x0 ;  /* 0x0000000000007b1d */ /* 0x000fec0000010000 */
[----:B------:R-:W-:Y:S02]  /*21bc00*/  STSM.16.M88.4 [R26], R12 ;  /* 0x0000000c1a007844 */ /* 0x000fe40000000200 */
[----:B------:R-:W-:Y:S06]  /*21bc10*/  BAR.SYNC.DEFER_BLOCKING 0x0 ;  /* 0x0000000000007b1d */ /* 0x000fec0000010000 */
[----:B------:R-:W1:Y:S04]  /*21bc20*/  LDS.128 R8, [R27] ;  /* 0x000000001b087984 */ /* 0x000e680000000c00 */
[----:B0-----:R0:W-:Y:S04]  /*21bc30*/  STL.64 [R1+0x280], R4 ;  /* 0x0002800401007387 */ /* 0x0011e80000100a00 */
[----:B------:R2:W-:Y:S01]  /*21bc40*/  STL.64 [R1+0x288], R6 ;  /* 0x0002880601007387 */ /* 0x0005e20000100a00 */
[----:B------:R-:W-:Y:S06]  /*21bc50*/  BAR.SYNC.DEFER_BLOCKING 0x0 ;  /* 0x0000000000007b1d */ /* 0x000fec0000010000 */
[----:B0-----:R-:W3:Y:S04]  /*21bc60*/  LDL.LU R4, [R1+0x1c0] ;  /* 0x0001c00001047983 */ /* 0x001ee80000300800 */
[----:B-1----:R0:W-:Y:S04]  /*21bc70*/  STL.64 [R1+0x270], R8 ;  /* 0x0002700801007387 */ /* 0x0021e80000100a00 */
[----:B------:R1:W-:Y:S04]  /*21bc80*/  STL.64 [R1+0x278], R10 ;  /* 0x0002780a01007387 */ /* 0x0003e80000100a00 */
[----:B------:R-:W3:Y:S04]  /*21bc90*/  LDL.LU R5, [R1+0x1c4] ;  /* 0x0001c40001057983 */ /* 0x000ee80000300800 */
[----:B--2---:R-:W2:Y:S04]  /*21bca0*/  LDL.LU R6, [R1+0x1c8] ;  /* 0x0001c80001067983 */ /* 0x004ea80000300800 */
[----:B------:R-:W4:Y:S04]  /*21bcb0*/  LDL.LU R24, [R1+0x10c] ;  /* 0x00010c0001187983 */ /* 0x000f280000300800 */
[----:B------:R-:W2:Y:S04]  /*21bcc0*/  LDL.LU R12, [R1+0x100] ;  /* 0x00010000010c7983 */ /* 0x000ea80000300800 */
[----:B------:R-:W2:Y:S04]  /*21bcd0*/  LDL.LU R13, [R1+0x104] ;  /* 0x00010400010d7983 */ /* 0x000ea80000300800 */
[----:B------:R-:W2:Y:S04]  /*21bce0*/  LDL.LU R14, [R1+0x108] ;  /* 0x00010800010e7983 */ /* 0x000ea80000300800 */
[----:B------:R-:W2:Y:S04]  /*21bcf0*/  LDL.LU R25, [R1+0x5470] ;  /* 0x0054700001197983 */ /* 0x000ea80000300800 */
[----:B------:R-:W2:Y:S04]  /*21bd00*/  LDL.LU R7, [R1+0x3058] ;  /* 0x0030580001077983 */ /* 0x000ea80000300800 */
[----:B--2---:R-:W-:Y:S04]  /*21bd10*/  STL.64 [R1+0x80d0], R6 ;  /* 0x0080d00601007387 */ /* 0x004fe80000100a00 */
[----:B---3--:R-:W-:Y:S04]  /*21bd20*/  STL.64 [R1+0x80c8], R4 ;  /* 0x0080c80401007387 */ /* 0x008fe80000100a00 */
[----:B------:R-:W2:Y:S04]  /*21bd30*/  LDL.LU R3, [R1+0x2f74] ;  /* 0x002f740001037983 */ /* 0x000ea80000300800 */
[----:B0-----:R-:W3:Y:S04]  /*21bd40*/  LDL.LU R8, [R1+0x1d0] ;  /* 0x0001d00001087983 */ /* 0x001ee80000300800 */
[----:B------:R-:W3:Y:S04]  /*21bd50*/  LDL.LU R9, [R1+0x1d4] ;  /* 0x0001d40001097983 */ /* 0x000ee80000300800 */
[----:B-1----:R-:W2:Y:S04]  /*21bd60*/  LDL.LU R10, [R1+0x1d8] ;  /* 0x0001d800010a7983 */ /* 0x002ea80000300800 */
[----:B------:R-:W2:Y:S04]  /*21bd70*/  LDL.LU R11, [R1+0x305c] ;  /* 0x00305c00010b7983 */ /* 0x000ea80000300800 */
[----:B------:R-:W-:Y:S01]  /*21bd80*/  STSM.16.M88.4 [R26], R16 ;  /* 0x000000101a007844 */ /* 0x000fe20000000200 */
[----:B------:R-:W-:Y:S06]  /*21bd90*/  BAR.SYNC.DEFER_BLOCKING 0x0 ;  /* 0x0000000000007b1d */ /* 0x000fec0000010000 */
[----:B------:R-:W0:Y:S02]  /*21bda0*/  LDS.128 R4, [R27] ;  /* 0x000000001b047984 */ /* 0x000e240000000c00 */
[----:B------:R-:W-:Y:S06]  /*21bdb0*/  BAR.SYNC.DEFER_BLOCKING 0x0 ;  /* 0x0000000000007b1d */ /* 0x000fec0000010000 */
[----:B--2---:R-:W-:Y:S04]  /*21bdc0*/  STL.64 [R1+0x80c0], R10 ;  /* 0x0080c00a01007387 */ /* 0x004fe80000100a00 */
[----:B---3--:R1:W-:Y:S04]  /*21bdd0*/  STL.64 [R1+0x80b8], R8 ;  /* 0x0080b80801007387 */ /* 0x0083e80000100a00 */
[----:B-1----:R-:W2:Y:S04]  /*21bde0*/  LDL.LU R8, [R1+0xf0] ;  /* 0x0000f00001087983 */ /* 0x002ea80000300800 */
[----:B------:R-:W2:Y:S04]  /*21bdf0*/  LDL.LU R9, [R1+0xf4] ;  /* 0x0000f40001097983 */ /* 0x000ea80000300800 */
[----:B------:R-:W2:Y:S04]  /*21be00*/  LDL.LU R10, [R1+0xf8] ;  /* 0x0000f800010a7983 */ /* 0x000ea80000300800 */
[----:B------:R1:W-:Y:S04]  /*21be10*/  STSM.16.M88.4 [R26], R20 ;  /* 0x000000141a007844 */ /* 0x0003e80000000200 */
[----:B------:R-:W3:Y:S04]  /*21be20*/  LDL.LU R15, [R1+0x71c] ;  /* 0x00071c00010f7983 */ /* 0x000ee80000300800 */
[----:B------:R-:W3:Y:S04]  /*21be30*/  LDL.LU R16, [R1+0x110] ;  /* 0x0001100001107983 */ /* 0x000ee80000300800 */
[----:B0-----:R-:W-:Y:S04]  /*21be40*/  STL.64 [R1+0x260], R4 ;  /* 0x0002600401007387 */ /* 0x001fe80000100a00 */
[----:B------:R-:W-:Y:S01]  /*21be50*/  STL.64 [R1+0x268], R6 ;  /* 0x0002680601007387 */ /* 0x000fe20000100a00 */
[----:B------:R-:W-:Y:S01]  /*21be60*/  BAR.SYNC.DEFER_BLOCKING 0x0 ;  /* 0x0000000000007b1d */ /* 0x000fe20000010000 */
[----:B----4-:R-:W-:-:S05]  /*21be70*/  PRMT R11, R24, 0x5210, R0 ;  /* 0x00005210180b7816 */ /* 0x010fca0000000000 */
[----:B------:R-:W4:Y:S04]  /*21be80*/  LDL.LU R17, [R1+0x114] ;  /* 0x0001140001117983 */ /* 0x000f280000300800 */
[----:B------:R-:W4:Y:S04]  /*21be90*/  LDL.LU R18, [R1+0x118] ;  /* 0x0001180001127983 */ /* 0x000f280000300800 */
[----:B------:R-:W3:Y:S04]  /*21bea0*/  LDL.LU R19, [R1+0x73c] ;  /* 0x00073c0001137983 */ /* 0x000ee80000300800 */
[----:B-1----:R-:W3:Y:S04]  /*21beb0*/  LDL.LU R23, [R1+0x547c] ;  /* 0x00547c0001177983 */ /* 0x002ee80000300800 */
[----:B------:R-:W0:Y:S01]  /*21bec0*/  LDS.128 R4, [R27] ;  /* 0x000000001b047984 */ /* 0x000e220000000c00 */
[----:B------:R-:W-:Y:S06]  /*21bed0*/  BAR.SYNC.DEFER_BLOCKING 0x0 ;  /* 0x0000000000007b1d */ /* 0x000fec0000010000 */
[----:B------:R-:W3:Y:S04]  /*21bee0*/  LDL.LU R20, [R1+0x1e0] ;  /* 0x0001e00001147983 */ /* 0x000ee80000300800 */
[----:B------:R-:W3:Y:S04]  /*21bef0*/  LDL.LU R21, [R1+0x1e4] ;  /* 0x0001e40001157983 */ /* 0x000ee80000300800 */
[----:B------:R-:W3:Y:S04]  /*21bf00*/  LDL.LU R22, [R1+0x1e8] ;  /* 0x0001e80001167983 */ /* 0x000ee80000300800 */
[----:B------:R-:W3:Y:S04]  /*21bf10*/  LDL.LU R29, [R1+0x1af8] ;  /* 0x001af800011d7983 */ /* 0x000ee80000300800 */
[----:B------:R-:W3:Y:S04]  /*21bf20*/  LDL.LU R28, [R1+0x2f78] ;  /* 0x002f7800011c7983 */ /* 0x000ee80000300800 */
[----:B0-----:R-:W-:Y:S04]  /*21bf30*/  STL.64 [R1+0x250], R4 ;  /* 0x0002500401007387 */ /* 0x001fe80000100a00 */
[----:B------:R0:W-:Y:S04]  /*21bf40*/  STL.64 [R1+0x258], R6 ;  /* 0x0002580601007387 */ /* 0x0001e80000100a00 */
[----:B0-----:R-:W3:Y:S04]  /*21bf50*/  LDL.LU.64 R6, [R1+0x80d0] ;  /* 0x0080d00001067983 */ /* 0x001ee80000300a00 */
[----:B------:R-:W4:Y:S01]  /*21bf60*/  LDL.LU.64 R4, [R1+0x80c8] ;  /* 0x0080c80001047983 */ /* 0x000f220000300a00 */
[----:B------:R-:W-:-:S03]  /*21bf70*/  LOP3.LUT R2, R25, 0xffff, RZ, 0xc0, !PT ;  /* 0x0000ffff19027812 */ /* 0x000fc600078ec0ff */
[----:B------:R-:W4:Y:S04]  /*21bf80*/  LDL.LU R24, [R1+0x3064] ;  /* 0x0030640001187983 */ /* 0x000f280000300800 */
[----:B------:R-:W4:Y:S04]  /*21bf90*/  LDL.LU R25, [R1+0x76c] ;  /* 0x00076c0001197983 */ /* 0x000f280000300800 */
[----:B--2---:R-:W-:Y:S01]  /*21bfa0*/  STSM.16.M88.4 [R26], R8 ;  /* 0x000000081a007844 */ /* 0x004fe20000000200 */
[----:B------:R-:W-:Y:S06]  /*21bfb0*/  BAR.SYNC.DEFER_BLOCKING 0x0 ;  /* 0x0000000000007b1d */ /* 0x000fec0000010000 */
[----:B------:R-:W0:Y:S04]  /*21bfc0*/  LDS.128 R8, [R27] ;  /* 0x000000001b087984 */ /* 0x000e280000000c00 */
[----:B0-----:R-:W-:Y:S04]  /*21bfd0*/  STL.64 [R1+0x240], R8 ;  /* 0x0002400801007387 */ /* 0x001fe80000100a00 */
[----:B------:R0:W-:Y:S04]  /*21bfe0*/  STL.64 [R1+0x248], R10 ;  /* 0x0002480a01007387 */ /* 0x0001e80000100a00 */
[----:B0-----:R-:W2:Y:S04]  /*21bff0*/  LDL.LU.64 R10, [R1+0x80c0] ;  /* 0x0080c000010a7983 */ /* 0x001ea80000300a00 */
[----:B------:R-:W2:Y:S01]  /*21c000*/  LDL.LU.64 R8, [R1+0x80b8] ;  /* 0x0080b80001087983 */ /* 0x000ea20000300a00 */
[----:B---3--:R-:W-:Y:S01]  /*21c010*/  PRMT R7, R7, 0x4210, R2 ;  /* 0x0000421007077816 */ /* 0x008fe20000000002 */
[----:B------:R-:W-:Y:S06]  /*21c020*/  BAR.SYNC.DEFER_BLOCKING 0x0 ;  /* 0x0000000000007b1d */ /* 0x000fec0000010000 */
[----:B----4-:R-:W-:Y:S02]  /*21c030*/  STSM.16.M88.4 [R26], R4 ;  /* 0x000000041a007844 */ /* 0x010fe40000000200 */
[----:B------:R-:W-:Y:S01]  /*21c040*/  BAR.SYNC.DEFER_BLOCKING 0x0 ;  /* 0x0000000000007b1d */ /* 0x000fe20000010000 */
[----:B------:R-:W-:-:S05]  /*21c050*/  LOP3.LUT R0, R3, 0xffff, RZ, 0xc0, !PT ;  /* 0x0000ffff03007812 */ /* 0x000fca00078ec0ff */
[----:B------:R-:W0:Y:S01]  /*21c060*/  LDS.128 R4, [R27] ;  /* 0x000000001b047984 */ /* 0x000e220000000c00 */
[----:B------:R-:W-:Y:S01]  /*21c070*/  PRMT R15, R15, 0x5210, R2 ;  /* 0x000052100f0f7816 */ /* 0x000fe20000000002 */
[----:B------:R-:W-:Y:S06]  /*21c080*/  BAR.SYNC.DEFER_BLOCKING 0x0 ;  /* 0x0000000000007b1d */ /* 0x000fec0000010000 */
[----:B0-----:R-:W-:Y:S04]  /*21c090*/  STL.64 [R1+0x230], R4 ;  /* 0x0002300401007387 */ /* 0x001fe80000100a00 */
[----:B------:R-:W-:Y:S01]  /*21c0a0*/  STL.64 [R1+0x238], R6 ;  /* 0x0002380601007387 */ /* 0x000fe20000100a00 */
[----:B------:R-:W-:-:S02]  /*21c0b0*/  PRMT R19, R19, 0x5210, R0 ;  /* 0x0000521013137816 */ /* 0x000fc40000000000 */
[----:B--2---:R-:W-:-:S05]  /*21c0c0*/  PRMT R11, R11, 0x4210, R0 ;  /* 0x000042100b0b7816 */ /* 0x004fca0000000000 */
[----:B------:R-:W-:Y:S01]  /*21c0d0*/  STSM.16.M88.4 [R26], R8 ;  /* 0x000000081a007844 */ /* 0x000fe20000000200 */
[----:B------:R-:W-:Y:S06]  /*21c0e0*/  BAR.SYNC.DEFER_BLOCKING 0x0 ;  /* 0x0000000000007b1d */ /* 0x000fec0000010000 */
[----:B------:R-:W0:Y:S02]  /*21c0f0*/  LDS.128 R4, [R27] ;  /* 0x000000001b047984 */ /* 0x000e240000000c00 */
[----:B------:R-:W-:Y:S06]  /*21c100*/  BAR.SYNC.DEFER_BLOCKING 0x0 ;  /* 0x0000000000007b1d */ /* 0x000fec0000010000 */
[----:B------:R-:W-:Y:S04]  /*21c110*/  STSM.16.M88.4 [R26], R12 ;  /* 0x0000000c1a007844 */ /* 0x000fe80000000200 */
[----:B0-----:R-:W-:Y:S04]  /*21c120*/  STL.64 [R1+0x220], R4 ;  /* 0x0002200401007387 */ /* 0x001fe80000100a00 */
[----:B------:R-:W-:Y:S01]  /*21c130*/  STL.64 [R1+0x228], R6 ;  /* 0x0002280601007387 */ /* 0x000fe20000100a00 */
[----:B------:R-:W-:Y:S06]  /*21c140*/  BAR.SYNC.DEFER_BLOCKING 0x0 ;  /* 0x0000000000007b1d */ /* 0x000fec0000010000 */
[----:B------:R-:W0:Y:S02]  /*21c150*/  LDS.128 R4, [R27] ;  /* 0x000000001b047984 */ /* 0x000e240000000c00 */
[----:B------:R-:W-:Y:S06]  /*21c160*/  BAR.SYNC.DEFER_BLOCKING 0x0 ;  /* 0x0000000000007b1d */ /* 0x000fec0000010000 */
[----:B------:R-:W-:Y:S04]  /*21c170*/  STSM.16.M88.4 [R26], R16 ;  /* 0x000000101a007844 */ /* 0x000fe80000000200 */
[----:B0-----:R-:W-:Y:S04]  /*21c180*/  STL.64 [R1+0x210], R4 ;  /* 0x0002100401007387 */ /* 0x001fe80000100a00 */
[----:B------:R-:W-:Y:S01]  /*21c190*/  STL.64 [R1+0x218], R6 ;  /* 0x0002180601007387 */ /* 0x000fe20000100a00 */
[----:B------:R-:W-:Y:S06]  /*21c1a0*/  BAR.SYNC.DEFER_BLOCKING 0x0 ;  /* 0x0000000000007b1d */ /* 0x000fec0000010000 */
[----:B------:R-:W0:Y:S04]  /*21c1b0*/  LDS.128 R4, [R27] ;  /* 0x000000001b047984 */ /* 0x000e280000000c00 */
[----:B0-----:R-:W-:Y:S04]  /*21c1c0*/  STL.64 [R1+0x200], R4 ;  /* 0x0002000401007387 */ /* 0x001fe80000100a00 */
[----:B------:R0:W-:Y:S04]  /*21c1d0*/  STL.64 [R1+0x208], R6 ;  /* 0x0002080601007387 */ /* 0x0001e80000100a00 */
[----:B------:R-:W2:Y:S04]  /*21c1e0*/  LDL.LU R8, [R1+0x750] ;  /* 0x0007500001087983 */ /* 0x000ea80000300800 */
[----:B------:R-:W2:Y:S04]  /*21c1f0*/  LDL.LU R9, [R1+0x754] ;  /* 0x0007540001097983 */ /* 0x000ea80000300800 */
[----:B------:R-:W3:Y:S04]  /*21c200*/  LDL.LU R10, [R1+0x758] ;  /* 0x00075800010a7983 */ /* 0x000ee80000300800 */
[----:B------:R-:W4:Y:S04]  /*21c210*/  LDL.LU R16, [R1+0x140] ;  /* 0x0001400001107983 */ /* 0x000f280000300800 */
[----:B------:R-:W4:Y:S04]  /*21c220*/  LDL.LU R17, [R1+0x144] ;  /* 0x0001440001117983 */ /* 0x000f280000300800 */
[----:B------:R-:W4:Y:S04]  /*21c230*/  LDL.LU R18, [R1+0x148] ;  /* 0x0001480001127983 */ /* 0x000f280000300800 */
[----:B------:R-:W2:Y:S04]  /*21c240*/  LDL.LU R3, [R1+0x77c] ;  /* 0x00077c0001037983 */ /* 0x000ea80000300800 */
[----:B0-----:R-:W2:Y:S01]  /*21c250*/  LDL.LU R7, [R1+0x5480] ;  /* 0x0054800001077983 */ /* 0x001ea20000300800 */
[----:B------:R-:W-:-:S04]  /*21c260*/  LOP3.LUT R0, R28, 0xffff, RZ, 0xc0, !PT ;  /* 0x0000ffff1c007812 */ /* 0x000fc800078ec0ff */
[----:B------:R-:W-:Y:S02]  /*21c270*/  PRMT R11, R24, 0x4210, R0 ;  /* 0x00004210180b7816 */ /* 0x000fe40000000000 */
[----:B------:R-:W-:Y:S01]  /*21c280*/  LOP3.LUT R2, R23, 0xffff, RZ, 0xc0, !PT ;  /* 0x0000ffff17027812 */ /* 0x000fe200078ec0ff */
[----:B------:R-:W-:Y:S06]  /*21c290*/  BAR.SYNC.DEFER_BLOCKING 0x0 ;  /* 0x0000000000007b1d */ /* 0x000fec0000010000 */
[----:B--2---:R0:W-:Y:S04]  /*21c2a0*/  STL [R1+0x80a4], R7 ;  /* 0x0080a40701007387 */ /* 0x0041e80000100800 */
[----:B------:R-:W2:Y:S04]  /*21c2b0*/  LDL.LU R4, [R1+0x740] ;  /* 0x0007400001047983 */ /* 0x000ea80000300800 */
[----:B------:R-:W2:Y:S04]  /*21c2c0*/  LDL.LU R5, [R1+0x744] ;  /* 0x0007440001057983 */ /* 0x000ea80000300800 */
[----:B------:R-:W2:Y:S01]  /*21c2d0*/  LDL.LU R6, [R1+0x748] ;  /* 0x0007480001067983 */ /* 0x000ea20000300800 */
[----:B0-----:R-:W-:-:S05]  /*21c2e0*/  IMAD.MOV.U32 R7, RZ, RZ, R11 ;  /* 0x000000ffff077224 */ /* 0x001fca00078e000b */
[----:B--2---:R-:W-:Y:S04]  /*21c2f0*/  STL.64 [R1+0x80b0], R6 ;  /* 0x0080b00601007387 */ /* 0x004fe80000100a00 */
[----:B------:R-:W-:Y:S04]  /*21c300*/  STL.64 [R1+0x80a8], R4 ;  /* 0x0080a80401007387 */ /* 0x000fe80000100a00 */
[----:B------:R-:W3:Y:S01]  /*21c310*/  LDL.LU R11, [R1+0x1afc] ;  /* 0x001afc00010b7983 */ /* 0x000ee20000300800 */
[----:B------:R-:W-:-:S05]  /*21c320*/  PRMT R23, R29, 0x4210, R2 ;  /* 0x000042101d177816 */ /* 0x000fca0000000002 */
[----:B------:R-:W-:Y:S01]  /*21c330*/  STSM.16.M88.4 [R26], R20 ;  /* 0x000000141a007844 */ /* 0x000fe20000000200 */
[----:B------:R-:W-:Y:S06]  /*21c340*/  BAR.SYNC.DEFER_BLOCKING 0x0 ;  /* 0x0000000000007b1d */ /* 0x000fec0000010000 */
[----:B------:R-:W0:Y:S04]  /*21c350*/  LDS.128 R4, [R27] ;  /* 0x000000001b047984 */ /* 0x000e280000000c00 */
[----:B---3--:R-:W-:Y:S04]  /*21c360*/  STL.64 [R1+0x8098], R10 ;  /* 0x0080980a01007387 */ /* 0x008fe80000100a00 */
[----:B------:R1:W-:Y:S04]  /*21c370*/  STL.64 [R1+0x8090], R8 ;  /* 0x0080900801007387 */ /* 0x0003e80000100a00 */
[----:B-1----:R-:W2:Y:S04]  /*21c380*/  LDL.LU R8, [R1+0x130] ;  /* 0x0001300001087983 */ /* 0x002ea80000300800 */
[----:B------:R-:W2:Y:S04]  /*21c390*/  LDL.LU R9, [R1+0x134] ;  /* 0x0001340001097983 */ /* 0x000ea80000300800 */
[----:B------:R-:W2:Y:S04]  /*21c3a0*/  LDL.LU R10, [R1+0x138] ;  /* 0x00013800010a7983 */ /* 0x000ea80000300800 */
[----:B------:R-:W3:Y:S04]  /*21c3b0*/  LDL.LU R15, [R1+0x2fa8] ;  /* 0x002fa800010f7983 */ /* 0x000ee80000300800 */
[----:B------:R-:W2:Y:S04]  /*21c3c0*/  LDL.LU R12, [R1+0x760] ;  /* 0x00076000010c7983 */ /* 0x000ea80000300800 */
[----:B------:R-:W2:Y:S04]  /*21c3d0*/  LDL.LU R13, [R1+0x764] ;  /* 0x00076400010d7983 */ /* 0x000ea80000300800 */
[----:B------:R-:W2:Y:S01]  /*21c3e0*/  LDL.LU R14, [R1+0x768] ;  /* 0x00076800010e7983 */ /* 0x000ea20000300800 */
[----:B------:R-:W-:Y:S01]  /*21c3f0*/  PRMT R2, R25, 0x5210, R2 ;  /* 0x0000521019027816 */ /* 0x000fe20000000002 */
[----:B------:R-:W-:Y:S06]  /*21c400*/  BAR.SYNC.DEFER_BLOCKING 0x0 ;  /* 0x0000000000007b1d */ /* 0x000fec0000010000 */
[----:B--2---:R-:W-:Y:S04]  /*21c410*/  STL [R1+0x8088], R14 ;  /* 0x0080880e01007387 */ /* 0x004fe80000100800 */
[----:B------:R1:W-:Y:S04]  /*21c420*/  STL.64 [R1+0x8080], R12 ;  /* 0x0080800c01007387 */ /* 0x0003e80000100a00 */
[----:B---3--:R-:W-:Y:S04]  /*21c430*/  STL [R1+0x80a0], R15 ;  /* 0x0080a00f01007387 */ /* 0x008fe80000100800 */
[----:B-1----:R-:W2:Y:S04]  /*21c440*/  LDL.LU R12, [R1+0x120] ;  /* 0x00012000010c7983 */ /* 0x002ea80000300800 */
[----:B------:R-:W2:Y:S04]  /*21c450*/  LDL.LU R13, [R1+0x124] ;  /* 0x00012400010d7983 */ /* 0x000ea80000300800 */
[----:B------:R-:W2:Y:S04]  /*21c460*/  LDL.LU R14, [R1+0x128] ;  /* 0x00012800010e7983 */ /* 0x000ea80000300800 */
[----:B------:R-:W3:Y:S04]  /*21c470*/  LDL.LU R19, [R1+0x3070] ;  /* 0x0030700001137983 */ /* 0x000ee80000300800 */
[----:B------:R-:W2:Y:S04]  /*21c480*/  LDL.LU R23, [R1+0x7b0] ;  /* 0x0007b00001177983 */ /* 0x000ea80000300800 */
[----:B0-----:R-:W-:Y:S04]  /*21c490*/  STL.64 [R1+0x1f0], R4 ;  /* 0x0001f00401007387 */ /* 0x001fe80000100a00 */
[----:B------:R0:W-:Y:S04]  /*21c4a0*/  STL.64 [R1+0x1f8], R6 ;  /* 0x0001f80601007387 */ /* 0x0001e80000100a00 */
[----:B0-----:R-:W2:Y:S04]  /*21c4b0*/  LDL.LU.64 R6, [R1+0x80b0] ;  /* 0x0080b00001067983 */ /* 0x001ea80000300a00 */
[----:B------:R-:W2:Y:S01]  /*21c4c0*/  LDL.LU.64 R4, [R1+0x80a8] ;  /* 0x0080a80001047983 */ /* 0x000ea20000300a00 */
[----:B------:R-:W-:-:S03]  /*21c4d0*/  IMAD.MOV.U32 R15, RZ, RZ, R2 ;  /* 0x000000ffff0f7224 */ /* 0x000fc600078e0002 */
[----:B------:R-:W3:Y:S04]  /*21c4e0*/  LDL.LU R20, [R1+0x150] ;  /* 0x0001500001147983 */ /* 0x000ee80000300800 */
[----:B------:R-:W3:Y:S04]  /*21c4f0*/  LDL.LU R21, [R1+0x154] ;  /* 0x0001540001157983 */ /* 0x000ee80000300800 */
[----:B------:R-:W3:Y:S04]  /*21c500*/  LDL.LU R22, [R1+0x158] ;  /* 0x0001580001167983 */ /* 0x000ee80000300800 */
[----:B--2---:R-:W-:Y:S01]  /*21c510*/  STSM.16.M88.4 [R26], R4 ;  /* 0x000000041a007844 */ /* 0x004fe20000000200 */
[----:B------:R-:W-:Y:S06]  /*21c520*/  BAR.SYNC.DEFER_BLOCKING 0x0 ;  /* 0x0000000000007b1d */ /* 0x000fec0000010000 */
[----:B------:R-:W0:Y:S02]  /*21c530*/  LDS.128 R4, [R27] ;  /* 0x000000001b047984 */ /* 0x000e240000000c00 */
[----:B------:R-:W-:Y:S06]  /*21c540*/  BAR.SYNC.DEFER_BLOCKING 0x0 ;  /* 0x0000000000007b1d */ /* 0x000fec0000010000 */
[----:B------:R-:W-:Y:S02]  /*21c550*/  STSM.16.M88.4 [R26], R12 ;  /* 0x0000000c1a007844 */ /* 0x000fe40000000200 */
[----:B------:R-:W-:Y:S06]  /*21c560*/  BAR.SYNC.DEFER_BLOCKING 0x0 ;  /* 0x0000000000007b1d */ /* 0x000fec0000010000 */
[----:B------:R-:W1:Y:S04]  /*21c570*/  LDS.128 R12, [R27] ;  /* 0x000000001b0c7984 */ /* 0x000e680000000c00 */
[----:B0-----:R-:W-:Y:S04]  /*21c580*/  STL.64 [R1+0x1e0], R4 ;  /* 0x0001e00401007387 */ /* 0x001fe80000100a00 */
        /* <DEDUP_REMOVED lines=9> */
[----:B-1----:R-:W-:Y:S04]  /*21c620*/  STL.64 [R1+0x1d0], R12 ;  /* 0x0001d00c01007387 */ /* 0x002fe80000100a00 */
[----:B------:R0:W-:Y:S04]  /*21c630*/  STL.64 [R1+0x1d8], R14 ;  /* 0x0001d80e01007387 */ /* 0x0001e80000100a00 */
[----:B0-----:R-:W2:Y:S01]  /*21c640*/  LDL.LU R15, [R1+0x80a0] ;  /* 0x0080a000010f7983 */ /* 0x001ea20000300800 */
[----:B------:R-:W-:Y:S01]  /*21c650*/  PRMT R11, R3, 0x5210, R0 ;  /* 0x00005210030b7816 */ /* 0x000fe20000000000 */
[----:B------:R-:W-:Y:S06]  /*21c660*/  BAR.SYNC.DEFER_BLOCKING 0x0 ;  /* 0x0000000000007b1d */ /* 0x000fec0000010000 */
[----:B------:R0:W-:Y:S04]  /*21c670*/  STSM.16.M88.4 [R26], R8 ;  /* 0x000000081a007844 */ /* 0x0001e80000000200 */
[----:B0-----:R-:W3:Y:S04]  /*21c680*/  LDL.LU.64 R10, [R1+0x8098] ;  /* 0x00809800010a7983 */ /* 0x001ee80000300a00 */
[----:B------:R-:W3:Y:S01]  /*21c690*/  LDL.LU.64 R8, [R1+0x8090] ;  /* 0x0080900001087983 */ /* 0x000ee20000300a00 */
[----:B------:R-:W-:Y:S01]  /*21c6a0*/  BAR.SYNC.DEFER_BLOCKING 0x0 ;  /* 0x0000000000007b1d */ /* 0x000fe20000010000 */
[----:B--2---:R-:W-:-:S05]  /*21c6b0*/  LOP3.LUT R0, R15, 0xffff, RZ, 0xc0, !PT ;  /* 0x0000ffff0f007812 */ /* 0x004fca00078ec0ff */
[----:B------:R-:W0:Y:S04]  /*21c6c0*/  LDS.128 R12, [R27] ;  /* 0x000000001b0c7984 */ /* 0x000e280000000c00 */
[----:B0-----:R-:W-:Y:S04]  /*21c6d0*/  STL.64 [R1+0x1c0], R12 ;  /* 0x0001c00c01007387 */ /* 0x001fe80000100a00 */
[----:B------:R0:W-:Y:S04]  /*21c6e0*/  STL.64 [R1+0x1c8], R14 ;  /* 0x0001c80e01007387 */ /* 0x0001e80000100a00 */
[----:B0-----:R-:W2:Y:S04]  /*21c6f0*/  LDL.LU R14, [R1+0x8088] ;  /* 0x00808800010e7983 */ /* 0x001ea80000300800 */
[----:B------:R-:W2:Y:S01]  /*21c700*/  LDL.LU.64 R12, [R1+0x8080] ;  /* 0x00808000010c7983 */ /* 0x000ea20000300a00 */
[----:B------:R-:W-:-:S04]  /*21c710*/  LOP3.LUT R2, R7, 0xffff, RZ, 0xc0, !PT ;  /* 0x0000ffff07027812 */ /* 0x000fc800078ec0ff */
[----:B---3--:R-:W-:Y:S01]  /*21c720*/  PRMT R11, R11, 0x4210, R2 ;  /* 0x000042100b0b7816 */ /* 0x008fe20000000002 */
[----:B------:R-:W-:Y:S06]  /*21c730*/  BAR.SYNC.DEFER_BLOCKING 0x0 ;  /* 0x0000000000007b1d */ /* 0x000fec0000010000 */
[----:B------:R-:W-:Y:S02]  /*21c740*/  STSM.16.M88.4 [R26], R8 ;  /* 0x000000081a007844 */ /* 0x000fe40000000200 */
[----:B------:R-:W-:Y:S01]  /*21c750*/  BAR.SYNC.DEFER_BLOCKING 0x0 ;  /* 0x0000000000007b1d */ /* 0x000fe20000010000 */
[----:B------:R-:W-:-:S05]  /*21c760*/  PRMT R15, R19, 0x4210, R0 ;  /* 0x00004210130f7816 */ /* 0x000fca0000000000 */
[----:B------:R-:W0:Y:S02]  /*21c770*/  LDS.128 R8, [R27] ;  /* 0x000000001b087984 */ /* 0x000e240000000c00 */
[----:B------:R-:W-:Y:S01]  /*21c780*/  BAR.SYNC.DEFER_BLOCKING 0x0 ;  /* 0x0000000000007b1d */ /* 0x000fe20000010000 */
[----:B------:R-:W-:-:S05]  /*21c790*/  PRMT R19, R23, 0x5210, R2 ;  /* 0x0000521017137816 */ /* 0x000fca0000000002 */
[----:B0-----:R-:W-:Y:S04]  /*21c7a0*/  STL.64 [R1+0x1b0], R8 ;  /* 0x0001b00801007387 */ /* 0x001fe80000100a00 */
[----:B------:R-:W-:Y:S01]  /*21c7b0*/  STL.64 [R1+0x1b8], R10 ;  /* 0x0001b80a01007387 */ /* 0x000fe20000100a00 */
[----:B------:R-:W-:Y:S02]  /*21c7c0*/  LOP3.LUT R2, R28, 0xffff, RZ, 0xc0, !PT ;  /* 0x0000ffff1c027812 */ /* 0x000fe400078ec0ff */
[----:B------:R-:W-:Y:S02]  /*21c7d0*/  PRMT R23, R29, 0x5210, R0 ;  /* 0x000052101d177816 */ /* 0x000fe40000000000 */
[--C-:B------:R-:W-:Y:S02]  /*21c7e0*/  PRMT R7, R24, 0x4210, R2.reuse ;  /* 0x0000421018077816 */ /* 0x100fe40000000002 */
[----:B------:R-:W-:Y:S01]  /*21c7f0*/  LOP3.LUT R0, R25, 0xffff, RZ, 0xc0, !PT ;  /* 0x0000ffff19007812 */ /* 0x000fe200078ec0ff */
[----:B--2---:R-:W-:Y:S01]  /*21c800*/  STSM.16.M88.4 [R26], R12 ;  /* 0x0000000c1a007844 */ /* 0x004fe20000000200 */
[----:B------:R-:W-:Y:S06]  /*21c810*/  BAR.SYNC.DEFER_BLOCKING 0x0 ;  /* 0x0000000000007b1d */ /* 0x000fec0000010000 */
[----:B------:R-:W0:Y:S02]  /*21c820*/  LDS.128 R8, [R27] ;  /* 0x000000001b087984 */ /* 0x000e240000000c00 */
[----:B------:R-:W-:Y:S06]  /*21c830*/  BAR.SYNC.DEFER_BLOCKING 0x0 ;  /* 0x0000000000007b1d */ /* 0x000fec0000010000 */
[----:B----4-:R-:W-:Y:S04]  /*21c840*/  STSM.16.M88.4 [R26], R16 ;  /* 0x000000101a007844 */ /* 0x010fe80000000200 */
[----:B0-----:R-:W-:Y:S04]  /*21c850*/  STL.64 [R1+0x1a0], R8 ;  /* 0x0001a00801007387 */ /* 0x001fe80000100a00 */
[----:B------:R-:W-:Y:S01]  /*21c860*/  STL.64 [R1+0x1a8], R10 ;  /* 0x0001a80a01007387 */ /* 0x000fe20000100a00 */
[----:B------:R-:W-:Y:S06]  /*21c870*/  BAR.SYNC.DEFER_BLOCKING 0x0 ;  /* 0x0000000000007b1d */ /* 0x000fec0000010000 */
[----:B------:R-:W0:Y:S02]  /*21c880*/  LDS.128 R8, [R27] ;  /* 0x000000001b087984 */ /* 0x000e240000000c00 */
[----:B------:R-:W-:Y:S06]  /*21c890*/  BAR.SYNC.DEFER_BLOCKING 0x0 ;  /* 0x0000000000007b1d */ /* 0x000fec0000010000 */
[----:B0-----:R0:W-:Y:S04]  /*21c8a0*/  STL.64 [R1+0x190], R8 ;  /* 0x0001900801007387 */ /* 0x0011e80000100a00 */
[----:B------:R1:W-:Y:S04]  /*21c8b0*/  STL.64 [R1+0x198], R10 ;  /* 0x0001980a01007387 */ /* 0x0003e80000100a00 */
[----:B------:R-:W2:Y:S04]  /*21c8c0*/  LDL.LU R24, [R1+0x307c] ;  /* 0x00307c0001187983 */ /* 0x000ea80000300800 */
[----:B------:R-:W3:Y:S04]  /*21c8d0*/  LDL.LU R25, [R1+0x7c4] ;  /* 0x0007c40001197983 */ /* 0x000ee80000300800 */
[----:B0-----:R-:W4:Y:S04]  /*21c8e0*/  LDL.LU R8, [R1+0x710] ;  /* 0x0007100001087983 */ /* 0x001f280000300800 */
[----:B------:R-:W4:Y:S04]  /*21c8f0*/  LDL.LU R9, [R1+0x714] ;  /* 0x0007140001097983 */ /* 0x000f280000300800 */
[----:B-1----:R-:W2:Y:S04]  /*21c900*/  LDL.LU R10, [R1+0x718] ;  /* 0x00071800010a7983 */ /* 0x002ea80000300800 */
[----:B--2---:R-:W-:Y:S04]  /*21c910*/  STL [R1+0x8068], R10 ;  /* 0x0080680a01007387 */ /* 0x004fe80000100800 */
[----:B----4-:R0:W-:Y:S04]  /*21c920*/  STL.64 [R1+0x8060], R8 ;  /* 0x0080600801007387 */ /* 0x0101e80000100a00 */
[----:B0-----:R-:W2:Y:S04]  /*21c930*/  LDL.LU R8, [R1+0x700] ;  /* 0x0007000001087983 */ /* 0x001ea80000300800 */
[----:B------:R-:W2:Y:S04]  /*21c940*/  LDL.LU R9, [R1+0x704] ;  /* 0x0007040001097983 */ /* 0x000ea80000300800 */
[----:B------:R-:W2:Y:S04]  /*21c950*/  LDL.LU R10, [R1+0x708] ;  /* 0x00070800010a7983 */ /* 0x000ea80000300800 */
[----:B------:R-:W4:Y:S04]  /*21c960*/  LDL.LU R12, [R1+0x790] ;  /* 0x00079000010c7983 */ /* 0x000f280000300800 */
[----:B------:R-:W4:Y:S04]  /*21c970*/  LDL.LU R13, [R1+0x794] ;  /* 0x00079400010d7983 */ /* 0x000f280000300800 */
[----:B------:R-:W2:Y:S04]  /*21c980*/  LDL.LU R14, [R1+0x798] ;  /* 0x00079800010e7983 */ /* 0x000ea80000300800 */
[----:B------:R-:W4:Y:S04]  /*21c990*/  LDL.LU R15, [R1+0x7c8] ;  /* 0x0007c800010f7983 */ /* 0x000f280000300800 */
[----:B------:R0:W-:Y:S04]  /*21c9a0*/  STSM.16.M88.4 [R26], R20 ;  /* 0x000000141a007844 */ /* 0x0001e80000000200 */
[----:B------:R-:W4:Y:S04]  /*21c9b0*/  LDL.LU R19, [R1+0x5490] ;  /* 0x0054900001137983 */ /* 0x000f280000300800 */
[----:B0-----:R-:W4:Y:S01]  /*21c9c0*/  LDL.LU R23, [R1+0x2fb8] ;  /* 0x002fb80001177983 */ /* 0x001f220000300800 */
[----:B---3--:R-:W-:Y:S01]  /*21c9d0*/  PRMT R11, R25, 0x5210, R2 ;  /* 0x00005210190b7816 */ /* 0x008fe20000000002 */
[----:B------:R-:W-:Y:S06]  /*21c9e0*/  BAR.SYNC.DEFER_BLOCKING 0x0 ;  /* 0x0000000000007b1d */ /* 0x000fec0000010000 */
[----:B--2---:R-:W-:Y:S04]  /*21c9f0*/  STL [R1+0x8058], R14 ;  /* 0x0080580e01007387 */ /* 0x004fe80000100800 */
[----:B----4-:R0:W-:Y:S04]  /*21ca00*/  STL.64 [R1+0x8050], R12 ;  /* 0x0080500c01007387 */ /* 0x0101e80000100a00 */
[----:B------:R1:W-:Y:S04]  /*21ca10*/  STL [R1+0x806c], R15 ;  /* 0x00806c0f01007387 */ /* 0x0003e80000100800 */
[----:B0-----:R-:W2:Y:S04]  /*21ca20*/  LDL.LU R12, [R1+0x780] ;  /* 0x00078000010c7983 */ /* 0x001ea80000300800 */
[----:B------:R-:W2:Y:S04]  /*21ca30*/  LDL.LU R13, [R1+0x784] ;  /* 0x00078400010d7983 */ /* 0x000ea80000300800 */
[----:B------:R-:W2:Y:S04]  /*21ca40*/  LDL.LU R14, [R1+0x788] ;  /* 0x00078800010e7983 */ /* 0x000ea80000300800 */
[----:B------:R-:W3:Y:S04]  /*21ca50*/  LDL.LU R20, [R1+0x7a0] ;  /* 0x0007a00001147983 */ /* 0x000ee80000300800 */
[----:B------:R-:W3:Y:S04]  /*21ca60*/  LDL.LU R21, [R1+0x7a4] ;  /* 0x0007a40001157983 */ /* 0x000ee80000300800 */
[----:B------:R-:W4:Y:S01]  /*21ca70*/  LDL.LU R22, [R1+0x7a8] ;  /* 0x0007a80001167983 */ /* 0x000f220000300800 */
[----:B-1----:R-:W-:-:S03]  /*21ca80*/  PRMT R15, R24, 0x4210, R0 ;  /* 0x00004210180f7816 */ /* 0x002fc60000000000 */
[----:B----4-:R-:W-:Y:S04]  /*21ca90*/  STL.64 [R1+0x8078], R22 ;  /* 0x0080781601007387 */ /* 0x010fe80000100a00 */
[----:B---3--:R-:W-:Y:S04]  /*21caa0*/  STL.64 [R1+0x8070], R20 ;  /* 0x0080701401007387 */ /* 0x008fe80000100a00 */
[----:B------:R-:W0:Y:S01]  /*21cab0*/  LDS.128 R20, [R27] ;  /* 0x000000001b147984 */ /* 0x000e220000000c00 */
[----:B------:R-:W-:Y:S06]  /*21cac0*/  BAR.SYNC.DEFER_BLOCKING 0x0 ;  /* 0x0000000000007b1d */ /* 0x000fec0000010000 */
[----:B------:R-:W3:Y:S04]  /*21cad0*/  LDL.LU R29, [R1+0x3088] ;  /* 0x00308800011d7983 */ /* 0x000ee80000300800 */
[----:B------:R-:W4:Y:S04]  /*21cae0*/  LDL.LU R28, [R1+0x3090] ;  /* 0x00309000011c7983 */ /* 0x000f280000300800 */
[----:B------:R1:W-:Y:S04]  /*21caf0*/  STSM.16.M88.4 [R26], R4 ;  /* 0x000000041a007844 */ /* 0x0003e80000000200 */
[----:B0-----:R-:W-:Y:S04]  /*21cb00*/  STL.64 [R1+0x180], R20 ;  /* 0x0001801401007387 */ /* 0x001fe80000100a00 */
[----:B------:R-:W-:Y:S01]  /*21cb10*/  STL.64 [R1+0x188], R22 ;  /* 0x0001881601007387 */ /* 0x000fe20000100a00 */
[----:B------:R-:W-:Y:S06]  /*21cb20*/  BAR.SYNC.DEFER_BLOCKING 0x0 ;  /* 0x0000000000007b1d */ /* 0x000fec0000010000 */
[----:B------:R-:W3:Y:S04]  /*21cb30*/  LDL.LU R16, [R1+0x720] ;  /* 0x0007200001107983 */ /* 0x000ee80000300800 */
[----:B------:R-:W3:Y:S04]  /*21cb40*/  LDL.LU R17, [R1+0x724] ;  /* 0x0007240001117983 */ /* 0x000ee80000300800 */
[----:B------:R-:W3:Y:S04]  /*21cb50*/  LDL.LU R18, [R1+0x728] ;  /* 0x0007280001127983 */ /* 0x000ee80000300800 */
[----:B-1----:R-:W3:Y:S04]  /*21cb60*/  LDL.LU R4, [R1+0x730] ;  /* 0x0007300001047983 */ /* 0x002ee80000300800 */
[----:B------:R-:W0:Y:S01]  /*21cb70*/  LDS.128 R20, [R27] ;  /* 0x000000001b147984 */ /* 0x000e220000000c00 */
[----:B------:R-:W-:Y:S06]  /*21cb80*/  BAR.SYNC.DEFER_BLOCKING 0x0 ;  /* 0x0000000000007b1d */ /* 0x000fec0000010000 */
[----:B------:R-:W3:Y:S04]  /*21cb90*/  LDL.LU R5, [R1+0x734] ;  /* 0x0007340001057983 */ /* 0x000ee80000300800 */
[----:B------:R-:W3:Y:S04]  /*21cba0*/  LDL.LU R6, [R1+0x738] ;  /* 0x0007380001067983 */ /* 0x000ee80000300800 */
[----:B------:R-:W3:Y:S04]  /*21cbb0*/  LDL.LU R24, [R1+0x7d8] ;  /* 0x0007d80001187983 */ /* 0x000ee80000300800 */
[----:B--2---:R-:W-:Y:S01]  /*21cbc0*/  STSM.16.M88.4 [R26], R12 ;  /* 0x0000000c1a007844 */ /* 0x004fe20000000200 */
[----:B------:R-:W-:Y:S06]  /*21cbd0*/  BAR.SYNC.DEFER_BLOCKING 0x0 ;  /* 0x0000000000007b1d */ /* 0x000fec0000010000 */
[----:B------:R-:W1:Y:S04]  /*21cbe0*/  LDS.128 R12, [R27] ;  /* 0x000000001b0c7984 */ /* 0x000e680000000c00 */
[----:B0-----:R-:W-:Y:S04]  /*21cbf0*/  STL.64 [R1+0x170], R20 ;  /* 0x0001701401007387 */ /* 0x001fe80000100a00 */
[----:B------:R0:W-:Y:S01]  /*21cc00*/  STL.64 [R1+0x178], R22 ;  /* 0x0001781601007387 */ /* 0x0001e20000100a00 */
[----:B------:R-:W-:Y:S06]  /*21cc10*/  BAR.SYNC.DEFER_BLOCKING 0x0 ;  /* 0x0000000000007b1d */ /* 0x000fec0000010000 */
[----:B0-----:R-:W2:Y:S04]  /*21cc20*/  LDL.LU.64 R22, [R1+0x8078] ;  /* 0x0080780001167983 */ /* 0x001ea80000300a00 */
[----:B------:R-:W2:Y:S04]  /*21cc30*/  LDL.LU.64 R20, [R1+0x8070] ;  /* 0x0080700001147983 */ /* 0x000ea80000300a00 */
[----:B------:R-:W2:Y:S04]  /*21cc40*/  LDL.LU R25, [R1+0x800] ;  /* 0x0008000001197983 */ /* 0x000ea80000300800 */
[----:B-1----:R-:W-:Y:S04]  /*21cc50*/  STL.64 [R1+0x160], R12 ;  /* 0x0001600c01007387 */ /* 0x002fe80000100a00 */
[----:B------:R0:W-:Y:S04]  /*21cc60*/  STL.64 [R1+0x168], R14 ;  /* 0x0001680e01007387 */ /* 0x0001e80000100a00 */
[----:B0-----:R-:W2:Y:S04]  /*21cc70*/  LDL.LU R15, [R1+0x806c] ;  /* 0x00806c00010f7983 */ /* 0x001ea80000300800 */
[----:B------:R0:W-:Y:S04]  /*21cc80*/  STSM.16.M88.4 [R26], R8 ;  /* 0x000000081a007844 */ /* 0x0001e80000000200 */
[----:B0-----:R-:W3:Y:S04]  /*21cc90*/  LDL.LU R10, [R1+0x8068] ;  /* 0x00806800010a7983 */ /* 0x001ee80000300800 */
[----:B------:R-:W3:Y:S01]  /*21cca0*/  LDL.LU.64 R8, [R1+0x8060] ;  /* 0x0080600001087983 */ /* 0x000ee20000300a00 */
[----:B------:R-:W-:Y:S01]  /*21ccb0*/  BAR.SYNC.DEFER_BLOCKING 0x0 ;  /* 0x0000000000007b1d */ /* 0x000fe20000010000 */
[----:B--2---:R-:W-:-:S05]  /*21ccc0*/  PRMT R11, R15, 0x5210, R0 ;  /* 0x000052100f0b7816 */ /* 0x004fca0000000000 */
[----:B------:R-:W0:Y:S02]  /*21ccd0*/  LDS.128 R12, [R27] ;  /* 0x000000001b0c7984 */ /* 0x000e240000000c00 */
[----:B------:R-:W-:Y:S06]  /*21cce0*/  BAR.SYNC.DEFER_BLOCKING 0x0 ;  /* 0x0000000000007b1d */ /* 0x000fec0000010000 */
[----:B0-----:R-:W-:Y:S04]  /*21ccf0*/  STL.64 [R1+0x150], R12 ;  /* 0x0001500c01007387 */ /* 0x001fe80000100a00 */
[----:B------:R0:W-:Y:S04]  /*21cd00*/  STL.64 [R1+0x158], R14 ;  /* 0x0001580e01007387 */ /* 0x0001e80000100a00 */
[----:B0-----:R-:W2:Y:S04]  /*21cd10*/  LDL.LU R14, [R1+0x8058] ;  /* 0x00805800010e7983 */ /* 0x001ea80000300800 */
[----:B------:R-:W2:Y:S04]  /*21cd20*/  LDL.LU.64 R12, [R1+0x8050] ;  /* 0x00805000010c7983 */ /* 0x000ea80000300a00 */
[----:B---3--:R-:W-:Y:S01]  /*21cd30*/  STSM.16.M88.4 [R26], R8 ;  /* 0x000000081a007844 */ /* 0x008fe20000000200 */
[----:B------:R-:W-:Y:S01]  /*21cd40*/  BAR.SYNC.DEFER_BLOCKING 0x0 ;  /* 0x0000000000007b1d */ /* 0x000fe20000010000 */
[----:B------:R-:W-:-:S05]  /*21cd50*/  LOP3.LUT R2, R19, 0xffff, RZ, 0xc0, !PT ;  /* 0x0000ffff13027812 */ /* 0x000fca00078ec0ff */
[----:B------:R-:W0:Y:S01]  /*21cd60*/  LDS.128 R8, [R27] ;  /* 0x000000001b087984 */ /* 0x000e220000000c00 */
[----:B------:R-:W-:Y:S01]  /*21cd70*/  PRMT R15, R29, 0x4210, R2 ;  /* 0x000042101d0f7816 */ /* 0x000fe20000000002 */
[----:B------:R-:W-:Y:S01]  /*21cd80*/  BAR.SYNC.DEFER_BLOCKING 0x0 ;  /* 0x0000000000007b1d */ /* 0x000fe20000010000 */
[----:B------:R-:W-:-:S05]  /*21cd90*/  LOP3.LUT R0, R23, 0xffff, RZ, 0xc0, !PT ;  /* 0x0000ffff17007812 */ /* 0x000fca00078ec0ff */
[----:B0-----:R-:W-:Y:S04]  /*21cda0*/  STL.64 [R1+0x140], R8 ;  /* 0x0001400801007387 */ /* 0x001fe80000100a00 */
[----:B------:R-:W-:Y:S01]  /*21cdb0*/  STL.64 [R1+0x148], R10 ;  /* 0x0001480a01007387 */ /* 0x000fe20000100a00 */
[----:B----4-:R-:W-:-:S03]  /*21cdc0*/  PRMT R23, R28, 0x4210, R0 ;  /* 0x000042101c177816 */ /* 0x010fc60000000000 */
[----:B------:R-:W3:Y:S04]  /*21cdd0*/  LDL.LU R29, [R1+0x54b8] ;  /* 0x0054b800011d7983 */ /* 0x000ee80000300800 */
[----:B--2---:R-:W-:Y:S01]  /*21cde0*/  STSM.16.M88.4 [R26], R12 ;  /* 0x0000000c1a007844 */ /* 0x004fe20000000200 */
[----:B------:R-:W-:Y:S06]  /*21cdf0*/  BAR.SYNC.DEFER_BLOCKING 0x0 ;  /* 0x0000000000007b1d */ /* 0x000fec0000010000 */
[----:B------:R-:W0:Y:S02]  /*21ce00*/  LDS.128 R8, [R27] ;  /* 0x000000001b087984 */ /* 0x000e240000000c00 */
[----:B------:R-:W-:Y:S06]  /*21ce10*/  BAR.SYNC.DEFER_BLOCKING 0x0 ;  /* 0x0000000000007b1d */ /* 0x000fec0000010000 */
[----:B------:R-:W-:Y:S02]  /*21ce20*/  STSM.16.M88.4 [R26], R20 ;  /* 0x000000141a007844 */ /* 0x000fe40000000200 */
[----:B------:R-:W-:Y:S06]  /*21ce30*/  BAR.SYNC.DEFER_BLOCKING 0x0 ;  /* 0x0000000000007b1d */ /* 0x000fec0000010000 */
[----:B0-----:R0:W-:Y:S04]  /*21ce40*/  STL.64 [R1+0x130], R8 ;  /* 0x0001300801007387 */ /* 0x0011e80000100a00 */
[----:B------:R-:W-:Y:S04]  /*21ce50*/  STL.64 [R1+0x138], R10 ;  /* 0x0001380a01007387 */ /* 0x000fe80000100a00 */
[----:B0-----:R-:W2:Y:S04]  /*21ce60*/  LDL.LU R9, [R1+0x54b4] ;  /* 0x0054b40001097983 */ /* 0x001ea80000300800 */
[----:B------:R-:W4:Y:S04]  /*21ce70*/  LDL.LU R21, [R1+0x5498] ;  /* 0x0054980001157983 */ /* 0x000f280000300800 */
[----:B------:R-:W2:Y:S04]  /*21ce80*/  LDL.LU R23, [R1+0x5494] ;  /* 0x0054940001177983 */ /* 0x000ea80000300800 */
[----:B------:R-:W2:Y:S04]  /*21ce90*/  LDL.LU R22, [R1+0x2fe8] ;  /* 0x002fe80001167983 */ /* 0x000ea80000300800 */
[----:B------:R-:W0:Y:S01]  /*21cea0*/  LDS.128 R12, [R27] ;  /* 0x000000001b0c7984 */ /* 0x000e220000000c00 */
[----:B------:R-:W-:Y:S01]  /*21ceb0*/  PRMT R19, R24, 0x5210, R2 ;  /* 0x0000521018137816 */ /* 0x000fe20000000002 */
[----:B------:R-:W-:Y:S06]  /*21cec0*/  BAR.SYNC.DEFER_BLOCKING 0x0 ;  /* 0x0000000000007b1d */ /* 0x000fec0000010000 */
[----:B------:R-:W-:Y:S01]  /*21ced0*/  STSM.16.M88.4 [R26], R16 ;  /* 0x000000101a007844 */ /* 0x000fe20000000200 */
[----:B------:R-:W-:Y:S01]  /*21cee0*/  PRMT R7, R25, 0x5210, R0 ;  /* 0x0000521019077816 */ /* 0x000fe20000000000 */
[----:B------:R-:W-:Y:S06]  /*21cef0*/  BAR.SYNC.DEFER_BLOCKING 0x0 ;  /* 0x0000000000007b1d */ /* 0x000fec0000010000 */
[----:B--2---:R-:W-:Y:S04]  /*21cf00*/  STL.64 [R1+0x8048], R22 ;  /* 0x0080481601007387 */ /* 0x004fe80000100a00 */
[----:B----4-:R-:W-:Y:S04]  /*21cf10*/  STL [R1+0x8040], R21 ;  /* 0x0080401501007387 */ /* 0x010fe80000100800 */
[----:B------:R-:W1:Y:S04]  /*21cf20*/  LDS.128 R20, [R27] ;  /* 0x000000001b147984 */ /* 0x000e680000000c00 */
[----:B------:R-:W2:Y:S04]  /*21cf30*/  LDL.LU R28, [R1+0x2fe4] ;  /* 0x002fe400011c7983 */ /* 0x000ea80000300800 */
[----:B0-----:R0:W-:Y:S04]  /*21cf40*/  STL.64 [R1+0x120], R12 ;  /* 0x0001200c01007387 */ /* 0x0011e80000100a00 */
[----:B------:R4:W-:Y:S04]  /*21cf50*/  STL.64 [R1+0x128], R14 ;  /* 0x0001280e01007387 */ /* 0x0009e80000100a00 */
[----:B------:R-:W2:Y:S04]  /*21cf60*/  LDL.LU R25, [R1+0x2fc4] ;  /* 0x002fc40001197983 */ /* 0x000ea80000300800 */
[----:B------:R-:W2:Y:S04]  /*21cf70*/  LDL.LU R10, [R1+0x2fc0] ;  /* 0x002fc000010a7983 */ /* 0x000ea80000300800 */
[----:B0-----:R-:W2:Y:S04]  /*21cf80*/  LDL.LU R12, [R1+0x30c4] ;  /* 0x0030c400010c7983 */ /* 0x001ea80000300800 */
[----:B------:R-:W2:Y:S04]  /*21cf90*/  LDL.LU R13, [R1+0x30c0] ;  /* 0x0030c000010d7983 */ /* 0x000ea80000300800 */
[----:B----4-:R-:W4:Y:S04]  /*21cfa0*/  LDL.LU R14, [R1+0x30b8] ;  /* 0x0030b800010e7983 */ /* 0x010f280000300800 */
[----:B------:R-:W2:Y:S04]  /*21cfb0*/  LDL.LU R16, [R1+0x30b0] ;  /* 0x0030b00001107983 */ /* 0x000ea80000300800 */
[----:B------:R-:W2:Y:S04]  /*21cfc0*/  LDL.LU R17, [R1+0x30ac] ;  /* 0x0030ac0001117983 */ /* 0x000ea80000300800 */
[----:B------:R-:W2:Y:S01]  /*21cfd0*/  LDL.LU R18, [R1+0x30a4] ;  /* 0x0030a40001127983 */ /* 0x000ea20000300800 */
[----:B-1----:R-:W-:-:S03]  /*21cfe0*/  IMAD.MOV.U32 R24, RZ, RZ, R22 ;  /* 0x000000ffff187224 */ /* 0x002fc600078e0016 */
[----:B------:R-:W2:Y:S04]  /*21cff0*/  LDL.LU R11, [R1+0x309c] ;  /* 0x00309c00010b7983 */ /* 0x000ea80000300800 */
[----:B------:R-:W2:Y:S04]  /*21d000*/  LDL.LU R15, [R1+0x30bc] ;  /* 0x0030bc00010f7983 */ /* 0x000ea80000300800 */
[----:B------:R-:W-:Y:S04]  /*21d010*/  STL.64 [R1+0x110], R20 ;  /* 0x0001101401007387 */ /* 0x000fe80000100a00 */
[----:B------:R0:W-:Y:S01]  /*21d020*/  STL [R1+0x11c], R23 ;  /* 0x00011c1701007387 */ /* 0x0001e20000100800 */
[----:B------:R-:W-:Y:S06]  /*21d030*/  BAR.SYNC.DEFER_BLOCKING 0x0 ;  /* 0x0000000000007b1d */ /* 0x000fec0000010000 */
[----:B0-----:R-:W2:Y:S04]  /*21d040*/  LDL.LU.64 R22, [R1+0x8048] ;  /* 0x0080480001167983 */ /* 0x001ea80000300a00 */
[----:B------:R-:W4:Y:S04]  /*21d050*/  LDL.LU R21, [R1+0x8040] ;  /* 0x0080400001157983 */ /* 0x000f280000300800 */
[----:B------:R-:W4:Y:S01]  /*21d060*/  LDL.LU R19, [R1+0x818] ;  /* 0x0008180001137983 */ /* 0x000f220000300800 */
[----:B---3--:R-:W-:-:S03]  /*21d070*/  LOP3.LUT R8, R29, 0xffff, RZ, 0xc0, !PT ;  /* 0x0000ffff1d087812 */ /* 0x008fc600078ec0ff */
[----:B------:R0:W-:Y:S01]  /*21d080*/  STSM.16.M88.4 [R26], R4 ;  /* 0x000000041a007844 */ /* 0x0001e20000000200 */
[----:B------:R-:W-:Y:S01]  /*21d090*/  LOP3.LUT R3, R9, 0xffff, RZ, 0xc0, !PT ;  /* 0x0000ffff09037812 */ /* 0x000fe200078ec0ff */
[----:B------:R-:W-:Y:S01]  /*21d0a0*/  BAR.SYNC.DEFER_BLOCKING 0x0 ;  /* 0x0000000000007b1d */ /* 0x000fe20000010000 */
[----:B--2---:R-:W-:Y:S02]  /*21d0b0*/  LOP3.LUT R0, R23, 0xffff, RZ, 0xc0, !PT ;  /* 0x0000ffff17007812 */ /* 0x004fe400078ec0ff */
[----:B0-----:R-:W-:Y:S02]  /*21d0c0*/  LOP3.LUT R4, R22, 0xffff, RZ, 0xc0, !PT ;  /* 0x0000ffff16047812 */ /* 0x001fe400078ec0ff */
[----:B----4-:R-:W-:Y:S01]  /*21d0d0*/  LOP3.LUT R2, R21, 0xffff, RZ, 0xc0, !PT ;  /* 0x0000ffff15027812 */ /* 0x010fe200078ec0ff */
[----:B------:R0:W-:Y:S04]  /*21d0e0*/  STL [R1+0x8028], R19 ;  /* 0x0080281301007387 */ /* 0x0001e80000100800 */
[----:B------:R-:W2:Y:S04]  /*21d0f0*/  LDL.LU R20, [R1+0x814] ;  /* 0x0008140001147983 */ /* 0x000ea80000300800 */
[----:B------:R-:W3:Y:S04]  /*21d100*/  LDL.LU R29, [R1+0x810] ;  /* 0x00081000011d7983 */ /* 0x000ee80000300800 */
[----:B------:R-:W4:Y:S04]  /*21d110*/  LDL.LU R23, [R1+0x804] ;  /* 0x0008040001177983 */ /* 0x000f280000300800 */
[----:B------:R-:W2:Y:S04]  /*21d120*/  LDL.LU R21, [R1+0x80c] ;  /* 0x00080c0001157983 */ /* 0x000ea80000300800 */
[----:B------:R-:W4:Y:S01]  /*21d130*/  LDL.LU R22, [R1+0x808] ;  /* 0x0008080001167983 */ /* 0x000f220000300800 */
[----:B------:R-:W-:-:S02]  /*21d140*/  PRMT R16, R16, 0x4210, R8 ;  /* 0x0000421010107816 */ /* 0x000fc40000000008 */
[----:B------:R-:W-:Y:S02]  /*21d150*/  PRMT R17, R17, 0x4210, R3 ;  /* 0x0000421011117816 */ /* 0x000fe40000000003 */
[----:B------:R-:W-:Y:S02]  /*21d160*/  PRMT R18, R18, 0x4210, R2 ;  /* 0x0000421012127816 */ /* 0x000fe40000000002 */
[----:B0-----:R-:W-:Y:S02]  /*21d170*/  PRMT R19, R11, 0x4210, R0 ;  /* 0x000042100b137816 */ /* 0x001fe40000000000 */
[----:B------:R-:W-:Y:S02]  /*21d180*/  LOP3.LUT R5, R28, 0xffff, RZ, 0xc0, !PT ;  /* 0x0000ffff1c057812 */ /* 0x000fe400078ec0ff */
[----:B------:R-:W-:Y:S01]  /*21d190*/  LOP3.LUT R6, R25, 0xffff, RZ, 0xc0, !PT ;  /* 0x0000ffff19067812 */ /* 0x000fe200078ec0ff */
[----:B----4-:R-:W-:Y:S04]  /*21d1a0*/  STL.64 [R1+0x8038], R22 ;  /* 0x0080381601007387 */ /* 0x010fe80000100a00 */
[----:B--2---:R-:W-:Y:S04]  /*21d1b0*/  STL.64 [R1+0x8030], R20 ;  /* 0x0080301401007387 */ /* 0x004fe80000100a00 */
[----:B------:R-:W0:Y:S01]  /*21d1c0*/  LDS.128 R20, [R27] ;  /* 0x000000001b147984 */ /* 0x000e220000000c00 */
[----:B------:R-:W-:Y:S06]  /*21d1d0*/  BAR.SYNC.DEFER_BLOCKING 0x0 ;  /* 0x0000000000007b1d */ /* 0x000fec0000010000 */
[----:B------:R-:W2:Y:S04]  /*21d1e0*/  LDL.LU R28, [R1+0x7e0] ;  /* 0x0007e000011c7983 */ /* 0x000ea80000300800 */
[----:B------:R-:W4:Y:S04]  /*21d1f0*/  LDL.LU R25, [R1+0x81c] ;  /* 0x00081c0001197983 */ /* 0x000f280000300800 */
[----:B------:R-:W-:Y:S01]  /*21d200*/  STSM.16.M88.4 [R26], R16 ;  /* 0x000000101a007844 */ /* 0x000fe20000000200 */
[----:B------:R-:W-:Y:S06]  /*21d210*/  BAR.SYNC.DEFER_BLOCKING 0x0 ;  /* 0x0000000000007b1d */ /* 0x000fec0000010000 */
[----:B------:R-:W1:Y:S04]  /*21d220*/  LDS.128 R16, [R27] ;  /* 0x000000001b107984 */ /* 0x000e680000000c00 */
[----:B0-----:R-:W-:Y:S04]  /*21d230*/  STL.64 [R1+0x100], R20 ;  /* 0x0001001401007387 */ /* 0x001fe80000100a00 */
[----:B------:R0:W-:Y:S04]  /*21d240*/  STL.64 [R1+0x108], R22 ;  /* 0x0001081601007387 */ /* 0x0001e80000100a00 */
[----:B0-----:R-:W4:Y:S04]  /*21d250*/  LDL.LU.64 R22, [R1+0x8038] ;  /* 0x0080380001167983 */ /* 0x001f280000300a00 */
[----:B------:R-:W4:Y:S04]  /*21d260*/  LDL.LU.64 R20, [R1+0x8030] ;  /* 0x0080300001147983 */ /* 0x000f280000300a00 */
[----:B-1----:R-:W-:Y:S04]  /*21d270*/  STL.64 [R1+0xf0], R16 ;  /* 0x0000f01001007387 */ /* 0x002fe80000100a00 */
[----:B------:R0:W-:Y:S04]  /*21d280*/  STL.64 [R1+0xf8], R18 ;  /* 0x0000f81201007387 */ /* 0x0001e80000100a00 */
[----:B0-----:R-:W4:Y:S01]  /*21d290*/  LDL.LU R19, [R1+0x8028] ;  /* 0x0080280001137983 */ /* 0x001f220000300800 */
[----:B------:R-:W-:-:S02]  /*21d2a0*/  LOP3.LUT R7, R10, 0xffff, RZ, 0xc0, !PT ;  /* 0x0000ffff0a077812 */ /* 0x000fc400078ec0ff */
[----:B------:R-:W-:Y:S02]  /*21d2b0*/  PRMT R12, R12, 0x4210, R4 ;  /* 0x000042100c0c7816 */ /* 0x000fe40000000004 */
[----:B------:R-:W-:Y:S02]  /*21d2c0*/  PRMT R13, R13, 0x4210, R5 ;  /* 0x000042100d0d7816 */ /* 0x000fe40000000005 */
[--C-:B------:R-:W-:Y:S02]  /*21d2d0*/  PRMT R14, R14, 0x4210, R6.reuse ;  /* 0x000042100e0e7816 */ /* 0x100fe40000000006 */
[----:B------:R-:W-:Y:S01]  /*21d2e0*/  PRMT R15, R15, 0x4210, R7 ;  /* 0x000042100f0f7816 */ /* 0x000fe20000000007 */
[----:B------:R-:W-:Y:S01]  /*21d2f0*/  BAR.SYNC.DEFER_BLOCKING 0x0 ;  /* 0x0000000000007b1d */ /* 0x000fe20000010000 */
[----:B---3--:R-:W-:-:S05]  /*21d300*/  PRMT R6, R29, 0x5210, R6 ;  /* 0x000052101d067816 */ /* 0x008fca0000000006 */
[----:B------:R-:W-:Y:S01]  /*21d310*/  STSM.16.M88.4 [R26], R12 ;  /* 0x0000000c1a007844 */ /* 0x000fe20000000200 */
[----:B--2---:R-:W-:Y:S02]  /*21d320*/  PRMT R0, R28, 0x5210, R0 ;  /* 0x000052101c007816 */ /* 0x004fe40000000000 */
[----:B----4-:R-:W-:Y:S02]  /*21d330*/  PRMT R7, R25, 0x5210, R7 ;  /* 0x0000521019077816 */ /* 0x010fe40000000007 */
[----:B------:R-:W-:Y:S02]  /*21d340*/  PRMT R8, R23, 0x5210, R8 ;  /* 0x0000521017087816 */ /* 0x000fe40000000008 */
[----:B------:R-:W-:Y:S02]  /*21d350*/  PRMT R5, R20, 0x5210, R5 ;  /* 0x0000521014057816 */ /* 0x000fe40000000005 */
[----:B------:R-:W-:Y:S02]  /*21d360*/  PRMT R2, R22, 0x5210, R2 ;  /* 0x0000521016027816 */ /* 0x000fe40000000002 */
[----:B------:R-:W-:-:S02]  /*21d370*/  PRMT R3, R21, 0x5210, R3 ;  /* 0x0000521015037816 */ /* 0x000fc40000000003 */
[----:B------:R-:W-:Y:S02]  /*21d380*/  PRMT R4, R19, 0x5210, R4 ;  /* 0x0000521013047816 */ /* 0x000fe40000000004 */
[----:B------:R-:W2:Y:S04]  /*21d390*/  LDL.LU R19, [R1+0x54c8] ;  /* 0x0054c80001137983 */ /* 0x000ea80000300800 */
[----:B------:R-:W3:Y:S04]  /*21d3a0*/  LDL.LU R20, [R1+0x54c4] ;  /* 0x0054c40001147983 */ /* 0x000ee80000300800 */
[----:B------:R-:W4:Y:S04]  /*21d3b0*/  LDL.LU R29, [R1+0x54a0] ;  /* 0x0054a000011d7983 */ /* 0x000f280000300800 */
[----:B------:R-:W3:Y:S04]  /*21d3c0*/  LDL.LU R23, [R1+0x549c] ;  /* 0x00549c0001177983 */ /* 0x000ee80000300800 */
[----:B------:R-:W3:Y:S04]  /*21d3d0*/  LDL.LU R22, [R1+0x3004] ;  /* 0x0030040001167983 */ /* 0x000ee80000300800 */
[----:B------:R-:W3:Y:S04]  /*21d3e0*/  LDL.LU R28, [R1+0x3000] ;  /* 0x00300000011c7983 */ /* 0x000ee80000300800 */
[----:B------:R-:W-:Y:S04]  /*21d3f0*/  STL.64 [R1+0x8020], R6 ;  /* 0x0080200601007387 */ /* 0x000fe80000100a00 */
[----:B------:R0:W-:Y:S02]  /*21d400*/  STL.64 [R1+0x8018], R4 ;  /* 0x0080180401007387 */ /* 0x0001e40000100a00 */
[----:B0-----:R-:W-:Y:S01]  /*21d410*/  IMAD.MOV.U32 R4, RZ, RZ, R8 ;  /* 0x000000ffff047224 */ /* 0x001fe200078e0008 */
[----:B------:R-:W-:Y:S01]  /*21d420*/  BAR.SYNC.DEFER_BLOCKING 0x0 ;  /* 0x0000000000007b1d */ /* 0x000fe20000010000 */
[----:B------:R-:W-:-:S02]  /*21d430*/  IMAD.MOV.U32 R5, RZ, RZ, R3 ;  /* 0x000000ffff057224 */ /* 0x000fc400078e0003 */
[----:B------:R-:W-:-:S03]  /*21d440*/  IMAD.MOV.U32 R6, RZ, RZ, R2 ;  /* 0x000000ffff067224 */ /* 0x000fc600078e0002 */
[----:B------:R-:W0:Y:S01]  /*21d450*/  LDS.128 R8, [R27] ;  /* 0x000000001b087984 */ /* 0x000e220000000c00 */
[----:B------:R-:W-:Y:S01]  /*21d460*/  IMAD.MOV.U32 R7, RZ, RZ, R0 ;  /* 0x000000ffff077224 */ /* 0x000fe200078e0000 */
[----:B------:R-:W-:Y:S06]  /*21d470*/  BAR.SYNC.DEFER_BLOCKING 0x0 ;  /* 0x0000000000007b1d */ /* 0x000fec0000010000 */
[----:B------:R-:W-:Y:S02]  /*21d480*/  STSM.16.M88.4 [R26], R4 ;  /* 0x000000041a007844 */ /* 0x000fe40000000200 */
[----:B------:R-:W-:Y:S06]  /*21d490*/  BAR.SYNC.DEFER_BLOCKING 0x0 ;  /* 0x0000000000007b1d */ /* 0x000fec0000010000 */
[----:B------:R-:W1:Y:S01]  /*21d4a0*/  LDS.128 R4, [R27] ;  /* 0x000000001b047984 */ /* 0x000e620000000c00 */
[----:B0-----:R-:W-:-:S03]  /*21d4b0*/  IMAD.MOV.U32 R25, RZ, RZ, R11 ;  /* 0x000000ffff197224 */ /* 0x001fc600078e000b */
[----:B------:R0:W-:Y:S04]  /*21d4c0*/  STL.64 [R1+0xe0], R8 ;  /* 0x0000e00801007387 */ /* 0x0001e80000100a00 */
[----:B------:R1:W-:Y:S04]  /*21d4d0*/  STL [R1+0xe8], R10 ;  /* 0x0000e80a01007387 */ /* 0x0003e80000100800 */
[----:B0-----:R-:W3:Y:S04]  /*21d4e0*/  LDL.LU R9, [R1+0x2fcc] ;  /* 0x002fcc0001097983 */ /* 0x001ee80000300800 */
[----:B------:R-:W3:Y:S04]  /*21d4f0*/  LDL.LU R12, [R1+0x2fc8] ;  /* 0x002fc800010c7983 */ /* 0x000ee80000300800 */
[----:B------:R-:W3:Y:S04]  /*21d500*/  LDL.LU R13, [R1+0x30e8] ;  /* 0x0030e800010d7983 */ /* 0x000ee80000300800 */
[----:B------:R-:W3:Y:S04]  /*21d510*/  LDL.LU R14, [R1+0x30ec] ;  /* 0x0030ec00010e7983 */ /* 0x000ee80000300800 */
[----:B------:R-:W3:Y:S04]  /*21d520*/  LDL.LU R21, [R1+0x30e4] ;  /* 0x0030e40001157983 */ /* 0x000ee80000300800 */
[----:B------:R-:W-:Y:S04]  /*21d530*/  STL [R1+0x76c0], R25 ;  /* 0x0076c01901007387 */ /* 0x000fe80000100800 */
[----:B------:R-:W3:Y:S04]  /*21d540*/  LDL.LU R16, [R1+0x30d4] ;  /* 0x0030d40001107983 */ /* 0x000ee80000300800 */
[----:B------:R-:W3:Y:S04]  /*21d550*/  LDL.LU R17, [R1+0x30dc] ;  /* 0x0030dc0001117983 */ /* 0x000ee80000300800 */
[----:B-1----:R-:W3:Y:S04]  /*21d560*/  LDL.LU R10, [R1+0x30d0] ;  /* 0x0030d000010a7983 */ /* 0x002ee80000300800 */
[----:B------:R-:W3:Y:S04]  /*21d570*/  LDL.LU R11, [R1+0x30cc] ;  /* 0x0030cc00010b7983 */ /* 0x000ee80000300800 */
[----:B------:R-:W3:Y:S04]  /*21d580*/  LDL.LU R15, [R1+0x30e0] ;  /* 0x0030e000010f7983 */ /* 0x000ee80000300800 */
[----:B------:R-:W-:Y:S04]  /*21d590*/  STL.64 [R1+0xd0], R4 ;  /* 0x0000d00401007387 */ /* 0x000fe80000100a00 */
[----:B------:R0:W-:Y:S04]  /*21d5a0*/  STL.64 [R1+0xd8], R6 ;  /* 0x0000d80601007387 */ /* 0x0001e80000100a00 */
[----:B0-----:R-:W3:Y:S04]  /*21d5b0*/  LDL.LU.64 R6, [R1+0x8020] ;  /* 0x0080200001067983 */ /* 0x001ee80000300a00 */
[----:B------:R-:W3:Y:S01]  /*21d5c0*/  LDL.LU.64 R4, [R1+0x8018] ;  /* 0x0080180001047983 */ /* 0x000ee20000300a00 */
[----:B------:R-:W-:Y:S01]  /*21d5d0*/  BAR.SYNC.DEFER_BLOCKING 0x0 ;  /* 0x0000000000007b1d */ /* 0x000fe20000010000 */
[----:B--2---:R-:W-:-:S02]  /*21d5e0*/  LOP3.LUT R8, R19, 0xffff, RZ, 0xc0, !PT ;  /* 0x0000ffff13087812 */ /* 0x004fc400078ec0ff */
[----:B----4-:R-:W-:-:S03]  /*21d5f0*/  LOP3.LUT R3, R29, 0xffff, RZ, 0xc0, !PT ;  /* 0x0000ffff1d037812 */ /* 0x010fc600078ec0ff */
[----:B------:R-:W2:Y:S01]  /*21d600*/  LDL.LU R29, [R1+0x844] ;  /* 0x00084400011d7983 */ /* 0x000ea20000300800 */
[----:B---3--:R-:W-:-:S03]  /*21d610*/  LOP3.LUT R2, R23, 0xffff, RZ, 0xc0, !PT ;  /* 0x0000ffff17027812 */ /* 0x008fc600078ec0ff */
[----:B------:R-:W3:Y:S04]  /*21d620*/  LDL.LU R18, [R1+0x840] ;  /* 0x0008400001127983 */ /* 0x000ee80000300800 */
[----:B------:R-:W4:Y:S04]  /*21d630*/  LDL.LU R23, [R1+0x83c] ;  /* 0x00083c0001177983 */ /* 0x000f280000300800 */
[----:B------:R0:W-:Y:S02]  /*21d640*/  STSM.16.M88.4 [R26], R4 ;  /* 0x000000041a007844 */ /* 0x0001e40000000200 */
[----:B0-----:R-:W-:-:S02]  /*21d650*/  LOP3.LUT R4, R22, 0xffff, RZ, 0xc0, !PT ;  /* 0x0000ffff16047812 */ /* 0x001fc400078ec0ff */
[----:B------:R-:W4:Y:S04]  /*21d660*/  LDL.LU R22, [R1+0x838] ;  /* 0x0008380001167983 */ /* 0x000f280000300800 */
[----:B------:R-:W3:Y:S01]  /*21d670*/  LDL.LU R19, [R1+0x834] ;  /* 0x0008340001137983 */ /* 0x000ee20000300800 */
[----:B------:R-:W-:Y:S02]  /*21d680*/  LOP3.LUT R5, R28, 0xffff, RZ, 0xc0, !PT ;  /* 0x0000ffff1c057812 */ /* 0x000fe400078ec0ff */
[----:B------:R-:W-:Y:S02]  /*21d690*/  LOP3.LUT R6, R9, 0xffff, RZ, 0xc0, !PT ;  /* 0x0000ffff09067812 */ /* 0x000fe400078ec0ff */
[----:B------:R-:W-:Y:S02]  /*21d6a0*/  LOP3.LUT R0, R12, 0xffff, RZ, 0xc0, !PT ;  /* 0x0000ffff0c007812 */ /* 0x000fe400078ec0ff */
[----:B------:R-:W-:-:S02]  /*21d6b0*/  LOP3.LUT R7, R20, 0xffff, RZ, 0xc0, !PT ;  /* 0x0000ffff14077812 */ /* 0x000fc400078ec0ff */
[----:B------:R-:W-:Y:S02]  /*21d6c0*/  PRMT R12, R13, 0x4210, R4 ;  /* 0x000042100d0c7816 */ /* 0x000fe40000000004 */
[----:B------:R-:W-:Y:S02]  /*21d6d0*/  PRMT R13, R14, 0x4210, R5 ;  /* 0x000042100e0d7816 */ /* 0x000fe40000000005 */
[----:B------:R-:W-:Y:S02]  /*21d6e0*/  PRMT R14, R21, 0x4210, R6 ;  /* 0x00004210150e7816 */ /* 0x000fe40000000006 */
[----:B------:R-:W-:Y:S01]  /*21d6f0*/  PRMT R16, R16, 0x4210, R8 ;  /* 0x0000421010107816 */ /* 0x000fe20000000008 */
[----:B------:R-:W-:Y:S06]  /*21d700*/  BAR.SYNC.DEFER_BLOCKING 0x0 ;  /* 0x0000000000007b1d */ /* 0x000fec0000010000 */
[----:B---3--:R0:W-:Y:S04]  /*21d710*/  STL.64 [R1+0x8000], R18 ;  /* 0x0080001201007387 */ /* 0x0081e80000100a00 */
[----:B------:R-:W3:Y:S04]  /*21d720*/  LDL.LU R20, [R1+0x830] ;  /* 0x0008300001147983 */ /* 0x000ee80000300800 */
[----:B------:R-:W2:Y:S04]  /*21d730*/  LDL.LU R28, [R1+0x7e4] ;  /* 0x0007e400011c7983 */ /* 0x000ea80000300800 */
[----:B------:R-:W3:Y:S04]  /*21d740*/  LDL.LU R21, [R1+0x848] ;  /* 0x0008480001157983 */ /* 0x000ee80000300800 */
[----:B----4-:R-:W-:Y:S01]  /*21d750*/  STL.64 [R1+0x8010], R22 ;  /* 0x0080101601007387 */ /* 0x010fe20000100a00 */
[----:B------:R-:W-:-:S02]  /*21d760*/  PRMT R17, R17, 0x4210, R7 ;  /* 0x0000421011117816 */ /* 0x000fc40000000007 */
[----:B0-----:R-:W-:Y:S02]  /*21d770*/  PRMT R18, R10, 0x4210, R3 ;  /* 0x000042100a127816 */ /* 0x001fe40000000003 */
[----:B------:R-:W-:Y:S01]  /*21d780*/  PRMT R19, R11, 0x4210, R2 ;  /* 0x000042100b137816 */ /* 0x000fe20000000002 */
[----:B---3--:R-:W-:Y:S04]  /*21d790*/  STL.64 [R1+0x8008], R20 ;  /* 0x0080081401007387 */ /* 0x008fe80000100a00 */
[----:B------:R-:W0:Y:S01]  /*21d7a0*/  LDS.128 R20, [R27] ;  /* 0x000000001b147984 */ /* 0x000e220000000c00 */
[----:B------:R-:W-:Y:S06]  /*21d7b0*/  BAR.SYNC.DEFER_BLOCKING 0x0 ;  /* 0x0000000000007b1d */ /* 0x000fec0000010000 */
[----:B------:R-:W-:Y:S02]  /*21d7c0*/  STSM.16.M88.4 [R26], R16 ;  /* 0x000000101a007844 */ /* 0x000fe40000000200 */
[----:B------:R-:W-:Y:S06]  /*21d7d0*/  BAR.SYNC.DEFER_BLOCKING 0x0 ;  /* 0x0000000000007b1d */ /* 0x000fec0000010000 */
[----:B------:R-:W1:Y:S01]  /*21d7e0*/  LDS.128 R16, [R27] ;  /* 0x000000001b107984 */ /* 0x000e620000000c00 */
[----:B0-----:R-:W-:-:S03]  /*21d7f0*/  IMAD.MOV.U32 R25, RZ, RZ, R22 ;  /* 0x000000ffff197224 */ /* 0x001fc600078e0016 */
[----:B------:R-:W-:Y:S04]  /*21d800*/  STL.64 [R1+0xc0], R20 ;  /* 0x0000c01401007387 */ /* 0x000fe80000100a00 */
[----:B------:R0:W-:Y:S04]  /*21d810*/  STL [R1+0xcc], R23 ;  /* 0x0000cc1701007387 */ /* 0x0001e80000100800 */
[----:B0-----:R-:W3:Y:S04]  /*21d820*/  LDL.LU.64 R22, [R1+0x8010] ;  /* 0x0080100001167983 */ /* 0x001ee80000300a00 */
[----:B------:R-:W4:Y:S04]  /*21d830*/  LDL.LU.64 R20, [R1+0x8008] ;  /* 0x0080080001147983 */ /* 0x000f280000300a00 */
[----:B------:R-:W-:Y:S04]  /*21d840*/  STL.64 [R1+0x7720], R24 ;  /* 0x0077201801007387 */ /* 0x000fe80000100a00 */
[----:B-1----:R-:W-:Y:S04]  /*21d850*/  STL.64 [R1+0xb0], R16 ;  /* 0x0000b01001007387 */ /* 0x002fe80000100a00 */
[----:B------:R0:W-:Y:S04]  /*21d860*/  STL.64 [R1+0xb8], R18 ;  /* 0x0000b81201007387 */ /* 0x0001e80000100a00 */
[----:B0-----:R-:W4:Y:S01]  /*21d870*/  LDL.LU.64 R18, [R1+0x8000] ;  /* 0x0080000001127983 */ /* 0x001f220000300a00 */
[----:B------:R-:W-:Y:S01]  /*21d880*/  PRMT R15, R15, 0x4210, R0 ;  /* 0x000042100f0f7816 */ /* 0x000fe20000000000 */
[----:B------:R-:W-:Y:S01]  /*21d890*/  BAR.SYNC.DEFER_BLOCKING 0x0 ;  /* 0x0000000000007b1d */ /* 0x000fe20000010000 */
[----:B--2---:R-:W-:-:S05]  /*21d8a0*/  PRMT R4, R29, 0x5210, R4 ;  /* 0x000052101d047816 */ /* 0x004fca0000000004 */
[----:B------:R-:W2:Y:S04]  /*21d8b0*/  LDL.LU R29, [R1+0x54d8] ;  /* 0x0054d800011d7983 */ /* 0x000ea80000300800 */
[----:B------:R0:W-:Y:S02]  /*21d8c0*/  STSM.16.M88.4 [R26], R12 ;  /* 0x0000000c1a007844 */ /* 0x0001e40000000200 */
[----:B0-----:R-:W-:Y:S01]  /*21d8d0*/  PRMT R15, R28, 0x5210, R2 ;  /* 0x000052101c0f7816 */ /* 0x001fe20000000002 */
[----:B------:R-:W-:Y:S01]  /*21d8e0*/  BAR.SYNC.DEFER_BLOCKING 0x0 ;  /* 0x0000000000007b1d */ /* 0x000fe20000010000 */
[----:B---3--:R-:W-:-:S05]  /*21d8f0*/  PRMT R6, R23, 0x5210, R6 ;  /* 0x0000521017067816 */ /* 0x008fca0000000006 */
[----:B------:R-:W3:Y:S01]  /*21d900*/  LDL.LU R23, [R1+0x54d4] ;  /* 0x0054d40001177983 */ /* 0x000ee20000300800 */
[----:B------:R-:W-:-:S03]  /*21d910*/  PRMT R12, R22, 0x5210, R8 ;  /* 0x00005210160c7816 */ /* 0x000fc60000000008 */
[----:B------:R-:W2:Y:S04]  /*21d920*/  LDL.LU R22, [R1+0x54a8] ;  /* 0x0054a80001167983 */ /* 0x000ea80000300800 */
[----:B------:R-:W2:Y:S04]  /*21d930*/  LDL.LU R9, [R1+0x54a4] ;  /* 0x0054a40001097983 */ /* 0x000ea80000300800 */
[----:B------:R-:W2:Y:S01]  /*21d940*/  LDL.LU R17, [R1+0x300c] ;  /* 0x00300c0001117983 */ /* 0x000ea20000300800 */
[----:B----4-:R-:W-:Y:S02]  /*21d950*/  PRMT R13, R19, 0x5210, R7 ;  /* 0x00005210130d7816 */ /* 0x010fe40000000007 */
[----:B------:R-:W-:-:S02]  /*21d960*/  PRMT R7, R21, 0x5210, R0 ;  /* 0x0000521015077816 */ /* 0x000fc40000000000 */
[----:B------:R-:W-:Y:S02]  /*21d970*/  PRMT R5, R18, 0x5210, R5 ;  /* 0x0000521012057816 */ /* 0x000fe40000000005 */
[----:B------:R-:W4:Y:S04]  /*21d980*/  LDL.LU R18, [R1+0x3008] ;  /* 0x0030080001127983 */ /* 0x000f280000300800 */
[----:B------:R-:W4:Y:S04]  /*21d990*/  LDL.LU R19, [R1+0x2fd4] ;  /* 0x002fd40001137983 */ /* 0x000f280000300800 */
[----:B------:R-:W4:Y:S04]  /*21d9a0*/  LDL.LU R28, [R1+0x2fd0] ;  /* 0x002fd000011c7983 */ /* 0x000f280000300800 */
[----:B------:R-:W-:Y:S04]  /*21d9b0*/  STL.64 [R1+0x7ff8], R6 ;  /* 0x007ff80601007387 */ /* 0x000fe80000100a00 */
[----:B------:R-:W-:Y:S04]  /*21d9c0*/  STL.64 [R1+0x7ff0], R4 ;  /* 0x007ff00401007387 */ /* 0x000fe80000100a00 */
[----:B------:R-:W0:Y:S01]  /*21d9d0*/  LDS.128 R4, [R27] ;  /* 0x000000001b047984 */ /* 0x000e220000000c00 */
[----:B------:R-:W-:Y:S01]  /*21d9e0*/  PRMT R14, R20, 0x5210, R3 ;  /* 0x00005210140e7816 */ /* 0x000fe20000000003 */
[----:B------:R-:W-:Y:S06]  /*21d9f0*/  BAR.SYNC.DEFER_BLOCKING 0x0 ;  /* 0x0000000000007b1d */ /* 0x000fec0000010000 */
[----:B------:R1:W-:Y:S04]  /*21da00*/  STSM.16.M88.4 [R26], R12 ;  /* 0x0000000c1a007844 */ /* 0x0003e80000000200 */
[----:B0-----:R-:W-:Y:S04]  /*21da10*/  STL.64 [R1+0xa0], R4 ;  /* 0x0000a00401007387 */ /* 0x001fe80000100a00 */
[----:B------:R-:W-:Y:S01]  /*21da20*/  STL.64 [R1+0xa8], R6 ;  /* 0x0000a80601007387 */ /* 0x000fe20000100a00 */
[----:B------:R-:W-:Y:S06]  /*21da30*/  BAR.SYNC.DEFER_BLOCKING 0x0 ;  /* 0x0000000000007b1d */ /* 0x000fec0000010000 */
[----:B-1----:R-:W4:Y:S04]  /*21da40*/  LDL.LU R12, [R1+0x3114] ;  /* 0x00311400010c7983 */ /* 0x002f280000300800 */
[----:B------:R-:W4:Y:S04]  /*21da50*/  LDL.LU R13, [R1+0x3110] ;  /* 0x00311000010d7983 */ /* 0x000f280000300800 */
[----:B------:R-:W4:Y:S04]  /*21da60*/  LDL.LU R14, [R1+0x3108] ;  /* 0x00310800010e7983 */ /* 0x000f280000300800 */
[----:B------:R-:W4:Y:S04]  /*21da70*/  LDL.LU R20, [R1+0x3104] ;  /* 0x0031040001147983 */ /* 0x000f280000300800 */
[----:B------:R-:W0:Y:S04]  /*21da80*/  LDS.128 R4, [R27] ;  /* 0x000000001b047984 */ /* 0x000e280000000c00 */
[----:B------:R-:W4:Y:S04]  /*21da90*/  LDL.LU R10, [R1+0x3100] ;  /* 0x00310000010a7983 */ /* 0x000f280000300800 */
[----:B------:R-:W4:Y:S04]  /*21daa0*/  LDL.LU R11, [R1+0x30f8] ;  /* 0x0030f800010b7983 */ /* 0x000f280000300800 */
[----:B------:R-:W4:Y:S04]  /*21dab0*/  LDL.LU R15, [R1+0x30f4] ;  /* 0x0030f400010f7983 */ /* 0x000f280000300800 */
[----:B------:R-:W4:Y:S04]  /*21dac0*/  LDL.LU R16, [R1+0x310c] ;  /* 0x00310c0001107983 */ /* 0x000f280000300800 */
[----:B0-----:R-:W-:Y:S04]  /*21dad0*/  STL.64 [R1+0x90], R4 ;  /* 0x0000900401007387 */ /* 0x001fe80000100a00 */
[----:B------:R0:W-:Y:S04]  /*21dae0*/  STL.64 [R1+0x98], R6 ;  /* 0x0000980601007387 */ /* 0x0001e80000100a00 */
[----:B0-----:R-:W4:Y:S04]  /*21daf0*/  LDL.LU.64 R6, [R1+0x7ff8] ;  /* 0x007ff80001067983 */ /* 0x001f280000300a00 */
[----:B------:R-:W4:Y:S01]  /*21db00*/  LDL.LU.64 R4, [R1+0x7ff0] ;  /* 0x007ff00001047983 */ /* 0x000f220000300a00 */
[----:B------:R-:W-:Y:S06]  /*21db10*/  BAR.SYNC.DEFER_BLOCKING 0x0 ;  /* 0x0000000000007b1d */ /* 0x000fec0000010000 */
[----:B------:R-:W4:Y:S01]  /*21db20*/  LDL.LU R21, [R1+0x860] ;  /* 0x0008600001157983 */ /* 0x000f220000300800 */
[----:B---3--:R-:W-:-:S02]  /*21db30*/  LOP3.LUT R3, R23, 0xffff, RZ, 0xc0, !PT ;  /* 0x0000ffff17037812 */ /* 0x008fc400078ec0ff */
[----:B--2---:R-:W-:Y:S01]  /*21db40*/  LOP3.LUT R2, R22, 0xffff, RZ, 0xc0, !PT ;  /* 0x0000ffff16027812 */ /* 0x004fe200078ec0ff */
[----:B----4-:R0:W-:Y:S02]  /*21db50*/  STSM.16.M88.4 [R26], R4 ;  /* 0x000000041a007844 */ /* 0x0101e40000000200 */
[----:B0-----:R-:W-:Y:S02]  /*21db60*/  LOP3.LUT R4, R29, 0xffff, RZ, 0xc0, !PT ;  /* 0x0000ffff1d047812 */ /* 0x001fe400078ec0ff */
[----:B------:R-:W2:Y:S04]  /*21db70*/  LDL.LU R29, [R1+0x85c] ;  /* 0x00085c00011d7983 */ /* 0x000ea80000300800 */
[----:B------:R-:W3:Y:S04]  /*21db80*/  LDL.LU R23, [R1+0x858] ;  /* 0x0008580001177983 */ /* 0x000ee80000300800 */
[----:B------:R-:W3:Y:S01]  /*21db90*/  LDL.LU R22, [R1+0x854] ;  /* 0x0008540001167983 */ /* 0x000ee20000300800 */
[----:B------:R-:W-:-:S02]  /*21dba0*/  LOP3.LUT R8, R17, 0xffff, RZ, 0xc0, !PT ;  /* 0x0000ffff11087812 */ /* 0x000fc400078ec0ff */
[----:B------:R-:W-:Y:S02]  /*21dbb0*/  LOP3.LUT R7, R18, 0xffff, RZ, 0xc0, !PT ;  /* 0x0000ffff12077812 */ /* 0x000fe400078ec0ff */
[----:B------:R-:W-:Y:S02]  /*21dbc0*/  LOP3.LUT R6, R19, 0xffff, RZ, 0xc0, !PT ;  /* 0x0000ffff13067812 */ /* 0x000fe400078ec0ff */
[----:B------:R-:W-:Y:S02]  /*21dbd0*/  LOP3.LUT R0, R9, 0xffff, RZ, 0xc0, !PT ;  /* 0x0000ffff09007812 */ /* 0x000fe400078ec0ff */
[----:B------:R-:W-:Y:S01]  /*21dbe0*/  LOP3.LUT R5, R28, 0xffff, RZ, 0xc0, !PT ;  /* 0x0000ffff1c057812 */ /* 0x000fe200078ec0ff */
[----:B------:R-:W-:Y:S06]  /*21dbf0*/  BAR.SYNC.DEFER_BLOCKING 0x0 ;  /* 0x0000000000007b1d */ /* 0x000fec0000010000 */
[----:B---3--:R0:W-:Y:S04]  /*21dc00*/  STL.64 [R1+0x7fd8], R22 ;  /* 0x007fd81601007387 */ /* 0x0081e80000100a00 */
[----:B------:R1:W-:Y:S04]  /*21dc10*/  STL [R1+0x7fd0], R21 ;  /* 0x007fd01501007387 */ /* 0x0003e80000100800 */
[----:B------:R-:W3:Y:S04]  /*21dc20*/  LDL.LU R17, [R1+0x850] ;  /* 0x0008500001117983 */ /* 0x000ee80000300800 */
[----:B------:R-:W4:Y:S04]  /*21dc30*/  LDL.LU R18, [R1+0x84c] ;  /* 0x00084c0001127983 */ /* 0x000f280000300800 */
[----:B------:R-:W4:Y:S01]  /*21dc40*/  LDL.LU R19, [R1+0x7ec] ;  /* 0x0007ec0001137983 */ /* 0x000f220000300800 */
[----:B0-----:R-:W-:-:S02]  /*21dc50*/  PRMT R23, R15, 0x4210, R0 ;  /* 0x000042100f177816 */ /* 0x001fc40000000000 */
[----:B------:R-:W-:Y:S02]  /*21dc60*/  PRMT R15, R16, 0x4210, R5 ;  /* 0x00004210100f7816 */ /* 0x000fe40000000005 */
[----:B------:R-:W-:Y:S02]  /*21dc70*/  PRMT R20, R20, 0x4210, R4 ;  /* 0x0000421014147816 */ /* 0x000fe40000000004 */
[----:B-1----:R-:W-:Y:S02]  /*21dc80*/  PRMT R21, R10, 0x4210, R3 ;  /* 0x000042100a157816 */ /* 0x002fe40000000003 */
[----:B------:R-:W-:Y:S01]  /*21dc90*/  PRMT R22, R11, 0x4210, R2 ;  /* 0x000042100b167816 */ /* 0x000fe20000000002 */
[----:B----4-:R-:W-:Y:S04]  /*21dca0*/  STL.64 [R1+0x7fe8], R18 ;  /* 0x007fe81201007387 */ /* 0x010fe80000100a00 */
[----:B---3--:R-:W-:Y:S04]  /*21dcb0*/  STL [R1+0x7fe0], R17 ;  /* 0x007fe01101007387 */ /* 0x008fe80000100800 */
[----:B------:R-:W0:Y:S01]  /*21dcc0*/  LDS.128 R16, [R27] ;  /* 0x000000001b107984 */ /* 0x000e220000000c00 */
[----:B------:R-:W-:Y:S06]  /*21dcd0*/  BAR.SYNC.DEFER_BLOCKING 0x0 ;  /* 0x0000000000007b1d */ /* 0x000fec0000010000 */
[----:B------:R-:W3:Y:S04]  /*21dce0*/  LDL.LU R28, [R1+0x864] ;  /* 0x00086400011c7983 */ /* 0x000ee80000300800 */
[----:B------:R-:W-:Y:S01]  /*21dcf0*/  STSM.16.M88.4 [R26], R20 ;  /* 0x000000141a007844 */ /* 0x000fe20000000200 */
[----:B------:R-:W-:Y:S06]  /*21dd00*/  BAR.SYNC.DEFER_BLOCKING 0x0 ;  /* 0x0000000000007b1d */ /* 0x000fec0000010000 */
[----:B------:R-:W1:Y:S04]  /*21dd10*/  LDS.128 R20, [R27] ;  /* 0x000000001b147984 */ /* 0x000e680000000c00 */
[----:B0-----:R-:W-:Y:S04]  /*21dd20*/  STL.64 [R1+0x80], R16 ;  /* 0x0000801001007387 */ /* 0x001fe80000100a00 */
[----:B------:R0:W-:Y:S04]  /*21dd30*/  STL.64 [R1+0x88], R18 ;  /* 0x0000881201007387 */ /* 0x0001e80000100a00 */
[----:B0-----:R-:W4:Y:S04]  /*21dd40*/  LDL.LU.64 R18, [R1+0x7fe8] ;  /* 0x007fe80001127983 */ /* 0x001f280000300a00 */
[----:B------:R-:W3:Y:S04]  /*21dd50*/  LDL.LU R17, [R1+0x7fe0] ;  /* 0x007fe00001117983 */ /* 0x000ee80000300800 */
[----:B-1----:R-:W-:Y:S04]  /*21dd60*/  STL.64 [R1+0x770], R20 ;  /* 0x0007701401007387 */ /* 0x002fe80000100a00 */
[----:B------:R0:W-:Y:S04]  /*21dd70*/  STL.64 [R1+0x778], R22 ;  /* 0x0007781601007387 */ /* 0x0001e80000100a00 */
[----:B0-----:R-:W3:Y:S04]  /*21dd80*/  LDL.LU.64 R22, [R1+0x7fd8] ;  /* 0x007fd80001167983 */ /* 0x001ee80000300a00 */
[----:B------:R-:W4:Y:S01]  /*21dd90*/  LDL.LU R21, [R1+0x7fd0] ;  /* 0x007fd00001157983 */ /* 0x000f220000300800 */
[----:B------:R-:W-:-:S02]  /*21dda0*/  PRMT R13, R13, 0x4210, R7 ;  /* 0x000042100d0d7816 */ /* 0x000fc40000000007 */
[----:B------:R-:W-:Y:S02]  /*21ddb0*/  PRMT R14, R14, 0x4210, R6 ;  /* 0x000042100e0e7816 */ /* 0x000fe40000000006 */
[----:B--2---:R-:W-:Y:S02]  /*21ddc0*/  PRMT R7, R29, 0x5210, R7 ;  /* 0x000052101d077816 */ /* 0x004fe40000000007 */
[----:B------:R-:W2:Y:S01]  /*21ddd0*/  LDL.LU R29, [R1+0x54e8] ;  /* 0x0054e800011d7983 */ /* 0x000ea20000300800 */
[----:B------:R-:W-:Y:S01]  /*21dde0*/  PRMT R12, R12, 0x4210, R8 ;  /* 0x000042100c0c7816 */ /* 0x000fe20000000008 */
[----:B------:R-:W-:Y:S01]  /*21ddf0*/  BAR.SYNC.DEFER_BLOCKING 0x0 ;  /* 0x0000000000007b1d */ /* 0x000fe20000010000 */
[----:B---3--:R-:W-:-:S05]  /*21de00*/  PRMT R6, R23, 0x5210, R6 ;  /* 0x0000521017067816 */ /* 0x008fca0000000006 */
[----:B------:R-:W3:Y:S01]  /*21de10*/  LDL.LU R23, [R1+0x54e4] ;  /* 0x0054e40001177983 */ /* 0x000ee20000300800 */
[----:B------:R-:W-:-:S03]  /*21de20*/  PRMT R4, R22, 0x5210, R4 ;  /* 0x0000521016047816 */ /* 0x000fc60000000004 */
[----:B------:R-:W3:Y:S04]  /*21de30*/  LDL.LU R22, [R1+0x54b0] ;  /* 0x0054b00001167983 */ /* 0x000ee80000300800 */
[----:B------:R-:W-:Y:S01]  /*21de40*/  STSM.16.M88.4 [R26], R12 ;  /* 0x0000000c1a007844 */ /* 0x000fe20000000200 */
[----:B----4-:R-:W-:-:S05]  /*21de50*/  PRMT R8, R21, 0x5210, R8 ;  /* 0x0000521015087816 */ /* 0x010fca0000000008 */
[----:B------:R-:W-:Y:S01]  /*21de60*/  IMAD.MOV.U32 R20, RZ, RZ, R8 ;  /* 0x000000ffff147224 */ /* 0x000fe200078e0008 */
[----:B------:R-:W-:Y:S01]  /*21de70*/  BAR.SYNC.DEFER_BLOCKING 0x0 ;  /* 0x0000000000007b1d */ /* 0x000fe20000010000 */
[----:B------:R-:W-:Y:S01]  /*21de80*/  IMAD.MOV.U32 R21, RZ, RZ, R7 ;  /* 0x000000ffff157224 */ /* 0x000fe200078e0007 */
[----:B------:R-:W-:Y:S02]  /*21de90*/  PRMT R3, R17, 0x5210, R3 ;  /* 0x0000521011037816 */ /* 0x000fe40000000003 */
[----:B------:R-:W-:Y:S02]  /*21dea0*/  PRMT R2, R18, 0x5210, R2 ;  /* 0x0000521012027816 */ /* 0x000fe40000000002 */
[----:B------:R-:W-:Y:S01]  /*21deb0*/  PRMT R0, R19, 0x5210, R0 ;  /* 0x0000521013007816 */ /* 0x000fe20000000000 */
[----:B------:R-:W0:Y:S01]  /*21dec0*/  LDS.128 R8, [R27] ;  /* 0x000000001b087984 */ /* 0x000e220000000c00 */
[----:B------:R-:W-:Y:S06]  /*21ded0*/  BAR.SYNC.DEFER_BLOCKING 0x0 ;  /* 0x0000000000007b1d */ /* 0x000fec0000010000 */
[----:B---3--:R1:W-:Y:S02]  /*21dee0*/  STL.64 [R1+0x7fb8], R22 ;  /* 0x007fb81601007387 */ /* 0x0083e40000100a00 */
[----:B-1----:R-:W-:Y:S01]  /*21def0*/  IMAD.MOV.U32 R22, RZ, RZ, R6 ;  /* 0x000000ffff167224 */ /* 0x002fe200078e0006 */
[----:B------:R-:W-:-:S05]  /*21df00*/  PRMT R23, R28, 0x5210, R5 ;  /* 0x000052101c177816 */ /* 0x000fca0000000005 */
[----:B------:R1:W-:Y:S04]  /*21df10*/  STL.64 [R1+0x7fc8], R22 ;  /* 0x007fc81601007387 */ /* 0x0003e80000100a00 */
[----:B------:R3:W-:Y:S01]  /*21df20*/  STL.64 [R1+0x7fc0], R20 ;  /* 0x007fc01401007387 */ /* 0x0007e20000100a00 */
[----:B-1----:R-:W-:Y:S02]  /*21df30*/  IMAD.MOV.U32 R22, RZ, RZ, R2 ;  /* 0x000000ffff167224 */ /* 0x002fe400078e0002 */
[----:B------:R-:W-:Y:S02]  /*21df40*/  IMAD.MOV.U32 R23, RZ, RZ, R0 ;  /* 0x000000ffff177224 */ /* 0x000fe400078e0000 */
[----:B---3--:R-:W-:Y:S02]  /*21df50*/  IMAD.MOV.U32 R20, RZ, RZ, R4 ;  /* 0x000000ffff147224 */ /* 0x008fe400078e0004 */
[----:B------:R-:W-:Y:S01]  /*21df60*/  IMAD.MOV.U32 R21, RZ, RZ, R3 ;  /* 0x000000ffff157224 */ /* 0x000fe200078e0003 */
[----:B------:R-:W3:Y:S04]  /*21df70*/  LDL.LU R4, [R1+0x54ac] ;  /* 0x0054ac0001047983 */ /* 0x000ee80000300800 */
[----:B------:R-:W-:Y:S01]  /*21df80*/  STSM.16.M88.4 [R26], R20 ;  /* 0x000000141a007844 */ /* 0x000fe20000000200 */
[----:B------:R-:W-:Y:S06]  /*21df90*/  BAR.SYNC.DEFER_BLOCKING 0x0 ;  /* 0x0000000000007b1d */ /* 0x000fec0000010000 */
[----:B------:R-:W4:Y:S04]  /*21dfa0*/  LDL.LU R5, [R1+0x301c] ;  /* 0x00301c0001057983 */ /* 0x000f280000300800 */
[----:B------:R-:W1:Y:S04]  /*21dfb0*/  LDS.128 R20, [R27] ;  /* 0x000000001b147984 */ /* 0x000e680000000c00 */
[----:B0-----:R0:W-:Y:S04]  /*21dfc0*/  STL.64 [R1+0x700], R8 ;  /* 0x0007000801007387 */ /* 0x0011e80000100a00 */
[----:B------:R2:W-:Y:S04]  /*21dfd0*/  STL.64 [R1+0x708], R10 ;  /* 0x0007080a01007387 */ /* 0x0005e80000100a00 */
[----:B------:R-:W3:Y:S04]  /*21dfe0*/  LDL.LU R6, [R1+0x3018] ;  /* 0x0030180001067983 */ /* 0x000ee80000300800 */
[----:B0-----:R-:W3:Y:S04]  /*21dff0*/  LDL.LU R9, [R1+0x2fe0] ;  /* 0x002fe00001097983 */ /* 0x001ee80000300800 */
        /* <DEDUP_REMOVED lines=11> */
[----:B0-----:R-:W2:Y:S04]  /*21e0b0*/  LDL.LU.64 R22, [R1+0x7fc8] ;  /* 0x007fc80001167983 */ /* 0x001ea80000300a00 */
[----:B------:R-:W2:Y:S01]  /*21e0c0*/  LDL.LU.64 R20, [R1+0x7fc0] ;  /* 0x007fc00001147983 */ /* 0x000ea20000300a00 */
[----:B------:R-:W-:Y:S06]  /*21e0d0*/  BAR.SYNC.DEFER_BLOCKING 0x0 ;  /* 0x0000000000007b1d */ /* 0x000fec0000010000 */
[----:B--2---:R0:W-:Y:S04]  /*21e0e0*/  STSM.16.M88.4 [R26], R20 ;  /* 0x000000141a007844 */ /* 0x0041e80000000200 */
[----:B0-----:R-:W2:Y:S01]  /*21e0f0*/  LDL.LU.64 R22, [R1+0x7fb8] ;  /* 0x007fb80001167983 */ /* 0x001ea20000300a00 */
[----:B------:R-:W-:-:S03]  /*21e100*/  LOP3.LUT R8, R29, 0xffff, RZ, 0xc0, !PT ;  /* 0x0000ffff1d087812 */ /* 0x000fc600078ec0ff */
[----:B------:R-:W3:Y:S04]  /*21e110*/  LDL.LU R28, [R1+0x1734] ;  /* 0x00173400011c7983 */ /* 0x000ee80000300800 */
[----:B------:R-:W3:Y:S01]  /*21e120*/  LDL.LU R29, [R1+0x1730] ;  /* 0x00173000011d7983 */ /* 0x000ee20000300800 */
[----:B------:R-:W-:Y:S01]  /*21e130*/  BAR.SYNC.DEFER_BLOCKING 0x0 ;  /* 0x0000000000007b1d */ /* 0x000fe20000010000 */
[----:B--2---:R-:W-:-:S05]  /*21e140*/  LOP3.LUT R7, R23, 0xffff, RZ, 0xc0, !PT ;  /* 0x0000ffff17077812 */ /* 0x004fca00078ec0ff */
[----:B------:R-:W2:Y:S04]  /*21e150*/  LDL.LU R23, [R1+0x874] ;  /* 0x0008740001177983 */ /* 0x000ea80000300800 */
[----:B------:R-:W2:Y:S01]  /*21e160*/  LDL.LU R19, [R1+0x86c] ;  /* 0x00086c0001137983 */ /* 0x000ea20000300800 */
[----:B------:R-:W-:-:S03]  /*21e170*/  LOP3.LUT R3, R22, 0xffff, RZ, 0xc0, !PT ;  /* 0x0000ffff16037812 */ /* 0x000fc600078ec0ff */
[----:B--2---:R0:W-:Y:S04]  /*21e180*/  STL [R1+0x7fa0], R19 ;  /* 0x007fa01301007387 */ /* 0x0041e80000100800 */
[----:B------:R-:W2:Y:S04]  /*21e190*/  LDL.LU R20, [R1+0x868] ;  /* 0x0008680001147983 */ /* 0x000ea80000300800 */
[----:B------:R-:W2:Y:S04]  /*21e1a0*/  LDL.LU R21, [R1+0x878] ;  /* 0x0008780001157983 */ /* 0x000ea80000300800 */
[----:B------:R-:W2:Y:S01]  /*21e1b0*/  LDL.LU R22, [R1+0x7f4] ;  /* 0x0007f40001167983 */ /* 0x000ea20000300800 */
[----:B---3--:R-:W-:-:S02]  /*21e1c0*/  LOP3.LUT R2, R4, 0xffff, RZ, 0xc0, !PT ;  /* 0x0000ffff04027812 */ /* 0x008fc400078ec0ff */
[----:B------:R-:W-:Y:S02]  /*21e1d0*/  PRMT R16, R16, 0x4210, R8 ;  /* 0x0000421010107816 */ /* 0x000fe40000000008 */
[----:B------:R-:W-:Y:S02]  /*21e1e0*/  PRMT R17, R17, 0x4210, R7 ;  /* 0x0000421011117816 */ /* 0x000fe40000000007 */
[----:B------:R-:W-:Y:S02]  /*21e1f0*/  PRMT R18, R18, 0x4210, R3 ;  /* 0x0000421012127816 */ /* 0x000fe40000000003 */
[----:B0-----:R-:W-:Y:S01]  /*21e200*/  PRMT R19, R11, 0x4210, R2 ;  /* 0x000042100b137816 */ /* 0x001fe20000000002 */
[----:B--2---:R-:W-:Y:S04]  /*21e210*/  STL.64 [R1+0x7fb0], R22 ;  /* 0x007fb01601007387 */ /* 0x004fe80000100a00 */
[----:B------:R-:W-:Y:S04]  /*21e220*/  STL.64 [R1+0x7fa8], R20 ;  /* 0x007fa81401007387 */ /* 0x000fe80000100a00 */
[----:B------:R-:W0:Y:S01]  /*21e230*/  LDS.128 R20, [R27] ;  /* 0x000000001b147984 */ /* 0x000e220000000c00 */
[----:B------:R-:W-:Y:S06]  /*21e240*/  BAR.SYNC.DEFER_BLOCKING 0x0 ;  /* 0x0000000000007b1d */ /* 0x000fec0000010000 */
[----:B0-----:R-:W-:Y:S04]  /*21e250*/  STL.64 [R1+0x790], R20 ;  /* 0x0007901401007387 */ /* 0x001fe80000100a00 */
[----:B------:R0:W-:Y:S04]  /*21e260*/  STL.64 [R1+0x798], R22 ;  /* 0x0007981601007387 */ /* 0x0001e80000100a00 */
[----:B0-----:R-:W2:Y:S04]  /*21e270*/  LDL.LU.64 R22, [R1+0x7fb0] ;  /* 0x007fb00001167983 */ /* 0x001ea80000300a00 */
[----:B------:R-:W3:Y:S04]  /*21e280*/  LDL.LU.64 R20, [R1+0x7fa8] ;  /* 0x007fa80001147983 */ /* 0x000ee80000300a00 */
[----:B------:R-:W-:Y:S01]  /*21e290*/  STSM.16.M88.4 [R26], R16 ;  /* 0x000000101a007844 */ /* 0x000fe20000000200 */
[----:B------:R-:W-:Y:S06]  /*21e2a0*/  BAR.SYNC.DEFER_BLOCKING 0x0 ;  /* 0x0000000000007b1d */ /* 0x000fec0000010000 */
[----:B------:R-:W0:Y:S01]  /*21e2b0*/  LDS.128 R16, [R27] ;  /* 0x000000001b107984 */ /* 0x000e220000000c00 */
[----:B----4-:R-:W-:-:S02]  /*21e2c0*/  LOP3.LUT R4, R5, 0xffff, RZ, 0xc0, !PT ;  /* 0x0000ffff05047812 */ /* 0x010fc400078ec0ff */
        /* <DEDUP_REMOVED lines=9> */
[----:B------:R-:W-:-:S03]  /*21e360*/  PRMT R5, R29, 0x5210, R5 ;  /* 0x000052101d057816 */ /* 0x000fc60000000005 */
[----:B0-----:R-:W-:Y:S04]  /*21e370*/  STL.64 [R1+0x7a0], R16 ;  /* 0x0007a01001007387 */ /* 0x001fe80000100a00 */
[----:B------:R0:W-:Y:S04]  /*21e380*/  STL.64 [R1+0x7a8], R18 ;  /* 0x0007a81201007387 */ /* 0x0001e80000100a00 */
[----:B------:R3:W-:Y:S04]  /*21e390*/  STSM.16.M88.4 [R26], R12 ;  /* 0x0000000c1a007844 */ /* 0x0007e80000000200 */
[----:B0-----:R-:W4:Y:S04]  /*21e3a0*/  LDL.LU R19, [R1+0x7fa0] ;  /* 0x007fa00001137983 */ /* 0x001f280000300800 */
[----:B------:R-:W4:Y:S04]  /*21e3b0*/  LDL.LU R28, [R1+0x54f8] ;  /* 0x0054f800011c7983 */ /* 0x000f280000300800 */
[----:B------:R-:W4:Y:S01]  /*21e3c0*/  LDL.LU R29, [R1+0x54f4] ;  /* 0x0054f400011d7983 */ /* 0x000f220000300800 */
[----:B--2---:R-:W-:-:S03]  /*21e3d0*/  PRMT R6, R23, 0x5210, R6 ;  /* 0x0000521017067816 */ /* 0x004fc60000000006 */
[----:B------:R-:W2:Y:S01]  /*21e3e0*/  LDL.LU R23, [R1+0x7f0] ;  /* 0x0007f00001177983 */ /* 0x000ea20000300800 */
[----:B---3--:R-:W-:-:S03]  /*21e3f0*/  PRMT R12, R20, 0x5210, R7 ;  /* 0x00005210140c7816 */ /* 0x008fc60000000007 */
[----:B------:R-:W3:Y:S01]  /*21e400*/  LDL.LU R7, [R1+0x54c0] ;  /* 0x0054c00001077983 */ /* 0x000ee20000300800 */
[----:B------:R-:W-:Y:S02]  /*21e410*/  PRMT R3, R21, 0x5210, R3 ;  /* 0x0000521015037816 */ /* 0x000fe40000000003 */
[----:B------:R-:W-:Y:S01]  /*21e420*/  PRMT R2, R22, 0x5210, R2 ;  /* 0x0000521016027816 */ /* 0x000fe20000000002 */
[----:B------:R-:W-:Y:S06]  /*21e430*/  BAR.SYNC.DEFER_BLOCKING 0x0 ;  /* 0x0000000000007b1d */ /* 0x000fec0000010000 */
[----:B---3--:R-:W-:Y:S04]  /*21e440*/  STL [R1+0x7f80], R7 ;  /* 0x007f800701007387 */ /* 0x008fe80000100800 */
[----:B------:R-:W3:Y:S04]  /*21e450*/  LDL.LU R9, [R1+0x54bc] ;  /* 0x0054bc0001097983 */ /* 0x000ee80000300800 */
[----:B------:R-:W2:Y:S04]  /*21e460*/  LDL.LU R10, [R1+0x3030] ;  /* 0x00303000010a7983 */ /* 0x000ea80000300800 */
[----:B------:R-:W2:Y:S01]  /*21e470*/  LDL.LU R11, [R1+0x302c] ;  /* 0x00302c00010b7983 */ /* 0x000ea20000300800 */
[----:B----4-:R-:W-:-:S03]  /*21e480*/  PRMT R8, R19, 0x5210, R8 ;  /* 0x0000521013087816 */ /* 0x010fc60000000008 */
[----:B--2---:R0:W-:Y:S04]  /*21e490*/  STL.64 [R1+0x7f88], R10 ;  /* 0x007f880a01007387 */ /* 0x0041e80000100a00 */
[----:B---3--:R1:W-:Y:S01]  /*21e4a0*/  STL [R1+0x7f84], R9 ;  /* 0x007f840901007387 */ /* 0x0083e20000100800 */
[----:B0-----:R-:W-:Y:S02]  /*21e4b0*/  IMAD.MOV.U32 R10, RZ, RZ, R3 ;  /* 0x000000ffff0a7224 */ /* 0x001fe400078e0003 */
[----:B------:R-:W-:Y:S02]  /*21e4c0*/  IMAD.MOV.U32 R11, RZ, RZ, R2 ;  /* 0x000000ffff0b7224 */ /* 0x000fe400078e0002 */
[----:B-1----:R-:W-:-:S03]  /*21e4d0*/  IMAD.MOV.U32 R9, RZ, RZ, R12 ;  /* 0x000000ffff097224 */ /* 0x002fc600078e000c */
[----:B------:R-:W-:Y:S04]  /*21e4e0*/  STL.64 [R1+0x7f98], R10 ;  /* 0x007f980a01007387 */ /* 0x000fe80000100a00 */
[----:B------:R-:W-:Y:S04]  /*21e4f0*/  STL.64 [R1+0x7f90], R8 ;  /* 0x007f900801007387 */ /* 0x000fe80000100a00 */
[----:B------:R-:W0:Y:S04]  /*21e500*/  LDS.128 R8, [R27] ;  /* 0x000000001b087984 */ /* 0x000e280000000c00 */
[----:B------:R-:W2:Y:S04]  /*21e510*/  LDL.LU R12, [R1+0x2ff0] ;  /* 0x002ff000010c7983 */ /* 0x000ea80000300800 */
        /* <DEDUP_REMOVED lines=15> */
[----:B--2---:R-:W-:Y:S02]  /*21e610*/  STSM.16.M88.4 [R26], R8 ;  /* 0x000000081a007844 */ /* 0x004fe40000000200 */
[----:B------:R-:W-:Y:S06]  /*21e620*/  BAR.SYNC.DEFER_BLOCKING 0x0 ;  /* 0x0000000000007b1d */ /* 0x000fec0000010000 */
[----:B------:R-:W0:Y:S02]  /*21e630*/  LDS.128 R8, [R27] ;  /* 0x000000001b087984 */ /* 0x000e240000000c00 */
[----:B------:R-:W-:Y:S06]  /*21e640*/  BAR.SYNC.DEFER_BLOCKING 0x0 ;  /* 0x0000000000007b1d */ /* 0x000fec0000010000 */
[----:B------:R-:W-:Y:S04]  /*21e650*/  STSM.16.M88.4 [R26], R4 ;  /* 0x000000041a007844 */ /* 0x000fe80000000200 */
[----:B0-----:R0:W-:Y:S04]  /*21e660*/  STL.64 [R1+0x7c0], R8 ;  /* 0x0007c00801007387 */ /* 0x0011e80000100a00 */
[----:B------:R1:W-:Y:S01]  /*21e670*/  STL.64 [R1+0x7c8], R10 ;  /* 0x0007c80a01007387 */ /* 0x0003e20000100a00 */
[----:B0-----:R-:W-:-:S03]  /*21e680*/  LOP3.LUT R8, R28, 0xffff, RZ, 0xc0, !PT ;  /* 0x0000ffff1c087812 */ /* 0x001fc600078ec0ff */
[----:B-1----:R-:W2:Y:S04]  /*21e690*/  LDL.LU.64 R10, [R1+0x7f88] ;  /* 0x007f8800010a7983 */ /* 0x002ea80000300a00 */
[----:B------:R-:W2:Y:S04]  /*21e6a0*/  LDL.LU R9, [R1+0x7f84] ;  /* 0x007f840001097983 */ /* 0x000ea80000300800 */
[----:B------:R-:W2:Y:S04]  /*21e6b0*/  LDL.LU R7, [R1+0x7f80] ;  /* 0x007f800001077983 */ /* 0x000ea80000300800 */
[----:B------:R-:W2:Y:S04]  /*21e6c0*/  LDL.LU R28, [R1+0x1a5c] ;  /* 0x001a5c00011c7983 */ /* 0x000ea80000300800 */
[----:B------:R-:W2:Y:S04]  /*21e6d0*/  LDL.LU R21, [R1+0x1a58] ;  /* 0x001a580001157983 */ /* 0x000ea80000300800 */
[----:B------:R-:W2:Y:S01]  /*21e6e0*/  LDL.LU R23, [R1+0x1a54] ;  /* 0x001a540001177983 */ /* 0x000ea20000300800 */
[----:B------:R-:W-:-:S02]  /*21e6f0*/  LOP3.LUT R24, R29, 0xffff, RZ, 0xc0, !PT ;  /* 0x0000ffff1d187812 */ /* 0x000fc400078ec0ff */
[----:B------:R-:W-:Y:S02]  /*21e700*/  LOP3.LUT R6, R12, 0xffff, RZ, 0xc0, !PT ;  /* 0x0000ffff0c067812 */ /* 0x000fe400078ec0ff */
[----:B---3--:R-:W-:Y:S01]  /*21e710*/  LOP3.LUT R0, R13, 0xffff, RZ, 0xc0, !PT ;  /* 0x0000ffff0d007812 */ /* 0x008fe200078ec0ff */
[----:B------:R-:W-:Y:S06]  /*21e720*/  BAR.SYNC.DEFER_BLOCKING 0x0 ;  /* 0x0000000000007b1d */ /* 0x000fec0000010000 */
[----:B--2---:R-:W-:Y:S04]  /*21e730*/  STL [R1+0x7f7c], R23 ;  /* 0x007f7c1701007387 */ /* 0x004fe80000100800 */
[----:B------:R-:W-:Y:S04]  /*21e740*/  STL [R1+0x7f78], R21 ;  /* 0x007f781501007387 */ /* 0x000fe80000100800 */
[----:B------:R-:W2:Y:S01]  /*21e750*/  LDL.LU R29, [R1+0x1a50] ;  /* 0x001a5000011d7983 */ /* 0x000ea20000300800 */
[----:B------:R-:W-:-:S02]  /*21e760*/  LOP3.LUT R4, R10, 0xffff, RZ, 0xc0, !PT ;  /* 0x0000ffff0a047812 */ /* 0x000fc400078ec0ff */
[----:B------:R-:W-:Y:S02]  /*21e770*/  LOP3.LUT R3, R7, 0xffff, RZ, 0xc0, !PT ;  /* 0x0000ffff07037812 */ /* 0x000fe400078ec0ff */
[----:B------:R-:W-:Y:S02]  /*21e780*/  LOP3.LUT R5, R11, 0xffff, RZ, 0xc0, !PT ;  /* 0x0000ffff0b057812 */ /* 0x000fe400078ec0ff */
[----:B----4-:R-:W-:Y:S02]  /*21e790*/  PRMT R12, R14, 0x4210, R4 ;  /* 0x000042100e0c7816 */ /* 0x010fe40000000004 */
[----:B------:R-:W-:Y:S02]  /*21e7a0*/  LOP3.LUT R2, R9, 0xffff, RZ, 0xc0, !PT ;  /* 0x0000ffff09027812 */ /* 0x000fe400078ec0ff */
[----:B------:R-:W-:Y:S02]  /*21e7b0*/  PRMT R14, R16, 0x4210, R6 ;  /* 0x00004210100e7816 */ /* 0x000fe40000000006 */
[----:B------:R-:W-:-:S02]  /*21e7c0*/  PRMT R16, R17, 0x4210, R8 ;  /* 0x0000421011107816 */ /* 0x000fc40000000008 */
[----:B------:R-:W-:Y:S02]  /*21e7d0*/  PRMT R17, R18, 0x4210, R24 ;  /* 0x0000421012117816 */ /* 0x000fe40000000018 */
[----:B------:R-:W-:Y:S02]  /*21e7e0*/  PRMT R13, R15, 0x4210, R5 ;  /* 0x000042100f0d7816 */ /* 0x000fe40000000005 */
[----:B------:R-:W-:Y:S02]  /*21e7f0*/  PRMT R18, R19, 0x4210, R3 ;  /* 0x0000421013127816 */ /* 0x000fe40000000003 */
[----:B------:R-:W-:Y:S02]  /*21e800*/  PRMT R19, R20, 0x4210, R2 ;  /* 0x0000421014137816 */ /* 0x000fe40000000002 */
[----:B------:R-:W-:Y:S02]  /*21e810*/  PRMT R15, R22, 0x4210, R0 ;  /* 0x00004210160f7816 */ /* 0x000fe40000000000 */
[----:B------:R-:W0:Y:S01]  /*21e820*/  LDS.128 R20, [R27] ;  /* 0x000000001b147984 */ /* 0x000e220000000c00 */
[----:B------:R-:W-:Y:S06]  /*21e830*/  BAR.SYNC.DEFER_BLOCKING 0x0 ;  /* 0x0000000000007b1d */ /* 0x000fec0000010000 */
[----:B------:R-:W-:Y:S02]  /*21e840*/  STSM.16.M88.4 [R26], R16 ;  /* 0x000000101a007844 */ /* 0x000fe40000000200 */
[----:B------:R-:W-:Y:S06]  /*21e850*/  BAR.SYNC.DEFER_BLOCKING 0x0 ;  /* 0x0000000000007b1d */ /* 0x000fec0000010000 */
[----:B------:R-:W1:Y:S02]  /*21e860*/  LDS.128 R16, [R27] ;  /* 0x000000001b107984 */ /* 0x000e640000000c00 */
[----:B------:R-:W-:Y:S06]  /*21e870*/  BAR.SYNC.DEFER_BLOCKING 0x0 ;  /* 0x0000000000007b1d */ /* 0x000fec0000010000 */
[----:B0-----:R-:W-:Y:S04]  /*21e880*/  STL.64 [R1+0x7d0], R20 ;  /* 0x0007d01401007387 */ /* 0x001fe80000100a00 */
[----:B------:R0:W-:Y:S01]  /*21e890*/  STL.64 [R1+0x7d8], R22 ;  /* 0x0007d81601007387 */ /* 0x0001e20000100a00 */
[----:B------:R-:W-:-:S03]  /*21e8a0*/  PRMT R4, R28, 0x5210, R4 ;  /* 0x000052101c047816 */ /* 0x000fc60000000004 */
[----:B0-----:R-:W3:Y:S04]  /*21e8b0*/  LDL.LU R23, [R1+0x7f7c] ;  /* 0x007f7c0001177983 */ /* 0x001ee80000300800 */
[----:B------:R-:W4:Y:S04]  /*21e8c0*/  LDL.LU R21, [R1+0x7f78] ;  /* 0x007f780001157983 */ /* 0x000f280000300800 */
[----:B------:R-:W4:Y:S04]  /*21e8d0*/  LDL.LU R25, [R1+0x173c] ;  /* 0x00173c0001197983 */ /* 0x000f280000300800 */
[----:B------:R-:W4:Y:S04]  /*21e8e0*/  LDL.LU R7, [R1+0x1738] ;  /* 0x0017380001077983 */ /* 0x000f280000300800 */
[----:B-1----:R-:W-:Y:S04]  /*21e8f0*/  STL.64 [R1+0x7e0], R16 ;  /* 0x0007e01001007387 */ /* 0x002fe80000100a00 */
[----:B------:R0:W-:Y:S04]  /*21e900*/  STL.64 [R1+0x7e8], R18 ;  /* 0x0007e81201007387 */ /* 0x0001e80000100a00 */
[----:B------:R2:W-:Y:S04]  /*21e910*/  STSM.16.M88.4 [R26], R12 ;  /* 0x0000000c1a007844 */ /* 0x0005e80000000200 */
[----:B0-----:R-:W4:Y:S04]  /*21e920*/  LDL.LU R18, [R1+0x7fc] ;  /* 0x0007fc0001127983 */ /* 0x001f280000300800 */
[----:B------:R-:W4:Y:S04]  /*21e930*/  LDL.LU R22, [R1+0x7f8] ;  /* 0x0007f80001167983 */ /* 0x000f280000300800 */
[----:B------:R-:W4:Y:S01]  /*21e940*/  LDL.LU R28, [R1+0x5500] ;  /* 0x00550000011c7983 */ /* 0x000f220000300800 */
[----:B--2---:R-:W-:-:S03]  /*21e950*/  PRMT R12, R29, 0x5210, R8 ;  /* 0x000052101d0c7816 */ /* 0x004fc60000000008 */
[----:B------:R-:W2:Y:S04]  /*21e960*/  LDL.LU R8, [R1+0x54fc] ;  /* 0x0054fc0001087983 */ /* 0x000ea80000300800 */
[----:B------:R-:W2:Y:S04]  /*21e970*/  LDL.LU R9, [R1+0x54d0] ;  /* 0x0054d00001097983 */ /* 0x000ea80000300800 */
[----:B------:R-:W2:Y:S04]  /*21e980*/  LDL.LU R10, [R1+0x54cc] ;  /* 0x0054cc00010a7983 */ /* 0x000ea80000300800 */
[----:B------:R-:W2:Y:S01]  /*21e990*/  LDL.LU R11, [R1+0x303c] ;  /* 0x00303c00010b7983 */ /* 0x000ea20000300800 */
[----:B---3--:R-:W-:-:S02]  /*21e9a0*/  PRMT R6, R23, 0x5210, R6 ;  /* 0x0000521017067816 */ /* 0x008fc40000000006 */
[----:B----4-:R-:W-:Y:S01]  /*21e9b0*/  PRMT R5, R21, 0x5210, R5 ;  /* 0x0000521015057816 */ /* 0x010fe20000000005 */
[----:B--2---:R-:W-:Y:S04]  /*21e9c0*/  STL.64 [R1+0x7f60], R10 ;  /* 0x007f600a01007387 */ /* 0x004fe80000100a00 */
[----:B------:R0:W-:Y:S02]  /*21e9d0*/  STL.64 [R1+0x7f58], R8 ;  /* 0x007f580801007387 */ /* 0x0001e40000100a00 */
[----:B0-----:R-:W-:Y:S02]  /*21e9e0*/  IMAD.MOV.U32 R8, RZ, RZ, R12 ;  /* 0x000000ffff087224 */ /* 0x001fe400078e000c */
[----:B------:R-:W2:Y:S04]  /*21e9f0*/  LDL.LU R12, [R1+0x3038] ;  /* 0x00303800010c7983 */ /* 0x000ea80000300800 */
[----:B------:R-:W3:Y:S04]  /*21ea00*/  LDL.LU R29, [R1+0x2ffc] ;  /* 0x002ffc00011d7983 */ /* 0x000ee80000300800 */
[----:B------:R-:W2:Y:S04]  /*21ea10*/  LDL.LU R13, [R1+0x2ff8] ;  /* 0x002ff800010d7983 */ /* 0x000ea80000300800 */
[----:B------:R-:W4:Y:S04]  /*21ea20*/  LDL.LU R14, [R1+0x317c] ;  /* 0x00317c00010e7983 */ /* 0x000f280000300800 */
[----:B------:R-:W4:Y:S01]  /*21ea30*/  LDL.LU R15, [R1+0x3174] ;  /* 0x00317400010f7983 */ /* 0x000f220000300800 */
[----:B------:R-:W-:-:S02]  /*21ea40*/  PRMT R9, R25, 0x5210, R24 ;  /* 0x0000521019097816 */ /* 0x000fc40000000018 */
[----:B------:R-:W-:Y:S02]  /*21ea50*/  PRMT R10, R7, 0x5210, R3 ;  /* 0x00005210070a7816 */ /* 0x000fe40000000003 */
[----:B------:R-:W-:Y:S01]  /*21ea60*/  PRMT R11, R18, 0x5210, R2 ;  /* 0x00005210120b7816 */ /* 0x000fe20000000002 */
[----:B------:R-:W-:Y:S06]  /*21ea70*/  BAR.SYNC.DEFER_BLOCKING 0x0 ;  /* 0x0000000000007b1d */ /* 0x000fec0000010000 */
[----:B----4-:R-:W-:Y:S04]  /*21ea80*/  STL.64 [R1+0x7f70], R14 ;  /* 0x007f700e01007387 */ /* 0x010fe80000100a00 */
[----:B--2---:R-:W-:Y:S04]  /*21ea90*/  STL.64 [R1+0x7f68], R12 ;  /* 0x007f680c01007387 */ /* 0x004fe80000100a00 */
[----:B------:R-:W0:Y:S01]  /*21eaa0*/  LDS.128 R12, [R27] ;  /* 0x000000001b0c7984 */ /* 0x000e220000000c00 */
[----:B------:R-:W-:Y:S06]  /*21eab0*/  BAR.SYNC.DEFER_BLOCKING 0x0 ;  /* 0x0000000000007b1d */ /* 0x000fec0000010000 */
[----:B------:R-:W2:Y:S04]  /*21eac0*/  LDL.LU R16, [R1+0x3178] ;  /* 0x0031780001107983 */ /* 0x000ea80000300800 */
[----:B------:R-:W4:Y:S04]  /*21ead0*/  LDL.LU R17, [R1+0x3170] ;  /* 0x0031700001117983 */ /* 0x000f280000300800 */
[----:B------:R-:W2:Y:S04]  /*21eae0*/  LDL.LU R19, [R1+0x3160] ;  /* 0x0031600001137983 */ /* 0x000ea80000300800 */
[----:B------:R-:W2:Y:S04]  /*21eaf0*/  LDL.LU R20, [R1+0x3164] ;  /* 0x0031640001147983 */ /* 0x000ea80000300800 */
[----:B------:R-:W-:Y:S01]  /*21eb00*/  STSM.16.M88.4 [R26], R8 ;  /* 0x000000081a007844 */ /* 0x000fe20000000200 */
[----:B------:R-:W-:Y:S06]  /*21eb10*/  BAR.SYNC.DEFER_BLOCKING 0x0 ;  /* 0x0000000000007b1d */ /* 0x000fec0000010000 */
[----:B------:R-:W2:Y:S04]  /*21eb20*/  LDL.LU R21, [R1+0x1b24] ;  /* 0x001b240001157983 */ /* 0x000ea80000300800 */
[----:B------:R-:W2:Y:S04]  /*21eb30*/  LDL.LU R23, [R1+0x3168] ;  /* 0x0031680001177983 */ /* 0x000ea80000300800 */
[----:B------:R-:W1:Y:S04]  /*21eb40*/  LDS.128 R8, [R27] ;  /* 0x000000001b087984 */ /* 0x000e680000000c00 */
[----:B0-----:R-:W-:Y:S04]  /*21eb50*/  STL.64 [R1+0x740], R12 ;  /* 0x0007400c01007387 */ /* 0x001fe80000100a00 */
[----:B------:R0:W-:Y:S04]  /*21eb60*/  STL.64 [R1+0x748], R14 ;  /* 0x0007480e01007387 */ /* 0x0001e80000100a00 */
[----:B0-----:R-:W2:Y:S04]  /*21eb70*/  LDL.LU.64 R14, [R1+0x7f70] ;  /* 0x007f7000010e7983 */ /* 0x001ea80000300a00 */
[----:B------:R-:W2:Y:S04]  /*21eb80*/  LDL.LU.64 R12, [R1+0x7f68] ;  /* 0x007f6800010c7983 */ /* 0x000ea80000300a00 */
[----:B-1----:R-:W-:Y:S04]  /*21eb90*/  STL.64 [R1+0x800], R8 ;  /* 0x0008000801007387 */ /* 0x002fe80000100a00 */
[----:B------:R0:W-:Y:S04]  /*21eba0*/  STL.64 [R1+0x808], R10 ;  /* 0x0008080a01007387 */ /* 0x0001e80000100a00 */
[----:B0-----:R-:W4:Y:S04]  /*21ebb0*/  LDL.LU.64 R10, [R1+0x7f60] ;  /* 0x007f6000010a7983 */ /* 0x001f280000300a00 */
[----:B------:R-:W4:Y:S04]  /*21ebc0*/  LDL.LU.64 R8, [R1+0x7f58] ;  /* 0x007f580001087983 */ /* 0x000f280000300a00 */
[----:B------:R-:W4:Y:S01]  /*21ebd0*/  LDL.LU R18, [R1+0x1a74] ;  /* 0x001a740001127983 */ /* 0x000f220000300800 */
[----:B------:R-:W-:Y:S01]  /*21ebe0*/  PRMT R7, R22, 0x5210, R0 ;  /* 0x0000521016077816 */ /* 0x000fe20000000000 */
[----:B------:R-:W-:Y:S01]  /*21ebf0*/  BAR.SYNC.DEFER_BLOCKING 0x0 ;  /* 0x0000000000007b1d */ /* 0x000fe20000010000 */
[----:B------:R-:W-:-:S02]  /*21ec00*/  LOP3.LUT R28, R28, 0xffff, RZ, 0xc0, !PT ;  /* 0x0000ffff1c1c7812 */ /* 0x000fc400078ec0ff */
[----:B---3--:R-:W-:-:S03]  /*21ec10*/  LOP3.LUT R29, R29, 0xffff, RZ, 0xc0, !PT ;  /* 0x0000ffff1d1d7812 */ /* 0x008fc600078ec0ff */
[----:B------:R2:W-:Y:S02]  /*21ec20*/  STSM.16.M88.4 [R26], R4 ;  /* 0x000000041a007844 */ /* 0x0005e40000000200 */
[----:B------:R-:W-:Y:S01]  /*21ec30*/  BAR.SYNC.DEFER_BLOCKING 0x0 ;  /* 0x0000000000007b1d */ /* 0x000fe20000010000 */
[----:B--2---:R-:W-:Y:S02]  /*21ec40*/  LOP3.LUT R5, R12, 0xffff, RZ, 0xc0, !PT ;  /* 0x0000ffff0c057812 */ /* 0x004fe400078ec0ff */
[----:B------:R-:W-:Y:S02]  /*21ec50*/  LOP3.LUT R0, R13, 0xffff, RZ, 0xc0, !PT ;  /* 0x0000ffff0d007812 */ /* 0x000fe400078ec0ff */
[----:B----4-:R-:W-:Y:S02]  /*21ec60*/  PRMT R12, R17, 0x4210, R28 ;  /* 0x00004210110c7816 */ /* 0x010fe4000000001c */
[----:B------:R-:W-:Y:S02]  /*21ec70*/  LOP3.LUT R2, R10, 0xffff, RZ, 0xc0, !PT ;  /* 0x0000ffff0a027812 */ /* 0x000fe400078ec0ff */
[----:B------:R-:W-:-:S02]  /*21ec80*/  LOP3.LUT R24, R8, 0xffff, RZ, 0xc0, !PT ;  /* 0x0000ffff08187812 */ /* 0x000fc400078ec0ff */
[----:B------:R-:W-:Y:S01]  /*21ec90*/  PRMT R10, R16, 0x4210, R29 ;  /* 0x00004210100a7816 */ /* 0x000fe2000000001d */
[----:B------:R-:W-:Y:S01]  /*21eca0*/  STL [R1+0x7f50], R18 ;  /* 0x007f501201007387 */ /* 0x000fe20000100800 */
[----:B------:R-:W-:-:S03]  /*21ecb0*/  PRMT R13, R19, 0x4210, R24 ;  /* 0x00004210130d7816 */ /* 0x000fc60000000018 */
[----:B------:R-:W0:Y:S01]  /*21ecc0*/  LDS.128 R16, [R27] ;  /* 0x000000001b107984 */ /* 0x000e220000000c00 */
[----:B------:R-:W-:Y:S02]  /*21ecd0*/  LOP3.LUT R4, R11, 0xffff, RZ, 0xc0, !PT ;  /* 0x0000ffff0b047812 */ /* 0x000fe400078ec0ff */
[----:B------:R-:W-:Y:S01]  /*21ece0*/  LOP3.LUT R3, R9, 0xffff, RZ, 0xc0, !PT ;  /* 0x0000ffff09037812 */ /* 0x000fe200078ec0ff */
[----:B------:R-:W2:Y:S01]  /*21ecf0*/  LDL.LU R22, [R1+0x1a70] ;  /* 0x001a700001167983 */ /* 0x000ea20000300800 */
[----:B------:R-:W-:Y:S02]  /*21ed00*/  PRMT R8, R14, 0x4210, R4 ;  /* 0x000042100e087816 */ /* 0x000fe40000000004 */
[----:B------:R-:W-:Y:S02]  /*21ed10*/  PRMT R9, R15, 0x4210, R5 ;  /* 0x000042100f097816 */ /* 0x000fe40000000005 */
[----:B------:R-:W-:Y:S02]  /*21ed20*/  PRMT R14, R20, 0x4210, R3 ;  /* 0x00004210140e7816 */ /* 0x000fe40000000003 */
[----:B------:R-:W-:Y:S01]  /*21ed30*/  PRMT R15, R21, 0x4210, R2 ;  /* 0x00004210150f7816 */ /* 0x000fe20000000002 */
[----:B------:R-:W-:Y:S06]  /*21ed40*/  BAR.SYNC.DEFER_BLOCKING 0x0 ;  /* 0x0000000000007b1d */ /* 0x000fec0000010000 */
[----:B------:R-:W-:Y:S02]  /*21ed50*/  STSM.16.M88.4 [R26], R12 ;  /* 0x0000000c1a007844 */ /* 0x000fe40000000200 */
[----:B------:R-:W-:Y:S06]  /*21ed60*/  BAR.SYNC.DEFER_BLOCKING 0x0 ;  /* 0x0000000000007b1d */ /* 0x000fec0000010000 */
[----:B------:R-:W1:Y:S04]  /*21ed70*/  LDS.128 R12, [R27] ;  /* 0x000000001b0c7984 */ /* 0x000e680000000c00 */
[----:B0-----:R-:W-:Y:S01]  /*21ed80*/  STL.64 [R1+0x810], R16 ;  /* 0x0008101001007387 */ /* 0x001fe20000100a00 */
[----:B------:R-:W-:Y:S01]  /*21ed90*/  PRMT R11, R23, 0x4210, R0 ;  /* 0x00004210170b7816 */ /* 0x000fe20000000000 */
[----:B------:R-:W-:Y:S06]  /*21eda0*/  BAR.SYNC.DEFER_BLOCKING 0x0 ;  /* 0x0000000000007b1d */ /* 0x000fec0000010000 */
[----:B------:R0:W-:Y:S04]  /*21edb0*/  STL.64 [R1+0x818], R18 ;  /* 0x0008181201007387 */ /* 0x0001e80000100a00 */
[----:B0-----:R-:W3:Y:S04]  /*21edc0*/  LDL.LU R18, [R1+0x7f50] ;  /* 0x007f500001127983 */ /* 0x001ee80000300800 */
[----:B------:R-:W4:Y:S04]  /*21edd0*/  LDL.LU R6, [R1+0x1a6c] ;  /* 0x001a6c0001067983 */ /* 0x000f280000300800 */
[----:B------:R-:W2:Y:S04]  /*21ede0*/  LDL.LU R25, [R1+0x1a68] ;  /* 0x001a680001197983 */ /* 0x000ea80000300800 */
[----:B------:R-:W2:Y:S04]  /*21edf0*/  LDL.LU R23, [R1+0x1a64] ;  /* 0x001a640001177983 */ /* 0x000ea80000300800 */
[----:B------:R-:W2:Y:S04]  /*21ee00*/  LDL.LU R19, [R1+0x1a60] ;  /* 0x001a600001137983 */ /* 0x000ea80000300800 */
[----:B------:R-:W2:Y:S04]  /*21ee10*/  LDL.LU R20, [R1+0x820] ;  /* 0x0008200001147983 */ /* 0x000ea80000300800 */
[----:B-1----:R-:W-:Y:S04]  /*21ee20*/  STL.64 [R1+0x830], R12 ;  /* 0x0008300c01007387 */ /* 0x002fe80000100a00 */
[----:B------:R-:W-:Y:S04]  /*21ee30*/  STL.64 [R1+0x838], R14 ;  /* 0x0008380e01007387 */ /* 0x000fe80000100a00 */
[----:B------:R-:W2:Y:S04]  /*21ee40*/  LDL.LU R21, [R1+0x824] ;  /* 0x0008240001157983 */ /* 0x000ea80000300800 */
[----:B------:R0:W-:Y:S04]  /*21ee50*/  STSM.16.M88.4 [R26], R8 ;  /* 0x000000081a007844 */ /* 0x0001e80000000200 */
[----:B0-----:R-:W2:Y:S04]  /*21ee60*/  LDL.LU R8, [R1+0x5508] ;  /* 0x0055080001087983 */ /* 0x001ea80000300800 */
[----:B------:R-:W2:Y:S01]  /*21ee70*/  LDL.LU R7, [R1+0x5504] ;  /* 0x0055040001077983 */ /* 0x000ea20000300800 */
[----:B------:R-:W-:Y:S06]  /*21ee80*/  BAR.SYNC.DEFER_BLOCKING 0x0 ;  /* 0x0000000000007b1d */ /* 0x000fec0000010000 */
[----:B--2---:R-:W-:Y:S04]  /*21ee90*/  STL [R1+0x7f20], R7 ;  /* 0x007f200701007387 */ /* 0x004fe80000100800 */
[----:B------:R-:W2:Y:S04]  /*21eea0*/  LDL.LU R9, [R1+0x54e0] ;  /* 0x0054e00001097983 */ /* 0x000ea80000300800 */
[----:B------:R-:W2:Y:S04]  /*21eeb0*/  LDL.LU R10, [R1+0x54dc] ;  /* 0x0054dc00010a7983 */ /* 0x000ea80000300800 */
[----:B------:R-:W2:Y:S04]  /*21eec0*/  LDL.LU R11, [R1+0x3044] ;  /* 0x00304400010b7983 */ /* 0x000ea80000300800 */
[----:B--2---:R-:W-:Y:S04]  /*21eed0*/  STL.64 [R1+0x7f30], R10 ;  /* 0x007f300a01007387 */ /* 0x004fe80000100a00 */
[----:B------:R0:W-:Y:S04]  /*21eee0*/  STL.64 [R1+0x7f28], R8 ;  /* 0x007f280801007387 */ /* 0x0001e80000100a00 */
[----:B------:R-:W2:Y:S04]  /*21eef0*/  LDL.LU R12, [R1+0x3040] ;  /* 0x00304000010c7983 */ /* 0x000ea80000300800 */
[----:B------:R-:W2:Y:S04]  /*21ef00*/  LDL.LU R13, [R1+0x3014] ;  /* 0x00301400010d7983 */ /* 0x000ea80000300800 */
[----:B------:R-:W2:Y:S04]  /*21ef10*/  LDL.LU R14, [R1+0x3010] ;  /* 0x00301000010e7983 */ /* 0x000ea80000300800 */
[----:B------:R-:W2:Y:S01]  /*21ef20*/  LDL.LU R15, [R1+0x319c] ;  /* 0x00319c00010f7983 */ /* 0x000ea20000300800 */
[----:B0-----:R-:W-:-:S02]  /*21ef30*/  PRMT R8, R25, 0x5210, R28 ;  /* 0x0000521019087816 */ /* 0x001fc4000000001c */
[----:B------:R-:W-:Y:S02]  /*21ef40*/  PRMT R9, R23, 0x5210, R24 ;  /* 0x0000521017097816 */ /* 0x000fe40000000018 */
[----:B------:R-:W-:Y:S02]  /*21ef50*/  PRMT R10, R19, 0x5210, R3 ;  /* 0x00005210130a7816 */ /* 0x000fe40000000003 */
[----:B------:R-:W-:Y:S02]  /*21ef60*/  PRMT R11, R20, 0x5210, R2 ;  /* 0x00005210140b7816 */ /* 0x000fe40000000002 */
[----:B---3--:R-:W-:Y:S02]  /*21ef70*/  PRMT R4, R18, 0x5210, R4 ;  /* 0x0000521012047816 */ /* 0x008fe40000000004 */
[----:B------:R-:W-:Y:S02]  /*21ef80*/  PRMT R5, R22, 0x5210, R5 ;  /* 0x0000521016057816 */ /* 0x000fe40000000005 */
[----:B----4-:R-:W-:-:S02]  /*21ef90*/  PRMT R6, R6, 0x5210, R29 ;  /* 0x0000521006067816 */ /* 0x010fc4000000001d */
[----:B------:R-:W-:Y:S01]  /*21efa0*/  PRMT R7, R21, 0x5210, R0 ;  /* 0x0000521015077816 */ /* 0x000fe20000000000 */
[----:B--2---:R-:W-:Y:S04]  /*21efb0*/  STL.64 [R1+0x7f40], R14 ;  /* 0x007f400e01007387 */ /* 0x004fe80000100a00 */
[----:B------:R-:W-:Y:S04]  /*21efc0*/  STL.64 [R1+0x7f38], R12 ;  /* 0x007f380c01007387 */ /* 0x000fe80000100a00 */
        /* <DEDUP_REMOVED lines=11> */
[----:B------:R-:W1:Y:S01]  /*21f080*/  LDS.128 R8, [R27] ;  /* 0x000000001b087984 */ /* 0x000e620000000c00 */
[----:B------:R-:W-:Y:S06]  /*21f090*/  BAR.SYNC.DEFER_BLOCKING 0x0 ;  /* 0x0000000000007b1d */ /* 0x000fec0000010000 */
[----:B0-----:R-:W-:Y:S04]  /*21f0a0*/  STL.64 [R1+0x730], R12 ;  /* 0x0007300c01007387 */ /* 0x001fe80000100a00 */
[----:B------:R0:W-:Y:S04]  /*21f0b0*/  STL.64 [R1+0x738], R14 ;  /* 0x0007380e01007387 */ /* 0x0001e80000100a00 */
[----:B0-----:R-:W2:Y:S04]  /*21f0c0*/  LDL.LU.64 R14, [R1+0x7f40] ;  /* 0x007f4000010e7983 */ /* 0x001ea80000300a00 */
[----:B------:R-:W3:Y:S04]  /*21f0d0*/  LDL.LU.64 R12, [R1+0x7f38] ;  /* 0x007f3800010c7983 */ /* 0x000ee80000300a00 */
[----:B------:R-:W-:Y:S04]  /*21f0e0*/  STSM.16.M88.4 [R26], R4 ;  /* 0x000000041a007844 */ /* 0x000fe80000000200 */
[----:B-1----:R-:W-:Y:S04]  /*21f0f0*/  STL.64 [R1+0x7f0], R8 ;  /* 0x0007f00801007387 */ /* 0x002fe80000100a00 */
[----:B------:R0:W-:Y:S04]  /*21f100*/  STL.64 [R1+0x7f8], R10 ;  /* 0x0007f80a01007387 */ /* 0x0001e80000100a00 */
[----:B0-----:R-:W4:Y:S04]  /*21f110*/  LDL.LU.64 R10, [R1+0x7f30] ;  /* 0x007f3000010a7983 */ /* 0x001f280000300a00 */
[----:B------:R-:W4:Y:S04]  /*21f120*/  LDL.LU.64 R8, [R1+0x7f28] ;  /* 0x007f280001087983 */ /* 0x000f280000300a00 */
[----:B------:R-:W4:Y:S04]  /*21f130*/  LDL.LU R7, [R1+0x7f20] ;  /* 0x007f200001077983 */ /* 0x000f280000300800 */
[----:B------:R-:W4:Y:S04]  /*21f140*/  LDL.LU R19, [R1+0x1bf8] ;  /* 0x001bf80001137983 */ /* 0x000f280000300800 */
[----:B------:R-:W4:Y:S04]  /*21f150*/  LDL.LU R20, [R1+0x318c] ;  /* 0x00318c0001147983 */ /* 0x000f280000300800 */
[----:B------:R-:W4:Y:S04]  /*21f160*/  LDL.LU R21, [R1+0x1a8c] ;  /* 0x001a8c0001157983 */ /* 0x000f280000300800 */
[----:B------:R-:W4:Y:S01]  /*21f170*/  LDL.LU R5, [R1+0x1a88] ;  /* 0x001a880001057983 */ /* 0x000f220000300800 */
[----:B------:R-:W-:Y:S01]  /*21f180*/  BAR.SYNC.DEFER_BLOCKING 0x0 ;  /* 0x0000000000007b1d */ /* 0x000fe20000010000 */
[----:B--2---:R-:W-:-:S05]  /*21f190*/  LOP3.LUT R0, R14, 0xffff, RZ, 0xc0, !PT ;  /* 0x0000ffff0e007812 */ /* 0x004fca00078ec0ff */
[----:B------:R-:W2:Y:S01]  /*21f1a0*/  LDL.LU R14, [R1+0x1a80] ;  /* 0x001a8000010e7983 */ /* 0x000ea20000300800 */
[----:B---3--:R-:W-:Y:S02]  /*21f1b0*/  LOP3.LUT R24, R12, 0xffff, RZ, 0xc0, !PT ;  /* 0x0000ffff0c187812 */ /* 0x008fe400078ec0ff */
[----:B----4-:R-:W-:Y:S02]  /*21f1c0*/  LOP3.LUT R4, R11, 0xffff, RZ, 0xc0, !PT ;  /* 0x0000ffff0b047812 */ /* 0x010fe400078ec0ff */
[----:B------:R-:W-:Y:S02]  /*21f1d0*/  LOP3.LUT R2, R10, 0xffff, RZ, 0xc0, !PT ;  /* 0x0000ffff0a027812 */ /* 0x000fe400078ec0ff */
[----:B------:R-:W-:Y:S02]  /*21f1e0*/  LOP3.LUT R7, R7, 0xffff, RZ, 0xc0, !PT ;  /* 0x0000ffff07077812 */ /* 0x000fe400078ec0ff */
[----:B------:R-:W-:Y:S02]  /*21f1f0*/  PRMT R12, R15, 0x4210, R4 ;  /* 0x000042100f0c7816 */ /* 0x000fe40000000004 */
[----:B------:R-:W-:-:S02]  /*21f200*/  PRMT R10, R22, 0x4210, R7 ;  /* 0x00004210160a7816 */ /* 0x000fc40000000007 */
[----:B------:R-:W3:Y:S04]  /*21f210*/  LDL.LU R22, [R1+0x1a7c] ;  /* 0x001a7c0001167983 */ /* 0x000ee80000300800 */
[----:B------:R-:W2:Y:S01]  /*21f220*/  LDL.LU R15, [R1+0x1a78] ;  /* 0x001a7800010f7983 */ /* 0x000ea20000300800 */
[----:B------:R-:W-:Y:S02]  /*21f230*/  LOP3.LUT R6, R13, 0xffff, RZ, 0xc0, !PT ;  /* 0x0000ffff0d067812 */ /* 0x000fe400078ec0ff */
[----:B------:R-:W-:Y:S02]  /*21f240*/  PRMT R13, R16, 0x4210, R24 ;  /* 0x00004210100d7816 */ /* 0x000fe40000000018 */
[----:B------:R-:W-:Y:S02]  /*21f250*/  PRMT R16, R17, 0x4210, R6 ;  /* 0x0000421011107816 */ /* 0x000fe40000000006 */
[----:B------:R-:W-:Y:S01]  /*21f260*/  LOP3.LUT R8, R8, 0xffff, RZ, 0xc0, !PT ;  /* 0x0000ffff08087812 */ /* 0x000fe200078ec0ff */
[----:B--2---:R0:W-:Y:S04]  /*21f270*/  STL.64 [R1+0x7f10], R14 ;  /* 0x007f100e01007387 */ /* 0x0041e80000100a00 */
[----:B------:R-:W2:Y:S01]  /*21f280*/  LDL.LU R17, [R1+0x1a84] ;  /* 0x001a840001117983 */ /* 0x000ea20000300800 */
[----:B------:R-:W-:-:S02]  /*21f290*/  LOP3.LUT R3, R9, 0xffff, RZ, 0xc0, !PT ;  /* 0x0000ffff09037812 */ /* 0x000fc400078ec0ff */
[----:B------:R-:W-:Y:S02]  /*21f2a0*/  PRMT R11, R18, 0x4210, R8 ;  /* 0x00004210120b7816 */ /* 0x000fe40000000008 */
[----:B------:R-:W-:Y:S01]  /*21f2b0*/  PRMT R9, R23, 0x4210, R3 ;  /* 0x0000421017097816 */ /* 0x000fe20000000003 */
[----:B0-----:R-:W-:Y:S02]  /*21f2c0*/  IMAD.MOV.U32 R14, RZ, RZ, R16 ;  /* 0x000000ffff0e7224 */ /* 0x001fe400078e0010 */
[----:B------:R-:W-:Y:S02]  /*21f2d0*/  IMAD.MOV.U32 R16, RZ, RZ, R11 ;  /* 0x000000ffff107224 */ /* 0x000fe400078e000b */
[----:B------:R-:W-:Y:S01]  /*21f2e0*/  IMAD.MOV.U32 R18, RZ, RZ, R9 ;  /* 0x000000ffff127224 */ /* 0x000fe200078e0009 */
[----:B------:R-:W-:Y:S02]  /*21f2f0*/  PRMT R19, R19, 0x4210, R2 ;  /* 0x0000421013137816 */ /* 0x000fe40000000002 */
[----:B------:R-:W-:Y:S01]  /*21f300*/  PRMT R15, R20, 0x4210, R0 ;  /* 0x00004210140f7816 */ /* 0x000fe20000000000 */
[----:B--2---:R0:W-:Y:S04]  /*21f310*/  STL [R1+0x7f18], R17 ;  /* 0x007f181101007387 */ /* 0x0041e80000100800 */
[----:B------:R-:W-:Y:S04]  /*21f320*/  STL [R1+0x7f1c], R8 ;  /* 0x007f1c0801007387 */ /* 0x000fe80000100800 */
[----:B------:R-:W2:Y:S01]  /*21f330*/  LDL.LU R23, [R1+0x82c] ;  /* 0x00082c0001177983 */ /* 0x000ea20000300800 */
[----:B0-----:R-:W-:-:S03]  /*21f340*/  IMAD.MOV.U32 R17, RZ, RZ, R10 ;  /* 0x000000ffff117224 */ /* 0x001fc600078e000a */
[----:B------:R-:W0:Y:S01]  /*21f350*/  LDS.128 R8, [R27] ;  /* 0x000000001b087984 */ /* 0x000e220000000c00 */
[----:B------:R-:W-:Y:S06]  /*21f360*/  BAR.SYNC.DEFER_BLOCKING 0x0 ;  /* 0x0000000000007b1d */ /* 0x000fec0000010000 */
[----:B------:R-:W-:Y:S02]  /*21f370*/  STSM.16.M88.4 [R26], R16 ;  /* 0x000000101a007844 */ /* 0x000fe40000000200 */
[----:B------:R-:W-:Y:S06]  /*21f380*/  BAR.SYNC.DEFER_BLOCKING 0x0 ;  /* 0x0000000000007b1d */ /* 0x000fec0000010000 */
[----:B------:R-:W1:Y:S02]  /*21f390*/  LDS.128 R16, [R27] ;  /* 0x000000001b107984 */ /* 0x000e640000000c00 */
[----:B------:R-:W-:Y:S06]  /*21f3a0*/  BAR.SYNC.DEFER_BLOCKING 0x0 ;  /* 0x0000000000007b1d */ /* 0x000fec0000010000 */
[----:B0-----:R0:W-:Y:S04]  /*21f3b0*/  STL.64 [R1+0x850], R8 ;  /* 0x0008500801007387 */ /* 0x0011e80000100a00 */
[----:B------:R-:W-:Y:S04]  /*21f3c0*/  STL.64 [R1+0x858], R10 ;  /* 0x0008580a01007387 */ /* 0x000fe80000100a00 */
[----:B0-----:R-:W3:Y:S04]  /*21f3d0*/  LDL.LU R8, [R1+0x7f1c] ;  /* 0x007f1c0001087983 */ /* 0x001ee80000300800 */
[----:B------:R-:W-:Y:S04]  /*21f3e0*/  STSM.16.M88.4 [R26], R12 ;  /* 0x0000000c1a007844 */ /* 0x000fe80000000200 */
[----:B-1----:R0:W-:Y:S04]  /*21f3f0*/  STL.64 [R1+0x860], R16 ;  /* 0x0008601001007387 */ /* 0x0021e80000100a00 */
[----:B------:R-:W-:Y:S04]  /*21f400*/  STL.64 [R1+0x868], R18 ;  /* 0x0008681201007387 */ /* 0x000fe80000100a00 */
[----:B0-----:R-:W4:Y:S04]  /*21f410*/  LDL.LU R17, [R1+0x7f18] ;  /* 0x007f180001117983 */ /* 0x001f280000300800 */
[----:B------:R-:W2:Y:S04]  /*21f420*/  LDL.LU.64 R14, [R1+0x7f10] ;  /* 0x007f1000010e7983 */ /* 0x000ea80000300a00 */
[----:B------:R-:W2:Y:S04]  /*21f430*/  LDL.LU R9, [R1+0x5510] ;  /* 0x0055100001097983 */ /* 0x000ea80000300800 */
[----:B------:R-:W2:Y:S04]  /*21f440*/  LDL.LU R10, [R1+0x550c] ;  /* 0x00550c00010a7983 */ /* 0x000ea80000300800 */
[----:B------:R-:W2:Y:S01]  /*21f450*/  LDL.LU R11, [R1+0x54f0] ;  /* 0x0054f000010b7983 */ /* 0x000ea20000300800 */
[----:B------:R-:W-:Y:S01]  /*21f460*/  PRMT R4, R21, 0x5210, R4 ;  /* 0x0000521015047816 */ /* 0x000fe20000000004 */
[----:B------:R-:W-:Y:S06]  /*21f470*/  BAR.SYNC.DEFER_BLOCKING 0x0 ;  /* 0x0000000000007b1d */ /* 0x000fec0000010000 */
[----:B--2---:R-:W-:Y:S04]  /*21f480*/  STL.64 [R1+0x7f00], R10 ;  /* 0x007f000a01007387 */ /* 0x004fe80000100a00 */
[----:B------:R0:W-:Y:S04]  /*21f490*/  STL [R1+0x7ef8], R9 ;  /* 0x007ef80901007387 */ /* 0x0001e80000100800 */
[----:B------:R-:W2:Y:S04]  /*21f4a0*/  LDL.LU R12, [R1+0x54ec] ;  /* 0x0054ec00010c7983 */ /* 0x000ea80000300800 */
[----:B------:R-:W2:Y:S01]  /*21f4b0*/  LDL.LU R13, [R1+0x3050] ;  /* 0x00305000010d7983 */ /* 0x000ea20000300800 */
[----:B------:R-:W-:-:S02]  /*21f4c0*/  PRMT R6, R14, 0x5210, R6 ;  /* 0x000052100e067816 */ /* 0x000fc40000000006 */
[----:B0-----:R-:W-:Y:S02]  /*21f4d0*/  PRMT R9, R15, 0x5210, R7 ;  /* 0x000052100f097816 */ /* 0x001fe40000000007 */
[----:B---3--:R-:W-:Y:S02]  /*21f4e0*/  PRMT R8, R22, 0x5210, R8 ;  /* 0x0000521016087816 */ /* 0x008fe40000000008 */
[----:B----4-:R-:W-:Y:S02]  /*21f4f0*/  PRMT R10, R17, 0x5210, R3 ;  /* 0x00005210110a7816 */ /* 0x010fe40000000003 */
[----:B------:R-:W-:Y:S01]  /*21f500*/  PRMT R11, R23, 0x5210, R2 ;  /* 0x00005210170b7816 */ /* 0x000fe20000000002 */
[----:B--2---:R-:W-:Y:S04]  /*21f510*/  STL.64 [R1+0x7f08], R12 ;  /* 0x007f080c01007387 */ /* 0x004fe80000100a00 */
        /* <DEDUP_REMOVED lines=13> */
[----:B------:R-:W-:Y:S04]  /*21f5f0*/  STL.64 [R1+0x728], R14 ;  /* 0x0007280e01007387 */ /* 0x000fe80000100a00 */
[----:B0-----:R-:W2:Y:S04]  /*21f600*/  LDL.LU.64 R12, [R1+0x7f08] ;  /* 0x007f0800010c7983 */ /* 0x001ea80000300a00 */
[----:B-1----:R-:W-:Y:S04]  /*21f610*/  STL.64 [R1+0x7b0], R8 ;  /* 0x0007b00801007387 */ /* 0x002fe80000100a00 */
[----:B------:R0:W-:Y:S04]  /*21f620*/  STL.64 [R1+0x7b8], R10 ;  /* 0x0007b80a01007387 */ /* 0x0001e80000100a00 */
[----:B0-----:R-:W2:Y:S04]  /*21f630*/  LDL.LU.64 R10, [R1+0x7f00] ;  /* 0x007f0000010a7983 */ /* 0x001ea80000300a00 */
[----:B------:R-:W2:Y:S01]  /*21f640*/  LDL.LU R9, [R1+0x7ef8] ;  /* 0x007ef80001097983 */ /* 0x000ea20000300800 */
[----:B------:R-:W-:-:S02]  /*21f650*/  PRMT R5, R5, 0x5210, R24 ;  /* 0x0000521005057816 */ /* 0x000fc40000000018 */
[----:B------:R-:W-:Y:S01]  /*21f660*/  PRMT R7, R28, 0x5210, R0 ;  /* 0x000052101c077816 */ /* 0x000fe20000000000 */
[----:B------:R-:W-:Y:S06]  /*21f670*/  BAR.SYNC.DEFER_BLOCKING 0x0 ;  /* 0x0000000000007b1d */ /* 0x000fec0000010000 */
[----:B------:R-:W2:Y:S04]  /*21f680*/  LDL.LU R17, [R1+0x31a4] ;  /* 0x0031a40001117983 */ /* 0x000ea80000300800 */
[----:B------:R-:W2:Y:S04]  /*21f690*/  LDL.LU R14, [R1+0x31a8] ;  /* 0x0031a800010e7983 */ /* 0x000ea80000300800 */
[----:B------:R-:W2:Y:S04]  /*21f6a0*/  LDL.LU R15, [R1+0x1c0c] ;  /* 0x001c0c00010f7983 */ /* 0x000ea80000300800 */
[----:B------:R-:W2:Y:S04]  /*21f6b0*/  LDL.LU R28, [R1+0x31b0] ;  /* 0x0031b000011c7983 */ /* 0x000ea80000300800 */
[----:B------:R2:W-:Y:S01]  /*21f6c0*/  STSM.16.M88.4 [R26], R4 ;  /* 0x000000041a007844 */ /* 0x0005e20000000200 */
[----:B---3--:R-:W-:-:S02]  /*21f6d0*/  LOP3.LUT R2, R18, 0xffff, RZ, 0xc0, !PT ;  /* 0x0000ffff12027812 */ /* 0x008fc400078ec0ff */
[----:B----4-:R-:W-:Y:S02]  /*21f6e0*/  LOP3.LUT R0, R19, 0xffff, RZ, 0xc0, !PT ;  /* 0x0000ffff13007812 */ /* 0x010fe400078ec0ff */
[----:B--2---:R-:W-:Y:S02]  /*21f6f0*/  LOP3.LUT R6, R11, 0xffff, RZ, 0xc0, !PT ;  /* 0x0000ffff0b067812 */ /* 0x004fe400078ec0ff */
[----:B------:R-:W-:Y:S02]  /*21f700*/  LOP3.LUT R8, R9, 0xffff, RZ, 0xc0, !PT ;  /* 0x0000ffff09087812 */ /* 0x000fe400078ec0ff */
[----:B------:R-:W2:Y:S04]  /*21f710*/  LDL.LU R9, [R1+0x1a98] ;  /* 0x001a980001097983 */ /* 0x000ea80000300800 */
[----:B------:R-:W3:Y:S04]  /*21f720*/  LDL.LU R11, [R1+0x1a90] ;  /* 0x001a9000010b7983 */ /* 0x000ee80000300800 */
[----:B------:R-:W4:Y:S04]  /*21f730*/  LDL.LU R18, [R1+0x1a94] ;  /* 0x001a940001127983 */ /* 0x000f280000300800 */
[----:B------:R-:W4:Y:S01]  /*21f740*/  LDL R19, [R1+0x375c] ;  /* 0x00375c0001137983 */ /* 0x000f220000100800 */
[----:B------:R-:W-:-:S02]  /*21f750*/  LOP3.LUT R4, R13, 0xffff, RZ, 0xc0, !PT ;  /* 0x0000ffff0d047812 */ /* 0x000fc400078ec0ff */
[----:B------:R-:W-:Y:S02]  /*21f760*/  LOP3.LUT R3, R16, 0xffff, RZ, 0xc0, !PT ;  /* 0x0000ffff10037812 */ /* 0x000fe400078ec0ff */
[----:B------:R-:W-:Y:S02]  /*21f770*/  LOP3.LUT R7, R10, 0xffff, RZ, 0xc0, !PT ;  /* 0x0000ffff0a077812 */ /* 0x000fe400078ec0ff */
[----:B------:R-:W-:Y:S02]  /*21f780*/  PRMT R10, R22, 0x4210, R2 ;  /* 0x00004210160a7816 */ /* 0x000fe40000000002 */
[----:B------:R-:W-:Y:S02]  /*21f790*/  LOP3.LUT R5, R12, 0xffff, RZ, 0xc0, !PT ;  /* 0x0000ffff0c057812 */ /* 0x000fe400078ec0ff */
[----:B------:R-:W-:Y:S02]  /*21f7a0*/  PRMT R13, R20, 0x4210, R4 ;  /* 0x00004210140d7816 */ /* 0x000fe40000000004 */
[----:B------:R-:W-:-:S02]  /*21f7b0*/  PRMT R12, R21, 0x4210, R3 ;  /* 0x00004210150c7816 */ /* 0x000fc40000000003 */
[----:B------:R-:W-:Y:S01]  /*21f7c0*/  PRMT R16, R23, 0x4210, R8 ;  /* 0x0000421017107816 */ /* 0x000fe20000000008 */
[----:B------:R-:W-:Y:S06]  /*21f7d0*/  BAR.SYNC.DEFER_BLOCKING 0x0 ;  /* 0x0000000000007b1d */ /* 0x000fec0000010000 */
[----:B----4-:R0:W-:Y:S04]  /*21f7e0*/  STL.64 [R1+0x7ee8], R18 ;  /* 0x007ee81201007387 */ /* 0x0101e80000100a00 */
[----:B------:R-:W4:Y:S04]  /*21f7f0*/  LDL.LU R22, [R1+0x6f0] ;  /* 0x0006f00001167983 */ /* 0x000f280000300800 */
[----:B------:R-:W2:Y:S04]  /*21f800*/  LDL.LU R20, [R1+0x1aa4] ;  /* 0x001aa40001147983 */ /* 0x000ea80000300800 */
[----:B------:R-:W2:Y:S04]  /*21f810*/  LDL.LU R21, [R1+0x1aa0] ;  /* 0x001aa00001157983 */ /* 0x000ea80000300800 */
[----:B------:R-:W4:Y:S01]  /*21f820*/  LDL.LU R23, [R1+0x1a9c] ;  /* 0x001a9c0001177983 */ /* 0x000f220000300800 */
[----:B0-----:R-:W-:-:S02]  /*21f830*/  PRMT R18, R14, 0x4210, R6 ;  /* 0x000042100e127816 */ /* 0x001fc40000000006 */
[----:B------:R-:W-:Y:S02]  /*21f840*/  PRMT R19, R15, 0x4210, R5 ;  /* 0x000042100f137816 */ /* 0x000fe40000000005 */
[----:B------:R-:W-:Y:S01]  /*21f850*/  PRMT R17, R17, 0x4210, R7 ;  /* 0x0000421011117816 */ /* 0x000fe20000000007 */
[----:B----4-:R-:W-:Y:S04]  /*21f860*/  STL.64 [R1+0x7ed8], R22 ;  /* 0x007ed81601007387 */ /* 0x010fe80000100a00 */
[----:B--2---:R0:W-:Y:S02]  /*21f870*/  STL.64 [R1+0x7ed0], R20 ;  /* 0x007ed01401007387 */ /* 0x0041e40000100a00 */
[----:B0-----:R-:W-:Y:S02]  /*21f880*/  IMAD.MOV.U32 R20, RZ, RZ, R13 ;  /* 0x000000ffff147224 */ /* 0x001fe400078e000d */
[----:B------:R-:W-:-:S02]  /*21f890*/  IMAD.MOV.U32 R21, RZ, RZ, R12 ;  /* 0x000000ffff157224 */ /* 0x000fc400078e000c */
[----:B------:R-:W0:Y:S01]  /*21f8a0*/  LDS.128 R12, [R27] ;  /* 0x000000001b0c7984 */ /* 0x000e220000000c00 */
[----:B------:R-:W-:Y:S01]  /*21f8b0*/  IMAD.MOV.U32 R22, RZ, RZ, R10 ;  /* 0x000000ffff167224 */ /* 0x000fe200078e000a */
[----:B------:R-:W-:Y:S06]  /*21f8c0*/  BAR.SYNC.DEFER_BLOCKING 0x0 ;  /* 0x0000000000007b1d */ /* 0x000fec0000010000 */
[----:B0-----:R0:W-:Y:S04]  /*21f8d0*/  STL.64 [R1+0x840], R12 ;  /* 0x0008400c01007387 */ /* 0x0011e80000100a00 */
[----:B------:R-:W-:Y:S04]  /*21f8e0*/  STL.64 [R1+0x848], R14 ;  /* 0x0008480e01007387 */ /* 0x000fe80000100a00 */
[----:B0-----:R-:W2:Y:S04]  /*21f8f0*/  LDL.LU.64 R12, [R1+0x7ef0] ;  /* 0x007ef000010c7983 */ /* 0x001ea80000300a00 */
[----:B------:R-:W4:Y:S04]  /*21f900*/  LDL.LU R10, [R1+0x7c] ;  /* 0x00007c00010a7983 */ /* 0x000f280000300800 */
[----:B------:R-:W-:Y:S01]  /*21f910*/  STSM.16.M88.4 [R26], R16 ;  /* 0x000000101a007844 */ /* 0x000fe20000000200 */
[----:B------:R-:W-:Y:S06]  /*21f920*/  BAR.SYNC.DEFER_BLOCKING 0x0 ;  /* 0x0000000000007b1d */ /* 0x000fec0000010000 */
[----:B------:R-:W0:Y:S01]  /*21f930*/  LDS.128 R16, [R27] ;  /* 0x000000001b107984 */ /* 0x000e220000000c00 */
[----:B------:R-:W-:Y:S01]  /*21f940*/  PRMT R23, R28, 0x4210, R0 ;  /* 0x000042101c177816 */ /* 0x000fe20000000000 */
[----:B------:R-:W-:Y:S06]  /*21f950*/  BAR.SYNC.DEFER_BLOCKING 0x0 ;  /* 0x0000000000007b1d */ /* 0x000fec0000010000 */
[----:B------:R-:W-:Y:S02]  /*21f960*/  STSM.16.M88.4 [R26], R20 ;  /* 0x000000141a007844 */ /* 0x000fe40000000200 */
[----:B------:R-:W-:Y:S06]  /*21f970*/  BAR.SYNC.DEFER_BLOCKING 0x0 ;  /* 0x0000000000007b1d */ /* 0x000fec0000010000 */
[----:B------:R-:W1:Y:S01]  /*21f980*/  LDS.128 R20, [R27] ;  /* 0x000000001b147984 */ /* 0x000e620000000c00 */
[----:B0-----:R-:W-:Y:S01]  /*21f990*/  IMAD.MOV.U32 R28, RZ, RZ, R17 ;  /* 0x000000ffff1c7224 */ /* 0x001fe200078e0011 */
[----:B------:R-:W-:-:S02]  /*21f9a0*/  PRMT R8, R9, 0x5210, R8 ;  /* 0x0000521009087816 */ /* 0x000fc40000000008 */
[----:B---3--:R-:W-:Y:S01]  /*21f9b0*/  PRMT R9, R11, 0x5210, R7 ;  /* 0x000052100b097816 */ /* 0x008fe20000000007 */
[----:B------:R-:W-:Y:S06]  /*21f9c0*/  BAR.SYNC.DEFER_BLOCKING 0x0 ;  /* 0x0000000000007b1d */ /* 0x000fec0000010000 */
[----:B----4-:R-:W-:Y:S04]  /*21f9d0*/  STL [R1+0x7ec8], R10 ;  /* 0x007ec80a01007387 */ /* 0x010fe80000100800 */
[----:B------:R-:W3:Y:S04]  /*21f9e0*/  LDL.LU.64 R14, [R1+0x8b8] ;  /* 0x0008b800010e7983 */ /* 0x000ee80000300a00 */
[----:B------:R-:W-:Y:S04]  /*21f9f0*/  STL [R1+0x820], R16 ;  /* 0x0008201001007387 */ /* 0x000fe80000100800 */
[----:B------:R0:W-:Y:S04]  /*21fa00*/  STL.64 [R1+0x828], R18 ;  /* 0x0008281201007387 */ /* 0x0001e80000100a00 */
[----:B0-----:R-:W4:Y:S01]  /*21fa10*/  LDL.LU.64 R18, [R1+0x7ee8] ;  /* 0x007ee80001127983 */ /* 0x001f220000300a00 */
[----:B--2---:R-:W-:-:S03]  /*21fa20*/  PRMT R11, R12, 0x5210, R5 ;  /* 0x000052100c0b7816 */ /* 0x004fc60000000005 */
[----:B------:R-:W2:Y:S04]  /*21fa30*/  LDL.LU.64 R16, [R1+0x8b0] ;  /* 0x0008b00001107983 */ /* 0x000ea80000300a00 */
[----:B------:R0:W-:Y:S04]  /*21fa40*/  STL [R1+0x74f8], R28 ;  /* 0x0074f81c01007387 */ /* 0x0001e80000100800 */
[----:B------:R-:W2:Y:S04]  /*21fa50*/  LDL.LU R12, [R1+0x7ee0] ;  /* 0x007ee000010c7983 */ /* 0x000ea80000300800 */
[----:B-1----:R-:W-:Y:S01]  /*21fa60*/  STL [R1+0x714], R21 ;  /* 0x0007141501007387 */ /* 0x002fe20000100800 */
[----:B0-----:R-:W-:-:S03]  /*21fa70*/  IMAD.MOV.U32 R28, RZ, RZ, R20 ;  /* 0x000000ffff1c7224 */ /* 0x001fc600078e0014 */
[----:B------:R0:W-:Y:S04]  /*21fa80*/  STL.64 [R1+0x718], R22 ;  /* 0x0007181601007387 */ /* 0x0001e80000100a00 */
[----:B0-----:R-:W2:Y:S04]  /*21fa90*/  LDL.LU.64 R22, [R1+0x7ed8] ;  /* 0x007ed80001167983 */ /* 0x001ea80000300a00 */
[----:B------:R-:W2:Y:S01]  /*21faa0*/  LDL.LU.64 R20, [R1+0x7ed0] ;  /* 0x007ed00001147983 */ /* 0x000ea20000300a00 */
[----:B------:R-:W-:Y:S02]  /*21fab0*/  PRMT R7, R29, 0x5210, R0 ;  /* 0x000052101d077816 */ /* 0x000fe40000000000 */
[----:B----4-:R-:W-:-:S05]  /*21fac0*/  PRMT R10, R18, 0x5210, R6 ;  /* 0x00005210120a7816 */ /* 0x010fca0000000006 */
[----:B------:R-:W-:Y:S01]  /*21fad0*/  STSM.16.M88.4 [R26], R8 ;  /* 0x000000081a007844 */ /* 0x000fe20000000200 */
[----:B------:R-:W-:Y:S06]  /*21fae0*/  BAR.SYNC.DEFER_BLOCKING 0x0 ;  /* 0x0000000000007b1d */ /* 0x000fec0000010000 */
[----:B------:R-:W0:Y:S02]  /*21faf0*/  LDS.128 R8, [R27] ;  /* 0x000000001b087984 */ /* 0x000e240000000c00 */
[----:B------:R-:W-:Y:S01]  /*21fb00*/  BAR.SYNC.DEFER_BLOCKING 0x0 ;  /* 0x0000000000007b1d */ /* 0x000fe20000010000 */
[----:B------:R-:W-:-:S02]  /*21fb10*/  ISETP.LT.AND P0, PT, R19, UR7, !P0 ;  /* 0x0000000713007c0c */ /* 0x000fc4000c701270 */
[----:B--2---:R-:W-:Y:S02]  /*21fb20*/  PRMT R4, R20, 0x5210, R4 ;  /* 0x0000521014047816 */ /* 0x004fe40000000004 */
[----:B------:R-:W-:Y:S01]  /*21fb30*/  PRMT R5, R21, 0x5210, R3 ;  /* 0x0000521015057816 */ /* 0x000fe20000000003 */
[----:B------:R-:W1:Y:S01]  /*21fb40*/  LDCU UR7, c[0x0][0x39c] ;  /* 0x00007380ff0777ac */ /* 0x000e620008000800 */
[----:B------:R-:W2:Y:S01]  /*21fb50*/  LDL.LU.64 R18, [R1+0x8a8] ;  /* 0x0008a80001127983 */ /* 0x000ea20000300a00 */
[----:B0-----:R-:W-:-:S03]  /*21fb60*/  IMAD.MOV.U32 R29, RZ, RZ, R8 ;  /* 0x000000ffff1d7224 */ /* 0x001fc600078e0008 */
[----:B------:R-:W-:Y:S04]  /*21fb70*/  STL [R1+0x784], R9 ;  /* 0x0007840901007387 */ /* 0x000fe80000100800 */
[----:B------:R0:W-:Y:S04]  /*21fb80*/  STL.64 [R1+0x788], R10 ;  /* 0x0007880a01007387 */ /* 0x0001e80000100a00 */
[----:B0-----:R-:W4:Y:S04]  /*21fb90*/  LDL.LU R10, [R1+0x7ec8] ;  /* 0x007ec800010a7983 */ /* 0x001f280000300800 */
[----:B------:R0:W-:Y:S04]  /*21fba0*/  STL.64 [R1+0x7508], R28 ;  /* 0x0075081c01007387 */ /* 0x0001e80000100a00 */
[----:B------:R-:W2:Y:S04]  /*21fbb0*/  LDL.LU.64 R20, [R1+0x8a0] ;  /* 0x0008a00001147983 */ /* 0x000ea80000300a00 */
[----:B------:R-:W2:Y:S04]  /*21fbc0*/  LDL.LU R0, [R1+0x6e0] ;  /* 0x0006e00001007983 */ /* 0x000ea80000300800 */
[----:B0-----:R-:W2:Y:S04]  /*21fbd0*/  LDL.LU.64 R28, [R1+0x880] ;  /* 0x00088000011c7983 */ /* 0x001ea80000300a00 */
[----:B--2---:R0:W-:Y:S04]  /*21fbe0*/  STL.64 [R1+0x7eb0], R28 ;  /* 0x007eb01c01007387 */ /* 0x0041e80000100a00 */
[----:B0-----:R-:W2:Y:S04]  /*21fbf0*/  LDL.LU.64 R28, [R1+0x888] ;  /* 0x00088800011c7983 */ /* 0x001ea80000300a00 */
[----:B--2---:R0:W-:Y:S04]  /*21fc00*/  STL.64 [R1+0x7eb8], R28 ;  /* 0x007eb81c01007387 */ /* 0x0041e80000100a00 */
[----:B0-----:R-:W2:Y:S01]  /*21fc10*/  LDL.LU.64 R28, [R1+0x890] ;  /* 0x00089000011c7983 */ /* 0x001ea20000300a00 */
[----:B------:R-:W-:-:S05]  /*21fc20*/  PRMT R6, R23, 0x5210, R2 ;  /* 0x0000521017067816 */ /* 0x000fca0000000002 */
[----:B------:R0:W-:Y:S01]  /*21fc30*/  STSM.16.M88.4 [R26], R4 ;  /* 0x000000041a007844 */ /* 0x0001e20000000200 */
[C---:B------:R-:W-:Y:S01]  /*21fc40*/  PRMT R2, R22.reuse, 0x7770, RZ ;  /* 0x0000777016027816 */ /* 0x040fe200000000ff */
[----:B------:R-:W-:Y:S01]  /*21fc50*/  BAR.SYNC.DEFER_BLOCKING 0x0 ;  /* 0x0000000000007b1d */ /* 0x000fe20000010000 */
[----:B0-----:R-:W-:-:S05]  /*21fc60*/  PRMT R26, R22, 0x7771, RZ ;  /* 0x00007771161a7816 */ /* 0x001fca00000000ff */
[----:B--2---:R0:W-:Y:S04]  /*21fc70*/  STL.64 [R1+0x7ec0], R28 ;  /* 0x007ec01c01007387 */ /* 0x0041e80000100a00 */
[----:B0-----:R-:W2:Y:S04]  /*21fc80*/  LDL.LU.64 R28, [R1+0x898] ;  /* 0x00089800011c7983 */ /* 0x001ea80000300a00 */
[----:B---3--:R0:W-:Y:S04]  /*21fc90*/  @P0 STG.E.U8 desc[UR4][R14.64], R2 ;  /* 0x000000020e000986 */ /* 0x0081e8000c101104 */
[----:B------:R3:W-:Y:S04]  /*21fca0*/  @P6 STG.E.U8 desc[UR4][R16.64], R26 ;  /* 0x0000001a10006986 */ /* 0x0007e8000c101104 */
[----:B------:R-:W4:Y:S04]  /*21fcb0*/  LDL.LU.64 R24, [R1+0x908] ;  /* 0x0009080001187983 */ /* 0x000f280000300a00 */
[----:B0-----:R-:W4:Y:S01]  /*21fcc0*/  LDL.LU.64 R2, [R1+0x900] ;  /* 0x0009000001027983 */ /* 0x001f220000300a00 */
[----:B---3--:R-:W-:-:S03]  /*21fcd0*/  PRMT R26, R22, 0x7772, RZ ;  /* 0x00007772161a7816 */ /* 0x008fc600000000ff */
[----:B------:R-:W3:Y:S04]  /*21fce0*/  LDL.LU R11, [R1+0x6d0] ;  /* 0x0006d000010b7983 */ /* 0x000ee80000300800 */
[----:B------:R0:W-:Y:S04]  /*21fcf0*/  @P5 STG.E.U8 desc[UR4][R18.64], R26 ;  /* 0x0000001a12005986 */ /* 0x0001e8000c101104 */
[----:B------:R-:W3:Y:S04]  /*21fd00*/  LDL.LU R23, [R1+0x6c0] ;  /* 0x0006c00001177983 */ /* 0x000ee80000300800 */
[----:B------:R-:W3:Y:S01]  /*21fd10*/  LDL.LU.64 R4, [R1+0x8e8] ;  /* 0x0008e80001047983 */ /* 0x000ee20000300a00 */
[----:B0-----:R-:W-:-:S03]  /*21fd20*/  PRMT R26, R22, 0x7773, RZ ;  /* 0x00007773161a7816 */ /* 0x001fc600000000ff */
[----:B------:R-:W3:Y:S04]  /*21fd30*/  LDL.LU.64 R6, [R1+0x8e0] ;  /* 0x0008e00001067983 */ /* 0x000ee80000300a00 */
[----:B------:R0:W-:Y:S04]  /*21fd40*/  @P4 STG.E.U8 desc[UR4][R20.64], R26 ;  /* 0x0000001a14004986 */ /* 0x0001e8000c101104 */
[----:B------:R-:W3:Y:S04]  /*21fd50*/  LDL.LU.64 R8, [R1+0x8d8] ;  /* 0x0008d80001087983 */ /* 0x000ee80000300a00 */
[----:B------:R-:W3:Y:S01]  /*21fd60*/  LDL.LU.64 R14, [R1+0x8d0] ;  /* 0x0008d000010e7983 */ /* 0x000ee20000300a00 */
[----:B0-----:R-:W-:-:S03]  /*21fd70*/  PRMT R26, R0, 0x7770, RZ ;  /* 0x00007770001a7816 */ /* 0x001fc600000000ff */
[----:B------:R-:W3:Y:S04]  /*21fd80*/  LDL.LU.64 R16, [R1+0x8c8] ;  /* 0x0008c80001107983 */ /* 0x000ee80000300a00 */
[----:B------:R-:W3:Y:S04]  /*21fd90*/  LDL.LU.64 R18, [R1+0x8c0] ;  /* 0x0008c00001127983 */ /* 0x000ee80000300a00 */
[----:B------:R-:W3:Y:S04]  /*21fda0*/  LDL.LU.64 R20, [R1+0x920] ;  /* 0x0009200001147983 */ /* 0x000ee80000300a00 */
[----:B------:R-:W3:Y:S04]  /*21fdb0*/  LDL.LU R22, [R1+0x6f4] ;  /* 0x0006f40001167983 */ /* 0x000ee80000300800 */
[----:B--2---:R0:W-:Y:S04]  /*21fdc0*/  @P3 STG.E.U8 desc[UR4][R28.64], R26 ;  /* 0x0000001a1c003986 */ /* 0x0041e8000c101104 */
[----:B0-----:R-:W2:Y:S01]  /*21fdd0*/  LDL.LU.64 R28, [R1+0x7ec0] ;  /* 0x007ec000011c7983 */ /* 0x001ea20000300a00 */
[----:B------:R-:W-:-:S05]  /*21fde0*/  PRMT R26, R0, 0x7771, RZ ;  /* 0x00007771001a7816 */ /* 0x000fca00000000ff */
[----:B--2---:R0:W-:Y:S04]  /*21fdf0*/  @P2 STG.E.U8 desc[UR4][R28.64], R26 ;  /* 0x0000001a1c002986 */ /* 0x0041e8000c101104 */
[----:B0-----:R-:W2:Y:S01]  /*21fe00*/  LDL.LU.64 R28, [R1+0x7eb8] ;  /* 0x007eb800011c7983 */ /* 0x001ea20000300a00 */
[----:B------:R-:W-:Y:S02]  /*21fe10*/  PRMT R26, R0, 0x7772, RZ ;  /* 0x00007772001a7816 */ /* 0x000fe400000000ff */
[----:B------:R-:W-:Y:S02]  /*21fe20*/  LOP3.LUT P6, RZ, R12, 0x200, RZ, 0xc0, !PT ;  /* 0x000002000cff7812 */ /* 0x000fe400078cc0ff */
[C---:B----4-:R-:W-:Y:S02]  /*21fe30*/  LOP3.LUT P0, RZ, R10.reuse, 0x10000, RZ, 0xc0, !PT ;  /* 0x000100000aff7812 */ /* 0x050fe4000780c0ff */
[----:B------:R-:W-:-:S09]  /*21fe40*/  LOP3.LUT R10, R10, 0xffffbfff, RZ, 0xc0, !PT ;  /* 0xffffbfff0a0a7812 */ /* 0x000fd200078ec0ff */
[----:B------:R-:W-:Y:S02]  /*21fe50*/  @P6 LOP3.LUT R10, R10, 0x4000, RZ, 0xfc, !PT ;  /* 0x000040000a0a6812 */ /* 0x000fe400078efcff */
[----:B------:R-:W-:Y:S01]  /*21fe60*/  LOP3.LUT P6, RZ, R12, 0x4, RZ, 0xc0, !PT ;  /* 0x000000040cff7812 */ /* 0x000fe200078cc0ff */
[----:B--2---:R0:W-:Y:S04]  /*21fe70*/  @P1 STG.E.U8 desc[UR4][R28.64], R26 ;  /* 0x0000001a1c001986 */ /* 0x0041e8000c101104 */
[----:B0-----:R-:W2:Y:S01]  /*21fe80*/  LDL.LU.64 R28, [R1+0x7eb0] ;  /* 0x007eb000011c7983 */ /* 0x001ea20000300a00 */
[----:B------:R-:W-:-:S07]  /*21fe90*/  LOP3.LUT R10, R10, 0xffff7fff, RZ, 0xc0, !PT ;  /* 0xffff7fff0a0a7812 */ /* 0x000fce00078ec0ff */
[----:B------:R-:W-:Y:S02]  /*21fea0*/  @P6 LOP3.LUT R10, R10, 0x8000, RZ, 0xfc, !PT ;  /* 0x000080000a0a6812 */ /* 0x000fe400078efcff */
[----:B------:R-:W-:Y:S02]  /*21feb0*/  LOP3.LUT P6, RZ, R12, 0x2, RZ, 0xc0, !PT ;  /* 0x000000020cff7812 */ /* 0x000fe400078cc0ff */
[----:B------:R-:W-:Y:S02]  /*21fec0*/  PRMT R26, R0, 0x7773, RZ ;  /* 0x00007773001a7816 */ /* 0x000fe400000000ff */
[C---:B------:R-:W-:Y:S02]  /*21fed0*/  LOP3.LUT P1, RZ, R12.reuse, 0x10, RZ, 0xc0, !PT ;  /* 0x000000100cff7812 */ /* 0x040fe4000782c0ff */
[C---:B------:R-:W-:Y:S02]  /*21fee0*/  LOP3.LUT P2, RZ, R12.reuse, 0x20, RZ, 0xc0, !PT ;  /* 0x000000200cff7812 */ /* 0x040fe4000784c0ff */
[----:B------:R-:W-:-:S02]  /*21fef0*/  LOP3.LUT P3, RZ, R12, 0x40, RZ, 0xc0, !PT ;  /* 0x000000400cff7812 */ /* 0x000fc4000786c0ff */
[C---:B------:R-:W-:Y:S02]  /*21ff00*/  LOP3.LUT P4, RZ, R12.reuse, 0x80, RZ, 0xc0, !PT ;  /* 0x000000800cff7812 */ /* 0x040fe4000788c0ff */
[----:B------:R-:W-:Y:S01]  /*21ff10*/  LOP3.LUT P5, RZ, R12, 0x100, RZ, 0xc0, !PT ;  /* 0x000001000cff7812 */ /* 0x000fe200078ac0ff */
[----:B--2---:R3:W-:Y:S02]  /*21ff20*/  @P0 STG.E.U8 desc[UR4][R28.64], R26 ;  /* 0x0000001a1c000986 */ /* 0x0047e4000c101104 */
[----:B---3--:R-:W-:-:S05]  /*21ff30*/  PRMT R26, R11, 0x7770, RZ ;  /* 0x000077700b1a7816 */ /* 0x008fca00000000ff */
[----:B------:R0:W-:Y:S01]  /*21ff40*/  @P6 STG.E.U8 desc[UR4][R24.64], R26 ;  /* 0x0000001a18006986 */ /* 0x0001e2000c101104 */
[----:B------:R-:W-:Y:S02]  /*21ff50*/  LOP3.LUT P6, RZ, R10, 0x8000, RZ, 0xc0, !PT ;  /* 0x000080000aff7812 */ /* 0x000fe400078cc0ff */
[----:B------:R-:W-:Y:S02]  /*21ff60*/  LOP3.LUT P0, RZ, R12, 0x8, RZ, 0xc0, !PT ;  /* 0x000000080cff7812 */ /* 0x000fe4000780c0ff */
[----:B0-----:R-:W-:-:S09]  /*21ff70*/  PRMT R26, R11, 0x7771, RZ ;  /* 0x000077710b1a7816 */ /* 0x001fd200000000ff */
[----:B------:R0:W-:Y:S02]  /*21ff80*/  @P6 STG.E.U8 desc[UR4][R2.64], R26 ;  /* 0x0000001a02006986 */ /* 0x0001e4000c101104 */
[----:B0-----:R-:W-:-:S05]  /*21ff90*/  PRMT R26, R11, 0x7772, RZ ;  /* 0x000077720b1a7816 */ /* 0x001fca00000000ff */
[----:B------:R0:W-:Y:S02]  /*21ffa0*/  @P0 STG.E.U8 desc[UR4][R4.64], R26 ;  /* 0x0000001a04000986 */ /* 0x0001e4000c101104 */
[----:B0-----:R-:W-:-:S05]  /*21ffb0*/  PRMT R26, R11, 0x7773, RZ ;  /* 0x000077730b1a7816 */ /* 0x001fca00000000ff */
[----:B------:R0:W-:Y:S02]  /*21ffc0*/  @P1 STG.E.U8 desc[UR4][R6.64], R26 ;  /* 0x0000001a06001986 */ /* 0x0001e4000c101104 */
[----:B0-----:R-:W-:-:S05]  /*21ffd0*/  PRMT R26, R23, 0x7770, RZ ;  /* 0x00007770171a7816 */ /* 0x001fca00000000ff */
[----:B------:R0:W-:Y:S01]  /*21ffe0*/  @P2 STG.E.U8 desc[UR4][R8.64], R26 ;  /* 0x0000001a08002986 */ /* 0x0001e2000c101104 */
[----:B------:R-:W-:Y:S02]  /*21fff0*/  LOP3.LUT P6, RZ, R10, 0x4000, RZ, 0xc0, !PT ;  /* 0x000040000aff7812 */ /* 0x000fe400078cc0ff */
[----:B0-----:R-:W-:-:S05]  /*220000*/  PRMT R26, R23, 0x7771, RZ ;  /* 0x00007771171a7816 */ /* 0x001fca00000000ff */
[----:B------:R0:W-:Y:S02]  /*220010*/  @P3 STG.E.U8 desc[UR4][R14.64], R26 ;  /* 0x0000001a0e003986 */ /* 0x0001e4000c101104 */
[----:B0-----:R-:W-:-:S05]  /*220020*/  PRMT R26, R23, 0x7772, RZ ;  /* 0x00007772171a7816 */ /* 0x001fca00000000ff */
[----:B------:R0:W-:Y:S02]  /*220030*/  @P4 STG.E.U8 desc[UR4][R16.64], R26 ;  /* 0x0000001a10004986 */ /* 0x0001e4000c101104 */
[----:B0-----:R-:W-:-:S05]  /*220040*/  PRMT R26, R23, 0x7773, RZ ;  /* 0x00007773171a7816 */ /* 0x001fca00000000ff */
[----:B------:R0:W-:Y:S02]  /*220050*/  @P5 STG.E.U8 desc[UR4][R18.64], R26 ;  /* 0x0000001a12005986 */ /* 0x0001e4000c101104 */
[----:B0-----:R-:W-:-:S05]  /*220060*/  PRMT R26, R22, 0x7770, RZ ;  /* 0x00007770161a7816 */ /* 0x001fca00000000ff */
[----:B------:R0:W-:Y:S04]  /*220070*/  @P6 STG.E.U8 desc[UR4][R20.64], R26 ;  /* 0x0000001a14006986 */ /* 0x0001e8000c101104 */
[----:B0-----:R-:W2:Y:S01]  /*220080*/  LDL.LU.64 R20, [R1+0x950] ;  /* 0x0009500001147983 */ /* 0x001ea20000300a00 */
[----:B------:R-:W-:Y:S02]  /*220090*/  LOP3.LUT P4, RZ, R12, 0x400, RZ, 0xc0, !PT ;  /* 0x000004000cff7812 */ /* 0x000fe4000788c0ff */
[----:B------:R-:W-:Y:S01]  /*2200a0*/  PRMT R26, R22, 0x7771, RZ ;  /* 0x00007771161a7816 */ /* 0x000fe200000000ff */
[----:B------:R-:W3:Y:S04]  /*2200b0*/  LDL.LU.64 R8, [R1+0x948] ;  /* 0x0009480001087983 */ /* 0x000ee80000300a00 */
[----:B------:R-:W4:Y:S04]  /*2200c0*/  LDL.LU.64 R14, [R1+0x940] ;  /* 0x00094000010e7983 */ /* 0x000f280000300a00 */
[----:B------:R-:W3:Y:S04]  /*2200d0*/  LDL.LU.64 R16, [R1+0x938] ;  /* 0x0009380001107983 */ /* 0x000ee80000300a00 */
[----:B------:R-:W3:Y:S04]  /*2200e0*/  LDL.LU.64 R18, [R1+0x930] ;  /* 0x0009300001127983 */ /* 0x000ee80000300a00 */
[----:B------:R-:W3:Y:S04]  /*2200f0*/  LDL.LU R23, [R1+0x6e4] ;  /* 0x0006e40001177983 */ /* 0x000ee80000300800 */
[----:B--2---:R0:W-:Y:S04]  /*220100*/  @P4 STG.E.U8 desc[UR4][R20.64], R26 ;  /* 0x0000001a14004986 */ /* 0x0041e8000c101104 */
[----:B0-----:R-:W2:Y:S04]  /*220110*/  LDL.LU.64 R20, [R1+0x928] ;  /* 0x0009280001147983 */ /* 0x001ea80000300a00 */
[----:B------:R-:W2:Y:S04]  /*220120*/  LDL.LU.64 R28, [R1+0x9a8] ;  /* 0x0009a800011c7983 */ /* 0x000ea80000300a00 */
[----:B--2---:R0:W-:Y:S04]  /*220130*/  STL.64 [R1+0x7ea0], R28 ;  /* 0x007ea01c01007387 */ /* 0x0041e80000100a00 */
[----:B0-----:R-:W2:Y:S01]  /*220140*/  LDL.LU.64 R28, [R1+0x958] ;  /* 0x00095800011c7983 */ /* 0x001ea20000300a00 */
[----:B------:R-:W-:-:S02]  /*220150*/  LOP3.LUT P0, RZ, R12, 0x400000, RZ, 0xc0, !PT ;  /* 0x004000000cff7812 */ /* 0x000fc4000780c0ff */
[----:B------:R-:W-:-:S11]  /*220160*/  LOP3.LUT R10, R10, 0xffffffdf, RZ, 0xc0, !PT ;  /* 0xffffffdf0a0a7812 */ /* 0x000fd600078ec0ff */
[----:B------:R-:W-:Y:S02]  /*220170*/  @P0 LOP3.LUT R10, R10, 0x20, RZ, 0xfc, !PT ;  /* 0x000000200a0a0812 */ /* 0x000fe400078efcff */
[----:B------:R-:W-:Y:S02]  /*220180*/  LOP3.LUT P0, RZ, R12, 0x200000, RZ, 0xc0, !PT ;  /* 0x002000000cff7812 */ /* 0x000fe4000780c0ff */
        /* <DEDUP_REMOVED lines=14> */
[----:B------:R-:W-:Y:S01]  /*220270*/  LOP3.LUT P0, RZ, R12, 0x10000, RZ, 0xc0, !PT ;  /* 0x000100000cff7812 */ /* 0x000fe2000780c0ff */
[----:B--2---:R0:W-:Y:S04]  /*220280*/  STL.64 [R1+0x7ea8], R28 ;  /* 0x007ea81c01007387 */ /* 0x0041e80000100a00 */
[----:B0-----:R-:W2:Y:S01]  /*220290*/  LDL.LU.64 R28, [R1+0x970] ;  /* 0x00097000011c7983 */ /* 0x001ea20000300a00 */
[----:B------:R-:W-:Y:S02]  /*2202a0*/  LOP3.LUT R10, R10, 0xfffff7ff, RZ, 0xc0, !PT ;  /* 0xfffff7ff0a0a7812 */ /* 0x000fe400078ec0ff */
[----:B------:R-:W-:Y:S01]  /*2202b0*/  LOP3.LUT P5, RZ, R12, 0x800, RZ, 0xc0, !PT ;  /* 0x000008000cff7812 */ /* 0x000fe200078ac0ff */
[----:B------:R-:W2:Y:S04]  /*2202c0*/  LDL.LU.64 R24, [R1+0x9a0] ;  /* 0x0009a00001187983 */ /* 0x000ea80000300a00 */
[----:B------:R-:W-:-:S02]  /*2202d0*/  @P0 LOP3.LUT R10, R10, 0x800, RZ, 0xfc, !PT ;  /* 0x000008000a0a0812 */ /* 0x000fc400078efcff */
[----:B------:R-:W-:Y:S01]  /*2202e0*/  LOP3.LUT P0, RZ, R12, 0x8000, RZ, 0xc0, !PT ;  /* 0x000080000cff7812 */ /* 0x000fe2000780c0ff */
[----:B------:R-:W2:Y:S01]  /*2202f0*/  LDL.LU.64 R2, [R1+0x998] ;  /* 0x0009980001027983 */ /* 0x000ea20000300a00 */
[----:B------:R-:W-:Y:S02]  /*220300*/  LOP3.LUT R10, R10, 0xffffefff, RZ, 0xc0, !PT ;  /* 0xffffefff0a0a7812 */ /* 0x000fe400078ec0ff */
[----:B------:R-:W-:Y:S01]  /*220310*/  LOP3.LUT P6, RZ, R12, 0x1000, RZ, 0xc0, !PT ;  /* 0x000010000cff7812 */ /* 0x000fe200078cc0ff */
[----:B------:R-:W2:Y:S01]  /*220320*/  LDL.LU R11, [R1+0x6c4] ;  /* 0x0006c400010b7983 */ /* 0x000ea20000300800 */
[----:B------:R-:W-:-:S03]  /*220330*/  PRMT R26, R22, 0x7772, RZ ;  /* 0x00007772161a7816 */ /* 0x000fc600000000ff */
[----:B------:R-:W2:Y:S04]  /*220340*/  LDL.LU.64 R4, [R1+0x990] ;  /* 0x0009900001047983 */ /* 0x000ea80000300a00 */
[----:B------:R-:W-:Y:S01]  /*220350*/  @P0 LOP3.LUT R10, R10, 0x1000, RZ, 0xfc, !PT ;  /* 0x000010000a0a0812 */ /* 0x000fe200078efcff */
[----:B---3--:R0:W-:Y:S01]  /*220360*/  @P5 STG.E.U8 desc[UR4][R8.64], R26 ;  /* 0x0000001a08005986 */ /* 0x0081e2000c101104 */
[----:B------:R-:W-:Y:S02]  /*220370*/  LOP3.LUT P0, RZ, R12, 0x4000, RZ, 0xc0, !PT ;  /* 0x000040000cff7812 */ /* 0x000fe4000780c0ff */
[----:B------:R-:W-:Y:S01]  /*220380*/  LOP3.LUT R10, R10, 0xffffdfff, RZ, 0xc0, !PT ;  /* 0xffffdfff0a0a7812 */ /* 0x000fe200078ec0ff */
[----:B------:R-:W3:Y:S01]  /*220390*/  LDL.LU.64 R6, [R1+0x988] ;  /* 0x0009880001067983 */ /* 0x000ee20000300a00 */
[----:B0-----:R-:W-:-:S03]  /*2203a0*/  PRMT R26, R22, 0x7773, RZ ;  /* 0x00007773161a7816 */ /* 0x001fc600000000ff */
[----:B------:R-:W3:Y:S06]  /*2203b0*/  LDL.LU.64 R8, [R1+0x980] ;  /* 0x0009800001087983 */ /* 0x000eec0000300a00 */
[----:B------:R-:W-:Y:S02]  /*2203c0*/  @P0 LOP3.LUT R10, R10, 0x2000, RZ, 0xfc, !PT ;  /* 0x000020000a0a0812 */ /* 0x000fe400078efcff */
[----:B------:R-:W-:Y:S01]  /*2203d0*/  LOP3.LUT P0, RZ, R12, 0x2000, RZ, 0xc0, !PT ;  /* 0x000020000cff7812 */ /* 0x000fe2000780c0ff */
[----:B----4-:R0:W-:Y:S02]  /*2203e0*/  @P6 STG.E.U8 desc[UR4][R14.64], R26 ;  /* 0x0000001a0e006986 */ /* 0x0101e4000c101104 */
[----:B0-----:R-:W-:-:S02]  /*2203f0*/  PRMT R26, R23, 0x7770, RZ ;  /* 0x00007770171a7816 */ /* 0x001fc400000000ff */
[----:B------:R-:W4:Y:S08]  /*220400*/  LDL.LU.64 R14, [R1+0x978] ;  /* 0x00097800010e7983 */ /* 0x000f300000300a00 */
[----:B------:R0:W-:Y:S01]  /*220410*/  @P0 STG.E.U8 desc[UR4][R16.64], R26 ;  /* 0x0000001a10000986 */ /* 0x0001e2000c101104 */
[C---:B------:R-:W-:Y:S02]  /*220420*/  LOP3.LUT P0, RZ, R10.reuse, 0x2000, RZ, 0xc0, !PT ;  /* 0x000020000aff7812 */ /* 0x040fe4000780c0ff */
[----:B0-----:R-:W-:Y:S01]  /*220430*/  PRMT R26, R23, 0x7771, RZ ;  /* 0x00007771171a7816 */ /* 0x001fe200000000ff */
[----:B------:R-:W3:Y:S10]  /*220440*/  LDL.LU.64 R16, [R1+0x9b0] ;  /* 0x0009b00001107983 */ /* 0x000ef40000300a00 */
[----:B------:R0:W-:Y:S01]  /*220450*/  @P0 STG.E.U8 desc[UR4][R18.64], R26 ;  /* 0x0000001a12000986 */ /* 0x0001e2000c101104 */
[----:B------:R-:W-:-:S02]  /*220460*/  LOP3.LUT P0, RZ, R10, 0x1000, RZ, 0xc0, !PT ;  /* 0x000010000aff7812 */ /* 0x000fc4000780c0ff */
[----:B0-----:R-:W-:Y:S01]  /*220470*/  PRMT R26, R23, 0x7772, RZ ;  /* 0x00007772171a7816 */ /* 0x001fe200000000ff */
[----:B------:R-:W3:Y:S10]  /*220480*/  LDL.LU.64 R18, [R1+0x9c8] ;  /* 0x0009c80001127983 */ /* 0x000ef40000300a00 */
[----:B------:R0:W-:Y:S01]  /*220490*/  @P0 STG.E.U8 desc[UR4][R20.64], R26 ;  /* 0x0000001a14000986 */ /* 0x0001e2000c101104 */
[----:B------:R-:W-:-:S02]  /*2204a0*/  LOP3.LUT P0, RZ, R10, 0x800, RZ, 0xc0, !PT ;  /* 0x000008000aff7812 */ /* 0x000fc4000780c0ff */
[----:B0-----:R-:W-:Y:S01]  /*2204b0*/  PRMT R26, R23, 0x7773, RZ ;  /* 0x00007773171a7816 */ /* 0x001fe200000000ff */
[----:B------:R-:W3:Y:S04]  /*2204c0*/  LDL.LU.64 R20, [R1+0x9c0] ;  /* 0x0009c00001147983 */ /* 0x000ee80000300a00 */
[----:B------:R-:W3:Y:S06]  /*2204d0*/  LDL.LU.64 R22, [R1+0x9b8] ;  /* 0x0009b80001167983 */ /* 0x000eec0000300a00 */
[----:B--2---:R0:W-:Y:S04]  /*2204e0*/  @P0 STG.E.U8 desc[UR4][R28.64], R26 ;  /* 0x0000001a1c000986 */ /* 0x0041e8000c101104 */
[----:B0-----:R-:W2:Y:S01]  /*2204f0*/  LDL.LU.64 R28, [R1+0x7ea8] ;  /* 0x007ea800011c7983 */ /* 0x001ea20000300a00 */
[----:B------:R-:W-:-:S02]  /*220500*/  LOP3.LUT P0, RZ, R10, 0x400, RZ, 0xc0, !PT ;  /* 0x000004000aff7812 */ /* 0x000fc4000780c0ff */
[----:B------:R-:W-:-:S11]  /*220510*/  PRMT R26, R13, 0x7770, RZ ;  /* 0x000077700d1a7816 */ /* 0x000fd600000000ff */
[----:B--2---:R0:W-:Y:S04]  /*220520*/  @P0 STG.E.U8 desc[UR4][R28.64], R26 ;  /* 0x0000001a1c000986 */ /* 0x0041e8000c101104 */
[----:B0-----:R-:W2:Y:S01]  /*220530*/  LDL.LU.64 R28, [R1+0x7ea0] ;  /* 0x007ea000011c7983 */ /* 0x001ea20000300a00 */
[----:B------:R-:W-:Y:S02]  /*220540*/  LOP3.LUT P0, RZ, R10, 0x200, RZ, 0xc0, !PT ;  /* 0x000002000aff7812 */ /* 0x000fe4000780c0ff */
[----:B------:R-:W-:-:S11]  /*220550*/  PRMT R26, R13, 0x7771, RZ ;  /* 0x000077710d1a7816 */ /* 0x000fd600000000ff */
[----:B--2---:R0:W-:Y:S01]  /*220560*/  @P0 STG.E.U8 desc[UR4][R28.64], R26 ;  /* 0x0000001a1c000986 */ /* 0x0041e2000c101104 */
[----:B------:R-:W-:Y:S02]  /*220570*/  LOP3.LUT P0, RZ, R10, 0x100, RZ, 0xc0, !PT ;  /* 0x000001000aff7812 */ /* 0x000fe4000780c0ff */
[----:B0-----:R-:W-:-:S11]  /*220580*/  PRMT R26, R13, 0x7772, RZ ;  /* 0x000077720d1a7816 */ /* 0x001fd600000000ff */
[----:B------:R0:W-:Y:S02]  /*220590*/  @P0 STG.E.U8 desc[UR4][R24.64], R26 ;  /* 0x0000001a18000986 */ /* 0x0001e4000c101104 */
[----:B0-----:R-:W-:Y:S02]  /*2205a0*/  PRMT R26, R13, 0x7773, RZ ;  /* 0x000077730d1a7816 */ /* 0x001fe400000000ff */
[----:B------:R-:W2:Y:S01]  /*2205b0*/  LDL.LU R13, [R1+0x7e9c] ;  /* 0x007e9c00010d7983 */ /* 0x000ea20000300800 */
[----:B------:R-:W-:-:S13]  /*2205c0*/  LOP3.LUT P0, RZ, R10, 0x80, RZ, 0xc0, !PT ;  /* 0x000000800aff7812 */ /* 0x000fda000780c0ff */
[----:B------:R0:W-:Y:S01]  /*2205d0*/  @P0 STG.E.U8 desc[UR4][R2.64], R26 ;  /* 0x0000001a02000986 */ /* 0x0001e2000c101104 */
[----:B------:R-:W-:Y:S02]  /*2205e0*/  LOP3.LUT P0, RZ, R10, 0x40, RZ, 0xc0, !PT ;  /* 0x000000400aff7812 */ /* 0x000fe4000780c0ff */
[----:B0-----:R-:W-:-:S11]  /*2205f0*/  PRMT R26, R11, 0x7770, RZ ;  /* 0x000077700b1a7816 */ /* 0x001fd600000000ff */
[----:B------:R0:W-:Y:S01]  /*220600*/  @P0 STG.E.U8 desc[UR4][R4.64], R26 ;  /* 0x0000001a04000986 */ /* 0x0001e2000c101104 */
[----:B------:R-:W-:Y:S02]  /*220610*/  LOP3.LUT P0, RZ, R10, 0x20, RZ, 0xc0, !PT ;  /* 0x000000200aff7812 */ /* 0x000fe4000780c0ff */
[C---:B------:R-:W-:Y:S02]  /*220620*/  LOP3.LUT P1, RZ, R12.reuse, 0x800000, RZ, 0xc0, !PT ;  /* 0x008000000cff7812 */ /* 0x040fe4000782c0ff */
[----:B------:R-:W-:Y:S02]  /*220630*/  LOP3.LUT P2, RZ, R12, 0x1000000, RZ, 0xc0, !PT ;  /* 0x010000000cff7812 */ /* 0x000fe4000784c0ff */
[----:B0-----:R-:W-:-:S07]  /*220640*/  PRMT R26, R11, 0x7771, RZ ;  /* 0x000077710b1a7816 */ /* 0x001fce00000000ff */
[----:B---3--:R0:W-:Y:S01]  /*220650*/  @P0 STG.E.U8 desc[UR4][R6.64], R26 ;  /* 0x0000001a06000986 */ /* 0x0081e2000c101104 */
[----:B------:R-:W-:Y:S02]  /*220660*/  LOP3.LUT P3, RZ, R12, 0x2000000, RZ, 0xc0, !PT ;  /* 0x020000000cff7812 */ /* 0x000fe4000786c0ff */
[----:B0-----:R-:W-:-:S05]  /*220670*/  PRMT R26, R11, 0x7772, RZ ;  /* 0x000077720b1a7816 */ /* 0x001fca00000000ff */
[----:B------:R0:W-:Y:S01]  /*220680*/  @P1 STG.E.U8 desc[UR4][R8.64], R26 ;  /* 0x0000001a08001986 */ /* 0x0001e2000c101104 */
[----:B------:R-:W-:Y:S02]  /*220690*/  LOP3.LUT P4, RZ, R12, 0x4000000, RZ, 0xc0, !PT ;  /* 0x040000000cff7812 */ /* 0x000fe4000788c0ff */
[----:B0-----:R-:W-:-:S05]  /*2206a0*/  PRMT R26, R11, 0x7773, RZ ;  /* 0x000077730b1a7816 */ /* 0x001fca00000000ff */
[----:B----4-:R2:W-:Y:S01]  /*2206b0*/  @P2 STG.E.U8 desc[UR4][R14.64], R26 ;  /* 0x0000001a0e002986 */ /* 0x0105e2000c101104 */
[C---:B------:R-:W-:Y:S02]  /*2206c0*/  LOP3.LUT P5, RZ, R12.reuse, 0x8000000, RZ, 0xc0, !PT ;  /* 0x080000000cff7812 */ /* 0x040fe400078ac0ff */
[----:B------:R-:W-:Y:S02]  /*2206d0*/  LOP3.LUT P6, RZ, R12, 0x10000000, RZ, 0xc0, !PT ;  /* 0x100000000cff7812 */ /* 0x000fe400078cc0ff */
[----:B--2---:R-:W-:-:S05]  /*2206e0*/  PRMT R26, R13, 0x7770, RZ ;  /* 0x000077700d1a7816 */ /* 0x004fca00000000ff */
[----:B------:R0:W-:Y:S02]  /*2206f0*/  @P3 STG.E.U8 desc[UR4][R16.64], R26 ;  /* 0x0000001a10003986 */ /* 0x0001e4000c101104 */
[----:B0-----:R-:W-:-:S05]  /*220700*/  PRMT R26, R13, 0x7771, RZ ;  /* 0x000077710d1a7816 */ /* 0x001fca00000000ff */
[----:B------:R0:W-:Y:S02]  /*220710*/  @P4 STG.E.U8 desc[UR4][R18.64], R26 ;  /* 0x0000001a12004986 */ /* 0x0001e4000c101104 */
[----:B0-----:R-:W-:-:S05]  /*220720*/  PRMT R26, R13, 0x7772, RZ ;  /* 0x000077720d1a7816 */ /* 0x001fca00000000ff */
[----:B------:R0:W-:Y:S02]  /*220730*/  @P5 STG.E.U8 desc[UR4][R20.64], R26 ;  /* 0x0000001a14005986 */ /* 0x0001e4000c101104 */
[----:B0-----:R-:W-:Y:S02]  /*220740*/  PRMT R26, R13, 0x7773, RZ ;  /* 0x000077730d1a7816 */ /* 0x001fe400000000ff */
[----:B------:R-:W2:Y:S04]  /*220750*/  LDL.LU R13, [R1+0x7e98] ;  /* 0x007e9800010d7983 */ /* 0x000ea80000300800 */
[----:B------:R0:W-:Y:S04]  /*220760*/  @P6 STG.E.U8 desc[UR4][R22.64], R26 ;  /* 0x0000001a16006986 */ /* 0x0001e8000c101104 */
[----:B------:R-:W3:Y:S04]  /*220770*/  LDL.LU.64 R20, [R1+0x9f0] ;  /* 0x0009f00001147983 */ /* 0x000ee80000300a00 */
[----:B0-----:R-:W4:Y:S04]  /*220780*/  LDL.LU.64 R22, [R1+0x9e8] ;  /* 0x0009e80001167983 */ /* 0x001f280000300a00 */
[----:B------:R-:W2:Y:S04]  /*220790*/  LDL.LU.64 R8, [R1+0x9e0] ;  /* 0x0009e00001087983 */ /* 0x000ea80000300a00 */
[----:B------:R-:W2:Y:S01]  /*2207a0*/  LDL.LU R15, [R1+0x6e8] ;  /* 0x0006e800010f7983 */ /* 0x000ea20000300800 */
[----:B------:R-:W-:-:S02]  /*2207b0*/  LOP3.LUT P4, RZ, R12, 0x20000000, RZ, 0xc0, !PT ;  /* 0x200000000cff7812 */ /* 0x000fc4000788c0ff */
[----:B------:R-:W-:Y:S01]  /*2207c0*/  LOP3.LUT P5, RZ, R12, 0x40000000, RZ, 0xc0, !PT ;  /* 0x400000000cff7812 */ /* 0x000fe200078ac0ff */
[----:B------:R-:W3:Y:S04]  /*2207d0*/  LDL.LU.64 R16, [R1+0xa00] ;  /* 0x000a000001107983 */ /* 0x000ee80000300a00 */
[----:B------:R-:W4:Y:S04]  /*2207e0*/  LDL.LU.64 R18, [R1+0x9f8] ;  /* 0x0009f80001127983 */ /* 0x000f280000300a00 */
[----:B------:R-:W4:Y:S01]  /*2207f0*/  LDL.LU R0, [R1+0x6d8] ;  /* 0x0006d80001007983 */ /* 0x000f220000300800 */
[----:B--2---:R-:W-:-:S05]  /*220800*/  PRMT R26, R15, 0x7770, RZ ;  /* 0x000077700f1a7816 */ /* 0x004fca00000000ff */
[----:B---3--:R0:W-:Y:S02]  /*220810*/  @P4 STG.E.U8 desc[UR4][R20.64], R26 ;  /* 0x0000001a14004986 */ /* 0x0081e4000c101104 */
[----:B0-----:R-:W-:Y:S02]  /*220820*/  PRMT R26, R15, 0x7771, RZ ;  /* 0x000077710f1a7816 */ /* 0x001fe400000000ff */
[----:B------:R-:W2:Y:S04]  /*220830*/  LDL.LU.64 R20, [R1+0xa38] ;  /* 0x000a380001147983 */ /* 0x000ea80000300a00 */
[----:B----4-:R0:W-:Y:S04]  /*220840*/  @P5 STG.E.U8 desc[UR4][R22.64], R26 ;  /* 0x0000001a16005986 */ /* 0x0101e8000c101104 */
[----:B0-----:R-:W3:Y:S01]  /*220850*/  LDL.LU.64 R22, [R1+0xa28] ;  /* 0x000a280001167983 */ /* 0x001ee20000300a00 */
[----:B------:R-:W-:-:S02]  /*220860*/  LOP3.LUT P0, RZ, R13, 0x200, RZ, 0xc0, !PT ;  /* 0x000002000dff7812 */ /* 0x000fc4000780c0ff */
[C---:B------:R-:W-:Y:S02]  /*220870*/  LOP3.LUT P6, RZ, R12.reuse, 0x80000000, RZ, 0xc0, !PT ;  /* 0x800000000cff7812 */ /* 0x040fe400078cc0ff */
[----:B------:R-:W-:-:S09]  /*220880*/  LOP3.LUT R12, R12, 0xefffffff, RZ, 0xc0, !PT ;  /* 0xefffffff0c0c7812 */ /* 0x000fd200078ec0ff */
        /* <DEDUP_REMOVED lines=14> */
[----:B------:R-:W-:Y:S01]  /*220970*/  LOP3.LUT R10, R10, 0xfffffffd, RZ, 0xc0, !PT ;  /* 0xfffffffd0a0a7812 */ /* 0x000fe200078ec0ff */
[----:B---3--:R0:W-:Y:S04]  /*220980*/  STL.64 [R1+0x7e90], R22 ;  /* 0x007e901601007387 */ /* 0x0081e80000100a00 */
[----:B0-----:R-:W3:Y:S04]  /*220990*/  LDL.LU.64 R22, [R1+0xa30] ;  /* 0x000a300001167983 */ /* 0x001ee80000300a00 */
[----:B------:R-:W4:Y:S02]  /*2209a0*/  LDL.LU.64 R28, [R1+0xa18] ;  /* 0x000a1800011c7983 */ /* 0x000f240000300a00 */
[----:B------:R-:W-:-:S02]  /*2209b0*/  @P0 LOP3.LUT R10, R10, 0x2, RZ, 0xfc, !PT ;  /* 0x000000020a0a0812 */ /* 0x000fc400078efcff */
[----:B------:R-:W-:Y:S02]  /*2209c0*/  LOP3.LUT P0, RZ, R13, 0x8, RZ, 0xc0, !PT ;  /* 0x000000080dff7812 */ /* 0x000fe4000780c0ff */
[----:B------:R-:W-:-:S11]  /*2209d0*/  LOP3.LUT R10, R10, 0xfffffffb, RZ, 0xc0, !PT ;  /* 0xfffffffb0a0a7812 */ /* 0x000fd600078ec0ff */
[----:B------:R-:W-:Y:S02]  /*2209e0*/  @P0 LOP3.LUT R10, R10, 0x4, RZ, 0xfc, !PT ;  /* 0x000000040a0a0812 */ /* 0x000fe400078efcff */
[----:B------:R-:W-:Y:S02]  /*2209f0*/  LOP3.LUT P0, RZ, R13, 0x4, RZ, 0xc0, !PT ;  /* 0x000000040dff7812 */ /* 0x000fe4000780c0ff */
[----:B------:R-:W-:-:S11]  /*220a00*/  LOP3.LUT R10, R10, 0xfffffff7, RZ, 0xc0, !PT ;  /* 0xfffffff70a0a7812 */ /* 0x000fd600078ec0ff */
[----:B------:R-:W-:Y:S02]  /*220a10*/  @P0 LOP3.LUT R10, R10, 0x8, RZ, 0xfc, !PT ;  /* 0x000000080a0a0812 */ /* 0x000fe400078efcff */
[----:B------:R-:W-:Y:S02]  /*220a20*/  LOP3.LUT P0, RZ, R13, 0x2, RZ, 0xc0, !PT ;  /* 0x000000020dff7812 */ /* 0x000fe4000780c0ff */
[----:B------:R-:W-:Y:S02]  /*220a30*/  LOP3.LUT R10, R10, 0xffffffef, RZ, 0xc0, !PT ;  /* 0xffffffef0a0a7812 */ /* 0x000fe400078ec0ff */
[----:B------:R-:W-:-:S09]  /*220a40*/  PRMT R26, R15, 0x7772, RZ ;  /* 0x000077720f1a7816 */ /* 0x000fd200000000ff */
[----:B------:R-:W-:Y:S02]  /*220a50*/  @P0 LOP3.LUT R10, R10, 0x10, RZ, 0xfc, !PT ;  /* 0x000000100a0a0812 */ /* 0x000fe400078efcff */
[----:B------:R-:W-:Y:S01]  /*220a60*/  LOP3.LUT P0, RZ, R13, 0x1, RZ, 0xc0, !PT ;  /* 0x000000010dff7812 */ /* 0x000fe2000780c0ff */
[----:B------:R0:W-:Y:S02]  /*220a70*/  @P6 STG.E.U8 desc[UR4][R8.64], R26 ;  /* 0x0000001a08006986 */ /* 0x0001e4000c101104 */
[----:B0-----:R-:W-:-:S10]  /*220a80*/  PRMT R26, R15, 0x7773, RZ ;  /* 0x000077730f1a7816 */ /* 0x001fd400000000ff */
[----:B------:R0:W-:Y:S01]  /*220a90*/  @P0 STG.E.U8 desc[UR4][R16.64], R26 ;  /* 0x0000001a10000986 */ /* 0x0001e2000c101104 */
[----:B------:R-:W-:Y:S02]  /*220aa0*/  LOP3.LUT P0, RZ, R10, 0x10, RZ, 0xc0, !PT ;  /* 0x000000100aff7812 */ /* 0x000fe4000780c0ff */
[----:B0-----:R-:W-:-:S11]  /*220ab0*/  PRMT R26, R0, 0x7770, RZ ;  /* 0x00007770001a7816 */ /* 0x001fd600000000ff */
[----:B------:R0:W-:Y:S01]  /*220ac0*/  @P0 STG.E.U8 desc[UR4][R18.64], R26 ;  /* 0x0000001a12000986 */ /* 0x0001e2000c101104 */
[----:B------:R-:W-:Y:S02]  /*220ad0*/  LOP3.LUT P0, RZ, R10, 0x8, RZ, 0xc0, !PT ;  /* 0x000000080aff7812 */ /* 0x000fe4000780c0ff */
[----:B0-----:R-:W-:-:S11]  /*220ae0*/  PRMT R26, R0, 0x7771, RZ ;  /* 0x00007771001a7816 */ /* 0x001fd600000000ff */
[----:B--2---:R0:W-:Y:S01]  /*220af0*/  @P0 STG.E.U8 desc[UR4][R20.64], R26 ;  /* 0x0000001a14000986 */ /* 0x0041e2000c101104 */
[----:B------:R-:W-:Y:S02]  /*220b00*/  LOP3.LUT P0, RZ, R10, 0x4, RZ, 0xc0, !PT ;  /* 0x000000040aff7812 */ /* 0x000fe4000780c0ff */
[----:B0-----:R-:W-:Y:S01]  /*220b10*/  PRMT R26, R0, 0x7772, RZ ;  /* 0x00007772001a7816 */ /* 0x001fe200000000ff */
[----:B----4-:R0:W-:Y:S04]  /*220b20*/  STL.64 [R1+0x7e80], R28 ;  /* 0x007e801c01007387 */ /* 0x0101e80000100a00 */
[----:B0-----:R-:W2:Y:S04]  /*220b30*/  LDL.LU.64 R28, [R1+0xa20] ;  /* 0x000a2000011c7983 */ /* 0x001ea80000300a00 */
[----:B------:R-:W4:Y:S04]  /*220b40*/  LDL.LU.64 R24, [R1+0xa10] ;  /* 0x000a100001187983 */ /* 0x000f280000300a00 */
[----:B------:R-:W2:Y:S04]  /*220b50*/  LDL.LU R11, [R1+0x6fc] ;  /* 0x0006fc00010b7983 */ /* 0x000ea80000300800 */
[----:B------:R-:W2:Y:S04]  /*220b60*/  LDL.LU.64 R2, [R1+0xa08] ;  /* 0x000a080001027983 */ /* 0x000ea80000300a00 */
[----:B------:R-:W2:Y:S04]  /*220b70*/  LDL.LU.64 R4, [R1+0xa40] ;  /* 0x000a400001047983 */ /* 0x000ea80000300a00 */
[----:B------:R-:W2:Y:S04]  /*220b80*/  LDL.LU.64 R6, [R1+0xa70] ;  /* 0x000a700001067983 */ /* 0x000ea80000300a00 */
[----:B------:R-:W2:Y:S04]  /*220b90*/  LDL.LU.64 R8, [R1+0xa68] ;  /* 0x000a680001087983 */ /* 0x000ea80000300a00 */
[----:B------:R-:W2:Y:S04]  /*220ba0*/  LDL.LU.64 R14, [R1+0xa60] ;  /* 0x000a6000010e7983 */ /* 0x000ea80000300a00 */
[----:B------:R-:W2:Y:S04]  /*220bb0*/  LDL.LU.64 R16, [R1+0xa58] ;  /* 0x000a580001107983 */ /* 0x000ea80000300a00 */
[----:B------:R-:W2:Y:S04]  /*220bc0*/  LDL.LU.64 R18, [R1+0xa50] ;  /* 0x000a500001127983 */ /* 0x000ea80000300a00 */
[----:B------:R-:W2:Y:S04]  /*220bd0*/  LDL.LU.64 R20, [R1+0xa48] ;  /* 0x000a480001147983 */ /* 0x000ea80000300a00 */
[----:B---3--:R0:W-:Y:S04]  /*220be0*/  @P0 STG.E.U8 desc[UR4][R22.64], R26 ;  /* 0x0000001a16000986 */ /* 0x0081e8000c101104 */
[----:B0-----:R-:W3:Y:S01]  /*220bf0*/  LDL.LU.64 R22, [R1+0x7e90] ;  /* 0x007e900001167983 */ /* 0x001ee20000300a00 */
[----:B------:R-:W-:-:S02]  /*220c00*/  LOP3.LUT P0, RZ, R10, 0x2, RZ, 0xc0, !PT ;  /* 0x000000020aff7812 */ /* 0x000fc4000780c0ff */
[----:B------:R-:W-:-:S11]  /*220c10*/  PRMT R26, R0, 0x7773, RZ ;  /* 0x00007773001a7816 */ /* 0x000fd600000000ff */
[----:B---3--:R0:W-:Y:S04]  /*220c20*/  @P0 STG.E.U8 desc[UR4][R22.64], R26 ;  /* 0x0000001a16000986 */ /* 0x0081e8000c101104 */
[----:B0-----:R-:W3:Y:S01]  /*220c30*/  LDL.LU.64 R22, [R1+0x7e88] ;  /* 0x007e880001167983 */ /* 0x001ee20000300a00 */
[----:B------:R-:W-:Y:S02]  /*220c40*/  LOP3.LUT P0, RZ, R10, 0x1, RZ, 0xc0, !PT ;  /* 0x000000010aff7812 */ /* 0x000fe4000780c0ff */
[----:B---3--:R-:W-:-:S11]  /*220c50*/  PRMT R26, R23, 0x7770, RZ ;  /* 0x00007770171a7816 */ /* 0x008fd600000000ff */
[----:B--2---:R0:W-:Y:S04]  /*220c60*/  @P0 STG.E.U8 desc[UR4][R28.64], R26 ;  /* 0x0000001a1c000986 */ /* 0x0041e8000c101104 */
[----:B0-----:R-:W2:Y:S01]  /*220c70*/  LDL.LU.64 R28, [R1+0x7e80] ;  /* 0x007e8000011c7983 */ /* 0x001ea20000300a00 */
[----:B------:R-:W-:Y:S02]  /*220c80*/  LOP3.LUT P0, RZ, R12, 0x80000000, RZ, 0xc0, !PT ;  /* 0x800000000cff7812 */ /* 0x000fe4000780c0ff */
[----:B------:R-:W-:Y:S02]  /*220c90*/  PRMT R26, R23, 0x7771, RZ ;  /* 0x00007771171a7816 */ /* 0x000fe400000000ff */
[----:B------:R-:W-:-:S09]  /*220ca0*/  LOP3.LUT P1, RZ, R13, 0x800, RZ, 0xc0, !PT ;  /* 0x000008000dff7812 */ /* 0x000fd2000782c0ff */
[----:B--2---:R0:W-:Y:S01]  /*220cb0*/  @P0 STG.E.U8 desc[UR4][R28.64], R26 ;  /* 0x0000001a1c000986 */ /* 0x0041e2000c101104 */
[----:B------:R-:W-:Y:S02]  /*220cc0*/  LOP3.LUT P0, RZ, R12, 0x40000000, RZ, 0xc0, !PT ;  /* 0x400000000cff7812 */ /* 0x000fe4000780c0ff */
[----:B0-----:R-:W-:-:S11]  /*220cd0*/  PRMT R26, R23, 0x7772, RZ ;  /* 0x00007772171a7816 */ /* 0x001fd600000000ff */
[----:B----4-:R0:W-:Y:S02]  /*220ce0*/  @P0 STG.E.U8 desc[UR4][R24.64], R26 ;  /* 0x0000001a18000986 */ /* 0x0101e4000c101104 */
[----:B0-----:R-:W-:Y:S02]  /*220cf0*/  PRMT R26, R23, 0x7773, RZ ;  /* 0x00007773171a7816 */ /* 0x001fe400000000ff */
[----:B------:R-:W2:Y:S01]  /*220d00*/  LDL.LU R23, [R1+0x7e7c] ;  /* 0x007e7c0001177983 */ /* 0x000ea20000300800 */
[----:B------:R-:W-:-:S13]  /*220d10*/  LOP3.LUT P0, RZ, R12, 0x20000000, RZ, 0xc0, !PT ;  /* 0x200000000cff7812 */ /* 0x000fda000780c0ff */
[----:B------:R0:W-:Y:S01]  /*220d20*/  @P0 STG.E.U8 desc[UR4][R2.64], R26 ;  /* 0x0000001a02000986 */ /* 0x0001e2000c101104 */
[----:B------:R-:W-:Y:S02]  /*220d30*/  LOP3.LUT P0, RZ, R12, 0x10000000, RZ, 0xc0, !PT ;  /* 0x100000000cff7812 */ /* 0x000fe4000780c0ff */
[----:B------:R-:W-:Y:S02]  /*220d40*/  LOP3.LUT P2, RZ, R13, 0x1000, RZ, 0xc0, !PT ;  /* 0x000010000dff7812 */ /* 0x000fe4000784c0ff */
[----:B0-----:R-:W-:-:S09]  /*220d50*/  PRMT R26, R11, 0x7770, RZ ;  /* 0x000077700b1a7816 */ /* 0x001fd200000000ff */
[----:B------:R0:W-:Y:S01]  /*220d60*/  @P0 STG.E.U8 desc[UR4][R4.64], R26 ;  /* 0x0000001a04000986 */ /* 0x0001e2000c101104 */
[----:B------:R-:W-:Y:S02]  /*220d70*/  LOP3.LUT P3, RZ, R13, 0x2000, RZ, 0xc0, !PT ;  /* 0x000020000dff7812 */ /* 0x000fe4000786c0ff */
[----:B0-----:R-:W-:-:S05]  /*220d80*/  PRMT R26, R11, 0x7771, RZ ;  /* 0x000077710b1a7816 */ /* 0x001fca00000000ff */
[----:B------:R0:W-:Y:S01]  /*220d90*/  @P1 STG.E.U8 desc[UR4][R6.64], R26 ;  /* 0x0000001a06001986 */ /* 0x0001e2000c101104 */
[----:B------:R-:W-:Y:S02]  /*220da0*/  LOP3.LUT P4, RZ, R13, 0x4000, RZ, 0xc0, !PT ;  /* 0x000040000dff7812 */ /* 0x000fe4000788c0ff */
[----:B0-----:R-:W-:-:S05]  /*220db0*/  PRMT R26, R11, 0x7772, RZ ;  /* 0x000077720b1a7816 */ /* 0x001fca00000000ff */
[----:B------:R0:W-:Y:S01]  /*220dc0*/  @P2 STG.E.U8 desc[UR4][R8.64], R26 ;  /* 0x0000001a08002986 */ /* 0x0001e2000c101104 */
[----:B------:R-:W-:Y:S02]  /*220dd0*/  LOP3.LUT P5, RZ, R13, 0x8000, RZ, 0xc0, !PT ;  /* 0x000080000dff7812 */ /* 0x000fe400078ac0ff */
[----:B0-----:R-:W-:Y:S01]  /*220de0*/  PRMT R26, R11, 0x7773, RZ ;  /* 0x000077730b1a7816 */ /* 0x001fe200000000ff */
[----:B------:R-:W3:Y:S04]  /*220df0*/  LDL.LU.64 R8, [R1+0xa80] ;  /* 0x000a800001087983 */ /* 0x000ee80000300a00 */
[----:B------:R2:W-:Y:S01]  /*220e00*/  @P3 STG.E.U8 desc[UR4][R14.64], R26 ;  /* 0x0000001a0e003986 */ /* 0x0005e2000c101104 */
[----:B------:R-:W-:Y:S02]  /*220e10*/  LOP3.LUT P6, RZ, R13, 0x10000, RZ, 0xc0, !PT ;  /* 0x000100000dff7812 */ /* 0x000fe400078cc0ff */
[----:B--2---:R-:W-:-:S05]  /*220e20*/  PRMT R26, R23, 0x7770, RZ ;  /* 0x00007770171a7816 */ /* 0x004fca00000000ff */
[----:B------:R0:W-:Y:S02]  /*220e30*/  @P4 STG.E.U8 desc[UR4][R16.64], R26 ;  /* 0x0000001a10004986 */ /* 0x0001e4000c101104 */
[----:B0-----:R-:W-:-:S05]  /*220e40*/  PRMT R26, R23, 0x7771, RZ ;  /* 0x00007771171a7816 */ /* 0x001fca00000000ff */
[----:B------:R0:W-:Y:S02]  /*220e50*/  @P5 STG.E.U8 desc[UR4][R18.64], R26 ;  /* 0x0000001a12005986 */ /* 0x0001e4000c101104 */
[----:B0-----:R-:W-:Y:S02]  /*220e60*/  PRMT R26, R23, 0x7772, RZ ;  /* 0x00007772171a7816 */ /* 0x001fe400000000ff */
[----:B------:R-:W2:Y:S04]  /*220e70*/  LDL.LU.64 R18, [R1+0xa78] ;  /* 0x000a780001127983 */ /* 0x000ea80000300a00 */
[----:B------:R-:W4:Y:S04]  /*220e80*/  LDL.LU.64 R10, [R1+0xab8] ;  /* 0x000ab800010a7983 */ /* 0x000f280000300a00 */
[----:B------:R0:W-:Y:S04]  /*220e90*/  @P6 STG.E.U8 desc[UR4][R20.64], R26 ;  /* 0x0000001a14006986 */ /* 0x0001e8000c101104 */
[----:B------:R-:W2:Y:S04]  /*220ea0*/  LDL.LU.64 R14, [R1+0xab0] ;  /* 0x000ab000010e7983 */ /* 0x000ea80000300a00 */
[----:B0-----:R-:W2:Y:S01]  /*220eb0*/  LDL.LU R21, [R1+0x6dc] ;  /* 0x0006dc0001157983 */ /* 0x001ea20000300800 */
[----:B------:R-:W-:-:S02]  /*220ec0*/  LOP3.LUT P4, RZ, R13, 0x20000, RZ, 0xc0, !PT ;  /* 0x000200000dff7812 */ /* 0x000fc4000788c0ff */
[----:B------:R-:W-:Y:S02]  /*220ed0*/  LOP3.LUT P5, RZ, R13, 0x40000, RZ, 0xc0, !PT ;  /* 0x000400000dff7812 */ /* 0x000fe400078ac0ff */
[----:B------:R-:W-:Y:S02]  /*220ee0*/  PRMT R26, R23, 0x7773, RZ ;  /* 0x00007773171a7816 */ /* 0x000fe400000000ff */
[----:B------:R-:W4:Y:S04]  /*220ef0*/  LDL.LU R23, [R1+0x7e78] ;  /* 0x007e780001177983 */ /* 0x000f280000300800 */
[----:B------:R-:W4:Y:S04]  /*220f00*/  LDL.LU.64 R16, [R1+0xaa8] ;  /* 0x000aa80001107983 */ /* 0x000f280000300a00 */
[----:B------:R-:W4:Y:S04]  /*220f10*/  LDL.LU R0, [R1+0x6cc] ;  /* 0x0006cc0001007983 */ /* 0x000f280000300800 */
[----:B---3--:R2:W-:Y:S04]  /*220f20*/  @P4 STG.E.U8 desc[UR4][R8.64], R26 ;  /* 0x0000001a08004986 */ /* 0x0085e8000c101104 */
[----:B------:R-:W-:Y:S01]  /*220f30*/  STL [R1+0x7bc4], R13 ;  /* 0x007bc40d01007387 */ /* 0x000fe20000100800 */
[----:B--2---:R-:W-:-:S05]  /*220f40*/  PRMT R26, R21, 0x7770, RZ ;  /* 0x00007770151a7816 */ /* 0x004fca00000000ff */
[----:B------:R0:W-:Y:S04]  /*220f50*/  @P5 STG.E.U8 desc[UR4][R18.64], R26 ;  /* 0x0000001a12005986 */ /* 0x0001e8000c101104 */
[----:B0-----:R-:W2:Y:S04]  /*220f60*/  LDL.LU.64 R18, [R1+0xaa0] ;  /* 0x000aa00001127983 */ /* 0x001ea80000300a00 */
[----:B------:R-:W3:Y:S04]  /*220f70*/  LDL.LU R3, [R1+0x6b0] ;  /* 0x0006b00001037983 */ /* 0x000ee80000300800 */
[----:B---3--:R0:W-:Y:S04]  /*220f80*/  STL [R1+0x7e60], R3 ;  /* 0x007e600301007387 */ /* 0x0081e80000100800 */
[----:B0-----:R-:W3:Y:S04]  /*220f90*/  LDL.LU.64 R2, [R1+0xa88] ;  /* 0x000a880001027983 */ /* 0x001ee80000300a00 */
[----:B---3--:R0:W-:Y:S04]  /*220fa0*/  STL.64 [R1+0x7e68], R2 ;  /* 0x007e680201007387 */ /* 0x0081e80000100a00 */
[----:B0-----:R-:W3:Y:S01]  /*220fb0*/  LDL.LU.64 R2, [R1+0xa90] ;  /* 0x000a900001027983 */ /* 0x001ee20000300a00 */
        /* <DEDUP_REMOVED lines=19> */
[----:B---3--:R0:W-:Y:S04]  /*2210f0*/  STL.64 [R1+0x7e70], R2 ;  /* 0x007e700201007387 */ /* 0x0081e80000100a00 */
[----:B0-----:R-:W3:Y:S01]  /*221100*/  LDL.LU.64 R2, [R1+0xa98] ;  /* 0x000a980001027983 */ /* 0x001ee20000300a00 */
[----:B------:R-:W-:-:S07]  /*221110*/  LOP3.LUT R12, R12, 0xfdffffff, RZ, 0xc0, !PT ;  /* 0xfdffffff0c0c7812 */ /* 0x000fce00078ec0ff */
[----:B------:R-:W-:Y:S02]  /*221120*/  @P0 LOP3.LUT R12, R12, 0x2000000, RZ, 0xfc, !PT ;  /* 0x020000000c0c0812 */ /* 0x000fe400078efcff */
[C---:B------:R-:W-:Y:S02]  /*221130*/  LOP3.LUT P0, RZ, R13.reuse, 0x400000, RZ, 0xc0, !PT ;  /* 0x004000000dff7812 */ /* 0x040fe4000780c0ff */
[----:B------:R-:W-:Y:S02]  /*221140*/  LOP3.LUT R12, R12, 0xfbffffff, RZ, 0xc0, !PT ;  /* 0xfbffffff0c0c7812 */ /* 0x000fe400078ec0ff */
[----:B------:R-:W-:-:S09]  /*221150*/  LOP3.LUT P6, RZ, R13, 0x80000, RZ, 0xc0, !PT ;  /* 0x000800000dff7812 */ /* 0x000fd200078cc0ff */
[----:B------:R-:W-:Y:S02]  /*221160*/  @P0 LOP3.LUT R12, R12, 0x4000000, RZ, 0xfc, !PT ;  /* 0x040000000c0c0812 */ /* 0x000fe400078efcff */
[----:B------:R-:W-:Y:S02]  /*221170*/  LOP3.LUT P0, RZ, R13, 0x200000, RZ, 0xc0, !PT ;  /* 0x002000000dff7812 */ /* 0x000fe4000780c0ff */
[----:B------:R-:W-:Y:S02]  /*221180*/  LOP3.LUT R12, R12, 0xf7ffffff, RZ, 0xc0, !PT ;  /* 0xf7ffffff0c0c7812 */ /* 0x000fe400078ec0ff */
[----:B------:R-:W-:-:S09]  /*221190*/  PRMT R26, R21, 0x7771, RZ ;  /* 0x00007771151a7816 */ /* 0x000fd200000000ff */
[----:B------:R-:W-:Y:S02]  /*2211a0*/  @P0 LOP3.LUT R12, R12, 0x8000000, RZ, 0xfc, !PT ;  /* 0x080000000c0c0812 */ /* 0x000fe400078efcff */
[----:B------:R-:W-:Y:S01]  /*2211b0*/  LOP3.LUT P0, RZ, R13, 0x100000, RZ, 0xc0, !PT ;  /* 0x001000000dff7812 */ /* 0x000fe2000780c0ff */
[----:B----4-:R0:W-:Y:S02]  /*2211c0*/  @P6 STG.E.U8 desc[UR4][R10.64], R26 ;  /* 0x0000001a0a006986 */ /* 0x0101e4000c101104 */
[----:B0-----:R-:W-:-:S10]  /*2211d0*/  PRMT R26, R21, 0x7772, RZ ;  /* 0x00007772151a7816 */ /* 0x001fd400000000ff */
[----:B------:R0:W-:Y:S01]  /*2211e0*/  @P0 STG.E.U8 desc[UR4][R14.64], R26 ;  /* 0x0000001a0e000986 */ /* 0x0001e2000c101104 */
[----:B------:R-:W-:Y:S02]  /*2211f0*/  LOP3.LUT P0, RZ, R12, 0x8000000, RZ, 0xc0, !PT ;  /* 0x080000000cff7812 */ /* 0x000fe4000780c0ff */
[----:B0-----:R-:W-:-:S11]  /*221200*/  PRMT R26, R21, 0x7773, RZ ;  /* 0x00007773151a7816 */ /* 0x001fd600000000ff */
[----:B------:R0:W-:Y:S01]  /*221210*/  @P0 STG.E.U8 desc[UR4][R16.64], R26 ;  /* 0x0000001a10000986 */ /* 0x0001e2000c101104 */
[----:B------:R-:W-:Y:S02]  /*221220*/  LOP3.LUT P0, RZ, R12, 0x4000000, RZ, 0xc0, !PT ;  /* 0x040000000cff7812 */ /* 0x000fe4000780c0ff */
[C---:B------:R-:W-:Y:S01]  /*221230*/  LOP3.LUT P3, RZ, R23.reuse, 0x1, RZ, 0xc0, !PT ;  /* 0x0000000117ff7812 */ /* 0x040fe2000786c0ff */
[----:B------:R4:W-:Y:S01]  /*221240*/  STL.64 [R1+0x7e58], R22 ;  /* 0x007e581601007387 */ /* 0x0009e20000100a00 */
[C---:B------:R-:W-:Y:S02]  /*221250*/  LOP3.LUT P4, RZ, R23.reuse, 0x2, RZ, 0xc0, !PT ;  /* 0x0000000217ff7812 */ /* 0x040fe4000788c0ff */
[----:B0-----:R-:W-:Y:S02]  /*221260*/  PRMT R26, R0, 0x7770, RZ ;  /* 0x00007770001a7816 */ /* 0x001fe400000000ff */
[----:B------:R-:W-:-:S05]  /*221270*/  LOP3.LUT P5, RZ, R23, 0x4, RZ, 0xc0, !PT ;  /* 0x0000000417ff7812 */ /* 0x000fca00078ac0ff */
[----:B--2---:R0:W-:Y:S01]  /*221280*/  @P0 STG.E.U8 desc[UR4][R18.64], R26 ;  /* 0x0000001a12000986 */ /* 0x0041e2000c101104 */
[----:B------:R-:W-:Y:S02]  /*221290*/  LOP3.LUT P0, RZ, R12, 0x2000000, RZ, 0xc0, !PT ;  /* 0x020000000cff7812 */ /* 0x000fe4000780c0ff */
[----:B------:R-:W-:Y:S02]  /*2212a0*/  LOP3.LUT P6, RZ, R23, 0x8, RZ, 0xc0, !PT ;  /* 0x0000000817ff7812 */ /* 0x000fe400078cc0ff */
[----:B----4-:R-:W2:Y:S04]  /*2212b0*/  LDL.LU.64 R22, [R1+0xac0] ;  /* 0x000ac00001167983 */ /* 0x010ea80000300a00 */
[----:B------:R-:W4:Y:S04]  /*2212c0*/  LDL.LU.64 R28, [R1+0xaf0] ;  /* 0x000af000011c7983 */ /* 0x000f280000300a00 */
[----:B------:R-:W2:Y:S01]  /*2212d0*/  LDL.LU.64 R24, [R1+0xae8] ;  /* 0x000ae80001187983 */ /* 0x000ea20000300a00 */
[----:B0-----:R-:W-:-:S03]  /*2212e0*/  PRMT R26, R0, 0x7771, RZ ;  /* 0x00007771001a7816 */ /* 0x001fc600000000ff */
[----:B------:R-:W2:Y:S04]  /*2212f0*/  LDL.LU R20, [R1+0x6a0] ;  /* 0x0006a00001147983 */ /* 0x000ea80000300800 */
[----:B------:R-:W2:Y:S04]  /*221300*/  LDL.LU.64 R4, [R1+0xae0] ;  /* 0x000ae00001047983 */ /* 0x000ea80000300a00 */
[----:B------:R-:W2:Y:S04]  /*221310*/  LDL.LU.64 R6, [R1+0xad8] ;  /* 0x000ad80001067983 */ /* 0x000ea80000300a00 */
[----:B------:R-:W2:Y:S04]  /*221320*/  LDL.LU.64 R8, [R1+0xad0] ;  /* 0x000ad00001087983 */ /* 0x000ea80000300a00 */
[----:B------:R-:W2:Y:S04]  /*221330*/  LDL.LU.64 R10, [R1+0xac8] ;  /* 0x000ac800010a7983 */ /* 0x000ea80000300a00 */
[----:B------:R-:W2:Y:S04]  /*221340*/  LDL.LU R21, [R1+0x690] ;  /* 0x0006900001157983 */ /* 0x000ea80000300800 */
        /* <DEDUP_REMOVED lines=10> */
[----:B------:R-:W-:-:S11]  /*2213f0*/  PRMT R26, R0, 0x7773, RZ ;  /* 0x00007773001a7816 */ /* 0x000fd600000000ff */
[----:B---3--:R0:W-:Y:S04]  /*221400*/  @P0 STG.E.U8 desc[UR4][R2.64], R26 ;  /* 0x0000001a02000986 */ /* 0x0081e8000c101104 */
[----:B0-----:R-:W3:Y:S01]  /*221410*/  LDL.LU R3, [R1+0x7e60] ;  /* 0x007e600001037983 */ /* 0x001ee20000300800 */
[----:B------:R-:W-:Y:S02]  /*221420*/  LOP3.LUT P0, RZ, R12, 0x400000, RZ, 0xc0, !PT ;  /* 0x004000000cff7812 */ /* 0x000fe4000780c0ff */
[C---:B------:R-:W-:Y:S02]  /*221430*/  LOP3.LUT P1, RZ, R13.reuse, 0x40000000, RZ, 0xc0, !PT ;  /* 0x400000000dff7812 */ /* 0x040fe4000782c0ff */
[----:B------:R-:W-:Y:S02]  /*221440*/  LOP3.LUT P2, RZ, R13, 0x80000000, RZ, 0xc0, !PT ;  /* 0x800000000dff7812 */ /* 0x000fe4000784c0ff */
[----:B---3--:R-:W-:-:S07]  /*221450*/  PRMT R26, R3, 0x7770, RZ ;  /* 0x00007770031a7816 */ /* 0x008fce00000000ff */
[----:B--2---:R0:W-:Y:S01]  /*221460*/  @P0 STG.E.U8 desc[UR4][R22.64], R26 ;  /* 0x0000001a16000986 */ /* 0x0041e2000c101104 */
[C---:B------:R-:W-:Y:S02]  /*221470*/  LOP3.LUT P0, RZ, R12.reuse, 0x200000, RZ, 0xc0, !PT ;  /* 0x002000000cff7812 */ /* 0x040fe4000780c0ff */
[----:B0-----:R-:W-:Y:S01]  /*221480*/  PRMT R26, R3, 0x7771, RZ ;  /* 0x00007771031a7816 */ /* 0x001fe200000000ff */
[----:B------:R-:W2:Y:S10]  /*221490*/  LDL.LU.64 R22, [R1+0x7e58] ;  /* 0x007e580001167983 */ /* 0x000eb40000300a00 */
[----:B----4-:R0:W-:Y:S01]  /*2214a0*/  @P0 STG.E.U8 desc[UR4][R28.64], R26 ;  /* 0x0000001a1c000986 */ /* 0x0101e2000c101104 */
[----:B------:R-:W-:-:S02]  /*2214b0*/  LOP3.LUT P0, RZ, R12, 0x100000, RZ, 0xc0, !PT ;  /* 0x001000000cff7812 */ /* 0x000fc4000780c0ff */
[----:B0-----:R-:W-:-:S11]  /*2214c0*/  PRMT R26, R3, 0x7772, RZ ;  /* 0x00007772031a7816 */ /* 0x001fd600000000ff */
[----:B------:R0:W-:Y:S01]  /*2214d0*/  @P0 STG.E.U8 desc[UR4][R24.64], R26 ;  /* 0x0000001a18000986 */ /* 0x0001e2000c101104 */
[----:B------:R-:W-:Y:S02]  /*2214e0*/  LOP3.LUT P0, RZ, R12, 0x80000, RZ, 0xc0, !PT ;  /* 0x000800000cff7812 */ /* 0x000fe4000780c0ff */
[----:B0-----:R-:W-:-:S11]  /*2214f0*/  PRMT R26, R3, 0x7773, RZ ;  /* 0x00007773031a7816 */ /* 0x001fd600000000ff */
[----:B------:R0:W-:Y:S02]  /*221500*/  @P0 STG.E.U8 desc[UR4][R4.64], R26 ;  /* 0x0000001a04000986 */ /* 0x0001e4000c101104 */
[----:B0-----:R-:W-:-:S05]  /*221510*/  PRMT R26, R20, 0x7770, RZ ;  /* 0x00007770141a7816 */ /* 0x001fca00000000ff */
        /* <DEDUP_REMOVED lines=11> */
[----:B0-----:R-:W3:Y:S01]  /*2215d0*/  LDL.LU.64 R18, [R1+0xb28] ;  /* 0x000b280001127983 */ /* 0x001ee20000300a00 */
[----:B------:R-:W-:-:S03]  /*2215e0*/  PRMT R26, R21, 0x7772, RZ ;  /* 0x00007772151a7816 */ /* 0x000fc600000000ff */
[----:B------:R-:W4:Y:S04]  /*2215f0*/  LDL.LU.64 R8, [R1+0xb20] ;  /* 0x000b200001087983 */ /* 0x000f280000300a00 */
[----:B------:R-:W4:Y:S04]  /*221600*/  LDL.LU.64 R10, [R1+0xb18] ;  /* 0x000b1800010a7983 */ /* 0x000f280000300a00 */
[----:B------:R-:W4:Y:S04]  /*221610*/  LDL.LU.64 R14, [R1+0xb10] ;  /* 0x000b1000010e7983 */ /* 0x000f280000300a00 */
[----:B------:R-:W4:Y:S04]  /*221620*/  LDL.LU.64 R16, [R1+0xb08] ;  /* 0x000b080001107983 */ /* 0x000f280000300a00 */
[----:B------:R-:W4:Y:S01]  /*221630*/  LDL.LU R20, [R1+0x680] ;  /* 0x0006800001147983 */ /* 0x000f220000300800 */
[----:B--2---:R-:W-:-:S13]  /*221640*/  LOP3.LUT P4, RZ, R23, 0x10, RZ, 0xc0, !PT ;  /* 0x0000001017ff7812 */ /* 0x004fda000788c0ff */
[----:B---3--:R0:W-:Y:S04]  /*221650*/  @P4 STG.E.U8 desc[UR4][R18.64], R26 ;  /* 0x0000001a12004986 */ /* 0x0081e8000c101104 */
[----:B0-----:R-:W2:Y:S04]  /*221660*/  LDL.LU.64 R18, [R1+0xb40] ;  /* 0x000b400001127983 */ /* 0x001ea80000300a00 */
[----:B------:R-:W3:Y:S04]  /*221670*/  LDL.LU R0, [R1+0x6b4] ;  /* 0x0006b40001007983 */ /* 0x000ee80000300800 */
[----:B------:R-:W2:Y:S04]  /*221680*/  LDL.LU.64 R28, [R1+0xb68] ;  /* 0x000b6800011c7983 */ /* 0x000ea80000300a00 */
[----:B--2---:R0:W-:Y:S04]  /*221690*/  STL.64 [R1+0x7e40], R28 ;  /* 0x007e401c01007387 */ /* 0x0041e80000100a00 */
[----:B0-----:R-:W2:Y:S04]  /*2216a0*/  LDL.LU.64 R28, [R1+0xb70] ;  /* 0x000b7000011c7983 */ /* 0x001ea80000300a00 */
        /* <DEDUP_REMOVED lines=20> */
[C---:B------:R-:W-:Y:S01]  /*2217f0*/  LOP3.LUT P0, RZ, R23.reuse, 0x400, RZ, 0xc0, !PT ;  /* 0x0000040017ff7812 */ /* 0x040fe2000780c0ff */
[----:B--2---:R0:W-:Y:S04]  /*221800*/  STL.64 [R1+0x7e50], R28 ;  /* 0x007e501c01007387 */ /* 0x0041e80000100a00 */
[----:B0-----:R-:W2:Y:S01]  /*221810*/  LDL.LU.64 R28, [R1+0xb38] ;  /* 0x000b3800011c7983 */ /* 0x001ea20000300a00 */
[----:B------:R-:W-:Y:S02]  /*221820*/  LOP3.LUT R12, R12, 0xfffeffff, RZ, 0xc0, !PT ;  /* 0xfffeffff0c0c7812 */ /* 0x000fe400078ec0ff */
[----:B------:R-:W-:Y:S01]  /*221830*/  LOP3.LUT P5, RZ, R23, 0x20, RZ, 0xc0, !PT ;  /* 0x0000002017ff7812 */ /* 0x000fe200078ac0ff */
[----:B------:R-:W2:Y:S04]  /*221840*/  LDL.LU.64 R24, [R1+0xb60] ;  /* 0x000b600001187983 */ /* 0x000ea80000300a00 */
[----:B------:R-:W-:-:S02]  /*221850*/  @P0 LOP3.LUT R12, R12, 0x10000, RZ, 0xfc, !PT ;  /* 0x000100000c0c0812 */ /* 0x000fc400078efcff */
[C---:B------:R-:W-:Y:S02]  /*221860*/  LOP3.LUT P0, RZ, R23.reuse, 0x200, RZ, 0xc0, !PT ;  /* 0x0000020017ff7812 */ /* 0x040fe4000780c0ff */
[----:B------:R-:W-:Y:S02]  /*221870*/  LOP3.LUT R12, R12, 0xfffdffff, RZ, 0xc0, !PT ;  /* 0xfffdffff0c0c7812 */ /* 0x000fe400078ec0ff */
[----:B------:R-:W-:-:S09]  /*221880*/  LOP3.LUT P6, RZ, R23, 0x40, RZ, 0xc0, !PT ;  /* 0x0000004017ff7812 */ /* 0x000fd200078cc0ff */
[----:B------:R-:W-:Y:S02]  /*221890*/  @P0 LOP3.LUT R12, R12, 0x20000, RZ, 0xfc, !PT ;  /* 0x000200000c0c0812 */ /* 0x000fe400078efcff */
[----:B------:R-:W-:Y:S02]  /*2218a0*/  LOP3.LUT P0, RZ, R23, 0x100, RZ, 0xc0, !PT ;  /* 0x0000010017ff7812 */ /* 0x000fe4000780c0ff */
[----:B------:R-:W-:Y:S02]  /*2218b0*/  LOP3.LUT R12, R12, 0xfffbffff, RZ, 0xc0, !PT ;  /* 0xfffbffff0c0c7812 */ /* 0x000fe400078ec0ff */
[----:B------:R-:W-:Y:S02]  /*2218c0*/  PRMT R26, R21, 0x7773, RZ ;  /* 0x00007773151a7816 */ /* 0x000fe400000000ff */
[----:B------:R-:W2:Y:S04]  /*2218d0*/  LDL.LU R21, [R1+0x6a4] ;  /* 0x0006a40001157983 */ /* 0x000ea80000300800 */
[----:B----4-:R0:W-:Y:S03]  /*2218e0*/  @P5 STG.E.U8 desc[UR4][R8.64], R26 ;  /* 0x0000001a08005986 */ /* 0x0101e6000c101104 */
[----:B------:R-:W-:Y:S01]  /*2218f0*/  @P0 LOP3.LUT R12, R12, 0x40000, RZ, 0xfc, !PT ;  /* 0x000400000c0c0812 */ /* 0x000fe200078efcff */
[----:B------:R-:W4:Y:S01]  /*221900*/  LDL.LU.64 R2, [R1+0xb58] ;  /* 0x000b580001027983 */ /* 0x000f220000300a00 */
[----:B------:R-:W-:-:S03]  /*221910*/  LOP3.LUT P0, RZ, R23, 0x80, RZ, 0xc0, !PT ;  /* 0x0000008017ff7812 */ /* 0x000fc6000780c0ff */
[----:B------:R-:W4:Y:S01]  /*221920*/  LDL.LU.64 R4, [R1+0xb50] ;  /* 0x000b500001047983 */ /* 0x000f220000300a00 */
[----:B0-----:R-:W-:-:S03]  /*221930*/  PRMT R26, R20, 0x7770, RZ ;  /* 0x00007770141a7816 */ /* 0x001fc600000000ff */
[----:B------:R-:W4:Y:S04]  /*221940*/  LDL.LU.64 R6, [R1+0xb48] ;  /* 0x000b480001067983 */ /* 0x000f280000300a00 */
[----:B------:R0:W-:Y:S04]  /*221950*/  @P6 STG.E.U8 desc[UR4][R10.64], R26 ;  /* 0x0000001a0a006986 */ /* 0x0001e8000c101104 */
[----:B------:R-:W4:Y:S01]  /*221960*/  LDL.LU.64 R8, [R1+0xb80] ;  /* 0x000b800001087983 */ /* 0x000f220000300a00 */
[----:B0-----:R-:W-:-:S03]  /*221970*/  PRMT R26, R20, 0x7771, RZ ;  /* 0x00007771141a7816 */ /* 0x001fc600000000ff */
[----:B------:R-:W4:Y:S04]  /*221980*/  LDL.LU.64 R10, [R1+0xbb0] ;  /* 0x000bb000010a7983 */ /* 0x000f280000300a00 */
[----:B------:R0:W-:Y:S01]  /*221990*/  @P0 STG.E.U8 desc[UR4][R14.64], R26 ;  /* 0x0000001a0e000986 */ /* 0x0001e2000c101104 */
[----:B------:R-:W-:Y:S02]  /*2219a0*/  LOP3.LUT P0, RZ, R12, 0x40000, RZ, 0xc0, !PT ;  /* 0x000400000cff7812 */ /* 0x000fe4000780c0ff */
[----:B0-----:R-:W-:Y:S01]  /*2219b0*/  PRMT R26, R20, 0x7772, RZ ;  /* 0x00007772141a7816 */ /* 0x001fe200000000ff */
[----:B------:R-:W4:Y:S10]  /*2219c0*/  LDL.LU.64 R14, [R1+0xba8] ;  /* 0x000ba800010e7983 */ /* 0x000f340000300a00 */
[----:B------:R0:W-:Y:S01]  /*2219d0*/  @P0 STG.E.U8 desc[UR4][R16.64], R26 ;  /* 0x0000001a10000986 */ /* 0x0001e2000c101104 */
[----:B------:R-:W-:-:S02]  /*2219e0*/  LOP3.LUT P0, RZ, R12, 0x20000, RZ, 0xc0, !PT ;  /* 0x000200000cff7812 */ /* 0x000fc4000780c0ff */
[----:B0-----:R-:W-:Y:S01]  /*2219f0*/  PRMT R26, R20, 0x7773, RZ ;  /* 0x00007773141a7816 */ /* 0x001fe200000000ff */
[----:B------:R-:W4:Y:S10]  /*221a00*/  LDL.LU.64 R16, [R1+0xba0] ;  /* 0x000ba00001107983 */ /* 0x000f340000300a00 */
[----:B------:R3:W-:Y:S01]  /*221a10*/  @P0 STG.E.U8 desc[UR4][R18.64], R26 ;  /* 0x0000001a12000986 */ /* 0x0007e2000c101104 */
[----:B------:R-:W-:-:S02]  /*221a20*/  LOP3.LUT P0, RZ, R12, 0x10000, RZ, 0xc0, !PT ;  /* 0x000100000cff7812 */ /* 0x000fc4000780c0ff */
[----:B---3--:R-:W-:Y:S01]  /*221a30*/  PRMT R26, R0, 0x7770, RZ ;  /* 0x00007770001a7816 */ /* 0x008fe200000000ff */
[----:B------:R-:W3:Y:S04]  /*221a40*/  LDL.LU.64 R18, [R1+0xb98] ;  /* 0x000b980001127983 */ /* 0x000ee80000300a00 */
[----:B------:R-:W3:Y:S06]  /*221a50*/  LDL.LU R20, [R1+0x684] ;  /* 0x0006840001147983 */ /* 0x000eec0000300800 */
        /* <DEDUP_REMOVED lines=8> */
[----:B--2---:R0:W-:Y:S04]  /*221ae0*/  @P0 STG.E.U8 desc[UR4][R28.64], R26 ;  /* 0x0000001a1c000986 */ /* 0x0041e8000c101104 */
[----:B0-----:R-:W2:Y:S01]  /*221af0*/  LDL.LU.64 R28, [R1+0x7e40] ;  /* 0x007e4000011c7983 */ /* 0x001ea20000300a00 */
[----:B------:R-:W-:Y:S02]  /*221b00*/  LOP3.LUT P0, RZ, R12, 0x2000, RZ, 0xc0, !PT ;  /* 0x000020000cff7812 */ /* 0x000fe4000780c0ff */
[----:B------:R-:W-:Y:S02]  /*221b10*/  PRMT R26, R0, 0x7773, RZ ;  /* 0x00007773001a7816 */ /* 0x000fe400000000ff */
[C---:B------:R-:W-:Y:S02]  /*221b20*/  LOP3.LUT P1, RZ, R23.reuse, 0x20000, RZ, 0xc0, !PT ;  /* 0x0002000017ff7812 */ /* 0x040fe4000782c0ff */
[----:B------:R-:W-:-:S02]  /*221b30*/  LOP3.LUT P2, RZ, R23, 0x40000, RZ, 0xc0, !PT ;  /* 0x0004000017ff7812 */ /* 0x000fc4000784c0ff */
[C---:B------:R-:W-:Y:S02]  /*221b40*/  LOP3.LUT P3, RZ, R23.reuse, 0x80000, RZ, 0xc0, !PT ;  /* 0x0008000017ff7812 */ /* 0x040fe4000786c0ff */
[C---:B------:R-:W-:Y:S02]  /*221b50*/  LOP3.LUT P4, RZ, R23.reuse, 0x100000, RZ, 0xc0, !PT ;  /* 0x0010000017ff7812 */ /* 0x040fe4000788c0ff */
[----:B------:R-:W-:Y:S01]  /*221b60*/  LOP3.LUT P5, RZ, R23, 0x200000, RZ, 0xc0, !PT ;  /* 0x0020000017ff7812 */ /* 0x000fe200078ac0ff */
[----:B--2---:R0:W-:Y:S01]  /*221b70*/  @P0 STG.E.U8 desc[UR4][R28.64], R26 ;  /* 0x0000001a1c000986 */ /* 0x0041e2000c101104 */
[----:B------:R-:W-:Y:S02]  /*221b80*/  LOP3.LUT P0, RZ, R12, 0x1000, RZ, 0xc0, !PT ;  /* 0x000010000cff7812 */ /* 0x000fe4000780c0ff */
[----:B0-----:R-:W-:-:S11]  /*221b90*/  PRMT R26, R21, 0x7770, RZ ;  /* 0x00007770151a7816 */ /* 0x001fd600000000ff */
[----:B------:R0:W-:Y:S01]  /*221ba0*/  @P0 STG.E.U8 desc[UR4][R24.64], R26 ;  /* 0x0000001a18000986 */ /* 0x0001e2000c101104 */
[----:B------:R-:W-:Y:S02]  /*221bb0*/  LOP3.LUT P0, RZ, R12, 0x800, RZ, 0xc0, !PT ;  /* 0x000008000cff7812 */ /* 0x000fe4000780c0ff */
[----:B0-----:R-:W-:-:S11]  /*221bc0*/  PRMT R26, R21, 0x7771, RZ ;  /* 0x00007771151a7816 */ /* 0x001fd600000000ff */
[----:B----4-:R0:W-:Y:S01]  /*221bd0*/  @P0 STG.E.U8 desc[UR4][R2.64], R26 ;  /* 0x0000001a02000986 */ /* 0x0101e2000c101104 */
        /* <DEDUP_REMOVED lines=14> */
[----:B0-----:R-:W4:Y:S01]  /*221cc0*/  LDL.LU.64 R16, [R1+0xb90] ;  /* 0x000b900001107983 */ /* 0x001f220000300a00 */
[----:B------:R-:W-:-:S02]  /*221cd0*/  LOP3.LUT P6, RZ, R23, 0x400000, RZ, 0xc0, !PT ;  /* 0x0040000017ff7812 */ /* 0x000fc400078cc0ff */
[----:B------:R-:W-:Y:S01]  /*221ce0*/  LOP3.LUT P4, RZ, R23, 0x800000, RZ, 0xc0, !PT ;  /* 0x0080000017ff7812 */ /* 0x000fe2000788c0ff */
[----:B------:R-:W2:Y:S01]  /*221cf0*/  LDL.LU.64 R8, [R1+0xb88] ;  /* 0x000b880001087983 */ /* 0x000ea20000300a00 */
[----:B---3--:R-:W-:-:S09]  /*221d00*/  PRMT R26, R20, 0x7770, RZ ;  /* 0x00007770141a7816 */ /* 0x008fd200000000ff */
[----:B------:R0:W-:Y:S02]  /*221d10*/  @P6 STG.E.U8 desc[UR4][R18.64], R26 ;  /* 0x0000001a12006986 */ /* 0x0001e4000c101104 */
[----:B0-----:R-:W-:Y:S02]  /*221d20*/  PRMT R26, R20, 0x7771, RZ ;  /* 0x00007771141a7816 */ /* 0x001fe400000000ff */
[----:B------:R-:W3:Y:S04]  /*221d30*/  LDL.LU.64 R18, [R1+0xbc0] ;  /* 0x000bc00001127983 */ /* 0x000ee80000300a00 */
[----:B------:R-:W2:Y:S04]  /*221d40*/  LDL.LU.64 R10, [R1+0xbb8] ;  /* 0x000bb800010a7983 */ /* 0x000ea80000300a00 */
[----:B------:R-:W2:Y:S04]  /*221d50*/  LDL.LU.64 R14, [R1+0xbf8] ;  /* 0x000bf800010e7983 */ /* 0x000ea80000300a00 */
[----:B------:R-:W2:Y:S04]  /*221d60*/  LDL.LU R21, [R1+0x6b8] ;  /* 0x0006b80001157983 */ /* 0x000ea80000300800 */
[----:B----4-:R0:W-:Y:S04]  /*221d70*/  @P4 STG.E.U8 desc[UR4][R16.64], R26 ;  /* 0x0000001a10004986 */ /* 0x0101e8000c101104 */
[----:B0-----:R-:W4:Y:S04]  /*221d80*/  LDL.LU.64 R16, [R1+0xbf0] ;  /* 0x000bf00001107983 */ /* 0x001f280000300a00 */
[----:B------:R-:W2:Y:S04]  /*221d90*/  LDL.LU R0, [R1+0x6a8] ;  /* 0x0006a80001007983 */ /* 0x000ea80000300800 */
        /* <DEDUP_REMOVED lines=36> */
[----:B------:R-:W-:-:S05]  /*221fe0*/  PRMT R26, R20, 0x7772, RZ ;  /* 0x00007772141a7816 */ /* 0x000fca00000000ff */
[----:B------:R0:W-:Y:S04]  /*221ff0*/  @P5 STG.E.U8 desc[UR4][R8.64], R26 ;  /* 0x0000001a08005986 */ /* 0x0001e8000c101104 */
[----:B------:R-:W-:Y:S02]  /*222000*/  @P0 LOP3.LUT R12, R12, 0x200, RZ, 0xfc, !PT ;  /* 0x000002000c0c0812 */ /* 0x000fe400078efcff */
[----:B------:R-:W-:Y:S02]  /*222010*/  LOP3.LUT P0, RZ, R23, 0x4000000, RZ, 0xc0, !PT ;  /* 0x0400000017ff7812 */ /* 0x000fe4000780c0ff */
[----:B0-----:R-:W-:-:S05]  /*222020*/  PRMT R26, R20, 0x7773, RZ ;  /* 0x00007773141a7816 */ /* 0x001fca00000000ff */
[----:B---3--:R0:W-:Y:S02]  /*222030*/  @P6 STG.E.U8 desc[UR4][R18.64], R26 ;  /* 0x0000001a12006986 */ /* 0x0081e4000c101104 */
[----:B0-----:R-:W-:Y:S02]  /*222040*/  PRMT R26, R21, 0x7770, RZ ;  /* 0x00007770151a7816 */ /* 0x001fe400000000ff */
[----:B------:R-:W3:Y:S04]  /*222050*/  LDL.LU R18, [R1+0x698] ;  /* 0x0006980001127983 */ /* 0x000ee80000300800 */
[----:B------:R0:W-:Y:S01]  /*222060*/  @P0 STG.E.U8 desc[UR4][R10.64], R26 ;  /* 0x0000001a0a000986 */ /* 0x0001e2000c101104 */
[----:B------:R-:W-:-:S03]  /*222070*/  LOP3.LUT P0, RZ, R12, 0x200, RZ, 0xc0, !PT ;  /* 0x000002000cff7812 */ /* 0x000fc6000780c0ff */
[----:B------:R-:W3:Y:S04]  /*222080*/  LDL.LU.64 R2, [R1+0xc00] ;  /* 0x000c000001027983 */ /* 0x000ee80000300a00 */
[----:B------:R-:W3:Y:S01]  /*222090*/  LDL.LU.64 R4, [R1+0xc30] ;  /* 0x000c300001047983 */ /* 0x000ee20000300a00 */
[----:B0-----:R-:W-:-:S03]  /*2220a0*/  PRMT R26, R21, 0x7771, RZ ;  /* 0x00007771151a7816 */ /* 0x001fc600000000ff */
[----:B------:R-:W3:Y:S04]  /*2220b0*/  LDL.LU R19, [R1+0x688] ;  /* 0x0006880001137983 */ /* 0x000ee80000300800 */
[----:B------:R0:W-:Y:S01]  /*2220c0*/  @P0 STG.E.U8 desc[UR4][R14.64], R26 ;  /* 0x0000001a0e000986 */ /* 0x0001e2000c101104 */
[----:B------:R-:W-:-:S03]  /*2220d0*/  LOP3.LUT P0, RZ, R12, 0x100, RZ, 0xc0, !PT ;  /* 0x000001000cff7812 */ /* 0x000fc6000780c0ff */
[----:B------:R-:W3:Y:S04]  /*2220e0*/  LDL.LU.64 R6, [R1+0xc28] ;  /* 0x000c280001067983 */ /* 0x000ee80000300a00 */
[----:B------:R-:W3:Y:S01]  /*2220f0*/  LDL.LU.64 R8, [R1+0xc20] ;  /* 0x000c200001087983 */ /* 0x000ee20000300a00 */
[----:B0-----:R-:W-:-:S03]  /*222100*/  PRMT R26, R21, 0x7772, RZ ;  /* 0x00007772151a7816 */ /* 0x001fc600000000ff */
[----:B------:R-:W3:Y:S04]  /*222110*/  LDL.LU.64 R10, [R1+0xc18] ;  /* 0x000c1800010a7983 */ /* 0x000ee80000300a00 */
[----:B----4-:R0:W-:Y:S01]  /*222120*/  @P0 STG.E.U8 desc[UR4][R16.64], R26 ;  /* 0x0000001a10000986 */ /* 0x0101e2000c101104 */
[----:B------:R-:W-:-:S03]  /*222130*/  LOP3.LUT P0, RZ, R12, 0x80, RZ, 0xc0, !PT ;  /* 0x000000800cff7812 */ /* 0x000fc6000780c0ff */
[----:B------:R-:W4:Y:S01]  /*222140*/  LDL.LU.64 R14, [R1+0xc10] ;  /* 0x000c1000010e7983 */ /* 0x000f220000300a00 */
[----:B0-----:R-:W-:-:S03]  /*222150*/  PRMT R26, R21, 0x7773, RZ ;  /* 0x00007773151a7816 */ /* 0x001fc600000000ff */
[----:B------:R-:W3:Y:S04]  /*222160*/  LDL.LU.64 R16, [R1+0xc08] ;  /* 0x000c080001107983 */ /* 0x000ee80000300a00 */
[----:B------:R-:W3:Y:S04]  /*222170*/  LDL.LU.64 R20, [R1+0xc38] ;  /* 0x000c380001147983 */ /* 0x000ee80000300a00 */
        /* <DEDUP_REMOVED lines=23> */
[----:B---3--:R-:W-:-:S11]  /*2222f0*/  PRMT R26, R18, 0x7770, RZ ;  /* 0x00007770121a7816 */ /* 0x008fd600000000ff */
        /* <DEDUP_REMOVED lines=11> */
[----:B----4-:R0:W-:Y:S02]  /*2223b0*/  @P4 STG.E.U8 desc[UR4][R14.64], R26 ;  /* 0x0000001a0e004986 */ /* 0x0101e4000c101104 */
[----:B0-----:R-:W-:-:S05]  /*2223c0*/  PRMT R26, R19, 0x7772, RZ ;  /* 0x00007772131a7816 */ /* 0x001fca00000000ff */
[----:B------:R0:W-:Y:S02]  /*2223d0*/  @P5 STG.E.U8 desc[UR4][R16.64], R26 ;  /* 0x0000001a10005986 */ /* 0x0001e4000c101104 */
[----:B0-----:R-:W-:Y:S02]  /*2223e0*/  PRMT R26, R19, 0x7773, RZ ;  /* 0x00007773131a7816 */ /* 0x001fe400000000ff */
[----:B------:R-:W2:Y:S04]  /*2223f0*/  LDL.LU.64 R16, [R1+0xc40] ;  /* 0x000c400001107983 */ /* 0x000ea80000300a00 */
[----:B------:R0:W-:Y:S04]  /*222400*/  @P6 STG.E.U8 desc[UR4][R20.64], R26 ;  /* 0x0000001a14006986 */ /* 0x0001e8000c101104 */
[----:B------:R-:W3:Y:S04]  /*222410*/  LDL.LU.64 R8, [R1+0xc78] ;  /* 0x000c780001087983 */ /* 0x000ee80000300a00 */
[----:B0-----:R-:W4:Y:S04]  /*222420*/  LDL.LU.64 R20, [R1+0xc70] ;  /* 0x000c700001147983 */ /* 0x001f280000300a00 */
[----:B------:R-:W2:Y:S01]  /*222430*/  LDL.LU R18, [R1+0x6bc] ;  /* 0x0006bc0001127983 */ /* 0x000ea20000300800 */
[----:B------:R-:W-:-:S02]  /*222440*/  LOP3.LUT P4, RZ, R22, 0x400, RZ, 0xc0, !PT ;  /* 0x0000040016ff7812 */ /* 0x000fc4000788c0ff */
[C---:B------:R-:W-:Y:S01]  /*222450*/  LOP3.LUT P5, RZ, R22.reuse, 0x800, RZ, 0xc0, !PT ;  /* 0x0000080016ff7812 */ /* 0x040fe200078ac0ff */
[----:B------:R-:W3:Y:S01]  /*222460*/  LDL.LU.64 R10, [R1+0xc68] ;  /* 0x000c6800010a7983 */ /* 0x000ee20000300a00 */
[----:B------:R-:W-:-:S03]  /*222470*/  LOP3.LUT P6, RZ, R22, 0x1000, RZ, 0xc0, !PT ;  /* 0x0000100016ff7812 */ /* 0x000fc600078cc0ff */
[----:B------:R-:W3:Y:S04]  /*222480*/  LDL.LU.64 R14, [R1+0xc60] ;  /* 0x000c6000010e7983 */ /* 0x000ee80000300a00 */
[----:B------:R-:W3:Y:S01]  /*222490*/  LDL.LU R0, [R1+0x6ac] ;  /* 0x0006ac0001007983 */ /* 0x000ee20000300800 */
[----:B--2---:R-:W-:-:S05]  /*2224a0*/  PRMT R26, R18, 0x7770, RZ ;  /* 0x00007770121a7816 */ /* 0x004fca00000000ff */
[----:B------:R0:W-:Y:S02]  /*2224b0*/  @P4 STG.E.U8 desc[UR4][R16.64], R26 ;  /* 0x0000001a10004986 */ /* 0x0001e4000c101104 */
[C---:B0-----:R-:W-:Y:S02]  /*2224c0*/  PRMT R26, R18.reuse, 0x7771, RZ ;  /* 0x00007771121a7816 */ /* 0x041fe400000000ff */
[----:B------:R-:W2:Y:S04]  /*2224d0*/  LDL.LU.64 R16, [R1+0xc58] ;  /* 0x000c580001107983 */ /* 0x000ea80000300a00 */
[----:B---3--:R0:W-:Y:S04]  /*2224e0*/  @P5 STG.E.U8 desc[UR4][R8.64], R26 ;  /* 0x0000001a08005986 */ /* 0x0081e8000c101104 */
[----:B------:R-:W3:Y:S01]  /*2224f0*/  LDL.LU R19, [R1+0x69c] ;  /* 0x00069c0001137983 */ /* 0x000ee20000300800 */
[----:B0-----:R-:W-:-:S05]  /*222500*/  PRMT R26, R18, 0x7772, RZ ;  /* 0x00007772121a7816 */ /* 0x001fca00000000ff */
[----:B----4-:R0:W-:Y:S04]  /*222510*/  @P6 STG.E.U8 desc[UR4][R20.64], R26 ;  /* 0x0000001a14006986 */ /* 0x0101e8000c101104 */
[----:B0-----:R-:W4:Y:S04]  /*222520*/  LDL.LU.64 R20, [R1+0xc80] ;  /* 0x000c800001147983 */ /* 0x001f280000300a00 */
[----:B----4-:R0:W-:Y:S04]  /*222530*/  STL.64 [R1+0x7e10], R20 ;  /* 0x007e101401007387 */ /* 0x0101e80000100a00 */
[----:B0-----:R-:W4:Y:S01]  /*222540*/  LDL.LU.64 R20, [R1+0xc48] ;  /* 0x000c480001147983 */ /* 0x001f220000300a00 */
        /* <DEDUP_REMOVED lines=19> */
[----:B----4-:R0:W-:Y:S04]  /*222680*/  STL.64 [R1+0x7e18], R20 ;  /* 0x007e181401007387 */ /* 0x0101e80000100a00 */
[----:B0-----:R-:W4:Y:S01]  /*222690*/  LDL.LU.64 R20, [R1+0xc50] ;  /* 0x000c500001147983 */ /* 0x001f220000300a00 */
[----:B------:R-:W-:Y:S02]  /*2226a0*/  LOP3.LUT R23, R23, 0xbfffffff, RZ, 0xc0, !PT ;  /* 0xbfffffff17177812 */ /* 0x000fe400078ec0ff */
[----:B------:R-:W-:Y:S01]  /*2226b0*/  LOP3.LUT R12, R12, 0xfffffffe, RZ, 0xc0, !PT ;  /* 0xfffffffe0c0c7812 */ /* 0x000fe200078ec0ff */
[----:B------:R-:W3:Y:S04]  /*2226c0*/  LDL.LU.64 R28, [R1+0xca8] ;  /* 0x000ca800011c7983 */ /* 0x000ee80000300a00 */
[----:B------:R-:W-:-:S02]  /*2226d0*/  @P0 LOP3.LUT R23, R23, 0x40000000, RZ, 0xfc, !PT ;  /* 0x4000000017170812 */ /* 0x000fc400078efcff */
[----:B------:R-:W-:Y:S01]  /*2226e0*/  LOP3.LUT P0, RZ, R22, 0x8000, RZ, 0xc0, !PT ;  /* 0x0000800016ff7812 */ /* 0x000fe2000780c0ff */
[----:B------:R-:W3:Y:S01]  /*2226f0*/  LDL.LU.64 R24, [R1+0xca0] ;  /* 0x000ca00001187983 */ /* 0x000ee20000300a00 */
[----:B------:R-:W-:-:S11]  /*222700*/  LOP3.LUT R23, R23, 0x7fffffff, RZ, 0xc0, !PT ;  /* 0x7fffffff17177812 */ /* 0x000fd600078ec0ff */
[----:B------:R-:W-:Y:S02]  /*222710*/  @P0 LOP3.LUT R23, R23, 0x80000000, RZ, 0xfc, !PT ;  /* 0x8000000017170812 */ /* 0x000fe400078efcff */
[----:B------:R-:W-:Y:S02]  /*222720*/  LOP3.LUT P0, RZ, R22, 0x4000, RZ, 0xc0, !PT ;  /* 0x0000400016ff7812 */ /* 0x000fe4000780c0ff */
[----:B------:R-:W-:-:S11]  /*222730*/  PRMT R26, R18, 0x7773, RZ ;  /* 0x00007773121a7816 */ /* 0x000fd600000000ff */
[----:B------:R-:W-:Y:S02]  /*222740*/  @P0 LOP3.LUT R12, R12, 0x1, RZ, 0xfc, !PT ;  /* 0x000000010c0c0812 */ /* 0x000fe400078efcff */
[----:B------:R-:W-:-:S13]  /*222750*/  LOP3.LUT P0, RZ, R22, 0x2000, RZ, 0xc0, !PT ;  /* 0x0000200016ff7812 */ /* 0x000fda000780c0ff */
[----:B------:R-:W-:Y:S01]  /*222760*/  @P0 STG.E.U8 desc[UR4][R10.64], R26 ;  /* 0x0000001a0a000986 */ /* 0x000fe2000c101104 */
[----:B------:R-:W-:Y:S02]  /*222770*/  LOP3.LUT P0, RZ, R12, 0x1, RZ, 0xc0, !PT ;  /* 0x000000010cff7812 */ /* 0x000fe4000780c0ff */
[----:B------:R-:W-:-:S11]  /*222780*/  PRMT R12, R0, 0x7770, RZ ;  /* 0x00007770000c7816 */ /* 0x000fd600000000ff */
[----:B------:R0:W-:Y:S01]  /*222790*/  @P0 STG.E.U8 desc[UR4][R14.64], R12 ;  /* 0x0000000c0e000986 */ /* 0x0001e2000c101104 */
[----:B------:R-:W-:Y:S02]  /*2227a0*/  LOP3.LUT P0, RZ, R23, 0x80000000, RZ, 0xc0, !PT ;  /* 0x8000000017ff7812 */ /* 0x000fe4000780c0ff */
[----:B0-----:R-:W-:-:S11]  /*2227b0*/  PRMT R12, R0, 0x7771, RZ ;  /* 0x00007771000c7816 */ /* 0x001fd600000000ff */
[----:B--2---:R-:W-:Y:S01]  /*2227c0*/  @P0 STG.E.U8 desc[UR4][R16.64], R12 ;  /* 0x0000000c10000986 */ /* 0x004fe2000c101104 */
[----:B------:R-:W-:-:S03]  /*2227d0*/  LOP3.LUT P0, RZ, R23, 0x40000000, RZ, 0xc0, !PT ;  /* 0x4000000017ff7812 */ /* 0x000fc6000780c0ff */
[----:B------:R0:W-:Y:S04]  /*2227e0*/  STL [R1+0x7514], R27 ;  /* 0x0075141b01007387 */ /* 0x0001e80000100800 */
[----:B0-----:R-:W2:Y:S01]  /*2227f0*/  LDL.LU.64 R26, [R1+0xcb0] ;  /* 0x000cb000011a7983 */ /* 0x001ea20000300a00 */
[----:B------:R-:W-:-:S03]  /*222800*/  PRMT R12, R0, 0x7772, RZ ;  /* 0x00007772000c7816 */ /* 0x000fc600000000ff */
        /* <DEDUP_REMOVED lines=8> */
[----:B----4-:R0:W-:Y:S04]  /*222890*/  @P0 STG.E.U8 desc[UR4][R20.64], R12 ;  /* 0x0000000c14000986 */ /* 0x0101e8000c101104 */
[----:B0-----:R-:W4:Y:S01]  /*2228a0*/  LDL.LU.64 R20, [R1+0x7e18] ;  /* 0x007e180001147983 */ /* 0x001f220000300a00 */
[----:B------:R-:W-:-:S02]  /*2228b0*/  LOP3.LUT P0, RZ, R23, 0x20000000, RZ, 0xc0, !PT ;  /* 0x2000000017ff7812 */ /* 0x000fc4000780c0ff */
[----:B------:R-:W-:-:S11]  /*2228c0*/  PRMT R12, R0, 0x7773, RZ ;  /* 0x00007773000c7816 */ /* 0x000fd600000000ff */
[----:B----4-:R0:W-:Y:S04]  /*2228d0*/  @P0 STG.E.U8 desc[UR4][R20.64], R12 ;  /* 0x0000000c14000986 */ /* 0x0101e8000c101104 */
[----:B0-----:R-:W4:Y:S01]  /*2228e0*/  LDL.LU.64 R20, [R1+0x7e10] ;  /* 0x007e100001147983 */ /* 0x001f220000300a00 */
[----:B------:R-:W-:Y:S02]  /*2228f0*/  LOP3.LUT P0, RZ, R23, 0x10000000, RZ, 0xc0, !PT ;  /* 0x1000000017ff7812 */ /* 0x000fe4000780c0ff */
[----:B---3--:R-:W-:-:S11]  /*222900*/  PRMT R12, R19, 0x7770, RZ ;  /* 0x00007770130c7816 */ /* 0x008fd600000000ff */
[----:B----4-:R0:W-:Y:S04]  /*222910*/  @P0 STG.E.U8 desc[UR4][R20.64], R12 ;  /* 0x0000000c14000986 */ /* 0x0101e8000c101104 */
[----:B0-----:R-:W3:Y:S01]  /*222920*/  LDL.LU.64 R20, [R1+0x7e08] ;  /* 0x007e080001147983 */ /* 0x001ee20000300a00 */
[----:B------:R-:W-:Y:S02]  /*222930*/  LOP3.LUT P0, RZ, R23, 0x8000000, RZ, 0xc0, !PT ;  /* 0x0800000017ff7812 */ /* 0x000fe4000780c0ff */
[----:B------:R-:W-:-:S11]  /*222940*/  PRMT R12, R19, 0x7771, RZ ;  /* 0x00007771130c7816 */ /* 0x000fd600000000ff */
[----:B--2---:R0:W-:Y:S01]  /*222950*/  @P0 STG.E.U8 desc[UR4][R26.64], R12 ;  /* 0x0000000c1a000986 */ /* 0x0041e2000c101104 */
[----:B------:R-:W-:Y:S02]  /*222960*/  LOP3.LUT P0, RZ, R23, 0x4000000, RZ, 0xc0, !PT ;  /* 0x0400000017ff7812 */ /* 0x000fe4000780c0ff */
[----:B0-----:R-:W-:-:S11]  /*222970*/  PRMT R12, R19, 0x7772, RZ ;  /* 0x00007772130c7816 */ /* 0x001fd600000000ff */
[----:B------:R0:W-:Y:S01]  /*222980*/  @P0 STG.E.U8 desc[UR4][R28.64], R12 ;  /* 0x0000000c1c000986 */ /* 0x0001e2000c101104 */
[----:B------:R-:W-:Y:S02]  /*222990*/  LOP3.LUT P0, RZ, R23, 0x2000000, RZ, 0xc0, !PT ;  /* 0x0200000017ff7812 */ /* 0x000fe4000780c0ff */
[----:B0-----:R-:W-:-:S11]  /*2229a0*/  PRMT R12, R19, 0x7773, RZ ;  /* 0x00007773130c7816 */ /* 0x001fd600000000ff */
[----:B------:R3:W-:Y:S01]  /*2229b0*/  @P0 STG.E.U8 desc[UR4][R24.64], R12 ;  /* 0x0000000c18000986 */ /* 0x0007e2000c101104 */
[----:B------:R-:W-:Y:S02]  /*2229c0*/  LOP3.LUT P0, RZ, R23, 0x1000000, RZ, 0xc0, !PT ;  /* 0x0100000017ff7812 */ /* 0x000fe4000780c0ff */
[C---:B------:R-:W-:Y:S02]  /*2229d0*/  LOP3.LUT P1, RZ, R22.reuse, 0x800000, RZ, 0xc0, !PT ;  /* 0x0080000016ff7812 */ /* 0x040fe4000782c0ff */
[C---:B------:R-:W-:Y:S02]  /*2229e0*/  LOP3.LUT P2, RZ, R22.reuse, 0x1000000, RZ, 0xc0, !PT ;  /* 0x0100000016ff7812 */ /* 0x040fe4000784c0ff */
[C---:B------:R-:W-:Y:S02]  /*2229f0*/  LOP3.LUT P3, RZ, R22.reuse, 0x2000000, RZ, 0xc0, !PT ;  /* 0x0200000016ff7812 */ /* 0x040fe4000786c0ff */
[C---:B------:R-:W-:Y:S02]  /*222a00*/  LOP3.LUT P4, RZ, R22.reuse, 0x4000000, RZ, 0xc0, !PT ;  /* 0x0400000016ff7812 */ /* 0x040fe4000788c0ff */
[----:B------:R-:W-:-:S02]  /*222a10*/  LOP3.LUT P5, RZ, R22, 0x8000000, RZ, 0xc0, !PT ;  /* 0x0800000016ff7812 */ /* 0x000fc400078ac0ff */
[----:B------:R-:W-:Y:S02]  /*222a20*/  LOP3.LUT P6, RZ, R22, 0x10000000, RZ, 0xc0, !PT ;  /* 0x1000000016ff7812 */ /* 0x000fe400078cc0ff */
[----:B---3--:R-:W-:-:S05]  /*222a30*/  PRMT R12, R21, 0x7770, RZ ;  /* 0x00007770150c7816 */ /* 0x008fca00000000ff */
[----:B------:R0:W-:Y:S02]  /*222a40*/  @P0 STG.E.U8 desc[UR4][R2.64], R12 ;  /* 0x0000000c02000986 */ /* 0x0001e4000c101104 */
[----:B0-----:R-:W-:-:S05]  /*222a50*/  PRMT R12, R21, 0x7771, RZ ;  /* 0x00007771150c7816 */ /* 0x001fca00000000ff */
[----:B------:R0:W-:Y:S02]  /*222a60*/  @P1 STG.E.U8 desc[UR4][R4.64], R12 ;  /* 0x0000000c04001986 */ /* 0x0001e4000c101104 */
[----:B0-----:R-:W-:-:S05]  /*222a70*/  PRMT R12, R21, 0x7772, RZ ;  /* 0x00007772150c7816 */ /* 0x001fca00000000ff */
[----:B------:R0:W-:Y:S02]  /*222a80*/  @P2 STG.E.U8 desc[UR4][R6.64], R12 ;  /* 0x0000000c06002986 */ /* 0x0001e4000c101104 */
[----:B0-----:R-:W-:Y:S02]  /*222a90*/  PRMT R12, R21, 0x7773, RZ ;  /* 0x00007773150c7816 */ /* 0x001fe400000000ff */
[----:B------:R-:W2:Y:S04]  /*222aa0*/  LDL.LU R21, [R1+0x7e00] ;  /* 0x007e000001157983 */ /* 0x000ea80000300800 */
        /* <DEDUP_REMOVED lines=8> */
[----:B------:R-:W-:Y:S02]  /*222b30*/  LOP3.LUT P4, RZ, R22, 0x20000000, RZ, 0xc0, !PT ;  /* 0x2000000016ff7812 */ /* 0x000fe4000788c0ff */
[----:B------:R-:W-:Y:S01]  /*222b40*/  PRMT R12, R18, 0x7773, RZ ;  /* 0x00007773120c7816 */ /* 0x000fe200000000ff */
[----:B------:R-:W4:Y:S04]  /*222b50*/  LDL.LU.64 R6, [R1+0xce0] ;  /* 0x000ce00001067983 */ /* 0x000f280000300a00 */
[----:B------:R-:W2:Y:S04]  /*222b60*/  LDL.LU.64 R8, [R1+0xcd8] ;  /* 0x000cd80001087983 */ /* 0x000ea80000300a00 */
[----:B------:R-:W2:Y:S04]  /*222b70*/  LDL.LU.64 R10, [R1+0xcd0] ;  /* 0x000cd000010a7983 */ /* 0x000ea80000300a00 */
[----:B------:R-:W2:Y:S04]  /*222b80*/  LDL.LU R19, [R1+0x660] ;  /* 0x0006600001137983 */ /* 0x000ea80000300800 */
[----:B------:R-:W2:Y:S04]  /*222b90*/  LDL.LU.64 R14, [R1+0xcc8] ;  /* 0x000cc800010e7983 */ /* 0x000ea80000300a00 */
[----:B---3--:R0:W-:Y:S04]  /*222ba0*/  @P4 STG.E.U8 desc[UR4][R16.64], R12 ;  /* 0x0000000c10004986 */ /* 0x0081e8000c101104 */
[----:B0-----:R-:W3:Y:S04]  /*222bb0*/  LDL.LU.64 R16, [R1+0xd00] ;  /* 0x000d000001107983 */ /* 0x001ee80000300a00 */
        /* <DEDUP_REMOVED lines=35> */
[----:B------:R-:W2:Y:S01]  /*222df0*/  LDL.LU.64 R2, [R1+0xd50] ;  /* 0x000d500001027983 */ /* 0x000ea20000300a00 */
[----:B------:R-:W-:-:S03]  /*222e00*/  PRMT R12, R19, 0x7770, RZ ;  /* 0x00007770130c7816 */ /* 0x000fc600000000ff */
[----:B------:R-:W2:Y:S04]  /*222e10*/  LDL.LU.64 R4, [R1+0xd48] ;  /* 0x000d480001047983 */ /* 0x000ea80000300a00 */
[----:B------:R-:W-:Y:S02]  /*222e20*/  @P0 LOP3.LUT R23, R23, 0x400000, RZ, 0xfc, !PT ;  /* 0x0040000017170812 */ /* 0x000fe400078efcff */
[----:B------:R-:W-:Y:S02]  /*222e30*/  LOP3.LUT P0, RZ, R21, 0x2, RZ, 0xc0, !PT ;  /* 0x0000000215ff7812 */ /* 0x000fe4000780c0ff */
[----:B------:R-:W-:Y:S01]  /*222e40*/  LOP3.LUT R23, R23, 0xff7fffff, RZ, 0xc0, !PT ;  /* 0xff7fffff17177812 */ /* 0x000fe200078ec0ff */
[----:B----4-:R0:W-:Y:S10]  /*222e50*/  @P5 STG.E.U8 desc[UR4][R6.64], R12 ;  /* 0x0000000c06005986 */ /* 0x0101f4000c101104 */
[----:B------:R-:W-:-:S02]  /*222e60*/  @P0 LOP3.LUT R23, R23, 0x800000, RZ, 0xfc, !PT ;  /* 0x0080000017170812 */ /* 0x000fc400078efcff */
[----:B------:R-:W-:Y:S01]  /*222e70*/  LOP3.LUT P0, RZ, R21, 0x1, RZ, 0xc0, !PT ;  /* 0x0000000115ff7812 */ /* 0x000fe2000780c0ff */
[----:B0-----:R-:W4:Y:S01]  /*222e80*/  LDL.LU.64 R6, [R1+0xd88] ;  /* 0x000d880001067983 */ /* 0x001f220000300a00 */
[----:B------:R-:W-:-:S05]  /*222e90*/  PRMT R12, R19, 0x7771, RZ ;  /* 0x00007771130c7816 */ /* 0x000fca00000000ff */
[----:B------:R0:W-:Y:S02]  /*222ea0*/  @P6 STG.E.U8 desc[UR4][R8.64], R12 ;  /* 0x0000000c08006986 */ /* 0x0001e4000c101104 */
[----:B0-----:R-:W-:Y:S02]  /*222eb0*/  PRMT R12, R19, 0x7772, RZ ;  /* 0x00007772130c7816 */ /* 0x001fe400000000ff */
[----:B------:R-:W4:Y:S04]  /*222ec0*/  LDL.LU.64 R8, [R1+0xd80] ;  /* 0x000d800001087983 */ /* 0x000f280000300a00 */
[----:B------:R0:W-:Y:S01]  /*222ed0*/  @P0 STG.E.U8 desc[UR4][R10.64], R12 ;  /* 0x0000000c0a000986 */ /* 0x0001e2000c101104 */
[----:B------:R-:W-:Y:S02]  /*222ee0*/  LOP3.LUT P0, RZ, R23, 0x800000, RZ, 0xc0, !PT ;  /* 0x0080000017ff7812 */ /* 0x000fe4000780c0ff */
[----:B0-----:R-:W-:-:S02]  /*222ef0*/  PRMT R12, R19, 0x7773, RZ ;  /* 0x00007773130c7816 */ /* 0x001fc400000000ff */
[----:B------:R-:W4:Y:S09]  /*222f00*/  LDL.LU R19, [R1+0x664] ;  /* 0x0006640001137983 */ /* 0x000f320000300800 */
[----:B------:R0:W-:Y:S01]  /*222f10*/  @P0 STG.E.U8 desc[UR4][R14.64], R12 ;  /* 0x0000000c0e000986 */ /* 0x0001e2000c101104 */
[----:B------:R-:W-:-:S03]  /*222f20*/  LOP3.LUT P0, RZ, R23, 0x400000, RZ, 0xc0, !PT ;  /* 0x0040000017ff7812 */ /* 0x000fc6000780c0ff */
[----:B------:R-:W4:Y:S01]  /*222f30*/  LDL.LU.64 R10, [R1+0xd78] ;  /* 0x000d7800010a7983 */ /* 0x000f220000300a00 */
[----:B0-----:R-:W-:-:S03]  /*222f40*/  PRMT R12, R20, 0x7770, RZ ;  /* 0x00007770140c7816 */ /* 0x001fc600000000ff */
[----:B------:R-:W4:Y:S06]  /*222f50*/  LDL.LU.64 R14, [R1+0xd70] ;  /* 0x000d7000010e7983 */ /* 0x000f2c0000300a00 */
[----:B---3--:R0:W-:Y:S01]  /*222f60*/  @P0 STG.E.U8 desc[UR4][R16.64], R12 ;  /* 0x0000000c10000986 */ /* 0x0081e2000c101104 */
[C---:B------:R-:W-:Y:S02]  /*222f70*/  LOP3.LUT P0, RZ, R23.reuse, 0x200000, RZ, 0xc0, !PT ;  /* 0x0020000017ff7812 */ /* 0x040fe4000780c0ff */
[----:B0-----:R-:W-:Y:S01]  /*222f80*/  PRMT R12, R20, 0x7771, RZ ;  /* 0x00007771140c7816 */ /* 0x001fe200000000ff */
[----:B------:R-:W3:Y:S10]  /*222f90*/  LDL.LU.64 R16, [R1+0xd68] ;  /* 0x000d680001107983 */ /* 0x000ef40000300a00 */
[----:B--2---:R0:W-:Y:S04]  /*222fa0*/  @P0 STG.E.U8 desc[UR4][R26.64], R12 ;  /* 0x0000000c1a000986 */ /* 0x0041e8000c101104 */
[----:B0-----:R-:W2:Y:S01]  /*222fb0*/  LDL.LU.64 R26, [R1+0x7df8] ;  /* 0x007df800011a7983 */ /* 0x001ea20000300a00 */
[----:B------:R-:W-:-:S02]  /*222fc0*/  LOP3.LUT P0, RZ, R23, 0x100000, RZ, 0xc0, !PT ;  /* 0x0010000017ff7812 */ /* 0x000fc4000780c0ff */
[----:B------:R-:W-:-:S11]  /*222fd0*/  PRMT R12, R20, 0x7772, RZ ;  /* 0x00007772140c7816 */ /* 0x000fd600000000ff */
[----:B--2---:R0:W-:Y:S04]  /*222fe0*/  @P0 STG.E.U8 desc[UR4][R26.64], R12 ;  /* 0x0000000c1a000986 */ /* 0x0041e8000c101104 */
[----:B0-----:R-:W2:Y:S01]  /*222ff0*/  LDL.LU.64 R26, [R1+0x7df0] ;  /* 0x007df000011a7983 */ /* 0x001ea20000300a00 */
[C---:B------:R-:W-:Y:S02]  /*223000*/  LOP3.LUT P0, RZ, R23.reuse, 0x80000, RZ, 0xc0, !PT ;  /* 0x0008000017ff7812 */ /* 0x040fe4000780c0ff */
[----:B------:R-:W-:Y:S02]  /*223010*/  PRMT R12, R20, 0x7773, RZ ;  /* 0x00007773140c7816 */ /* 0x000fe400000000ff */
[----:B------:R-:W3:Y:S09]  /*223020*/  LDL.LU R20, [R1+0x7de8] ;  /* 0x007de80001147983 */ /* 0x000ef20000300800 */
[----:B--2---:R0:W-:Y:S04]  /*223030*/  @P0 STG.E.U8 desc[UR4][R26.64], R12 ;  /* 0x0000000c1a000986 */ /* 0x0041e8000c101104 */
[----:B0-----:R-:W2:Y:S01]  /*223040*/  LDL.LU.64 R26, [R1+0x7de0] ;  /* 0x007de000011a7983 */ /* 0x001ea20000300a00 */
[----:B------:R-:W-:-:S02]  /*223050*/  LOP3.LUT P0, RZ, R23, 0x40000, RZ, 0xc0, !PT ;  /* 0x0004000017ff7812 */ /* 0x000fc4000780c0ff */
[----:B------:R-:W-:Y:S02]  /*223060*/  PRMT R12, R18, 0x7770, RZ ;  /* 0x00007770120c7816 */ /* 0x000fe400000000ff */
[C---:B------:R-:W-:Y:S02]  /*223070*/  LOP3.LUT P1, RZ, R21.reuse, 0x400, RZ, 0xc0, !PT ;  /* 0x0000040015ff7812 */ /* 0x040fe4000782c0ff */
[C---:B------:R-:W-:Y:S02]  /*223080*/  LOP3.LUT P2, RZ, R21.reuse, 0x800, RZ, 0xc0, !PT ;  /* 0x0000080015ff7812 */ /* 0x040fe4000784c0ff */
[----:B------:R-:W-:-:S05]  /*223090*/  LOP3.LUT P3, RZ, R21, 0x1000, RZ, 0xc0, !PT ;  /* 0x0000100015ff7812 */ /* 0x000fca000786c0ff */
        /* <DEDUP_REMOVED lines=8> */
[----:B0-----:R-:W-:-:S11]  /*223120*/  PRMT R12, R18, 0x7773, RZ ;  /* 0x00007773120c7816 */ /* 0x001fd600000000ff */
[----:B------:R3:W-:Y:S02]  /*223130*/  @P0 STG.E.U8 desc[UR4][R2.64], R12 ;  /* 0x0000000c02000986 */ /* 0x0007e4000c101104 */
[----:B---3--:R-:W-:-:S05]  /*223140*/  PRMT R12, R20, 0x7770, RZ ;  /* 0x00007770140c7816 */ /* 0x008fca00000000ff */
[----:B------:R0:W-:Y:S02]  /*223150*/  @P1 STG.E.U8 desc[UR4][R4.64], R12 ;  /* 0x0000000c04001986 */ /* 0x0001e4000c101104 */
[----:B0-----:R-:W-:-:S05]  /*223160*/  PRMT R12, R20, 0x7771, RZ ;  /* 0x00007771140c7816 */ /* 0x001fca00000000ff */
[----:B----4-:R0:W-:Y:S02]  /*223170*/  @P2 STG.E.U8 desc[UR4][R6.64], R12 ;  /* 0x0000000c06002986 */ /* 0x0101e4000c101104 */
[----:B0-----:R-:W-:-:S05]  /*223180*/  PRMT R12, R20, 0x7772, RZ ;  /* 0x00007772140c7816 */ /* 0x001fca00000000ff */
[----:B------:R0:W-:Y:S02]  /*223190*/  @P3 STG.E.U8 desc[UR4][R8.64], R12 ;  /* 0x0000000c08003986 */ /* 0x0001e4000c101104 */
[----:B0-----:R-:W-:Y:S02]  /*2231a0*/  PRMT R12, R20, 0x7773, RZ ;  /* 0x00007773140c7816 */ /* 0x001fe400000000ff */
[----:B------:R-:W2:Y:S04]  /*2231b0*/  LDL.LU R20, [R1+0x7dd8] ;  /* 0x007dd80001147983 */ /* 0x000ea80000300800 */
[----:B------:R-:W3:Y:S01]  /*2231c0*/  LDL.LU.64 R4, [R1+0xd60] ;  /* 0x000d600001047983 */ /* 0x000ee20000300a00 */
[C---:B------:R-:W-:Y:S02]  /*2231d0*/  LOP3.LUT P4, RZ, R21.reuse, 0x2000, RZ, 0xc0, !PT ;  /* 0x0000200015ff7812 */ /* 0x040fe4000788c0ff */
[C---:B------:R-:W-:Y:S01]  /*2231e0*/  LOP3.LUT P5, RZ, R21.reuse, 0x4000, RZ, 0xc0, !PT ;  /* 0x0000400015ff7812 */ /* 0x040fe200078ac0ff */
[----:B------:R-:W4:Y:S01]  /*2231f0*/  LDL.LU.64 R6, [R1+0xd58] ;  /* 0x000d580001067983 */ /* 0x000f220000300a00 */
[----:B------:R-:W-:-:S03]  /*223200*/  LOP3.LUT P6, RZ, R21, 0x8000, RZ, 0xc0, !PT ;  /* 0x0000800015ff7812 */ /* 0x000fc600078cc0ff */
[----:B------:R-:W2:Y:S06]  /*223210*/  LDL.LU.64 R8, [R1+0xd90] ;  /* 0x000d900001087983 */ /* 0x000eac0000300a00 */
[----:B------:R0:W-:Y:S01]  /*223220*/  @P4 STG.E.U8 desc[UR4][R10.64], R12 ;  /* 0x0000000c0a004986 */ /* 0x0001e2000c101104 */
[----:B------:R-:W-:Y:S02]  /*223230*/  LOP3.LUT P4, RZ, R21, 0x10000, RZ, 0xc0, !PT ;  /* 0x0001000015ff7812 */ /* 0x000fe4000788c0ff */
[----:B0-----:R-:W-:-:S05]  /*223240*/  PRMT R12, R19, 0x7770, RZ ;  /* 0x00007770130c7816 */ /* 0x001fca00000000ff */
[----:B------:R0:W-:Y:S02]  /*223250*/  @P5 STG.E.U8 desc[UR4][R14.64], R12 ;  /* 0x0000000c0e005986 */ /* 0x0001e4000c101104 */
[C---:B0-----:R-:W-:Y:S02]  /*223260*/  PRMT R12, R19.reuse, 0x7771, RZ ;  /* 0x00007771130c7816 */ /* 0x041fe400000000ff */
[----:B------:R-:W2:Y:S04]  /*223270*/  LDL.LU.64 R14, [R1+0xdc0] ;  /* 0x000dc000010e7983 */ /* 0x000ea80000300a00 */
[----:B------:R0:W-:Y:S04]  /*223280*/  @P6 STG.E.U8 desc[UR4][R16.64], R12 ;  /* 0x0000000c10006986 */ /* 0x0001e8000c101104 */
[----:B------:R-:W2:Y:S01]  /*223290*/  LDL.LU.64 R10, [R1+0xdb8] ;  /* 0x000db800010a7983 */ /* 0x000ea20000300a00 */
[----:B0-----:R-:W-:-:S03]  /*2232a0*/  PRMT R12, R19, 0x7772, RZ ;  /* 0x00007772130c7816 */ /* 0x001fc600000000ff */
[----:B------:R-:W2:Y:S04]  /*2232b0*/  LDL.LU R17, [R1+0x654] ;  /* 0x0006540001117983 */ /* 0x000ea80000300800 */
[----:B---3--:R0:W-:Y:S02]  /*2232c0*/  @P4 STG.E.U8 desc[UR4][R4.64], R12 ;  /* 0x0000000c04004986 */ /* 0x0081e4000c101104 */
[----:B0-----:R-:W-:Y:S02]  /*2232d0*/  PRMT R12, R19, 0x7773, RZ ;  /* 0x00007773130c7816 */ /* 0x001fe400000000ff */
[----:B------:R-:W3:Y:S04]  /*2232e0*/  LDL.LU.64 R18, [R1+0xdb0] ;  /* 0x000db00001127983 */ /* 0x000ee80000300a00 */
[----:B------:R-:W2:Y:S04]  /*2232f0*/  LDL.LU R0, [R1+0x644] ;  /* 0x0006440001007983 */ /* 0x000ea80000300800 */
[----:B------:R-:W2:Y:S04]  /*223300*/  LDL.LU R3, [R1+0x678] ;  /* 0x0006780001037983 */ /* 0x000ea80000300800 */
[----:B--2---:R0:W-:Y:S04]  /*223310*/  STL [R1+0x7db8], R3 ;  /* 0x007db80301007387 */ /* 0x0041e80000100800 */
[----:B0-----:R-:W2:Y:S04]  /*223320*/  LDL.LU.64 R2, [R1+0xdd0] ;  /* 0x000dd00001027983 */ /* 0x001ea80000300a00 */
        /* <DEDUP_REMOVED lines=32> */
[----:B------:R-:W-:-:S09]  /*223530*/  LOP3.LUT P6, RZ, R21, 0x40000, RZ, 0xc0, !PT ;  /* 0x0004000015ff7812 */ /* 0x000fd200078cc0ff */
[----:B------:R-:W-:Y:S02]  /*223540*/  @P0 LOP3.LUT R23, R23, 0x2000, RZ, 0xfc, !PT ;  /* 0x0000200017170812 */ /* 0x000fe400078efcff */
[----:B------:R-:W-:Y:S02]  /*223550*/  LOP3.LUT P0, RZ, R21, 0x100000, RZ, 0xc0, !PT ;  /* 0x0010000015ff7812 */ /* 0x000fe4000780c0ff */
[----:B------:R-:W-:Y:S01]  /*223560*/  LOP3.LUT R23, R23, 0xffffbfff, RZ, 0xc0, !PT ;  /* 0xffffbfff17177812 */ /* 0x000fe200078ec0ff */
[----:B----4-:R0:W-:Y:S10]  /*223570*/  @P5 STG.E.U8 desc[UR4][R6.64], R12 ;  /* 0x0000000c06005986 */ /* 0x0101f4000c101104 */
[----:B------:R-:W-:-:S02]  /*223580*/  @P0 LOP3.LUT R23, R23, 0x4000, RZ, 0xfc, !PT ;  /* 0x0000400017170812 */ /* 0x000fc400078efcff */
[----:B------:R-:W-:Y:S02]  /*223590*/  LOP3.LUT P0, RZ, R21, 0x80000, RZ, 0xc0, !PT ;  /* 0x0008000015ff7812 */ /* 0x000fe4000780c0ff */
[----:B0-----:R-:W-:-:S05]  /*2235a0*/  PRMT R12, R17, 0x7770, RZ ;  /* 0x00007770110c7816 */ /* 0x001fca00000000ff */
[----:B------:R0:W-:Y:S02]  /*2235b0*/  @P6 STG.E.U8 desc[UR4][R8.64], R12 ;  /* 0x0000000c08006986 */ /* 0x0001e4000c101104 */
[----:B0-----:R-:W-:-:S05]  /*2235c0*/  PRMT R12, R17, 0x7771, RZ ;  /* 0x00007771110c7816 */ /* 0x001fca00000000ff */
[----:B------:R0:W-:Y:S01]  /*2235d0*/  @P0 STG.E.U8 desc[UR4][R14.64], R12 ;  /* 0x0000000c0e000986 */ /* 0x0001e2000c101104 */
[----:B------:R-:W-:Y:S02]  /*2235e0*/  LOP3.LUT P0, RZ, R23, 0x4000, RZ, 0xc0, !PT ;  /* 0x0000400017ff7812 */ /* 0x000fe4000780c0ff */
[----:B0-----:R-:W-:Y:S01]  /*2235f0*/  PRMT R12, R17, 0x7772, RZ ;  /* 0x00007772110c7816 */ /* 0x001fe200000000ff */
[----:B------:R-:W4:Y:S10]  /*223600*/  LDL.LU R15, [R1+0x668] ;  /* 0x00066800010f7983 */ /* 0x000f340000300800 */
[----:B------:R0:W-:Y:S01]  /*223610*/  @P0 STG.E.U8 desc[UR4][R10.64], R12 ;  /* 0x0000000c0a000986 */ /* 0x0001e2000c101104 */
[----:B------:R-:W-:-:S03]  /*223620*/  LOP3.LUT P0, RZ, R23, 0x2000, RZ, 0xc0, !PT ;  /* 0x0000200017ff7812 */ /* 0x000fc6000780c0ff */
[----:B------:R-:W4:Y:S04]  /*223630*/  LDL.LU.64 R24, [R1+0xdf8] ;  /* 0x000df80001187983 */ /* 0x000f280000300a00 */
[----:B------:R-:W4:Y:S01]  /*223640*/  LDL.LU.64 R4, [R1+0xdf0] ;  /* 0x000df00001047983 */ /* 0x000f220000300a00 */
[----:B0-----:R-:W-:-:S03]  /*223650*/  PRMT R12, R17, 0x7773, RZ ;  /* 0x00007773110c7816 */ /* 0x001fc600000000ff */
[----:B------:R-:W4:Y:S04]  /*223660*/  LDL.LU.64 R6, [R1+0xde8] ;  /* 0x000de80001067983 */ /* 0x000f280000300a00 */
[----:B---3--:R0:W-:Y:S01]  /*223670*/  @P0 STG.E.U8 desc[UR4][R18.64], R12 ;  /* 0x0000000c12000986 */ /* 0x0081e2000c101104 */
[----:B------:R-:W-:-:S03]  /*223680*/  LOP3.LUT P0, RZ, R23, 0x1000, RZ, 0xc0, !PT ;  /* 0x0000100017ff7812 */ /* 0x000fc6000780c0ff */
[----:B------:R-:W3:Y:S04]  /*223690*/  LDL.LU.64 R8, [R1+0xde0] ;  /* 0x000de00001087983 */ /* 0x000ee80000300a00 */
[----:B------:R-:W3:Y:S01]  /*2236a0*/  LDL.LU.64 R10, [R1+0xdd8] ;  /* 0x000dd800010a7983 */ /* 0x000ee20000300a00 */
[----:B0-----:R-:W-:-:S03]  /*2236b0*/  PRMT R12, R0, 0x7770, RZ ;  /* 0x00007770000c7816 */ /* 0x001fc600000000ff */
[----:B------:R-:W3:Y:S04]  /*2236c0*/  LDL.LU.64 R16, [R1+0xe10] ;  /* 0x000e100001107983 */ /* 0x000ee80000300a00 */
[----:B------:R-:W3:Y:S04]  /*2236d0*/  LDL.LU.64 R18, [R1+0xe08] ;  /* 0x000e080001127983 */ /* 0x000ee80000300a00 */
[----:B------:R-:W3:Y:S04]  /*2236e0*/  LDL.LU R14, [R1+0x658] ;  /* 0x00065800010e7983 */ /* 0x000ee80000300800 */
        /* <DEDUP_REMOVED lines=11> */
[----:B------:R-:W-:-:S11]  /*2237a0*/  PRMT R12, R0, 0x7773, RZ ;  /* 0x00007773000c7816 */ /* 0x000fd600000000ff */
[----:B--2---:R0:W-:Y:S04]  /*2237b0*/  @P0 STG.E.U8 desc[UR4][R2.64], R12 ;  /* 0x0000000c02000986 */ /* 0x0041e8000c101104 */
[----:B0-----:R-:W2:Y:S01]  /*2237c0*/  LDL.LU R3, [R1+0x7db8] ;  /* 0x007db80001037983 */ /* 0x001ea20000300800 */
[----:B------:R-:W-:Y:S02]  /*2237d0*/  LOP3.LUT P0, RZ, R23, 0x100, RZ, 0xc0, !PT ;  /* 0x0000010017ff7812 */ /* 0x000fe4000780c0ff */
[C---:B------:R-:W-:Y:S02]  /*2237e0*/  LOP3.LUT P1, RZ, R21.reuse, 0x20000000, RZ, 0xc0, !PT ;  /* 0x2000000015ff7812 */ /* 0x040fe4000782c0ff */
[C---:B------:R-:W-:Y:S02]  /*2237f0*/  LOP3.LUT P2, RZ, R21.reuse, 0x40000000, RZ, 0xc0, !PT ;  /* 0x4000000015ff7812 */ /* 0x040fe4000784c0ff */
[----:B------:R-:W-:-:S02]  /*223800*/  LOP3.LUT P3, RZ, R21, 0x80000000, RZ, 0xc0, !PT ;  /* 0x8000000015ff7812 */ /* 0x000fc4000786c0ff */
[C---:B------:R-:W-:Y:S02]  /*223810*/  LOP3.LUT P4, RZ, R20.reuse, 0x1, RZ, 0xc0, !PT ;  /* 0x0000000114ff7812 */ /* 0x040fe4000788c0ff */
[C---:B------:R-:W-:Y:S02]  /*223820*/  LOP3.LUT P5, RZ, R20.reuse, 0x2, RZ, 0xc0, !PT ;  /* 0x0000000214ff7812 */ /* 0x040fe400078ac0ff */
[----:B------:R-:W-:Y:S02]  /*223830*/  LOP3.LUT P6, RZ, R20, 0x4, RZ, 0xc0, !PT ;  /* 0x0000000414ff7812 */ /* 0x000fe400078cc0ff */
[----:B--2---:R-:W-:-:S05]  /*223840*/  PRMT R12, R3, 0x7770, RZ ;  /* 0x00007770030c7816 */ /* 0x004fca00000000ff */
[----:B------:R0:W-:Y:S01]  /*223850*/  @P0 STG.E.U8 desc[UR4][R26.64], R12 ;  /* 0x0000000c1a000986 */ /* 0x0001e2000c101104 */
[----:B------:R-:W-:Y:S02]  /*223860*/  LOP3.LUT P0, RZ, R23, 0x80, RZ, 0xc0, !PT ;  /* 0x0000008017ff7812 */ /* 0x000fe4000780c0ff */
[----:B0-----:R-:W-:-:S11]  /*223870*/  PRMT R12, R3, 0x7771, RZ ;  /* 0x00007771030c7816 */ /* 0x001fd600000000ff */
[----:B------:R0:W-:Y:S01]  /*223880*/  @P0 STG.E.U8 desc[UR4][R28.64], R12 ;  /* 0x0000000c1c000986 */ /* 0x0001e2000c101104 */
[----:B------:R-:W-:Y:S02]  /*223890*/  LOP3.LUT P0, RZ, R23, 0x40, RZ, 0xc0, !PT ;  /* 0x0000004017ff7812 */ /* 0x000fe4000780c0ff */
[----:B0-----:R-:W-:-:S11]  /*2238a0*/  PRMT R12, R3, 0x7772, RZ ;  /* 0x00007772030c7816 */ /* 0x001fd600000000ff */
[----:B----4-:R0:W-:Y:S02]  /*2238b0*/  @P0 STG.E.U8 desc[UR4][R24.64], R12 ;  /* 0x0000000c18000986 */ /* 0x0101e4000c101104 */
[----:B0-----:R-:W-:-:S05]  /*2238c0*/  PRMT R12, R3, 0x7773, RZ ;  /* 0x00007773030c7816 */ /* 0x001fca00000000ff */
[----:B------:R0:W-:Y:S02]  /*2238d0*/  @P1 STG.E.U8 desc[UR4][R4.64], R12 ;  /* 0x0000000c04001986 */ /* 0x0001e4000c101104 */
[----:B0-----:R-:W-:-:S05]  /*2238e0*/  PRMT R12, R15, 0x7770, RZ ;  /* 0x000077700f0c7816 */ /* 0x001fca00000000ff */
[----:B------:R0:W-:Y:S02]  /*2238f0*/  @P2 STG.E.U8 desc[UR4][R6.64], R12 ;  /* 0x0000000c06002986 */ /* 0x0001e4000c101104 */
[----:B0-----:R-:W-:-:S05]  /*223900*/  PRMT R12, R15, 0x7771, RZ ;  /* 0x000077710f0c7816 */ /* 0x001fca00000000ff */
[----:B---3--:R0:W-:Y:S02]  /*223910*/  @P3 STG.E.U8 desc[UR4][R8.64], R12 ;  /* 0x0000000c08003986 */ /* 0x0081e4000c101104 */
[----:B0-----:R-:W-:-:S05]  /*223920*/  PRMT R12, R15, 0x7772, RZ ;  /* 0x000077720f0c7816 */ /* 0x001fca00000000ff */
[----:B------:R0:W-:Y:S02]  /*223930*/  @P4 STG.E.U8 desc[UR4][R10.64], R12 ;  /* 0x0000000c0a004986 */ /* 0x0001e4000c101104 */
[----:B0-----:R-:W-:-:S05]  /*223940*/  PRMT R12, R15, 0x7773, RZ ;  /* 0x000077730f0c7816 */ /* 0x001fca00000000ff */
[----:B------:R0:W-:Y:S02]  /*223950*/  @P5 STG.E.U8 desc[UR4][R16.64], R12 ;  /* 0x0000000c10005986 */ /* 0x0001e4000c101104 */
[----:B0-----:R-:W-:Y:S02]  /*223960*/  PRMT R12, R14, 0x7770, RZ ;  /* 0x000077700e0c7816 */ /* 0x001fe400000000ff */
[----:B------:R-:W2:Y:S04]  /*223970*/  LDL.LU.64 R16, [R1+0xe38] ;  /* 0x000e380001107983 */ /* 0x000ea80000300a00 */
[----:B------:R0:W-:Y:S04]  /*223980*/  @P6 STG.E.U8 desc[UR4][R18.64], R12 ;  /* 0x0000000c12006986 */ /* 0x0001e8000c101104 */
[----:B0-----:R-:W3:Y:S01]  /*223990*/  LDL.LU.64 R18, [R1+0xe30] ;  /* 0x000e300001127983 */ /* 0x001ee20000300a00 */
[----:B------:R-:W-:-:S02]  /*2239a0*/  LOP3.LUT P4, RZ, R20, 0x8, RZ, 0xc0, !PT ;  /* 0x0000000814ff7812 */ /* 0x000fc4000788c0ff */
[----:B------:R-:W-:Y:S01]  /*2239b0*/  LOP3.LUT P5, RZ, R20, 0x10, RZ, 0xc0, !PT ;  /* 0x0000001014ff7812 */ /* 0x000fe200078ac0ff */
[----:B------:R-:W4:Y:S01]  /*2239c0*/  LDL.LU.64 R2, [R1+0xe28] ;  /* 0x000e280001027983 */ /* 0x000f220000300a00 */
[----:B------:R-:W-:-:S03]  /*2239d0*/  PRMT R12, R14, 0x7771, RZ ;  /* 0x000077710e0c7816 */ /* 0x000fc600000000ff */
[----:B------:R-:W4:Y:S04]  /*2239e0*/  LDL.LU.64 R6, [R1+0xe20] ;  /* 0x000e200001067983 */ /* 0x000f280000300a00 */
[----:B------:R-:W4:Y:S04]  /*2239f0*/  LDL.LU.64 R8, [R1+0xe18] ;  /* 0x000e180001087983 */ /* 0x000f280000300a00 */
[----:B------:R-:W4:Y:S04]  /*223a00*/  LDL.LU.64 R10, [R1+0xe50] ;  /* 0x000e5000010a7983 */ /* 0x000f280000300a00 */
[----:B------:R-:W4:Y:S04]  /*223a10*/  LDL.LU R15, [R1+0x648] ;  /* 0x00064800010f7983 */ /* 0x000f280000300800 */
[----:B--2---:R0:W-:Y:S02]  /*223a20*/  @P4 STG.E.U8 desc[UR4][R16.64], R12 ;  /* 0x0000000c10004986 */ /* 0x0041e4000c101104 */
[----:B0-----:R-:W-:-:S02]  /*223a30*/  PRMT R12, R14, 0x7772, RZ ;  /* 0x000077720e0c7816 */ /* 0x001fc400000000ff */
[----:B------:R-:W2:Y:S04]  /*223a40*/  LDL.LU.64 R16, [R1+0xe48] ;  /* 0x000e480001107983 */ /* 0x000ea80000300a00 */
[----:B------:R-:W2:Y:S04]  /*223a50*/  LDL.LU R4, [R1+0x67c] ;  /* 0x00067c0001047983 */ /* 0x000ea80000300800 */
[----:B---3--:R0:W-:Y:S04]  /*223a60*/  @P5 STG.E.U8 desc[UR4][R18.64], R12 ;  /* 0x0000000c12005986 */ /* 0x0081e8000c101104 */
        /* <DEDUP_REMOVED lines=22> */
[----:B0-----:R-:W3:Y:S06]  /*223bd0*/  LDL.LU.64 R18, [R1+0xe40] ;  /* 0x000e400001127983 */ /* 0x001eec0000300a00 */
[----:B------:R-:W-:-:S02]  /*223be0*/  @P0 LOP3.LUT R23, R23, 0x8, RZ, 0xfc, !PT ;  /* 0x0000000817170812 */ /* 0x000fc400078efcff */
[C---:B------:R-:W-:Y:S01]  /*223bf0*/  LOP3.LUT P0, RZ, R20.reuse, 0x100, RZ, 0xc0, !PT ;  /* 0x0000010014ff7812 */ /* 0x040fe2000780c0ff */
[----:B------:R-:W3:Y:S01]  /*223c00*/  LDL.LU.64 R26, [R1+0xe78] ;  /* 0x000e7800011a7983 */ /* 0x000ee20000300a00 */
[----:B------:R-:W-:Y:S02]  /*223c10*/  LOP3.LUT R23, R23, 0xffffffef, RZ, 0xc0, !PT ;  /* 0xffffffef17177812 */ /* 0x000fe400078ec0ff */
[----:B------:R-:W-:Y:S01]  /*223c20*/  LOP3.LUT P6, RZ, R20, 0x20, RZ, 0xc0, !PT ;  /* 0x0000002014ff7812 */ /* 0x000fe200078cc0ff */
[----:B------:R-:W3:Y:S01]  /*223c30*/  LDL.LU R5, [R1+0x66c] ;  /* 0x00066c0001057983 */ /* 0x000ee20000300800 */
[----:B------:R-:W-:-:S03]  /*223c40*/  PRMT R12, R14, 0x7773, RZ ;  /* 0x000077730e0c7816 */ /* 0x000fc600000000ff */
[----:B------:R-:W3:Y:S04]  /*223c50*/  LDL.LU.64 R28, [R1+0xe70] ;  /* 0x000e7000011c7983 */ /* 0x000ee80000300a00 */
[----:B------:R-:W-:Y:S01]  /*223c60*/  @P0 LOP3.LUT R23, R23, 0x10, RZ, 0xfc, !PT ;  /* 0x0000001017170812 */ /* 0x000fe200078efcff */
[----:B------:R-:W3:Y:S01]  /*223c70*/  LDL.LU.64 R24, [R1+0xe58] ;  /* 0x000e580001187983 */ /* 0x000ee20000300a00 */
[----:B------:R-:W-:Y:S02]  /*223c80*/  LOP3.LUT P0, RZ, R20, 0x80, RZ, 0xc0, !PT ;  /* 0x0000008014ff7812 */ /* 0x000fe4000780c0ff */
[----:B------:R-:W-:Y:S01]  /*223c90*/  LOP3.LUT R23, R23, 0xffffffdf, RZ, 0xc0, !PT ;  /* 0xffffffdf17177812 */ /* 0x000fe200078ec0ff */
[----:B----4-:R0:W-:Y:S10]  /*223ca0*/  @P6 STG.E.U8 desc[UR4][R2.64], R12 ;  /* 0x0000000c02006986 */ /* 0x0101f4000c101104 */
[----:B------:R-:W-:-:S02]  /*223cb0*/  @P0 LOP3.LUT R23, R23, 0x20, RZ, 0xfc, !PT ;  /* 0x0000002017170812 */ /* 0x000fc400078efcff */
[----:B------:R-:W-:Y:S01]  /*223cc0*/  LOP3.LUT P0, RZ, R20, 0x40, RZ, 0xc0, !PT ;  /* 0x0000004014ff7812 */ /* 0x000fe2000780c0ff */
[----:B0-----:R-:W4:Y:S01]  /*223cd0*/  LDL.LU.64 R2, [R1+0xeb0] ;  /* 0x000eb00001027983 */ /* 0x001f220000300a00 */
[----:B------:R-:W-:-:S11]  /*223ce0*/  PRMT R12, R15, 0x7770, RZ ;  /* 0x000077700f0c7816 */ /* 0x000fd600000000ff */
        /* <DEDUP_REMOVED lines=10> */
[----:B0-----:R-:W-:Y:S01]  /*223d90*/  PRMT R12, R15, 0x7773, RZ ;  /* 0x000077730f0c7816 */ /* 0x001fe200000000ff */
[----:B------:R-:W4:Y:S10]  /*223da0*/  LDL.LU.64 R10, [R1+0xed8] ;  /* 0x000ed800010a7983 */ /* 0x000f340000300a00 */
[----:B--2---:R0:W-:Y:S01]  /*223db0*/  @P0 STG.E.U8 desc[UR4][R16.64], R12 ;  /* 0x0000000c10000986 */ /* 0x0041e2000c101104 */
[----:B------:R-:W-:-:S03]  /*223dc0*/  LOP3.LUT P0, RZ, R23, 0x4, RZ, 0xc0, !PT ;  /* 0x0000000417ff7812 */ /* 0x000fc6000780c0ff */
[----:B------:R-:W2:Y:S01]  /*223dd0*/  LDL.LU.64 R14, [R1+0xed0] ;  /* 0x000ed000010e7983 */ /* 0x000ea20000300a00 */
[----:B0-----:R-:W-:-:S03]  /*223de0*/  PRMT R12, R4, 0x7770, RZ ;  /* 0x00007770040c7816 */ /* 0x001fc600000000ff */
[----:B------:R-:W2:Y:S06]  /*223df0*/  LDL.LU.64 R16, [R1+0xec8] ;  /* 0x000ec80001107983 */ /* 0x000eac0000300a00 */
[----:B---3--:R0:W-:Y:S04]  /*223e00*/  @P0 STG.E.U8 desc[UR4][R18.64], R12 ;  /* 0x0000000c12000986 */ /* 0x0081e8000c101104 */
[----:B0-----:R-:W3:Y:S01]  /*223e10*/  LDL.LU.64 R18, [R1+0x7db0] ;  /* 0x007db00001127983 */ /* 0x001ee20000300a00 */
[----:B------:R-:W-:-:S02]  /*223e20*/  LOP3.LUT P0, RZ, R23, 0x2, RZ, 0xc0, !PT ;  /* 0x0000000217ff7812 */ /* 0x000fc4000780c0ff */
[----:B------:R-:W-:-:S11]  /*223e30*/  PRMT R12, R4, 0x7771, RZ ;  /* 0x00007771040c7816 */ /* 0x000fd600000000ff */
[----:B---3--:R0:W-:Y:S01]  /*223e40*/  @P0 STG.E.U8 desc[UR4][R18.64], R12 ;  /* 0x0000000c12000986 */ /* 0x0081e2000c101104 */
[----:B------:R-:W-:-:S03]  /*223e50*/  LOP3.LUT P0, RZ, R23, 0x1, RZ, 0xc0, !PT ;  /* 0x0000000117ff7812 */ /* 0x000fc6000780c0ff */
[----:B0-----:R-:W3:Y:S04]  /*223e60*/  LDL.LU.64 R18, [R1+0x7da8] ;  /* 0x007da80001127983 */ /* 0x001ee80000300a00 */
[----:B------:R0:W-:Y:S04]  /*223e70*/  STL [R1+0x7828], R22 ;  /* 0x0078281601007387 */ /* 0x0001e80000100800 */
[----:B0-----:R-:W2:Y:S01]  /*223e80*/  LDL.LU.64 R22, [R1+0xe80] ;  /* 0x000e800001167983 */ /* 0x001ea20000300a00 */
[----:B------:R-:W-:Y:S02]  /*223e90*/  PRMT R12, R4, 0x7772, RZ ;  /* 0x00007772040c7816 */ /* 0x000fe400000000ff */
[----:B------:R-:W-:-:S02]  /*223ea0*/  LOP3.LUT P1, RZ, R20, 0x10000, RZ, 0xc0, !PT ;  /* 0x0001000014ff7812 */ /* 0x000fc4000782c0ff */
[C---:B------:R-:W-:Y:S02]  /*223eb0*/  LOP3.LUT P2, RZ, R20.reuse, 0x20000, RZ, 0xc0, !PT ;  /* 0x0002000014ff7812 */ /* 0x040fe4000784c0ff */
[C---:B------:R-:W-:Y:S02]  /*223ec0*/  LOP3.LUT P3, RZ, R20.reuse, 0x40000, RZ, 0xc0, !PT ;  /* 0x0004000014ff7812 */ /* 0x040fe4000786c0ff */
[C---:B------:R-:W-:Y:S02]  /*223ed0*/  LOP3.LUT P4, RZ, R20.reuse, 0x80000, RZ, 0xc0, !PT ;  /* 0x0008000014ff7812 */ /* 0x040fe4000788c0ff */
[C---:B------:R-:W-:Y:S02]  /*223ee0*/  LOP3.LUT P5, RZ, R20.reuse, 0x100000, RZ, 0xc0, !PT ;  /* 0x0010000014ff7812 */ /* 0x040fe400078ac0ff */
[----:B------:R-:W-:Y:S01]  /*223ef0*/  LOP3.LUT P6, RZ, R20, 0x200000, RZ, 0xc0, !PT ;  /* 0x0020000014ff7812 */ /* 0x000fe200078cc0ff */
[----:B--2---:R0:W-:Y:S01]  /*223f00*/  @P0 STG.E.U8 desc[UR4][R22.64], R12 ;  /* 0x0000000c16000986 */ /* 0x0041e2000c101104 */
[----:B------:R-:W-:-:S02]  /*223f10*/  LOP3.LUT P0, RZ, R21, 0x80000000, RZ, 0xc0, !PT ;  /* 0x8000000015ff7812 */ /* 0x000fc4000780c0ff */
        /* <DEDUP_REMOVED lines=8> */
[----:B0-----:R-:W-:-:S05]  /*223fa0*/  PRMT R12, R5, 0x7772, RZ ;  /* 0x00007772050c7816 */ /* 0x001fca00000000ff */
[----:B----4-:R0:W-:Y:S02]  /*223fb0*/  @P1 STG.E.U8 desc[UR4][R2.64], R12 ;  /* 0x0000000c02001986 */ /* 0x0101e4000c101104 */
[----:B0-----:R-:W-:-:S05]  /*223fc0*/  PRMT R12, R5, 0x7773, RZ ;  /* 0x00007773050c7816 */ /* 0x001fca00000000ff */
[----:B------:R3:W-:Y:S02]  /*223fd0*/  @P2 STG.E.U8 desc[UR4][R6.64], R12 ;  /* 0x0000000c06002986 */ /* 0x0007e4000c101104 */
        /* <DEDUP_REMOVED lines=9> */
[----:B0-----:R-:W3:Y:S04]  /*224070*/  LDL.LU.64 R16, [R1+0xec0] ;  /* 0x000ec00001107983 */ /* 0x001ee80000300a00 */
[----:B------:R-:W4:Y:S04]  /*224080*/  LDL.LU.64 R4, [R1+0xeb8] ;  /* 0x000eb80001047983 */ /* 0x000f280000300a00 */
[----:B------:R-:W2:Y:S04]  /*224090*/  LDL.LU.64 R6, [R1+0xf00] ;  /* 0x000f000001067983 */ /* 0x000ea80000300a00 */
[----:B------:R-:W2:Y:S01]  /*2240a0*/  LDL.LU R9, [R1+0x64c] ;  /* 0x00064c0001097983 */ /* 0x000ea20000300800 */
[----:B------:R-:W-:-:S03]  /*2240b0*/  LOP3.LUT P4, RZ, R20, 0x400000, RZ, 0xc0, !PT ;  /* 0x0040000014ff7812 */ /* 0x000fc6000788c0ff */
[----:B------:R-:W3:Y:S04]  /*2240c0*/  LDL.LU.64 R14, [R1+0xef8] ;  /* 0x000ef800010e7983 */ /* 0x000ee80000300a00 */
[----:B------:R-:W4:Y:S04]  /*2240d0*/  LDL.LU.64 R10, [R1+0xef0] ;  /* 0x000ef000010a7983 */ /* 0x000f280000300a00 */
[----:B------:R-:W4:Y:S01]  /*2240e0*/  LDL.LU R13, [R1+0x630] ;  /* 0x00063000010d7983 */ /* 0x000f220000300800 */
[----:B--2---:R-:W-:-:S05]  /*2240f0*/  PRMT R12, R9, 0x7770, RZ ;  /* 0x00007770090c7816 */ /* 0x004fca00000000ff */
        /* <DEDUP_REMOVED lines=31> */
[----:B------:R-:W3:Y:S04]  /*2242f0*/  LDL.LU.64 R26, [R1+0xf50] ;  /* 0x000f5000011a7983 */ /* 0x000ee80000300a00 */
[----:B------:R-:W-:-:S02]  /*224300*/  @P0 LOP3.LUT R21, R21, 0x4000000, RZ, 0xfc, !PT ;  /* 0x0400000015150812 */ /* 0x000fc400078efcff */
[C---:B------:R-:W-:Y:S01]  /*224310*/  LOP3.LUT P0, RZ, R20.reuse, 0x8000000, RZ, 0xc0, !PT ;  /* 0x0800000014ff7812 */ /* 0x040fe2000780c0ff */
[----:B------:R-:W3:Y:S01]  /*224320*/  LDL.LU.64 R28, [R1+0xf38] ;  /* 0x000f3800011c7983 */ /* 0x000ee20000300a00 */
[----:B------:R-:W-:Y:S02]  /*224330*/  LOP3.LUT R21, R21, 0xf7ffffff, RZ, 0xc0, !PT ;  /* 0xf7ffffff15157812 */ /* 0x000fe400078ec0ff */
[----:B------:R-:W-:-:S09]  /*224340*/  LOP3.LUT P6, RZ, R20, 0x1000000, RZ, 0xc0, !PT ;  /* 0x0100000014ff7812 */ /* 0x000fd200078cc0ff */
[----:B------:R-:W-:Y:S02]  /*224350*/  @P0 LOP3.LUT R21, R21, 0x8000000, RZ, 0xfc, !PT ;  /* 0x0800000015150812 */ /* 0x000fe400078efcff */
[----:B------:R-:W-:Y:S02]  /*224360*/  LOP3.LUT P0, RZ, R20, 0x4000000, RZ, 0xc0, !PT ;  /* 0x0400000014ff7812 */ /* 0x000fe4000780c0ff */
[----:B------:R-:W-:Y:S02]  /*224370*/  LOP3.LUT R21, R21, 0xefffffff, RZ, 0xc0, !PT ;  /* 0xefffffff15157812 */ /* 0x000fe400078ec0ff */
[----:B------:R-:W-:-:S05]  /*224380*/  PRMT R12, R9, 0x7771, RZ ;  /* 0x00007771090c7816 */ /* 0x000fca00000000ff */
[----:B----4-:R0:W-:Y:S04]  /*224390*/  @P5 STG.E.U8 desc[UR4][R4.64], R12 ;  /* 0x0000000c04005986 */ /* 0x0101e8000c101104 */
[----:B------:R-:W-:Y:S02]  /*2243a0*/  @P0 LOP3.LUT R21, R21, 0x10000000, RZ, 0xfc, !PT ;  /* 0x1000000015150812 */ /* 0x000fe400078efcff */
        /* <DEDUP_REMOVED lines=10> */
[----:B------:R-:W3:Y:S04]  /*224450*/  LDL.LU.64 R24, [R1+0xf30] ;  /* 0x000f300001187983 */ /* 0x000ee80000300a00 */
[----:B------:R-:W3:Y:S01]  /*224460*/  LDL.LU.64 R2, [R1+0xf98] ;  /* 0x000f980001027983 */ /* 0x000ee20000300a00 */
[----:B0-----:R-:W-:-:S03]  /*224470*/  PRMT R12, R13, 0x7771, RZ ;  /* 0x000077710d0c7816 */ /* 0x001fc600000000ff */
[----:B------:R-:W3:Y:S04]  /*224480*/  LDL.LU.64 R4, [R1+0xf90] ;  /* 0x000f900001047983 */ /* 0x000ee80000300a00 */
[----:B------:R0:W-:Y:S01]  /*224490*/  @P0 STG.E.U8 desc[UR4][R16.64], R12 ;  /* 0x0000000c10000986 */ /* 0x0001e2000c101104 */
[----:B------:R-:W-:-:S03]  /*2244a0*/  LOP3.LUT P0, RZ, R21, 0x4000000, RZ, 0xc0, !PT ;  /* 0x0400000015ff7812 */ /* 0x000fc6000780c0ff */
[----:B------:R-:W3:Y:S04]  /*2244b0*/  LDL.LU.64 R6, [R1+0xf68] ;  /* 0x000f680001067983 */ /* 0x000ee80000300a00 */
[----:B------:R-:W3:Y:S01]  /*2244c0*/  LDL.LU R14, [R1+0x600] ;  /* 0x00060000010e7983 */ /* 0x000ee20000300800 */
[----:B0-----:R-:W-:-:S03]  /*2244d0*/  PRMT R12, R13, 0x7772, RZ ;  /* 0x000077720d0c7816 */ /* 0x001fc600000000ff */
[----:B------:R-:W3:Y:S04]  /*2244e0*/  LDL.LU.64 R8, [R1+0xf60] ;  /* 0x000f600001087983 */ /* 0x000ee80000300a00 */
        /* <DEDUP_REMOVED lines=9> */
[----:B---3--:R-:W-:-:S11]  /*224580*/  PRMT R12, R0, 0x7770, RZ ;  /* 0x00007770000c7816 */ /* 0x008fd600000000ff */
        /* <DEDUP_REMOVED lines=18> */
[----:B----4-:R-:W-:-:S11]  /*2246b0*/  PRMT R12, R15, 0x7770, RZ ;  /* 0x000077700f0c7816 */ /* 0x010fd600000000ff */
        /* <DEDUP_REMOVED lines=19> */
[----:B------:R-:W3:Y:S04]  /*2247f0*/  LDL.LU R15, [R1+0x634] ;  /* 0x00063400010f7983 */ /* 0x000ee80000300800 */
[----:B------:R-:W3:Y:S04]  /*224800*/  LDL.LU.64 R10, [R1+0xfc8] ;  /* 0x000fc800010a7983 */ /* 0x000ee80000300a00 */
[----:B------:R-:W3:Y:S04]  /*224810*/  LDL.LU R0, [R1+0x624] ;  /* 0x0006240001007983 */ /* 0x000ee80000300800 */
[----:B--2---:R0:W-:Y:S04]  /*224820*/  @P4 STG.E.U8 desc[UR4][R16.64], R12 ;  /* 0x0000000c10004986 */ /* 0x0041e8000c101104 */
[----:B0-----:R-:W2:Y:S04]  /*224830*/  LDL.LU.64 R16, [R1+0xfc0] ;  /* 0x000fc00001107983 */ /* 0x001ea80000300a00 */
        /* <DEDUP_REMOVED lines=31> */
[C---:B------:R-:W-:Y:S01]  /*224a30*/  LOP3.LUT P0, RZ, R18.reuse, 0x4000, RZ, 0xc0, !PT ;  /* 0x0000400012ff7812 */ /* 0x040fe2000780c0ff */
[----:B------:R-:W2:Y:S01]  /*224a40*/  LDL.LU.64 R28, [R1+0x1020] ;  /* 0x00102000011c7983 */ /* 0x000ea20000300a00 */
[----:B------:R-:W-:Y:S02]  /*224a50*/  LOP3.LUT R21, R21, 0xfffbffff, RZ, 0xc0, !PT ;  /* 0xfffbffff15157812 */ /* 0x000fe400078ec0ff */
[----:B------:R-:W-:Y:S01]  /*224a60*/  LOP3.LUT P6, RZ, R18, 0x800, RZ, 0xc0, !PT ;  /* 0x0000080012ff7812 */ /* 0x000fe200078cc0ff */
[----:B------:R-:W2:Y:S01]  /*224a70*/  LDL.LU.64 R24, [R1+0x1018] ;  /* 0x0010180001187983 */ /* 0x000ea20000300a00 */
[----:B---3--:R-:W-:-:S03]  /*224a80*/  PRMT R12, R15, 0x7770, RZ ;  /* 0x000077700f0c7816 */ /* 0x008fc600000000ff */
[----:B------:R-:W3:Y:S04]  /*224a90*/  LDL.LU.64 R2, [R1+0x1010] ;  /* 0x0010100001027983 */ /* 0x000ee80000300a00 */
[----:B------:R-:W-:Y:S02]  /*224aa0*/  @P0 LOP3.LUT R21, R21, 0x40000, RZ, 0xfc, !PT ;  /* 0x0004000015150812 */ /* 0x000fe400078efcff */
[----:B------:R-:W-:Y:S02]  /*224ab0*/  LOP3.LUT P0, RZ, R18, 0x2000, RZ, 0xc0, !PT ;  /* 0x0000200012ff7812 */ /* 0x000fe4000780c0ff */
[----:B------:R-:W-:Y:S01]  /*224ac0*/  LOP3.LUT R21, R21, 0xfff7ffff, RZ, 0xc0, !PT ;  /* 0xfff7ffff15157812 */ /* 0x000fe200078ec0ff */
[----:B------:R0:W-:Y:S10]  /*224ad0*/  @P5 STG.E.U8 desc[UR4][R4.64], R12 ;  /* 0x0000000c04005986 */ /* 0x0001f4000c101104 */
[----:B------:R-:W-:-:S02]  /*224ae0*/  @P0 LOP3.LUT R21, R21, 0x80000, RZ, 0xfc, !PT ;  /* 0x0008000015150812 */ /* 0x000fc400078efcff */
[----:B------:R-:W-:Y:S01]  /*224af0*/  LOP3.LUT P0, RZ, R18, 0x1000, RZ, 0xc0, !PT ;  /* 0x0000100012ff7812 */ /* 0x000fe2000780c0ff */
[----:B0-----:R-:W3:Y:S01]  /*224b00*/  LDL.LU.64 R4, [R1+0x1008] ;  /* 0x0010080001047983 */ /* 0x001ee20000300a00 */
[----:B------:R-:W-:-:S05]  /*224b10*/  PRMT R12, R15, 0x7771, RZ ;  /* 0x000077710f0c7816 */ /* 0x000fca00000000ff */
[----:B----4-:R0:W-:Y:S02]  /*224b20*/  @P6 STG.E.U8 desc[UR4][R6.64], R12 ;  /* 0x0000000c06006986 */ /* 0x0101e4000c101104 */
[----:B0-----:R-:W-:Y:S02]  /*224b30*/  PRMT R12, R15, 0x7772, RZ ;  /* 0x000077720f0c7816 */ /* 0x001fe400000000ff */
[----:B------:R-:W4:Y:S04]  /*224b40*/  LDL.LU.64 R6, [R1+0x1050] ;  /* 0x0010500001067983 */ /* 0x000f280000300a00 */
[----:B------:R0:W-:Y:S01]  /*224b50*/  @P0 STG.E.U8 desc[UR4][R8.64], R12 ;  /* 0x0000000c08000986 */ /* 0x0001e2000c101104 */
[----:B------:R-:W-:Y:S02]  /*224b60*/  LOP3.LUT P0, RZ, R21, 0x80000, RZ, 0xc0, !PT ;  /* 0x0008000015ff7812 */ /* 0x000fe4000780c0ff */
[----:B0-----:R-:W-:-:S02]  /*224b70*/  PRMT R12, R15, 0x7773, RZ ;  /* 0x000077730f0c7816 */ /* 0x001fc400000000ff */
[----:B------:R-:W3:Y:S09]  /*224b80*/  LDL.LU R15, [R1+0x638] ;  /* 0x00063800010f7983 */ /* 0x000ef20000300800 */
[----:B------:R0:W-:Y:S01]  /*224b90*/  @P0 STG.E.U8 desc[UR4][R10.64], R12 ;  /* 0x0000000c0a000986 */ /* 0x0001e2000c101104 */
[----:B------:R-:W-:-:S03]  /*224ba0*/  LOP3.LUT P0, RZ, R21, 0x40000, RZ, 0xc0, !PT ;  /* 0x0004000015ff7812 */ /* 0x000fc6000780c0ff */
[----:B------:R-:W3:Y:S01]  /*224bb0*/  LDL.LU.64 R8, [R1+0x1048] ;  /* 0x0010480001087983 */ /* 0x000ee20000300a00 */
[----:B0-----:R-:W-:-:S03]  /*224bc0*/  PRMT R12, R0, 0x7770, RZ ;  /* 0x00007770000c7816 */ /* 0x001fc600000000ff */
[----:B------:R-:W3:Y:S06]  /*224bd0*/  LDL.LU.64 R10, [R1+0x1040] ;  /* 0x00104000010a7983 */ /* 0x000eec0000300a00 */
[----:B------:R0:W-:Y:S01]  /*224be0*/  @P0 STG.E.U8 desc[UR4][R16.64], R12 ;  /* 0x0000000c10000986 */ /* 0x0001e2000c101104 */
        /* <DEDUP_REMOVED lines=32> */
[----:B---3--:R0:W-:Y:S02]  /*224df0*/  @P1 STG.E.U8 desc[UR4][R2.64], R12 ;  /* 0x0000000c02001986 */ /* 0x0081e4000c101104 */
[----:B0-----:R-:W-:-:S05]  /*224e00*/  PRMT R12, R19, 0x7771, RZ ;  /* 0x00007771130c7816 */ /* 0x001fca00000000ff */
[----:B------:R0:W-:Y:S02]  /*224e10*/  @P2 STG.E.U8 desc[UR4][R4.64], R12 ;  /* 0x0000000c04002986 */ /* 0x0001e4000c101104 */
[----:B0-----:R-:W-:-:S05]  /*224e20*/  PRMT R12, R19, 0x7772, RZ ;  /* 0x00007772130c7816 */ /* 0x001fca00000000ff */
[----:B----4-:R0:W-:Y:S02]  /*224e30*/  @P3 STG.E.U8 desc[UR4][R6.64], R12 ;  /* 0x0000000c06003986 */ /* 0x0101e4000c101104 */
[----:B0-----:R-:W-:Y:S02]  /*224e40*/  PRMT R12, R19, 0x7773, RZ ;  /* 0x00007773130c7816 */ /* 0x001fe400000000ff */
[----:B------:R-:W2:Y:S04]  /*224e50*/  LDL.LU R19, [R1+0x7d68] ;  /* 0x007d680001137983 */ /* 0x000ea80000300800 */
[----:B------:R0:W-:Y:S02]  /*224e60*/  @P4 STG.E.U8 desc[UR4][R8.64], R12 ;  /* 0x0000000c08004986 */ /* 0x0001e4000c101104 */
[----:B0-----:R-:W-:-:S05]  /*224e70*/  PRMT R12, R15, 0x7770, RZ ;  /* 0x000077700f0c7816 */ /* 0x001fca00000000ff */
[----:B------:R0:W-:Y:S02]  /*224e80*/  @P5 STG.E.U8 desc[UR4][R10.64], R12 ;  /* 0x0000000c0a005986 */ /* 0x0001e4000c101104 */
[----:B0-----:R-:W-:Y:S02]  /*224e90*/  PRMT R12, R15, 0x7771, RZ ;  /* 0x000077710f0c7816 */ /* 0x001fe400000000ff */
[----:B------:R-:W3:Y:S04]  /*224ea0*/  LDL.LU.64 R10, [R1+0x1070] ;  /* 0x00107000010a7983 */ /* 0x000ee80000300a00 */
[----:B------:R0:W-:Y:S04]  /*224eb0*/  @P6 STG.E.U8 desc[UR4][R16.64], R12 ;  /* 0x0000000c10006986 */ /* 0x0001e8000c101104 */
[----:B------:R-:W4:Y:S04]  /*224ec0*/  LDL.LU.64 R4, [R1+0x1068] ;  /* 0x0010680001047983 */ /* 0x000f280000300a00 */
[----:B0-----:R-:W2:Y:S04]  /*224ed0*/  LDL.LU.64 R16, [R1+0x1060] ;  /* 0x0010600001107983 */ /* 0x001ea80000300a00 */
[----:B------:R-:W2:Y:S04]  /*224ee0*/  LDL.LU.64 R6, [R1+0x1058] ;  /* 0x0010580001067983 */ /* 0x000ea80000300a00 */
[----:B------:R-:W2:Y:S04]  /*224ef0*/  LDL.LU.64 R8, [R1+0x10a0] ;  /* 0x0010a00001087983 */ /* 0x000ea80000300a00 */
[----:B------:R-:W2:Y:S01]  /*224f00*/  LDL.LU R14, [R1+0x628] ;  /* 0x00062800010e7983 */ /* 0x000ea20000300800 */
[----:B------:R-:W-:-:S02]  /*224f10*/  LOP3.LUT P4, RZ, R18, 0x10000000, RZ, 0xc0, !PT ;  /* 0x1000000012ff7812 */ /* 0x000fc4000788c0ff */
[C---:B------:R-:W-:Y:S02]  /*224f20*/  LOP3.LUT P5, RZ, R18.reuse, 0x20000000, RZ, 0xc0, !PT ;  /* 0x2000000012ff7812 */ /* 0x040fe400078ac0ff */
[----:B------:R-:W-:Y:S02]  /*224f30*/  PRMT R12, R15, 0x7772, RZ ;  /* 0x000077720f0c7816 */ /* 0x000fe400000000ff */
[----:B------:R-:W-:-:S07]  /*224f40*/  LOP3.LUT P6, RZ, R18, 0x40000000, RZ, 0xc0, !PT ;  /* 0x4000000012ff7812 */ /* 0x000fce00078cc0ff */
[----:B---3--:R0:W-:Y:S02]  /*224f50*/  @P4 STG.E.U8 desc[UR4][R10.64], R12 ;  /* 0x0000000c0a004986 */ /* 0x0081e4000c101104 */
[----:B0-----:R-:W-:Y:S02]  /*224f60*/  PRMT R12, R15, 0x7773, RZ ;  /* 0x000077730f0c7816 */ /* 0x001fe400000000ff */
[----:B------:R-:W3:Y:S04]  /*224f70*/  LDL.LU.64 R10, [R1+0x1098] ;  /* 0x00109800010a7983 */ /* 0x000ee80000300a00 */
[----:B----4-:R2:W-:Y:S04]  /*224f80*/  @P5 STG.E.U8 desc[UR4][R4.64], R12 ;  /* 0x0000000c04005986 */ /* 0x0105e8000c101104 */
[----:B------:R-:W4:Y:S01]  /*224f90*/  LDL.LU R0, [R1+0x618] ;  /* 0x0006180001007983 */ /* 0x000f220000300800 */
[----:B--2---:R-:W-:-:S05]  /*224fa0*/  PRMT R12, R14, 0x7770, RZ ;  /* 0x000077700e0c7816 */ /* 0x004fca00000000ff */
[----:B------:R0:W-:Y:S04]  /*224fb0*/  @P6 STG.E.U8 desc[UR4][R16.64], R12 ;  /* 0x0000000c10006986 */ /* 0x0001e8000c101104 */
        /* <DEDUP_REMOVED lines=27> */
[----:B------:R-:W-:Y:S01]  /*225170*/  PRMT R12, R14, 0x7771, RZ ;  /* 0x000077710e0c7816 */ /* 0x000fe200000000ff */
[----:B------:R-:W2:Y:S04]  /*225180*/  LDL.LU.64 R22, [R1+0x10b0] ;  /* 0x0010b00001167983 */ /* 0x000ea80000300a00 */
[----:B------:R-:W-:-:S02]  /*225190*/  @P0 LOP3.LUT R21, R21, 0x100, RZ, 0xfc, !PT ;  /* 0x0000010015150812 */ /* 0x000fc400078efcff */
[----:B------:R-:W-:Y:S01]  /*2251a0*/  LOP3.LUT P0, RZ, R19, 0x2, RZ, 0xc0, !PT ;  /* 0x0000000213ff7812 */ /* 0x000fe2000780c0ff */
[----:B------:R-:W2:Y:S01]  /*2251b0*/  LDL.LU R15, [R1+0x608] ;  /* 0x00060800010f7983 */ /* 0x000ea20000300800 */
[----:B------:R-:W-:-:S03]  /*2251c0*/  LOP3.LUT R21, R21, 0xfffffdff, RZ, 0xc0, !PT ;  /* 0xfffffdff15157812 */ /* 0x000fc600078ec0ff */
[----:B------:R-:W2:Y:S04]  /*2251d0*/  LDL.LU.64 R26, [R1+0x10a8] ;  /* 0x0010a800011a7983 */ /* 0x000ea80000300a00 */
[----:B------:R-:W2:Y:S04]  /*2251e0*/  LDL.LU.64 R28, [R1+0x10f0] ;  /* 0x0010f000011c7983 */ /* 0x000ea80000300a00 */
[----:B------:R-:W-:Y:S01]  /*2251f0*/  @P0 LOP3.LUT R21, R21, 0x200, RZ, 0xfc, !PT ;  /* 0x0000020015150812 */ /* 0x000fe200078efcff */
[----:B------:R-:W2:Y:S01]  /*225200*/  LDL.LU.64 R24, [R1+0x10e8] ;  /* 0x0010e80001187983 */ /* 0x000ea20000300a00 */
[----:B------:R-:W-:-:S02]  /*225210*/  LOP3.LUT P0, RZ, R19, 0x1, RZ, 0xc0, !PT ;  /* 0x0000000113ff7812 */ /* 0x000fc4000780c0ff */
[----:B------:R-:W-:Y:S01]  /*225220*/  LOP3.LUT R21, R21, 0xfffffbff, RZ, 0xc0, !PT ;  /* 0xfffffbff15157812 */ /* 0x000fe200078ec0ff */
[----:B------:R-:W2:Y:S04]  /*225230*/  LDL.LU.64 R2, [R1+0x10e0] ;  /* 0x0010e00001027983 */ /* 0x000ea80000300a00 */
[----:B------:R-:W2:Y:S06]  /*225240*/  LDL.LU.64 R4, [R1+0x1120] ;  /* 0x0011200001047983 */ /* 0x000eac0000300a00 */
[----:B------:R-:W-:-:S02]  /*225250*/  @P0 LOP3.LUT R21, R21, 0x400, RZ, 0xfc, !PT ;  /* 0x0000040015150812 */ /* 0x000fc400078efcff */
[----:B------:R-:W-:-:S13]  /*225260*/  LOP3.LUT P0, RZ, R18, 0x80000000, RZ, 0xc0, !PT ;  /* 0x8000000012ff7812 */ /* 0x000fda000780c0ff */
[----:B------:R0:W-:Y:S01]  /*225270*/  @P0 STG.E.U8 desc[UR4][R6.64], R12 ;  /* 0x0000000c06000986 */ /* 0x0001e2000c101104 */
[C---:B------:R-:W-:Y:S02]  /*225280*/  LOP3.LUT P0, RZ, R21.reuse, 0x400, RZ, 0xc0, !PT ;  /* 0x0000040015ff7812 */ /* 0x040fe4000780c0ff */
[----:B0-----:R-:W-:Y:S01]  /*225290*/  PRMT R12, R14, 0x7772, RZ ;  /* 0x000077720e0c7816 */ /* 0x001fe200000000ff */
[----:B------:R-:W2:Y:S10]  /*2252a0*/  LDL.LU.64 R6, [R1+0x1118] ;  /* 0x0011180001067983 */ /* 0x000eb40000300a00 */
[----:B------:R0:W-:Y:S01]  /*2252b0*/  @P0 STG.E.U8 desc[UR4][R8.64], R12 ;  /* 0x0000000c08000986 */ /* 0x0001e2000c101104 */
[----:B------:R-:W-:-:S02]  /*2252c0*/  LOP3.LUT P0, RZ, R21, 0x200, RZ, 0xc0, !PT ;  /* 0x0000020015ff7812 */ /* 0x000fc4000780c0ff */
[----:B0-----:R-:W-:Y:S01]  /*2252d0*/  PRMT R12, R14, 0x7773, RZ ;  /* 0x000077730e0c7816 */ /* 0x001fe200000000ff */
[----:B------:R-:W2:Y:S10]  /*2252e0*/  LDL.LU.64 R8, [R1+0x1110] ;  /* 0x0011100001087983 */ /* 0x000eb40000300a00 */
[----:B---3--:R4:W-:Y:S01]  /*2252f0*/  @P0 STG.E.U8 desc[UR4][R10.64], R12 ;  /* 0x0000000c0a000986 */ /* 0x0089e2000c101104 */
[----:B------:R-:W-:-:S02]  /*225300*/  LOP3.LUT P0, RZ, R21, 0x100, RZ, 0xc0, !PT ;  /* 0x0000010015ff7812 */ /* 0x000fc4000780c0ff */
[----:B----4-:R-:W-:Y:S01]  /*225310*/  PRMT R12, R0, 0x7770, RZ ;  /* 0x00007770000c7816 */ /* 0x010fe200000000ff */
[----:B------:R-:W3:Y:S04]  /*225320*/  LDL.LU.64 R10, [R1+0x10f8] ;  /* 0x0010f800010a7983 */ /* 0x000ee80000300a00 */
[----:B------:R-:W4:Y:S06]  /*225330*/  LDL.LU R14, [R1+0x62c] ;  /* 0x00062c00010e7983 */ /* 0x000f2c0000300800 */
        /* <DEDUP_REMOVED lines=13> */
[----:B------:R-:W-:-:S07]  /*225410*/  LOP3.LUT P2, RZ, R19, 0x400, RZ, 0xc0, !PT ;  /* 0x0000040013ff7812 */ /* 0x000fce000784c0ff */
[----:B--2---:R0:W-:Y:S04]  /*225420*/  @P0 STG.E.U8 desc[UR4][R16.64], R12 ;  /* 0x0000000c10000986 */ /* 0x0041e8000c101104 */
[----:B0-----:R-:W2:Y:S01]  /*225430*/  LDL.LU.64 R16, [R1+0x7d48] ;  /* 0x007d480001107983 */ /* 0x001ea20000300a00 */
[----:B------:R-:W-:Y:S02]  /*225440*/  LOP3.LUT P0, RZ, R21, 0x10, RZ, 0xc0, !PT ;  /* 0x0000001015ff7812 */ /* 0x000fe4000780c0ff */
[----:B------:R-:W-:-:S11]  /*225450*/  PRMT R12, R15, 0x7770, RZ ;  /* 0x000077700f0c7816 */ /* 0x000fd600000000ff */
[----:B------:R0:W-:Y:S01]  /*225460*/  @P0 STG.E.U8 desc[UR4][R22.64], R12 ;  /* 0x0000000c16000986 */ /* 0x0001e2000c101104 */
[----:B------:R-:W-:Y:S02]  /*225470*/  LOP3.LUT P0, RZ, R21, 0x8, RZ, 0xc0, !PT ;  /* 0x0000000815ff7812 */ /* 0x000fe4000780c0ff */
[----:B0-----:R-:W-:-:S11]  /*225480*/  PRMT R12, R15, 0x7771, RZ ;  /* 0x000077710f0c7816 */ /* 0x001fd600000000ff */
[----:B------:R0:W-:Y:S01]  /*225490*/  @P0 STG.E.U8 desc[UR4][R26.64], R12 ;  /* 0x0000000c1a000986 */ /* 0x0001e2000c101104 */
[----:B------:R-:W-:Y:S02]  /*2254a0*/  LOP3.LUT P0, RZ, R21, 0x4, RZ, 0xc0, !PT ;  /* 0x0000000415ff7812 */ /* 0x000fe4000780c0ff */
[----:B0-----:R-:W-:-:S11]  /*2254b0*/  PRMT R12, R15, 0x7772, RZ ;  /* 0x000077720f0c7816 */ /* 0x001fd600000000ff */
[----:B------:R0:W-:Y:S01]  /*2254c0*/  @P0 STG.E.U8 desc[UR4][R28.64], R12 ;  /* 0x0000000c1c000986 */ /* 0x0001e2000c101104 */
[----:B------:R-:W-:Y:S02]  /*2254d0*/  LOP3.LUT P3, RZ, R19, 0x800, RZ, 0xc0, !PT ;  /* 0x0000080013ff7812 */ /* 0x000fe4000786c0ff */
[----:B0-----:R-:W-:-:S05]  /*2254e0*/  PRMT R12, R15, 0x7773, RZ ;  /* 0x000077730f0c7816 */ /* 0x001fca00000000ff */
[----:B------:R2:W-:Y:S01]  /*2254f0*/  @P1 STG.E.U8 desc[UR4][R24.64], R12 ;  /* 0x0000000c18001986 */ /* 0x0005e2000c101104 */
[C---:B------:R-:W-:Y:S02]  /*225500*/  LOP3.LUT P4, RZ, R19.reuse, 0x1000, RZ, 0xc0, !PT ;  /* 0x0000100013ff7812 */ /* 0x040fe4000788c0ff */
        /* <DEDUP_REMOVED lines=10> */
[----:B------:R-:W2:Y:S04]  /*2255b0*/  LDL.LU.64 R2, [R1+0x1128] ;  /* 0x0011280001027983 */ /* 0x000ea80000300a00 */
[----:B------:R4:W-:Y:S02]  /*2255c0*/  @P5 STG.E.U8 desc[UR4][R8.64], R12 ;  /* 0x0000000c08005986 */ /* 0x0009e4000c101104 */
[----:B----4-:R-:W-:-:S02]  /*2255d0*/  PRMT R12, R14, 0x7770, RZ ;  /* 0x000077700e0c7816 */ /* 0x010fc400000000ff */
[----:B------:R-:W4:Y:S04]  /*2255e0*/  LDL.LU.64 R8, [R1+0x1140] ;  /* 0x0011400001087983 */ /* 0x000f280000300a00 */
[----:B---3--:R0:W-:Y:S04]  /*2255f0*/  @P6 STG.E.U8 desc[UR4][R10.64], R12 ;  /* 0x0000000c0a006986 */ /* 0x0081e8000c101104 */
[----:B0-----:R-:W3:Y:S01]  /*225600*/  LDL.LU.64 R10, [R1+0x1138] ;  /* 0x00113800010a7983 */ /* 0x001ee20000300a00 */
[C---:B------:R-:W-:Y:S02]  /*225610*/  LOP3.LUT P4, RZ, R19.reuse, 0x8000, RZ, 0xc0, !PT ;  /* 0x0000800013ff7812 */ /* 0x040fe4000788c0ff */
[----:B------:R-:W-:Y:S01]  /*225620*/  LOP3.LUT P5, RZ, R19, 0x10000, RZ, 0xc0, !PT ;  /* 0x0001000013ff7812 */ /* 0x000fe200078ac0ff */
[----:B------:R-:W3:Y:S01]  /*225630*/  LDL.LU.64 R4, [R1+0x1130] ;  /* 0x0011300001047983 */ /* 0x000ee20000300a00 */
[----:B------:R-:W-:-:S02]  /*225640*/  PRMT R12, R14, 0x7771, RZ ;  /* 0x000077710e0c7816 */ /* 0x000fc400000000ff */
[----:B------:R-:W-:Y:S01]  /*225650*/  LOP3.LUT P6, RZ, R19, 0x20000, RZ, 0xc0, !PT ;  /* 0x0002000013ff7812 */ /* 0x000fe200078cc0ff */
[----:B------:R-:W3:Y:S04]  /*225660*/  LDL.LU.64 R6, [R1+0x1b18] ;  /* 0x001b180001067983 */ /* 0x000ee80000300a00 */
[----:B------:R-:W3:Y:S04]  /*225670*/  LDL.LU R15, [R1+0x61c] ;  /* 0x00061c00010f7983 */ /* 0x000ee80000300800 */
[----:B--2---:R0:W-:Y:S02]  /*225680*/  @P4 STG.E.U8 desc[UR4][R2.64], R12 ;  /* 0x0000000c02004986 */ /* 0x0041e4000c101104 */
[----:B0-----:R-:W-:-:S05]  /*225690*/  PRMT R12, R14, 0x7772, RZ ;  /* 0x000077720e0c7816 */ /* 0x001fca00000000ff */
[----:B----4-:R0:W-:Y:S01]  /*2256a0*/  @P5 STG.E.U8 desc[UR4][R8.64], R12 ;  /* 0x0000000c08005986 */ /* 0x0101e2000c101104 */
[C---:B------:R-:W-:Y:S02]  /*2256b0*/  LOP3.LUT P5, RZ, R17.reuse, 0x1, RZ, 0xc0, !PT ;  /* 0x0000000111ff7812 */ /* 0x040fe400078ac0ff */
[----:B0-----:R-:W-:Y:S01]  /*2256c0*/  PRMT R12, R14, 0x7773, RZ ;  /* 0x000077730e0c7816 */ /* 0x001fe200000000ff */
[----:B------:R-:W2:Y:S04]  /*2256d0*/  LDL.LU.64 R8, [R1+0x1b10] ;  /* 0x001b100001087983 */ /* 0x000ea80000300a00 */
[----:B------:R-:W4:Y:S04]  /*2256e0*/  LDL.LU R0, [R1+0x60c] ;  /* 0x00060c0001007983 */ /* 0x000f280000300800 */
[----:B---3--:R0:W-:Y:S01]  /*2256f0*/  @P6 STG.E.U8 desc[UR4][R10.64], R12 ;  /* 0x0000000c0a006986 */ /* 0x0081e2000c101104 */
[----:B------:R-:W-:-:S03]  /*225700*/  LOP3.LUT P6, RZ, R17, 0x2, RZ, 0xc0, !PT ;  /* 0x0000000211ff7812 */ /* 0x000fc600078cc0ff */
[----:B0-----:R-:W3:Y:S04]  /*225710*/  LDL.LU R10, [R1+0x5f0] ;  /* 0x0005f000010a7983 */ /* 0x001ee80000300800 */
[----:B------:R0:W-:Y:S04]  /*225720*/  STL.64 [R1+0x7d28], R16 ;  /* 0x007d281001007387 */ /* 0x0001e80000100a00 */
        /* <DEDUP_REMOVED lines=25> */
[----:B------:R-:W-:Y:S01]  /*2258c0*/  LOP3.LUT R21, R21, 0xfffffffe, RZ, 0xc0, !PT ;  /* 0xfffffffe15157812 */ /* 0x000fe200078ec0ff */
[----:B------:R-:W3:Y:S04]  /*2258d0*/  LDL.LU.64 R22, [R1+0x1d18] ;  /* 0x001d180001167983 */ /* 0x000ee80000300a00 */
[----:B------:R-:W-:-:S02]  /*2258e0*/  @P0 LOP3.LUT R18, R18, 0x80000000, RZ, 0xfc, !PT ;  /* 0x8000000012120812 */ /* 0x000fc400078efcff */
[----:B------:R-:W-:Y:S01]  /*2258f0*/  LOP3.LUT P0, RZ, R19, 0x100000, RZ, 0xc0, !PT ;  /* 0x0010000013ff7812 */ /* 0x000fe2000780c0ff */
[----:B------:R-:W3:Y:S01]  /*225900*/  LDL.LU.64 R26, [R1+0x1d10] ;  /* 0x001d1000011a7983 */ /* 0x000ee20000300a00 */
[----:B------:R-:W-:-:S03]  /*225910*/  PRMT R12, R15, 0x7770, RZ ;  /* 0x000077700f0c7816 */ /* 0x000fc600000000ff */
[----:B------:R-:W3:Y:S04]  /*225920*/  LDL.LU.64 R28, [R1+0x1ed8] ;  /* 0x001ed800011c7983 */ /* 0x000ee80000300a00 */
[----:B------:R-:W3:Y:S04]  /*225930*/  LDL.LU.64 R24, [R1+0x1ed0] ;  /* 0x001ed00001187983 */ /* 0x000ee80000300a00 */
[----:B------:R-:W-:Y:S01]  /*225940*/  @P0 LOP3.LUT R21, R21, 0x1, RZ, 0xfc, !PT ;  /* 0x0000000115150812 */ /* 0x000fe200078efcff */
[----:B------:R-:W3:Y:S01]  /*225950*/  LDL.LU.64 R2, [R1+0x1d38] ;  /* 0x001d380001027983 */ /* 0x000ee20000300a00 */
[----:B------:R-:W-:-:S02]  /*225960*/  LOP3.LUT P0, RZ, R19, 0x80000, RZ, 0xc0, !PT ;  /* 0x0008000013ff7812 */ /* 0x000fc4000780c0ff */
[----:B------:R-:W-:-:S11]  /*225970*/  LOP3.LUT R21, R21, 0xfffffffd, RZ, 0xc0, !PT ;  /* 0xfffffffd15157812 */ /* 0x000fd600078ec0ff */
[----:B------:R-:W-:Y:S02]  /*225980*/  @P0 LOP3.LUT R21, R21, 0x2, RZ, 0xfc, !PT ;  /* 0x0000000215150812 */ /* 0x000fe400078efcff */
[----:B------:R-:W-:-:S13]  /*225990*/  LOP3.LUT P0, RZ, R19, 0x40000, RZ, 0xc0, !PT ;  /* 0x0004000013ff7812 */ /* 0x000fda000780c0ff */
[----:B------:R0:W-:Y:S01]  /*2259a0*/  @P0 STG.E.U8 desc[UR4][R4.64], R12 ;  /* 0x0000000c04000986 */ /* 0x0001e2000c101104 */
[----:B------:R-:W-:Y:S02]  /*2259b0*/  LOP3.LUT P0, RZ, R21, 0x2, RZ, 0xc0, !PT ;  /* 0x0000000215ff7812 */ /* 0x000fe4000780c0ff */
[----:B0-----:R-:W-:Y:S01]  /*2259c0*/  PRMT R12, R15, 0x7771, RZ ;  /* 0x000077710f0c7816 */ /* 0x001fe200000000ff */
[----:B------:R-:W3:Y:S10]  /*2259d0*/  LDL.LU.64 R4, [R1+0x1d30] ;  /* 0x001d300001047983 */ /* 0x000ef40000300a00 */
[----:B------:R0:W-:Y:S01]  /*2259e0*/  @P0 STG.E.U8 desc[UR4][R6.64], R12 ;  /* 0x0000000c06000986 */ /* 0x0001e2000c101104 */
[----:B------:R-:W-:-:S03]  /*2259f0*/  LOP3.LUT P0, RZ, R21, 0x1, RZ, 0xc0, !PT ;  /* 0x0000000115ff7812 */ /* 0x000fc6000780c0ff */
[----:B------:R-:W3:Y:S01]  /*225a00*/  LDL.LU R11, [R1+0x5e0] ;  /* 0x0005e000010b7983 */ /* 0x000ee20000300800 */
[----:B0-----:R-:W-:-:S09]  /*225a10*/  PRMT R12, R15, 0x7772, RZ ;  /* 0x000077720f0c7816 */ /* 0x001fd200000000ff */
[----:B------:R0:W-:Y:S01]  /*225a20*/  @P0 STG.E.U8 desc[UR4][R8.64], R12 ;  /* 0x0000000c08000986 */ /* 0x0001e2000c101104 */
[----:B------:R-:W-:-:S03]  /*225a30*/  LOP3.LUT P0, RZ, R18, 0x80000000, RZ, 0xc0, !PT ;  /* 0x8000000012ff7812 */ /* 0x000fc6000780c0ff */
[----:B------:R1:W-:Y:S01]  /*225a40*/  STL [R1+0x77b0], R20 ;  /* 0x0077b01401007387 */ /* 0x0003e20000100800 */
[----:B0-----:R-:W-:-:S03]  /*225a50*/  PRMT R12, R15, 0x7773, RZ ;  /* 0x000077730f0c7816 */ /* 0x001fc600000000ff */
[----:B-1----:R-:W3:Y:S04]  /*225a60*/  LDL.LU.64 R20, [R1+0x1d20] ;  /* 0x001d200001147983 */ /* 0x002ee80000300a00 */
[----:B------:R-:W3:Y:S04]  /*225a70*/  LDL.LU.64 R6, [R1+0x1d28] ;  /* 0x001d280001067983 */ /* 0x000ee80000300a00 */
[----:B------:R-:W3:Y:S04]  /*225a80*/  LDL.LU.64 R8, [R1+0x1ef0] ;  /* 0x001ef00001087983 */ /* 0x000ee80000300a00 */
[----:B------:R-:W3:Y:S04]  /*225a90*/  LDL.LU.64 R14, [R1+0x1ee8] ;  /* 0x001ee800010e7983 */ /* 0x000ee80000300a00 */
[----:B--2---:R0:W-:Y:S04]  /*225aa0*/  @P0 STG.E.U8 desc[UR4][R16.64], R12 ;  /* 0x0000000c10000986 */ /* 0x0041e8000c101104 */
[----:B0-----:R-:W2:Y:S01]  /*225ab0*/  LDL.LU.64 R16, [R1+0x7d38] ;  /* 0x007d380001107983 */ /* 0x001ea20000300a00 */
[----:B------:R-:W-:-:S02]  /*225ac0*/  LOP3.LUT P0, RZ, R18, 0x40000000, RZ, 0xc0, !PT ;  /* 0x4000000012ff7812 */ /* 0x000fc4000780c0ff */
[----:B----4-:R-:W-:-:S11]  /*225ad0*/  PRMT R12, R0, 0x7770, RZ ;  /* 0x00007770000c7816 */ /* 0x010fd600000000ff */
[----:B--2---:R0:W-:Y:S04]  /*225ae0*/  @P0 STG.E.U8 desc[UR4][R16.64], R12 ;  /* 0x0000000c10000986 */ /* 0x0041e8000c101104 */
[----:B0-----:R-:W2:Y:S01]  /*225af0*/  LDL.LU.64 R16, [R1+0x7d30] ;  /* 0x007d300001107983 */ /* 0x001ea20000300a00 */
[----:B------:R-:W-:Y:S02]  /*225b00*/  LOP3.LUT P0, RZ, R18, 0x20000000, RZ, 0xc0, !PT ;  /* 0x2000000012ff7812 */ /* 0x000fe4000780c0ff */
[----:B------:R-:W-:Y:S02]  /*225b10*/  PRMT R12, R0, 0x7771, RZ ;  /* 0x00007771000c7816 */ /* 0x000fe400000000ff */
[C---:B------:R-:W-:Y:S02]  /*225b20*/  LOP3.LUT P1, RZ, R19.reuse, 0x10000000, RZ, 0xc0, !PT ;  /* 0x1000000013ff7812 */ /* 0x040fe4000782c0ff */
[----:B------:R-:W-:-:S02]  /*225b30*/  LOP3.LUT P2, RZ, R19, 0x20000000, RZ, 0xc0, !PT ;  /* 0x2000000013ff7812 */ /* 0x000fc4000784c0ff */
[C---:B------:R-:W-:Y:S02]  /*225b40*/  LOP3.LUT P3, RZ, R19.reuse, 0x40000000, RZ, 0xc0, !PT ;  /* 0x4000000013ff7812 */ /* 0x040fe4000786c0ff */
[----:B------:R-:W-:-:S03]  /*225b50*/  LOP3.LUT P4, RZ, R19, 0x80000000, RZ, 0xc0, !PT ;  /* 0x8000000013ff7812 */ /* 0x000fc6000788c0ff */
[----:B--2---:R0:W-:Y:S01]  /*225b60*/  @P0 STG.E.U8 desc[UR4][R16.64], R12 ;  /* 0x0000000c10000986 */ /* 0x0041e2000c101104 */
[----:B------:R-:W-:Y:S02]  /*225b70*/  LOP3.LUT P0, RZ, R18, 0x10000000, RZ, 0xc0, !PT ;  /* 0x1000000012ff7812 */ /* 0x000fe4000780c0ff */
[----:B0-----:R-:W-:Y:S01]  /*225b80*/  PRMT R12, R0, 0x7772, RZ ;  /* 0x00007772000c7816 */ /* 0x001fe200000000ff */
[----:B------:R-:W2:Y:S10]  /*225b90*/  LDL.LU.64 R16, [R1+0x7d28] ;  /* 0x007d280001107983 */ /* 0x000eb40000300a00 */
[----:B---3--:R0:W-:Y:S01]  /*225ba0*/  @P0 STG.E.U8 desc[UR4][R20.64], R12 ;  /* 0x0000000c14000986 */ /* 0x0081e2000c101104 */
        /* <DEDUP_REMOVED lines=21> */
[----:B0-----:R-:W3:Y:S04]  /*225d00*/  LDL.LU.64 R14, [R1+0x1ee0] ;  /* 0x001ee000010e7983 */ /* 0x001ee80000300a00 */
[----:B------:R-:W4:Y:S04]  /*225d10*/  LDL.LU.64 R2, [R1+0x1f18] ;  /* 0x001f180001027983 */ /* 0x000f280000300a00 */
[----:B------:R-:W3:Y:S04]  /*225d20*/  LDL.LU.64 R4, [R1+0x1f10] ;  /* 0x001f100001047983 */ /* 0x000ee80000300a00 */
[----:B------:R-:W3:Y:S04]  /*225d30*/  LDL.LU R10, [R1+0x5d0] ;  /* 0x0005d000010a7983 */ /* 0x000ee80000300800 */
[----:B------:R-:W4:Y:S04]  /*225d40*/  LDL.LU.64 R6, [R1+0x1f08] ;  /* 0x001f080001067983 */ /* 0x000f280000300a00 */
[----:B------:R-:W4:Y:S01]  /*225d50*/  LDL.LU.64 R8, [R1+0x1f00] ;  /* 0x001f000001087983 */ /* 0x000f220000300a00 */
[----:B--2---:R-:W-:-:S02]  /*225d60*/  LOP3.LUT P4, RZ, R17, 0x4, RZ, 0xc0, !PT ;  /* 0x0000000411ff7812 */ /* 0x004fc4000788c0ff */
[----:B---3--:R-:W-:-:S11]  /*225d70*/  PRMT R12, R10, 0x7770, RZ ;  /* 0x000077700a0c7816 */ /* 0x008fd600000000ff */
[----:B------:R0:W-:Y:S04]  /*225d80*/  @P4 STG.E.U8 desc[UR4][R14.64], R12 ;  /* 0x0000000c0e004986 */ /* 0x0001e8000c101104 */
        /* <DEDUP_REMOVED lines=35> */
[----:B------:R-:W-:Y:S01]  /*225fc0*/  LOP3.LUT P6, RZ, R17, 0x10, RZ, 0xc0, !PT ;  /* 0x0000001011ff7812 */ /* 0x000fe200078cc0ff */
[----:B------:R-:W3:Y:S01]  /*225fd0*/  LDL.LU.64 R28, [R1+0x1f40] ;  /* 0x001f4000011c7983 */ /* 0x000ee20000300a00 */
[----:B------:R-:W-:-:S03]  /*225fe0*/  PRMT R12, R10, 0x7771, RZ ;  /* 0x000077710a0c7816 */ /* 0x000fc600000000ff */
[----:B------:R-:W3:Y:S04]  /*225ff0*/  LDL.LU.64 R24, [R1+0x1f38] ;  /* 0x001f380001187983 */ /* 0x000ee80000300a00 */
        /* <DEDUP_REMOVED lines=10> */
[----:B------:R-:W3:Y:S04]  /*2260a0*/  LDL.LU.64 R4, [R1+0x1f68] ;  /* 0x001f680001047983 */ /* 0x000ee80000300a00 */
[----:B------:R0:W-:Y:S01]  /*2260b0*/  @P0 STG.E.U8 desc[UR4][R6.64], R12 ;  /* 0x0000000c06000986 */ /* 0x0001e2000c101104 */
[----:B------:R-:W-:-:S03]  /*2260c0*/  LOP3.LUT P0, RZ, R18, 0x1000000, RZ, 0xc0, !PT ;  /* 0x0100000012ff7812 */ /* 0x000fc6000780c0ff */
[----:B------:R-:W3:Y:S01]  /*2260d0*/  LDL.LU R10, [R1+0x5d4] ;  /* 0x0005d400010a7983 */ /* 0x000ee20000300800 */
[----:B0-----:R-:W-:-:S03]  /*2260e0*/  PRMT R12, R16, 0x7770, RZ ;  /* 0x00007770100c7816 */ /* 0x001fc600000000ff */
[----:B------:R-:W3:Y:S06]  /*2260f0*/  LDL.LU.64 R6, [R1+0x1f60] ;  /* 0x001f600001067983 */ /* 0x000eec0000300a00 */
[----:B------:R0:W-:Y:S01]  /*226100*/  @P0 STG.E.U8 desc[UR4][R8.64], R12 ;  /* 0x0000000c08000986 */ /* 0x0001e2000c101104 */
[----:B------:R-:W-:Y:S02]  /*226110*/  LOP3.LUT P0, RZ, R18, 0x800000, RZ, 0xc0, !PT ;  /* 0x0080000012ff7812 */ /* 0x000fe4000780c0ff */
[----:B0-----:R-:W-:Y:S01]  /*226120*/  PRMT R12, R16, 0x7771, RZ ;  /* 0x00007771100c7816 */ /* 0x001fe200000000ff */
[----:B------:R-:W3:Y:S10]  /*226130*/  LDL.LU.64 R8, [R1+0x1f98] ;  /* 0x001f980001087983 */ /* 0x000ef40000300a00 */
[----:B------:R0:W-:Y:S01]  /*226140*/  @P0 STG.E.U8 desc[UR4][R14.64], R12 ;  /* 0x0000000c0e000986 */ /* 0x0001e2000c101104 */
[----:B------:R-:W-:-:S02]  /*226150*/  LOP3.LUT P0, RZ, R18, 0x400000, RZ, 0xc0, !PT ;  /* 0x0040000012ff7812 */ /* 0x000fc4000780c0ff */
[----:B0-----:R-:W-:Y:S01]  /*226160*/  PRMT R12, R16, 0x7772, RZ ;  /* 0x00007772100c7816 */ /* 0x001fe200000000ff */
[----:B------:R-:W3:Y:S10]  /*226170*/  LDL.LU.64 R14, [R1+0x1f90] ;  /* 0x001f9000010e7983 */ /* 0x000ef40000300a00 */
[----:B--2---:R0:W-:Y:S04]  /*226180*/  @P0 STG.E.U8 desc[UR4][R20.64], R12 ;  /* 0x0000000c14000986 */ /* 0x0041e8000c101104 */
[----:B0-----:R-:W2:Y:S01]  /*226190*/  LDL.LU.64 R20, [R1+0x7d20] ;  /* 0x007d200001147983 */ /* 0x001ea20000300a00 */
[----:B------:R-:W-:-:S02]  /*2261a0*/  LOP3.LUT P0, RZ, R18, 0x200000, RZ, 0xc0, !PT ;  /* 0x0020000012ff7812 */ /* 0x000fc4000780c0ff */
[----:B------:R-:W-:Y:S02]  /*2261b0*/  PRMT R12, R16, 0x7773, RZ ;  /* 0x00007773100c7816 */ /* 0x000fe400000000ff */
[----:B------:R-:W3:Y:S09]  /*2261c0*/  LDL.LU R16, [R1+0x7d18] ;  /* 0x007d180001107983 */ /* 0x000ef20000300800 */
[----:B--2---:R0:W-:Y:S04]  /*2261d0*/  @P0 STG.E.U8 desc[UR4][R20.64], R12 ;  /* 0x0000000c14000986 */ /* 0x0041e8000c101104 */
[----:B0-----:R-:W2:Y:S01]  /*2261e0*/  LDL.LU.64 R20, [R1+0x7d10] ;  /* 0x007d100001147983 */ /* 0x001ea20000300a00 */
[----:B------:R-:W-:-:S02]  /*2261f0*/  LOP3.LUT P0, RZ, R18, 0x100000, RZ, 0xc0, !PT ;  /* 0x0010000012ff7812 */ /* 0x000fc4000780c0ff */
        /* <DEDUP_REMOVED lines=42> */
[----:B------:R-:W2:Y:S04]  /*2264a0*/  LDL.LU R13, [R1+0x5f8] ;  /* 0x0005f800010d7983 */ /* 0x000ea80000300800 */
        /* <DEDUP_REMOVED lines=37> */
[----:B------:R-:W2:Y:S01]  /*226700*/  LDL.LU R10, [R1+0x5d8] ;  /* 0x0005d800010a7983 */ /* 0x000ea20000300800 */
[----:B------:R-:W-:-:S03]  /*226710*/  PRMT R12, R11, 0x7770, RZ ;  /* 0x000077700b0c7816 */ /* 0x000fc600000000ff */
[----:B------:R-:W2:Y:S04]  /*226720*/  LDL.LU.64 R28, [R1+0x1fe8] ;  /* 0x001fe800011c7983 */ /* 0x000ea80000300a00 */
[----:B------:R-:W-:Y:S01]  /*226730*/  @P0 LOP3.LUT R18, R18, 0x4000, RZ, 0xfc, !PT ;  /* 0x0000400012120812 */ /* 0x000fe200078efcff */
[----:B----4-:R0:W-:Y:S01]  /*226740*/  @P5 STG.E.U8 desc[UR4][R2.64], R12 ;  /* 0x0000000c02005986 */ /* 0x0101e2000c101104 */
[----:B------:R-:W-:Y:S02]  /*226750*/  LOP3.LUT P0, RZ, R17, 0x2000000, RZ, 0xc0, !PT ;  /* 0x0200000011ff7812 */ /* 0x000fe4000780c0ff */
[----:B------:R-:W-:Y:S01]  /*226760*/  LOP3.LUT R18, R18, 0xffff7fff, RZ, 0xc0, !PT ;  /* 0xffff7fff12127812 */ /* 0x000fe200078ec0ff */
[----:B------:R-:W4:Y:S01]  /*226770*/  LDL.LU.64 R24, [R1+0x1fe0] ;  /* 0x001fe00001187983 */ /* 0x000f220000300a00 */
[----:B0-----:R-:W-:-:S03]  /*226780*/  PRMT R12, R11, 0x7771, RZ ;  /* 0x000077710b0c7816 */ /* 0x001fc600000000ff */
[----:B------:R-:W4:Y:S06]  /*226790*/  LDL.LU.64 R2, [R1+0x2018] ;  /* 0x0020180001027983 */ /* 0x000f2c0000300a00 */
[----:B------:R-:W-:Y:S02]  /*2267a0*/  @P0 LOP3.LUT R18, R18, 0x8000, RZ, 0xfc, !PT ;  /* 0x0000800012120812 */ /* 0x000fe400078efcff */
[----:B------:R-:W-:Y:S01]  /*2267b0*/  LOP3.LUT P0, RZ, R17, 0x1000000, RZ, 0xc0, !PT ;  /* 0x0100000011ff7812 */ /* 0x000fe2000780c0ff */
[----:B------:R0:W-:Y:S02]  /*2267c0*/  @P6 STG.E.U8 desc[UR4][R4.64], R12 ;  /* 0x0000000c04006986 */ /* 0x0001e4000c101104 */
[----:B0-----:R-:W-:-:S02]  /*2267d0*/  PRMT R12, R11, 0x7772, RZ ;  /* 0x000077720b0c7816 */ /* 0x001fc400000000ff */
[----:B------:R-:W4:Y:S08]  /*2267e0*/  LDL.LU.64 R4, [R1+0x2010] ;  /* 0x0020100001047983 */ /* 0x000f300000300a00 */
        /* <DEDUP_REMOVED lines=43> */
[C---:B0-----:R-:W-:Y:S02]  /*226aa0*/  PRMT R12, R10.reuse, 0x7771, RZ ;  /* 0x000077710a0c7816 */ /* 0x041fe400000000ff */
[----:B------:R-:W2:Y:S04]  /*226ab0*/  LDL.LU.64 R24, [R1+0x2030] ;  /* 0x0020300001187983 */ /* 0x000ea80000300a00 */
        /* <DEDUP_REMOVED lines=8> */
[----:B------:R-:W4:Y:S04]  /*226b40*/  LDL.LU.64 R8, [R1+0x2028] ;  /* 0x0020280001087983 */ /* 0x000f280000300a00 */
[----:B---3--:R0:W-:Y:S04]  /*226b50*/  @P6 STG.E.U8 desc[UR4][R14.64], R12 ;  /* 0x0000000c0e006986 */ /* 0x0081e8000c101104 */
[----:B0-----:R-:W3:Y:S04]  /*226b60*/  LDL.LU.64 R14, [R1+0x2020] ;  /* 0x00202000010e7983 */ /* 0x001ee80000300a00 */
[----:B------:R-:W3:Y:S04]  /*226b70*/  LDL.LU.64 R2, [R1+0x2058] ;  /* 0x0020580001027983 */ /* 0x000ee80000300a00 */
[----:B------:R-:W3:Y:S04]  /*226b80*/  LDL.LU.64 R4, [R1+0x2050] ;  /* 0x0020500001047983 */ /* 0x000ee80000300a00 */
[----:B------:R-:W3:Y:S01]  /*226b90*/  LDL.LU R10, [R1+0x5fc] ;  /* 0x0005fc00010a7983 */ /* 0x000ee20000300800 */
[----:B------:R-:W-:-:S02]  /*226ba0*/  LOP3.LUT P4, RZ, R16, 0x100, RZ, 0xc0, !PT ;  /* 0x0000010010ff7812 */ /* 0x000fc4000788c0ff */
[C---:B------:R-:W-:Y:S01]  /*226bb0*/  LOP3.LUT P5, RZ, R16.reuse, 0x200, RZ, 0xc0, !PT ;  /* 0x0000020010ff7812 */ /* 0x040fe200078ac0ff */
[----:B------:R-:W3:Y:S01]  /*226bc0*/  LDL.LU.64 R6, [R1+0x2048] ;  /* 0x0020480001067983 */ /* 0x000ee20000300a00 */
[C---:B------:R-:W-:Y:S02]  /*226bd0*/  PRMT R12, R11.reuse, 0x7772, RZ ;  /* 0x000077720b0c7816 */ /* 0x040fe400000000ff */
[----:B------:R-:W-:Y:S01]  /*226be0*/  LOP3.LUT P6, RZ, R16, 0x400, RZ, 0xc0, !PT ;  /* 0x0000040010ff7812 */ /* 0x000fe200078cc0ff */
[----:B------:R-:W3:Y:S06]  /*226bf0*/  LDL.LU R0, [R1+0x5ec] ;  /* 0x0005ec0001007983 */ /* 0x000eec0000300800 */
[----:B--2---:R0:W-:Y:S02]  /*226c00*/  @P4 STG.E.U8 desc[UR4][R24.64], R12 ;  /* 0x0000000c18004986 */ /* 0x0041e4000c101104 */
[----:B0-----:R-:W-:-:S05]  /*226c10*/  PRMT R12, R11, 0x7773, RZ ;  /* 0x000077730b0c7816 */ /* 0x001fca00000000ff */
[----:B----4-:R0:W-:Y:S04]  /*226c20*/  @P5 STG.E.U8 desc[UR4][R8.64], R12 ;  /* 0x0000000c08005986 */ /* 0x0101e8000c101104 */
[----:B0-----:R-:W2:Y:S01]  /*226c30*/  LDL.LU.64 R8, [R1+0x2040] ;  /* 0x0020400001087983 */ /* 0x001ea20000300a00 */
[----:B---3--:R-:W-:-:S05]  /*226c40*/  PRMT R12, R10, 0x7770, RZ ;  /* 0x000077700a0c7816 */ /* 0x008fca00000000ff */
[----:B------:R0:W-:Y:S04]  /*226c50*/  @P6 STG.E.U8 desc[UR4][R14.64], R12 ;  /* 0x0000000c0e006986 */ /* 0x0001e8000c101104 */
        /* <DEDUP_REMOVED lines=26> */
[----:B------:R-:W-:Y:S01]  /*226e00*/  LOP3.LUT P0, RZ, R16, 0x2000, RZ, 0xc0, !PT ;  /* 0x0000200010ff7812 */ /* 0x000fe2000780c0ff */
[----:B------:R-:W4:Y:S01]  /*226e10*/  LDL.LU R11, [R1+0x5dc] ;  /* 0x0005dc00010b7983 */ /* 0x000f220000300800 */
[----:B------:R-:W-:Y:S02]  /*226e20*/  LOP3.LUT R18, R18, 0xffffffdf, RZ, 0xc0, !PT ;  /* 0xffffffdf12127812 */ /* 0x000fe400078ec0ff */
[----:B------:R-:W-:Y:S01]  /*226e30*/  PRMT R12, R10, 0x7771, RZ ;  /* 0x000077710a0c7816 */ /* 0x000fe200000000ff */
[----:B------:R-:W4:Y:S04]  /*226e40*/  LDL.LU.64 R20, [R1+0x2060] ;  /* 0x0020600001147983 */ /* 0x000f280000300a00 */
[----:B------:R-:W4:Y:S04]  /*226e50*/  LDL.LU.64 R22, [R1+0x2098] ;  /* 0x0020980001167983 */ /* 0x000f280000300a00 */
[----:B------:R-:W-:Y:S01]  /*226e60*/  @P0 LOP3.LUT R18, R18, 0x20, RZ, 0xfc, !PT ;  /* 0x0000002012120812 */ /* 0x000fe200078efcff */
[----:B------:R-:W4:Y:S01]  /*226e70*/  LDL.LU.64 R26, [R1+0x2090] ;  /* 0x00209000011a7983 */ /* 0x000f220000300a00 */
[----:B------:R-:W-:-:S02]  /*226e80*/  LOP3.LUT P0, RZ, R16, 0x1000, RZ, 0xc0, !PT ;  /* 0x0000100010ff7812 */ /* 0x000fc4000780c0ff */
[----:B------:R-:W-:Y:S01]  /*226e90*/  LOP3.LUT R18, R18, 0xffffffbf, RZ, 0xc0, !PT ;  /* 0xffffffbf12127812 */ /* 0x000fe200078ec0ff */
[----:B------:R-:W4:Y:S04]  /*226ea0*/  LDL.LU.64 R28, [R1+0x2088] ;  /* 0x00208800011c7983 */ /* 0x000f280000300a00 */
[----:B------:R-:W4:Y:S06]  /*226eb0*/  LDL.LU.64 R24, [R1+0x2080] ;  /* 0x0020800001187983 */ /* 0x000f2c0000300a00 */
[----:B------:R-:W-:-:S02]  /*226ec0*/  @P0 LOP3.LUT R18, R18, 0x40, RZ, 0xfc, !PT ;  /* 0x0000004012120812 */ /* 0x000fc400078efcff */
[----:B------:R-:W-:-:S13]  /*226ed0*/  LOP3.LUT P0, RZ, R16, 0x800, RZ, 0xc0, !PT ;  /* 0x0000080010ff7812 */ /* 0x000fda000780c0ff */
        /* <DEDUP_REMOVED lines=14> */
[----:B------:R-:W2:Y:S01]  /*226fc0*/  LDL.LU R10, [R1+0x5b0] ;  /* 0x0005b000010a7983 */ /* 0x000ea20000300800 */
[----:B0-----:R-:W-:-:S03]  /*226fd0*/  PRMT R12, R0, 0x7771, RZ ;  /* 0x00007771000c7816 */ /* 0x001fc600000000ff */
[----:B------:R-:W2:Y:S06]  /*226fe0*/  LDL.LU.64 R8, [R1+0x27f0] ;  /* 0x0027f00001087983 */ /* 0x000eac0000300a00 */
[----:B---3--:R0:W-:Y:S04]  /*226ff0*/  @P0 STG.E.U8 desc[UR4][R14.64], R12 ;  /* 0x0000000c0e000986 */ /* 0x0081e8000c101104 */
[----:B0-----:R-:W3:Y:S01]  /*227000*/  LDL.LU.64 R14, [R1+0x7ce0] ;  /* 0x007ce000010e7983 */ /* 0x001ee20000300a00 */
[----:B------:R-:W-:-:S02]  /*227010*/  LOP3.LUT P0, RZ, R18, 0x4, RZ, 0xc0, !PT ;  /* 0x0000000412ff7812 */ /* 0x000fc4000780c0ff */
[----:B------:R-:W-:-:S11]  /*227020*/  PRMT R12, R0, 0x7772, RZ ;  /* 0x00007772000c7816 */ /* 0x000fd600000000ff */
[----:B---3--:R0:W-:Y:S04]  /*227030*/  @P0 STG.E.U8 desc[UR4][R14.64], R12 ;  /* 0x0000000c0e000986 */ /* 0x0081e8000c101104 */
[----:B0-----:R-:W3:Y:S01]  /*227040*/  LDL.LU.64 R14, [R1+0x7cd8] ;  /* 0x007cd800010e7983 */ /* 0x001ee20000300a00 */
[----:B------:R-:W-:Y:S02]  /*227050*/  LOP3.LUT P0, RZ, R18, 0x2, RZ, 0xc0, !PT ;  /* 0x0000000212ff7812 */ /* 0x000fe4000780c0ff */
[----:B------:R-:W-:Y:S02]  /*227060*/  PRMT R12, R0, 0x7773, RZ ;  /* 0x00007773000c7816 */ /* 0x000fe400000000ff */
[C---:B------:R-:W-:Y:S02]  /*227070*/  LOP3.LUT P1, RZ, R16.reuse, 0x200000, RZ, 0xc0, !PT ;  /* 0x0020000010ff7812 */ /* 0x040fe4000782c0ff */
[----:B------:R-:W-:-:S07]  /*227080*/  LOP3.LUT P2, RZ, R16, 0x400000, RZ, 0xc0, !PT ;  /* 0x0040000010ff7812 */ /* 0x000fce000784c0ff */
[----:B---3--:R0:W-:Y:S04]  /*227090*/  @P0 STG.E.U8 desc[UR4][R14.64], R12 ;  /* 0x0000000c0e000986 */ /* 0x0081e8000c101104 */
[----:B0-----:R-:W3:Y:S01]  /*2270a0*/  LDL.LU.64 R14, [R1+0x7cd0] ;  /* 0x007cd000010e7983 */ /* 0x001ee20000300a00 */
[----:B------:R-:W-:Y:S02]  /*2270b0*/  LOP3.LUT P0, RZ, R18, 0x1, RZ, 0xc0, !PT ;  /* 0x0000000112ff7812 */ /* 0x000fe4000780c0ff */
[----:B----4-:R-:W-:-:S11]  /*2270c0*/  PRMT R12, R11, 0x7770, RZ ;  /* 0x000077700b0c7816 */ /* 0x010fd600000000ff */
        /* <DEDUP_REMOVED lines=12> */
[----:B------:R-:W-:Y:S01]  /*227190*/  LOP3.LUT P6, RZ, R16, 0x4000000, RZ, 0xc0, !PT ;  /* 0x0400000010ff7812 */ /* 0x000fe200078cc0ff */
[----:B------:R-:W-:Y:S01]  /*2271a0*/  STL [R1+0x7810], R19 ;  /* 0x0078101301007387 */ /* 0x000fe20000100800 */
[----:B---3--:R-:W-:-:S05]  /*2271b0*/  PRMT R12, R15, 0x7770, RZ ;  /* 0x000077700f0c7816 */ /* 0x008fca00000000ff */
[----:B------:R0:W-:Y:S02]  /*2271c0*/  @P2 STG.E.U8 desc[UR4][R24.64], R12 ;  /* 0x0000000c18002986 */ /* 0x0001e4000c101104 */
[----:B0-----:R-:W-:-:S05]  /*2271d0*/  PRMT R12, R15, 0x7771, RZ ;  /* 0x000077710f0c7816 */ /* 0x001fca00000000ff */
[----:B------:R0:W-:Y:S02]  /*2271e0*/  @P3 STG.E.U8 desc[UR4][R2.64], R12 ;  /* 0x0000000c02003986 */ /* 0x0001e4000c101104 */
[----:B0-----:R-:W-:-:S05]  /*2271f0*/  PRMT R12, R15, 0x7772, RZ ;  /* 0x000077720f0c7816 */ /* 0x001fca00000000ff */
[----:B------:R0:W-:Y:S02]  /*227200*/  @P4 STG.E.U8 desc[UR4][R4.64], R12 ;  /* 0x0000000c04004986 */ /* 0x0001e4000c101104 */
[----:B0-----:R-:W-:Y:S02]  /*227210*/  PRMT R12, R15, 0x7773, RZ ;  /* 0x000077730f0c7816 */ /* 0x001fe400000000ff */
[----:B------:R-:W3:Y:S04]  /*227220*/  LDL.LU R15, [R1+0x7cc8] ;  /* 0x007cc800010f7983 */ /* 0x000ee80000300800 */
[----:B------:R2:W-:Y:S02]  /*227230*/  @P5 STG.E.U8 desc[UR4][R6.64], R12 ;  /* 0x0000000c06005986 */ /* 0x0005e4000c101104 */
[----:B--2---:R-:W-:-:S05]  /*227240*/  PRMT R12, R10, 0x7770, RZ ;  /* 0x000077700a0c7816 */ /* 0x004fca00000000ff */
[----:B------:R0:W-:Y:S04]  /*227250*/  @P6 STG.E.U8 desc[UR4][R8.64], R12 ;  /* 0x0000000c08006986 */ /* 0x0001e8000c101104 */
[----:B0-----:R-:W2:Y:S01]  /*227260*/  LDL.LU.64 R8, [R1+0x2828] ;  /* 0x0028280001087983 */ /* 0x001ea20000300a00 */
[----:B------:R-:W-:Y:S02]  /*227270*/  LOP3.LUT P4, RZ, R16, 0x8000000, RZ, 0xc0, !PT ;  /* 0x0800000010ff7812 */ /* 0x000fe4000788c0ff */
[----:B------:R-:W-:Y:S01]  /*227280*/  PRMT R12, R10, 0x7771, RZ ;  /* 0x000077710a0c7816 */ /* 0x000fe200000000ff */
[----:B------:R-:W4:Y:S04]  /*227290*/  LDL.LU.64 R24, [R1+0x2820] ;  /* 0x0028200001187983 */ /* 0x000f280000300a00 */
[----:B------:R-:W3:Y:S04]  /*2272a0*/  LDL.LU.64 R2, [R1+0x2818] ;  /* 0x0028180001027983 */ /* 0x000ee80000300a00 */
        /* <DEDUP_REMOVED lines=8> */
[----:B---3--:R-:W-:-:S02]  /*227330*/  LOP3.LUT P0, RZ, R15, 0x80, RZ, 0xc0, !PT ;  /* 0x000000800fff7812 */ /* 0x008fc4000780c0ff */
        /* <DEDUP_REMOVED lines=22> */
[----:B------:R-:W3:Y:S04]  /*2274a0*/  LDL.LU.64 R20, [R1+0x2860] ;  /* 0x0028600001147983 */ /* 0x000ee80000300a00 */
[----:B------:R-:W-:-:S02]  /*2274b0*/  @P0 LOP3.LUT R17, R17, 0x8000000, RZ, 0xfc, !PT ;  /* 0x0800000011110812 */ /* 0x000fc400078efcff */
[----:B------:R-:W-:Y:S01]  /*2274c0*/  LOP3.LUT P0, RZ, R15, 0x1, RZ, 0xc0, !PT ;  /* 0x000000010fff7812 */ /* 0x000fe2000780c0ff */
[----:B------:R-:W3:Y:S01]  /*2274d0*/  LDL.LU.64 R22, [R1+0x2858] ;  /* 0x0028580001167983 */ /* 0x000ee20000300a00 */
[----:B------:R-:W-:Y:S02]  /*2274e0*/  LOP3.LUT R17, R17, 0xefffffff, RZ, 0xc0, !PT ;  /* 0xefffffff11117812 */ /* 0x000fe400078ec0ff */
[----:B------:R-:W-:Y:S01]  /*2274f0*/  LOP3.LUT P6, RZ, R16, 0x20000000, RZ, 0xc0, !PT ;  /* 0x2000000010ff7812 */ /* 0x000fe200078cc0ff */
[----:B------:R-:W3:Y:S01]  /*227500*/  LDL.LU R0, [R1+0x580] ;  /* 0x0005800001007983 */ /* 0x000ee20000300800 */
[----:B------:R-:W-:-:S03]  /*227510*/  PRMT R12, R10, 0x7772, RZ ;  /* 0x000077720a0c7816 */ /* 0x000fc600000000ff */
[----:B------:R-:W3:Y:S04]  /*227520*/  LDL.LU.64 R26, [R1+0x2850] ;  /* 0x00285000011a7983 */ /* 0x000ee80000300a00 */
[----:B------:R-:W-:Y:S01]  /*227530*/  @P0 LOP3.LUT R17, R17, 0x10000000, RZ, 0xfc, !PT ;  /* 0x1000000011110812 */ /* 0x000fe200078efcff */
[----:B----4-:R0:W-:Y:S01]  /*227540*/  @P5 STG.E.U8 desc[UR4][R24.64], R12 ;  /* 0x0000000c18005986 */ /* 0x0101e2000c101104 */
[----:B------:R-:W-:Y:S02]  /*227550*/  LOP3.LUT P0, RZ, R16, 0x80000000, RZ, 0xc0, !PT ;  /* 0x8000000010ff7812 */ /* 0x000fe4000780c0ff */
[----:B------:R-:W-:Y:S01]  /*227560*/  LOP3.LUT R17, R17, 0xdfffffff, RZ, 0xc0, !PT ;  /* 0xdfffffff11117812 */ /* 0x000fe200078ec0ff */
[----:B------:R-:W4:Y:S01]  /*227570*/  LDL.LU.64 R28, [R1+0x2848] ;  /* 0x00284800011c7983 */ /* 0x000f220000300a00 */
[----:B0-----:R-:W-:-:S03]  /*227580*/  PRMT R12, R10, 0x7773, RZ ;  /* 0x000077730a0c7816 */ /* 0x001fc600000000ff */
[----:B------:R-:W3:Y:S06]  /*227590*/  LDL.LU.64 R24, [R1+0x2880] ;  /* 0x0028800001187983 */ /* 0x000eec0000300a00 */
[----:B------:R-:W-:Y:S02]  /*2275a0*/  @P0 LOP3.LUT R17, R17, 0x20000000, RZ, 0xfc, !PT ;  /* 0x2000000011110812 */ /* 0x000fe400078efcff */
[----:B------:R-:W-:Y:S01]  /*2275b0*/  LOP3.LUT P0, RZ, R16, 0x40000000, RZ, 0xc0, !PT ;  /* 0x4000000010ff7812 */ /* 0x000fe2000780c0ff */
[----:B------:R0:W-:Y:S02]  /*2275c0*/  @P6 STG.E.U8 desc[UR4][R2.64], R12 ;  /* 0x0000000c02006986 */ /* 0x0001e4000c101104 */
[----:B0-----:R-:W-:-:S02]  /*2275d0*/  PRMT R12, R11, 0x7770, RZ ;  /* 0x000077700b0c7816 */ /* 0x001fc400000000ff */
[----:B------:R-:W3:Y:S08]  /*2275e0*/  LDL.LU.64 R2, [R1+0x2878] ;  /* 0x0028780001027983 */ /* 0x000ef00000300a00 */
        /* <DEDUP_REMOVED lines=24> */
[----:B---3--:R0:W-:Y:S02]  /*227770*/  @P0 STG.E.U8 desc[UR4][R20.64], R12 ;  /* 0x0000000c14000986 */ /* 0x0081e4000c101104 */
        /* <DEDUP_REMOVED lines=11> */
[----:B----4-:R0:W-:Y:S01]  /*227830*/  @P0 STG.E.U8 desc[UR4][R28.64], R12 ;  /* 0x0000000c1c000986 */ /* 0x0101e2000c101104 */
[----:B------:R-:W-:Y:S02]  /*227840*/  LOP3.LUT P3, RZ, R15, 0x400, RZ, 0xc0, !PT ;  /* 0x000004000fff7812 */ /* 0x000fe4000786c0ff */
[----:B0-----:R-:W-:-:S05]  /*227850*/  PRMT R12, R0, 0x7772, RZ ;  /* 0x00007772000c7816 */ /* 0x001fca00000000ff */
[----:B------:R0:W-:Y:S01]  /*227860*/  @P1 STG.E.U8 desc[UR4][R24.64], R12 ;  /* 0x0000000c18001986 */ /* 0x0001e2000c101104 */
[----:B------:R-:W-:Y:S02]  /*227870*/  LOP3.LUT P4, RZ, R15, 0x800, RZ, 0xc0, !PT ;  /* 0x000008000fff7812 */ /* 0x000fe4000788c0ff */
[----:B0-----:R-:W-:-:S05]  /*227880*/  PRMT R12, R0, 0x7773, RZ ;  /* 0x00007773000c7816 */ /* 0x001fca00000000ff */
[----:B------:R2:W-:Y:S01]  /*227890*/  @P2 STG.E.U8 desc[UR4][R2.64], R12 ;  /* 0x0000000c02002986 */ /* 0x0005e2000c101104 */
        /* <DEDUP_REMOVED lines=101> */
[----:B------:R-:W-:Y:S02]  /*227ef0*/  LOP3.LUT P5, RZ, R15, 0x80000000, RZ, 0xc0, !PT ;  /* 0x800000000fff7812 */ /* 0x000fe400078ac0ff */
        /* <DEDUP_REMOVED lines=22> */
[----:B------:R-:W2:Y:S04]  /*228060*/  LDL.LU.64 R6, [R1+0x2938] ;  /* 0x0029380001067983 */ /* 0x000ea80000300a00 */
[----:B------:R0:W-:Y:S04]  /*228070*/  @P6 STG.E.U8 desc[UR4][R10.64], R12 ;  /* 0x0000000c0a006986 */ /* 0x0001e8000c101104 */
[----:B------:R-:W3:Y:S04]  /*228080*/  LDL.LU.64 R24, [R1+0x2930] ;  /* 0x0029300001187983 */ /* 0x000ee80000300a00 */
[----:B0-----:R-:W4:Y:S04]  /*228090*/  LDL.LU.64 R10, [R1+0x2968] ;  /* 0x00296800010a7983 */ /* 0x001f280000300a00 */
[----:B------:R-:W3:Y:S04]  /*2280a0*/  LDL.LU.64 R2, [R1+0x2960] ;  /* 0x0029600001027983 */ /* 0x000ee80000300a00 */
[----:B------:R-:W3:Y:S01]  /*2280b0*/  LDL.LU R9, [R1+0x598] ;  /* 0x0005980001097983 */ /* 0x000ee20000300800 */
[----:B------:R-:W-:-:S02]  /*2280c0*/  LOP3.LUT P4, RZ, R14, 0x2, RZ, 0xc0, !PT ;  /* 0x000000020eff7812 */ /* 0x000fc4000788c0ff */
[----:B------:R-:W-:Y:S01]  /*2280d0*/  LOP3.LUT P5, RZ, R14, 0x4, RZ, 0xc0, !PT ;  /* 0x000000040eff7812 */ /* 0x000fe200078ac0ff */
[----:B------:R-:W4:Y:S01]  /*2280e0*/  LDL.LU.64 R4, [R1+0x2958] ;  /* 0x0029580001047983 */ /* 0x000f220000300a00 */
[----:B------:R-:W-:Y:S02]  /*2280f0*/  PRMT R12, R8, 0x7773, RZ ;  /* 0x00007773080c7816 */ /* 0x000fe400000000ff */
[----:B------:R-:W-:Y:S01]  /*228100*/  LOP3.LUT P6, RZ, R14, 0x8, RZ, 0xc0, !PT ;  /* 0x000000080eff7812 */ /* 0x000fe200078cc0ff */
[----:B------:R-:W4:Y:S06]  /*228110*/  LDL.LU R0, [R1+0x588] ;  /* 0x0005880001007983 */ /* 0x000f2c0000300800 */
[----:B--2---:R0:W-:Y:S04]  /*228120*/  @P4 STG.E.U8 desc[UR4][R6.64], R12 ;  /* 0x0000000c06004986 */ /* 0x0041e8000c101104 */
[----:B0-----:R-:W2:Y:S04]  /*228130*/  LDL.LU.64 R6, [R1+0x2950] ;  /* 0x0029500001067983 */ /* 0x001ea80000300a00 */
[----:B------:R-:W2:Y:S01]  /*228140*/  LDL.LU R8, [R1+0x5bc] ;  /* 0x0005bc0001087983 */ /* 0x000ea20000300800 */
[----:B---3--:R-:W-:-:S05]  /*228150*/  PRMT R12, R9, 0x7770, RZ ;  /* 0x00007770090c7816 */ /* 0x008fca00000000ff */
[----:B------:R0:W-:Y:S02]  /*228160*/  @P5 STG.E.U8 desc[UR4][R24.64], R12 ;  /* 0x0000000c18005986 */ /* 0x0001e4000c101104 */
[----:B0-----:R-:W-:-:S05]  /*228170*/  PRMT R12, R9, 0x7771, RZ ;  /* 0x00007771090c7816 */ /* 0x001fca00000000ff */
[----:B----4-:R0:W-:Y:S04]  /*228180*/  @P6 STG.E.U8 desc[UR4][R10.64], R12 ;  /* 0x0000000c0a006986 */ /* 0x0101e8000c101104 */
[----:B0-----:R-:W3:Y:S04]  /*228190*/  LDL.LU.64 R10, [R1+0x2970] ;  /* 0x00297000010a7983 */ /* 0x001ee80000300a00 */
[----:B---3--:R0:W-:Y:S04]  /*2281a0*/  STL.64 [R1+0x7c80], R10 ;  /* 0x007c800a01007387 */ /* 0x0081e80000100a00 */
        /* <DEDUP_REMOVED lines=24> */
[----:B------:R-:W-:Y:S02]  /*228330*/  LOP3.LUT R17, R17, 0xfffffdff, RZ, 0xc0, !PT ;  /* 0xfffffdff11117812 */ /* 0x000fe400078ec0ff */
[----:B------:R-:W-:Y:S01]  /*228340*/  PRMT R12, R9, 0x7772, RZ ;  /* 0x00007772090c7816 */ /* 0x000fe200000000ff */
[----:B------:R-:W4:Y:S04]  /*228350*/  LDL.LU.64 R18, [R1+0x29a8] ;  /* 0x0029a80001127983 */ /* 0x000f280000300a00 */
[----:B------:R-:W-:-:S02]  /*228360*/  @P0 LOP3.LUT R17, R17, 0x200, RZ, 0xfc, !PT ;  /* 0x0000020011110812 */ /* 0x000fc400078efcff */
[----:B------:R-:W-:Y:S01]  /*228370*/  LOP3.LUT P0, RZ, R14, 0x40, RZ, 0xc0, !PT ;  /* 0x000000400eff7812 */ /* 0x000fe2000780c0ff */
[----:B------:R-:W4:Y:S01]  /*228380*/  LDL.LU.64 R20, [R1+0x29a0] ;  /* 0x0029a00001147983 */ /* 0x000f220000300a00 */
[----:B------:R-:W-:-:S03]  /*228390*/  LOP3.LUT R17, R17, 0xfffffbff, RZ, 0xc0, !PT ;  /* 0xfffffbff11117812 */ /* 0x000fc600078ec0ff */
[----:B------:R-:W4:Y:S04]  /*2283a0*/  LDL.LU.64 R22, [R1+0x2998] ;  /* 0x0029980001167983 */ /* 0x000f280000300a00 */
[----:B------:R-:W4:Y:S04]  /*2283b0*/  LDL.LU.64 R26, [R1+0x2990] ;  /* 0x00299000011a7983 */ /* 0x000f280000300a00 */
[----:B------:R-:W-:Y:S01]  /*2283c0*/  @P0 LOP3.LUT R17, R17, 0x400, RZ, 0xfc, !PT ;  /* 0x0000040011110812 */ /* 0x000fe200078efcff */
[----:B------:R-:W4:Y:S01]  /*2283d0*/  LDL.LU.64 R28, [R1+0x2988] ;  /* 0x00298800011c7983 */ /* 0x000f220000300a00 */
[----:B------:R-:W-:-:S02]  /*2283e0*/  LOP3.LUT P0, RZ, R14, 0x20, RZ, 0xc0, !PT ;  /* 0x000000200eff7812 */ /* 0x000fc4000780c0ff */
[----:B------:R-:W-:Y:S01]  /*2283f0*/  LOP3.LUT R17, R17, 0xfffff7ff, RZ, 0xc0, !PT ;  /* 0xfffff7ff11117812 */ /* 0x000fe200078ec0ff */
[----:B------:R-:W4:Y:S10]  /*228400*/  LDL.LU.64 R24, [R1+0x29c0] ;  /* 0x0029c00001187983 */ /* 0x000f340000300a00 */
[----:B------:R-:W-:-:S02]  /*228410*/  @P0 LOP3.LUT R17, R17, 0x800, RZ, 0xfc, !PT ;  /* 0x0000080011110812 */ /* 0x000fc400078efcff */
[----:B------:R-:W-:-:S13]  /*228420*/  LOP3.LUT P0, RZ, R14, 0x10, RZ, 0xc0, !PT ;  /* 0x000000100eff7812 */ /* 0x000fda000780c0ff */
[----:B------:R0:W-:Y:S01]  /*228430*/  @P0 STG.E.U8 desc[UR4][R2.64], R12 ;  /* 0x0000000c02000986 */ /* 0x0001e2000c101104 */
[----:B------:R-:W-:Y:S02]  /*228440*/  LOP3.LUT P0, RZ, R17, 0x800, RZ, 0xc0, !PT ;  /* 0x0000080011ff7812 */ /* 0x000fe4000780c0ff */
[----:B0-----:R-:W-:Y:S02]  /*228450*/  PRMT R12, R9, 0x7773, RZ ;  /* 0x00007773090c7816 */ /* 0x001fe400000000ff */
[----:B------:R-:W4:Y:S09]  /*228460*/  LDL.LU R9, [R1+0x59c] ;  /* 0x00059c0001097983 */ /* 0x000f320000300800 */
[----:B------:R0:W-:Y:S01]  /*228470*/  @P0 STG.E.U8 desc[UR4][R4.64], R12 ;  /* 0x0000000c04000986 */ /* 0x0001e2000c101104 */
[----:B------:R-:W-:-:S03]  /*228480*/  LOP3.LUT P0, RZ, R17, 0x400, RZ, 0xc0, !PT ;  /* 0x0000040011ff7812 */ /* 0x000fc6000780c0ff */
[----:B------:R-:W4:Y:S01]  /*228490*/  LDL.LU.64 R2, [R1+0x29b8] ;  /* 0x0029b80001027983 */ /* 0x000f220000300a00 */
[----:B0-----:R-:W-:-:S03]  /*2284a0*/  PRMT R12, R0, 0x7770, RZ ;  /* 0x00007770000c7816 */ /* 0x001fc600000000ff */
[----:B------:R-:W4:Y:S06]  /*2284b0*/  LDL.LU.64 R4, [R1+0x29b0] ;  /* 0x0029b00001047983 */ /* 0x000f2c0000300a00 */
[----:B--2---:R0:W-:Y:S01]  /*2284c0*/  @P0 STG.E.U8 desc[UR4][R6.64], R12 ;  /* 0x0000000c06000986 */ /* 0x0041e2000c101104 */
[C---:B------:R-:W-:Y:S02]  /*2284d0*/  LOP3.LUT P0, RZ, R17.reuse, 0x200, RZ, 0xc0, !PT ;  /* 0x0000020011ff7812 */ /* 0x040fe4000780c0ff */
[----:B0-----:R-:W-:Y:S01]  /*2284e0*/  PRMT R12, R0, 0x7771, RZ ;  /* 0x00007771000c7816 */ /* 0x001fe200000000ff */
[----:B------:R-:W2:Y:S10]  /*2284f0*/  LDL.LU.64 R6, [R1+0x29c8] ;  /* 0x0029c80001067983 */ /* 0x000eb40000300a00 */
        /* <DEDUP_REMOVED lines=9> */
[----:B0-----:R-:W3:Y:S01]  /*228590*/  LDL.LU.64 R10, [R1+0x7c80] ;  /* 0x007c8000010a7983 */ /* 0x001ee20000300a00 */
[----:B------:R-:W-:Y:S02]  /*2285a0*/  LOP3.LUT P0, RZ, R17, 0x40, RZ, 0xc0, !PT ;  /* 0x0000004011ff7812 */ /* 0x000fe4000780c0ff */
[----:B------:R-:W-:Y:S02]  /*2285b0*/  PRMT R12, R8, 0x7770, RZ ;  /* 0x00007770080c7816 */ /* 0x000fe400000000ff */
[----:B------:R-:W-:-:S09]  /*2285c0*/  LOP3.LUT P1, RZ, R14, 0x4000, RZ, 0xc0, !PT ;  /* 0x000040000eff7812 */ /* 0x000fd2000782c0ff */
[----:B---3--:R0:W-:Y:S04]  /*2285d0*/  @P0 STG.E.U8 desc[UR4][R10.64], R12 ;  /* 0x0000000c0a000986 */ /* 0x0081e8000c101104 */
[----:B0-----:R-:W3:Y:S01]  /*2285e0*/  LDL.LU.64 R10, [R1+0x7c78] ;  /* 0x007c7800010a7983 */ /* 0x001ee20000300a00 */
[----:B------:R-:W-:Y:S02]  /*2285f0*/  LOP3.LUT P0, RZ, R17, 0x20, RZ, 0xc0, !PT ;  /* 0x0000002011ff7812 */ /* 0x000fe4000780c0ff */
[----:B------:R-:W-:-:S11]  /*228600*/  PRMT R12, R8, 0x7771, RZ ;  /* 0x00007771080c7816 */ /* 0x000fd600000000ff */
[----:B----4-:R0:W-:Y:S01]  /*228610*/  @P0 STG.E.U8 desc[UR4][R18.64], R12 ;  /* 0x0000000c12000986 */ /* 0x0101e2000c101104 */
[----:B------:R-:W-:Y:S02]  /*228620*/  LOP3.LUT P0, RZ, R17, 0x10, RZ, 0xc0, !PT ;  /* 0x0000001011ff7812 */ /* 0x000fe4000780c0ff */
[----:B0-----:R-:W-:-:S11]  /*228630*/  PRMT R12, R8, 0x7772, RZ ;  /* 0x00007772080c7816 */ /* 0x001fd600000000ff */
[----:B------:R0:W-:Y:S01]  /*228640*/  @P0 STG.E.U8 desc[UR4][R20.64], R12 ;  /* 0x0000000c14000986 */ /* 0x0001e2000c101104 */
[----:B------:R-:W-:Y:S02]  /*228650*/  LOP3.LUT P0, RZ, R17, 0x8, RZ, 0xc0, !PT ;  /* 0x0000000811ff7812 */ /* 0x000fe4000780c0ff */
[----:B------:R-:W-:Y:S02]  /*228660*/  LOP3.LUT P2, RZ, R14, 0x8000, RZ, 0xc0, !PT ;  /* 0x000080000eff7812 */ /* 0x000fe4000784c0ff */
[----:B0-----:R-:W-:-:S09]  /*228670*/  PRMT R12, R8, 0x7773, RZ ;  /* 0x00007773080c7816 */ /* 0x001fd200000000ff */
[----:B------:R3:W-:Y:S01]  /*228680*/  @P0 STG.E.U8 desc[UR4][R22.64], R12 ;  /* 0x0000000c16000986 */ /* 0x0007e2000c101104 */
[C---:B------:R-:W-:Y:S02]  /*228690*/  LOP3.LUT P3, RZ, R14.reuse, 0x10000, RZ, 0xc0, !PT ;  /* 0x000100000eff7812 */ /* 0x040fe4000786c0ff */
[C---:B------:R-:W-:Y:S02]  /*2286a0*/  LOP3.LUT P4, RZ, R14.reuse, 0x20000, RZ, 0xc0, !PT ;  /* 0x000200000eff7812 */ /* 0x040fe4000788c0ff */
        /* <DEDUP_REMOVED lines=9> */
[----:B------:R0:W-:Y:S04]  /*228740*/  @P4 STG.E.U8 desc[UR4][R2.64], R12 ;  /* 0x0000000c02004986 */ /* 0x0001e8000c101104 */
[----:B------:R-:W4:Y:S04]  /*228750*/  LDL.LU.64 R26, [R1+0x29e8] ;  /* 0x0029e800011a7983 */ /* 0x000f280000300a00 */
[----:B------:R-:W4:Y:S01]  /*228760*/  LDL.LU.64 R28, [R1+0x29e0] ;  /* 0x0029e000011c7983 */ /* 0x000f220000300a00 */
[----:B0-----:R-:W-:-:S03]  /*228770*/  PRMT R12, R9, 0x7770, RZ ;  /* 0x00007770090c7816 */ /* 0x001fc600000000ff */
[----:B------:R-:W4:Y:S04]  /*228780*/  LDL.LU.64 R24, [R1+0x29d8] ;  /* 0x0029d80001187983 */ /* 0x000f280000300a00 */
[----:B------:R0:W-:Y:S04]  /*228790*/  @P5 STG.E.U8 desc[UR4][R4.64], R12 ;  /* 0x0000000c04005986 */ /* 0x0001e8000c101104 */
[----:B------:R-:W4:Y:S04]  /*2287a0*/  LDL.LU.64 R2, [R1+0x29d0] ;  /* 0x0029d00001027983 */ /* 0x000f280000300a00 */
[----:B0-----:R-:W4:Y:S04]  /*2287b0*/  LDL.LU.64 R4, [R1+0x31d8] ;  /* 0x0031d80001047983 */ /* 0x001f280000300a00 */
[----:B------:R-:W4:Y:S01]  /*2287c0*/  LDL.LU R8, [R1+0x58c] ;  /* 0x00058c0001087983 */ /* 0x000f220000300800 */
[----:B------:R-:W-:-:S02]  /*2287d0*/  LOP3.LUT R15, R15, 0xfbffffff, RZ, 0xc0, !PT ;  /* 0xfbffffff0f0f7812 */ /* 0x000fc400078ec0ff */
[----:B------:R-:W-:Y:S02]  /*2287e0*/  LOP3.LUT R17, R17, 0xfffffffe, RZ, 0xc0, !PT ;  /* 0xfffffffe11117812 */ /* 0x000fe400078ec0ff */
[C---:B------:R-:W-:Y:S02]  /*2287f0*/  LOP3.LUT P6, RZ, R14.reuse, 0x80000, RZ, 0xc0, !PT ;  /* 0x000800000eff7812 */ /* 0x040fe400078cc0ff */
[C---:B------:R-:W-:Y:S02]  /*228800*/  LOP3.LUT P4, RZ, R14.reuse, 0x100000, RZ, 0xc0, !PT ;  /* 0x001000000eff7812 */ /* 0x040fe4000788c0ff */
[----:B------:R-:W-:Y:S02]  /*228810*/  PRMT R12, R9, 0x7771, RZ ;  /* 0x00007771090c7816 */ /* 0x000fe400000000ff */
[----:B------:R-:W-:-:S07]  /*228820*/  LOP3.LUT P5, RZ, R14, 0x200000, RZ, 0xc0, !PT ;  /* 0x002000000eff7812 */ /* 0x000fce00078ac0ff */
[----:B--2---:R0:W-:Y:S01]  /*228830*/  @P6 STG.E.U8 desc[UR4][R6.64], R12 ;  /* 0x0000000c06006986 */ /* 0x0041e2000c101104 */
[----:B------:R-:W-:Y:S02]  /*228840*/  LOP3.LUT P6, RZ, R14, 0x400000, RZ, 0xc0, !PT ;  /* 0x004000000eff7812 */ /* 0x000fe400078cc0ff */
[----:B0-----:R-:W-:Y:S01]  /*228850*/  PRMT R12, R9, 0x7772, RZ ;  /* 0x00007772090c7816 */ /* 0x001fe200000000ff */
[----:B------:R-:W2:Y:S01]  /*228860*/  LDL.LU.64 R6, [R1+0x31d0] ;  /* 0x0031d00001067983 */ /* 0x000ea20000300a00 */
[----:B---3--:R-:W-:-:S13]  /*228870*/  LOP3.LUT P0, RZ, R11, 0x1, RZ, 0xc0, !PT ;  /* 0x000000010bff7812 */ /* 0x008fda000780c0ff */
        /* <DEDUP_REMOVED lines=16> */
[----:B------:R-:W-:-:S13]  /*228980*/  LOP3.LUT P0, RZ, R14, 0x4000000, RZ, 0xc0, !PT ;  /* 0x040000000eff7812 */ /* 0x000fda000780c0ff */
[----:B------:R-:W-:Y:S02]  /*228990*/  @P0 LOP3.LUT R17, R17, 0x1, RZ, 0xfc, !PT ;  /* 0x0000000111110812 */ /* 0x000fe400078efcff */
[----:B------:R-:W-:Y:S02]  /*2289a0*/  LOP3.LUT P0, RZ, R14, 0x2000000, RZ, 0xc0, !PT ;  /* 0x020000000eff7812 */ /* 0x000fe4000780c0ff */
[----:B------:R-:W-:Y:S01]  /*2289b0*/  LOP3.LUT R17, R17, 0xfffffffd, RZ, 0xc0, !PT ;  /* 0xfffffffd11117812 */ /* 0x000fe200078ec0ff */
[----:B----4-:R0:W-:Y:S10]  /*2289c0*/  @P4 STG.E.U8 desc[UR4][R26.64], R12 ;  /* 0x0000000c1a004986 */ /* 0x0101f4000c101104 */
[----:B------:R-:W-:-:S02]  /*2289d0*/  @P0 LOP3.LUT R17, R17, 0x2, RZ, 0xfc, !PT ;  /* 0x0000000211110812 */ /* 0x000fc400078efcff */
[----:B------:R-:W-:Y:S02]  /*2289e0*/  LOP3.LUT P0, RZ, R14, 0x1000000, RZ, 0xc0, !PT ;  /* 0x010000000eff7812 */ /* 0x000fe4000780c0ff */
[----:B0-----:R-:W-:Y:S02]  /*2289f0*/  PRMT R12, R9, 0x7773, RZ ;  /* 0x00007773090c7816 */ /* 0x001fe400000000ff */
[----:B------:R-:W-:-:S03]  /*228a00*/  LOP3.LUT R17, R17, 0xfffffffb, RZ, 0xc0, !PT ;  /* 0xfffffffb11117812 */ /* 0x000fc600078ec0ff */
[----:B------:R0:W-:Y:S04]  /*228a10*/  @P5 STG.E.U8 desc[UR4][R28.64], R12 ;  /* 0x0000000c1c005986 */ /* 0x0001e8000c101104 */
[----:B------:R1:W-:Y:S02]  /*228a20*/  STL.64 [R1+0x7c68], R14 ;  /* 0x007c680e01007387 */ /* 0x0003e40000100a00 */
[----:B------:R-:W-:Y:S02]  /*228a30*/  @P0 LOP3.LUT R17, R17, 0x4, RZ, 0xfc, !PT ;  /* 0x0000000411110812 */ /* 0x000fe400078efcff */
[----:B------:R-:W-:Y:S01]  /*228a40*/  LOP3.LUT P0, RZ, R14, 0x800000, RZ, 0xc0, !PT ;  /* 0x008000000eff7812 */ /* 0x000fe2000780c0ff */
[----:B------:R-:W3:Y:S01]  /*228a50*/  LDL.LU R13, [R1+0x570] ;  /* 0x00057000010d7983 */ /* 0x000ee20000300800 */
[----:B0-----:R-:W-:-:S02]  /*228a60*/  PRMT R12, R8, 0x7770, RZ ;  /* 0x00007770080c7816 */ /* 0x001fc400000000ff */
[C---:B------:R-:W-:Y:S01]  /*228a70*/  LOP3.LUT P1, RZ, R11.reuse, 0x2, RZ, 0xc0, !PT ;  /* 0x000000020bff7812 */ /* 0x040fe2000782c0ff */
[----:B-1----:R-:W4:Y:S01]  /*228a80*/  LDL.LU.64 R14, [R1+0x2f60] ;  /* 0x002f6000010e7983 */ /* 0x002f220000300a00 */
[C---:B------:R-:W-:Y:S02]  /*228a90*/  LOP3.LUT P2, RZ, R11.reuse, 0x4, RZ, 0xc0, !PT ;  /* 0x000000040bff7812 */ /* 0x040fe4000784c0ff */
[C---:B------:R-:W-:Y:S01]  /*228aa0*/  LOP3.LUT P3, RZ, R11.reuse, 0x8, RZ, 0xc0, !PT ;  /* 0x000000080bff7812 */ /* 0x040fe2000786c0ff */
[----:B------:R-:W-:Y:S01]  /*228ab0*/  @P6 STG.E.U8 desc[UR4][R24.64], R12 ;  /* 0x0000000c18006986 */ /* 0x000fe2000c101104 */
[C---:B------:R-:W-:Y:S02]  /*228ac0*/  LOP3.LUT P4, RZ, R11.reuse, 0x10, RZ, 0xc0, !PT ;  /* 0x000000100bff7812 */ /* 0x040fe4000788c0ff */
[C---:B------:R-:W-:Y:S01]  /*228ad0*/  LOP3.LUT P5, RZ, R11.reuse, 0x20, RZ, 0xc0, !PT ;  /* 0x000000200bff7812 */ /* 0x040fe200078ac0ff */
[----:B------:R-:W4:Y:S01]  /*228ae0*/  LDL.LU R0, [R1+0x560] ;  /* 0x0005600001007983 */ /* 0x000f220000300800 */
[----:B------:R-:W-:-:S03]  /*228af0*/  LOP3.LUT P6, RZ, R11, 0x40, RZ, 0xc0, !PT ;  /* 0x000000400bff7812 */ /* 0x000fc600078cc0ff */
[----:B------:R0:W-:Y:S04]  /*228b00*/  STL.64 [R1+0x7c58], R10 ;  /* 0x007c580a01007387 */ /* 0x0001e80000100a00 */
[----:B0-----:R-:W4:Y:S01]  /*228b10*/  LDL.LU.64 R10, [R1+0x31f8] ;  /* 0x0031f800010a7983 */ /* 0x001f220000300a00 */
[----:B------:R-:W-:-:S05]  /*228b20*/  PRMT R12, R8, 0x7771, RZ ;  /* 0x00007771080c7816 */ /* 0x000fca00000000ff */
        /* <DEDUP_REMOVED lines=8> */
[----:B---3--:R-:W-:-:S11]  /*228bb0*/  PRMT R12, R13, 0x7770, RZ ;  /* 0x000077700d0c7816 */ /* 0x008fd600000000ff */
[----:B----4-:R-:W-:Y:S04]  /*228bc0*/  @P0 STG.E.U8 desc[UR4][R14.64], R12 ;  /* 0x0000000c0e000986 */ /* 0x010fe8000c101104 */
[----:B------:R0:W-:Y:S04]  /*228bd0*/  STL.64 [R1+0x7c60], R10 ;  /* 0x007c600a01007387 */ /* 0x0001e80000100a00 */
[----:B0-----:R-:W2:Y:S04]  /*228be0*/  LDL.LU.64 R10, [R1+0x3200] ;  /* 0x00320000010a7983 */ /* 0x001ea80000300a00 */
[----:B------:R-:W3:Y:S04]  /*228bf0*/  LDL.LU.64 R18, [R1+0x31e8] ;  /* 0x0031e80001127983 */ /* 0x000ee80000300a00 */
[----:B------:R-:W4:Y:S04]  /*228c00*/  LDL.LU.64 R20, [R1+0x31e0] ;  /* 0x0031e00001147983 */ /* 0x000f280000300a00 */
[----:B------:R-:W2:Y:S04]  /*228c10*/  LDL.LU.64 R22, [R1+0x3218] ;  /* 0x0032180001167983 */ /* 0x000ea80000300a00 */
[----:B------:R-:W2:Y:S04]  /*228c20*/  LDL.LU R9, [R1+0x550] ;  /* 0x0005500001097983 */ /* 0x000ea80000300800 */
[----:B------:R-:W2:Y:S04]  /*228c30*/  LDL.LU.64 R26, [R1+0x3210] ;  /* 0x00321000011a7983 */ /* 0x000ea80000300a00 */
[----:B------:R-:W2:Y:S04]  /*228c40*/  LDL.LU.64 R28, [R1+0x3208] ;  /* 0x00320800011c7983 */ /* 0x000ea80000300a00 */
[----:B------:R-:W2:Y:S04]  /*228c50*/  LDL.LU.64 R24, [R1+0x3240] ;  /* 0x0032400001187983 */ /* 0x000ea80000300a00 */
[----:B------:R-:W2:Y:S04]  /*228c60*/  LDL.LU.64 R2, [R1+0x3238] ;  /* 0x0032380001027983 */ /* 0x000ea80000300a00 */
[----:B------:R-:W2:Y:S04]  /*228c70*/  LDL.LU.64 R4, [R1+0x3230] ;  /* 0x0032300001047983 */ /* 0x000ea80000300a00 */
[----:B------:R-:W2:Y:S04]  /*228c80*/  LDL.LU.64 R6, [R1+0x3228] ;  /* 0x0032280001067983 */ /* 0x000ea80000300a00 */
[----:B------:R-:W2:Y:S04]  /*228c90*/  LDL.LU R8, [R1+0x540] ;  /* 0x0005400001087983 */ /* 0x000ea80000300800 */
[----:B------:R0:W-:Y:S04]  /*228ca0*/  STL [R1+0x7888], R16 ;  /* 0x0078881001007387 */ /* 0x0001e80000100800 */
[----:B0-----:R-:W2:Y:S04]  /*228cb0*/  LDL.LU.64 R16, [R1+0x31f0] ;  /* 0x0031f00001107983 */ /* 0x001ea80000300a00 */
[----:B------:R-:W2:Y:S01]  /*228cc0*/  LDL.LU.64 R14, [R1+0x7c68] ;  /* 0x007c6800010e7983 */ /* 0x000ea20000300a00 */
[----:B------:R-:W-:-:S02]  /*228cd0*/  PRMT R12, R13, 0x7771, RZ ;  /* 0x000077710d0c7816 */ /* 0x000fc400000000ff */
[----:B--2---:R-:W-:-:S13]  /*228ce0*/  LOP3.LUT P0, RZ, R15, 0x80000000, RZ, 0xc0, !PT ;  /* 0x800000000fff7812 */ /* 0x004fda000780c0ff */
[----:B------:R0:W-:Y:S04]  /*228cf0*/  @P0 STG.E.U8 desc[UR4][R10.64], R12 ;  /* 0x0000000c0a000986 */ /* 0x0001e8000c101104 */
[----:B0-----:R-:W2:Y:S01]  /*228d00*/  LDL.LU.64 R10, [R1+0x7c60] ;  /* 0x007c6000010a7983 */ /* 0x001ea20000300a00 */
[----:B------:R-:W-:Y:S02]  /*228d10*/  LOP3.LUT P0, RZ, R15, 0x40000000, RZ, 0xc0, !PT ;  /* 0x400000000fff7812 */ /* 0x000fe4000780c0ff */
[----:B------:R-:W-:-:S11]  /*228d20*/  PRMT R12, R13, 0x7772, RZ ;  /* 0x000077720d0c7816 */ /* 0x000fd600000000ff */
[----:B--2---:R0:W-:Y:S01]  /*228d30*/  @P0 STG.E.U8 desc[UR4][R10.64], R12 ;  /* 0x0000000c0a000986 */ /* 0x0041e2000c101104 */
[----:B------:R-:W-:Y:S02]  /*228d40*/  LOP3.LUT P0, RZ, R15, 0x20000000, RZ, 0xc0, !PT ;  /* 0x200000000fff7812 */ /* 0x000fe4000780c0ff */
[----:B0-----:R-:W-:Y:S01]  /*228d50*/  PRMT R12, R13, 0x7773, RZ ;  /* 0x000077730d0c7816 */ /* 0x001fe200000000ff */
[----:B------:R-:W2:Y:S10]  /*228d60*/  LDL.LU.64 R10, [R1+0x7c58] ;  /* 0x007c5800010a7983 */ /* 0x000eb40000300a00 */
[----:B------:R0:W-:Y:S01]  /*228d70*/  @P0 STG.E.U8 desc[UR4][R16.64], R12 ;  /* 0x0000000c10000986 */ /* 0x0001e2000c101104 */
[----:B------:R-:W-:-:S02]  /*228d80*/  LOP3.LUT P0, RZ, R15, 0x10000000, RZ, 0xc0, !PT ;  /* 0x100000000fff7812 */ /* 0x000fc4000780c0ff */
[----:B0-----:R-:W-:-:S11]  /*228d90*/  PRMT R12, R0, 0x7770, RZ ;  /* 0x00007770000c7816 */ /* 0x001fd600000000ff */
[----:B---3--:R0:W-:Y:S01]  /*228da0*/  @P0 STG.E.U8 desc[UR4][R18.64], R12 ;  /* 0x0000000c12000986 */ /* 0x0081e2000c101104 */
        /* <DEDUP_REMOVED lines=87> */
[----:B------:R-:W4:Y:S04]  /*229320*/  LDL.LU.64 R6, [R1+0x32d8] ;  /* 0x0032d80001067983 */ /* 0x000f280000300a00 */
[----:B------:R-:W4:Y:S06]  /*229330*/  LDL.LU.64 R8, [R1+0x32d0] ;  /* 0x0032d00001087983 */ /* 0x000f2c0000300a00 */
        /* <DEDUP_REMOVED lines=79> */
[----:B------:R-:W-:-:S02]  /*229830*/  LOP3.LUT P5, RZ, R11, 0x8000000, RZ, 0xc0, !PT ;  /* 0x080000000bff7812 */ /* 0x000fc400078ac0ff */
[----:B------:R-:W-:Y:S02]  /*229840*/  LOP3.LUT P6, RZ, R11, 0x10000000, RZ, 0xc0, !PT ;  /* 0x100000000bff7812 */ /* 0x000fe400078cc0ff */
[----:B------:R-:W-:Y:S02]  /*229850*/  PRMT R12, R3, 0x7771, RZ ;  /* 0x00007771030c7816 */ /* 0x000fe400000000ff */
[----:B------:R-:W-:Y:S02]  /*229860*/  @P0 LOP3.LUT R15, R15, 0x4000, RZ, 0xfc, !PT ;  /* 0x000040000f0f0812 */ /* 0x000fe400078efcff */
[----:B------:R-:W-:Y:S01]  /*229870*/  LOP3.LUT P0, RZ, R11, 0x80000000, RZ, 0xc0, !PT ;  /* 0x800000000bff7812 */ /* 0x000fe2000780c0ff */
[----:B------:R-:W3:Y:S04]  /*229880*/  LDL.LU.64 R18, [R1+0x3338] ;  /* 0x0033380001127983 */ /* 0x000ee80000300a00 */
[----:B------:R-:W3:Y:S01]  /*229890*/  LDL.LU.64 R20, [R1+0x3330] ;  /* 0x0033300001147983 */ /* 0x000ee20000300a00 */
[----:B------:R-:W-:-:S07]  /*2298a0*/  LOP3.LUT R15, R15, 0xffff7fff, RZ, 0xc0, !PT ;  /* 0xffff7fff0f0f7812 */ /* 0x000fce00078ec0ff */
        /* <DEDUP_REMOVED lines=12> */
[----:B------:R-:W4:Y:S04]  /*229970*/  LDL.LU R7, [R1+0x548] ;  /* 0x0005480001077983 */ /* 0x000f280000300800 */
[----:B------:R-:W3:Y:S04]  /*229980*/  LDL.LU.64 R22, [R1+0x3328] ;  /* 0x0033280001167983 */ /* 0x000ee80000300a00 */
[----:B------:R-:W3:Y:S04]  /*229990*/  LDL.LU.64 R26, [R1+0x3320] ;  /* 0x00332000011a7983 */ /* 0x000ee80000300a00 */
[----:B------:R-:W3:Y:S04]  /*2299a0*/  LDL.LU.64 R28, [R1+0x3358] ;  /* 0x00335800011c7983 */ /* 0x000ee80000300a00 */
[----:B------:R0:W-:Y:S01]  /*2299b0*/  @P0 STG.E.U8 desc[UR4][R4.64], R12 ;  /* 0x0000000c04000986 */ /* 0x0001e2000c101104 */
[----:B------:R-:W-:-:S03]  /*2299c0*/  LOP3.LUT P0, RZ, R15, 0x8000, RZ, 0xc0, !PT ;  /* 0x000080000fff7812 */ /* 0x000fc6000780c0ff */
[----:B------:R-:W3:Y:S04]  /*2299d0*/  LDL.LU.64 R24, [R1+0x3350] ;  /* 0x0033500001187983 */ /* 0x000ee80000300a00 */
[----:B------:R-:W3:Y:S04]  /*2299e0*/  LDL.LU R6, [R1+0x57c] ;  /* 0x00057c0001067983 */ /* 0x000ee80000300800 */
[----:B------:R-:W3:Y:S01]  /*2299f0*/  LDL.LU.64 R2, [R1+0x3348] ;  /* 0x0033480001027983 */ /* 0x000ee20000300a00 */
[----:B0-----:R-:W-:-:S03]  /*229a00*/  PRMT R12, R13, 0x7771, RZ ;  /* 0x000077710d0c7816 */ /* 0x001fc600000000ff */
[----:B------:R-:W3:Y:S04]  /*229a10*/  LDL.LU.64 R4, [R1+0x3368] ;  /* 0x0033680001047983 */ /* 0x000ee80000300a00 */
[----:B------:R0:W-:Y:S01]  /*229a20*/  @P0 STG.E.U8 desc[UR4][R8.64], R12 ;  /* 0x0000000c08000986 */ /* 0x0001e2000c101104 */
[----:B------:R-:W-:Y:S02]  /*229a30*/  LOP3.LUT P0, RZ, R15, 0x4000, RZ, 0xc0, !PT ;  /* 0x000040000fff7812 */ /* 0x000fe4000780c0ff */
        /* <DEDUP_REMOVED lines=42> */
[----:B------:R-:W3:Y:S04]  /*229ce0*/  LDL.LU.64 R4, [R1+0x3378] ;  /* 0x0033780001047983 */ /* 0x000ee80000300a00 */
[----:B------:R0:W-:Y:S04]  /*229cf0*/  @P6 STG.E.U8 desc[UR4][R8.64], R12 ;  /* 0x0000000c08006986 */ /* 0x0001e8000c101104 */
[----:B0-----:R-:W4:Y:S04]  /*229d00*/  LDL.LU.64 R8, [R1+0x3370] ;  /* 0x0033700001087983 */ /* 0x001f280000300a00 */
[----:B------:R-:W3:Y:S04]  /*229d10*/  LDL.LU.64 R28, [R1+0x3398] ;  /* 0x00339800011c7983 */ /* 0x000ee80000300a00 */
[----:B------:R-:W3:Y:S01]  /*229d20*/  LDL.LU R7, [R1+0x56c] ;  /* 0x00056c0001077983 */ /* 0x000ee20000300800 */
[----:B------:R-:W-:-:S02]  /*229d30*/  LOP3.LUT P4, RZ, R10, 0x2000, RZ, 0xc0, !PT ;  /* 0x000020000aff7812 */ /* 0x000fc4000788c0ff */
[----:B------:R-:W-:Y:S02]  /*229d40*/  LOP3.LUT P5, RZ, R10, 0x4000, RZ, 0xc0, !PT ;  /* 0x000040000aff7812 */ /* 0x000fe400078ac0ff */
[----:B------:R-:W-:Y:S02]  /*229d50*/  PRMT R12, R6, 0x7773, RZ ;  /* 0x00007773060c7816 */ /* 0x000fe400000000ff */
[----:B------:R-:W-:Y:S01]  /*229d60*/  LOP3.LUT P6, RZ, R10, 0x8000, RZ, 0xc0, !PT ;  /* 0x000080000aff7812 */ /* 0x000fe200078cc0ff */
[----:B------:R-:W4:Y:S04]  /*229d70*/  LDL.LU.64 R24, [R1+0x3390] ;  /* 0x0033900001187983 */ /* 0x000f280000300a00 */
[----:B------:R-:W4:Y:S04]  /*229d80*/  LDL.LU.64 R2, [R1+0x3388] ;  /* 0x0033880001027983 */ /* 0x000f280000300a00 */
[----:B------:R-:W4:Y:S04]  /*229d90*/  LDL.LU R0, [R1+0x55c] ;  /* 0x00055c0001007983 */ /* 0x000f280000300800 */
[----:B--2---:R3:W-:Y:S02]  /*229da0*/  @P4 STG.E.U8 desc[UR4][R26.64], R12 ;  /* 0x0000000c1a004986 */ /* 0x0047e4000c101104 */
[----:B---3--:R-:W-:-:S05]  /*229db0*/  PRMT R12, R7, 0x7770, RZ ;  /* 0x00007770070c7816 */ /* 0x008fca00000000ff */
[----:B------:R0:W-:Y:S02]  /*229dc0*/  @P5 STG.E.U8 desc[UR4][R4.64], R12 ;  /* 0x0000000c04005986 */ /* 0x0001e4000c101104 */
[----:B0-----:R-:W-:Y:S02]  /*229dd0*/  PRMT R12, R7, 0x7771, RZ ;  /* 0x00007771070c7816 */ /* 0x001fe400000000ff */
[----:B------:R-:W2:Y:S04]  /*229de0*/  LDL.LU.64 R4, [R1+0x33c0] ;  /* 0x0033c00001047983 */ /* 0x000ea80000300a00 */
[----:B------:R-:W3:Y:S04]  /*229df0*/  LDL.LU R6, [R1+0x54c] ;  /* 0x00054c0001067983 */ /* 0x000ee80000300800 */
[----:B----4-:R0:W-:Y:S04]  /*229e00*/  @P6 STG.E.U8 desc[UR4][R8.64], R12 ;  /* 0x0000000c08006986 */ /* 0x0101e8000c101104 */
[----:B0-----:R-:W4:Y:S04]  /*229e10*/  LDL.LU.64 R8, [R1+0x33a8] ;  /* 0x0033a80001087983 */ /* 0x001f280000300a00 */
[----:B----4-:R0:W-:Y:S04]  /*229e20*/  STL.64 [R1+0x7c18], R8 ;  /* 0x007c180801007387 */ /* 0x0101e80000100a00 */
[----:B0-----:R-:W4:Y:S01]  /*229e30*/  LDL.LU.64 R8, [R1+0x33b0] ;  /* 0x0033b00001087983 */ /* 0x001f220000300a00 */
[----:B------:R-:W-:-:S02]  /*229e40*/  LOP3.LUT P0, RZ, R10, 0x2000000, RZ, 0xc0, !PT ;  /* 0x020000000aff7812 */ /* 0x000fc4000780c0ff */
[----:B------:R-:W-:Y:S02]  /*229e50*/  LOP3.LUT R11, R11, 0x7fffffff, RZ, 0xc0, !PT ;  /* 0x7fffffff0b0b7812 */ /* 0x000fe400078ec0ff */
[----:B------:R-:W-:-:S09]  /*229e60*/  LOP3.LUT R15, R15, 0xfffffffe, RZ, 0xc0, !PT ;  /* 0xfffffffe0f0f7812 */ /* 0x000fd200078ec0ff */
[----:B------:R-:W-:Y:S02]  /*229e70*/  @P0 LOP3.LUT R11, R11, 0x80000000, RZ, 0xfc, !PT ;  /* 0x800000000b0b0812 */ /* 0x000fe400078efcff */
[----:B------:R-:W-:-:S13]  /*229e80*/  LOP3.LUT P0, RZ, R10, 0x1000000, RZ, 0xc0, !PT ;  /* 0x010000000aff7812 */ /* 0x000fda000780c0ff */
        /* <DEDUP_REMOVED lines=15> */
[----:B----4-:R0:W-:Y:S04]  /*229f80*/  STL.64 [R1+0x7c20], R8 ;  /* 0x007c200801007387 */ /* 0x0101e80000100a00 */
[----:B0-----:R-:W4:Y:S06]  /*229f90*/  LDL.LU.64 R8, [R1+0x33b8] ;  /* 0x0033b80001087983 */ /* 0x001f2c0000300a00 */
[----:B------:R-:W-:-:S02]  /*229fa0*/  @P0 LOP3.LUT R15, R15, 0x20, RZ, 0xfc, !PT ;  /* 0x000000200f0f0812 */ /* 0x000fc400078efcff */
[----:B------:R-:W-:Y:S02]  /*229fb0*/  LOP3.LUT P0, RZ, R10, 0x40000, RZ, 0xc0, !PT ;  /* 0x000400000aff7812 */ /* 0x000fe4000780c0ff */
[----:B------:R-:W-:Y:S01]  /*229fc0*/  PRMT R12, R7, 0x7772, RZ ;  /* 0x00007772070c7816 */ /* 0x000fe200000000ff */
[----:B------:R-:W3:Y:S01]  /*229fd0*/  LDL.LU.64 R16, [R1+0x33a0] ;  /* 0x0033a00001107983 */ /* 0x000ee20000300a00 */
[----:B------:R-:W-:-:S03]  /*229fe0*/  LOP3.LUT R15, R15, 0xffffffbf, RZ, 0xc0, !PT ;  /* 0xffffffbf0f0f7812 */ /* 0x000fc600078ec0ff */
[----:B------:R-:W3:Y:S04]  /*229ff0*/  LDL.LU.64 R18, [R1+0x33d8] ;  /* 0x0033d80001127983 */ /* 0x000ee80000300a00 */
[----:B------:R-:W3:Y:S04]  /*22a000*/  LDL.LU.64 R20, [R1+0x33d0] ;  /* 0x0033d00001147983 */ /* 0x000ee80000300a00 */
[----:B------:R-:W3:Y:S04]  /*22a010*/  LDL.LU.64 R22, [R1+0x33c8] ;  /* 0x0033c80001167983 */ /* 0x000ee80000300a00 */
[----:B------:R-:W3:Y:S01]  /*22a020*/  LDL.LU.64 R26, [R1+0x3400] ;  /* 0x00340000011a7983 */ /* 0x000ee20000300a00 */
[----:B------:R-:W-:-:S02]  /*22a030*/  @P0 LOP3.LUT R15, R15, 0x40, RZ, 0xfc, !PT ;  /* 0x000000400f0f0812 */ /* 0x000fc400078efcff */
[----:B------:R-:W-:Y:S02]  /*22a040*/  LOP3.LUT P0, RZ, R10, 0x20000, RZ, 0xc0, !PT ;  /* 0x000200000aff7812 */ /* 0x000fe4000780c0ff */
        /* <DEDUP_REMOVED lines=15> */
[----:B------:R-:W3:Y:S06]  /*22a140*/  LDL.LU R7, [R1+0x520] ;  /* 0x0005200001077983 */ /* 0x000eec0000300800 */
[----:B--2---:R0:W-:Y:S01]  /*22a150*/  @P0 STG.E.U8 desc[UR4][R4.64], R12 ;  /* 0x0000000c04000986 */ /* 0x0041e2000c101104 */
[----:B------:R-:W-:-:S02]  /*22a160*/  LOP3.LUT P0, RZ, R15, 0x10, RZ, 0xc0, !PT ;  /* 0x000000100fff7812 */ /* 0x000fc4000780c0ff */
[----:B0-----:R-:W-:Y:S01]  /*22a170*/  PRMT R12, R0, 0x7772, RZ ;  /* 0x00007772000c7816 */ /* 0x001fe200000000ff */
[----:B------:R-:W2:Y:S10]  /*22a180*/  LDL.LU.64 R4, [R1+0x33e0] ;  /* 0x0033e00001047983 */ /* 0x000eb40000300a00 */
[----:B----4-:R0:W-:Y:S04]  /*22a190*/  @P0 STG.E.U8 desc[UR4][R8.64], R12 ;  /* 0x0000000c08000986 */ /* 0x0101e8000c101104 */
[----:B0-----:R-:W4:Y:S01]  /*22a1a0*/  LDL.LU.64 R8, [R1+0x7c20] ;  /* 0x007c200001087983 */ /* 0x001f220000300a00 */
[----:B------:R-:W-:-:S02]  /*22a1b0*/  LOP3.LUT P0, RZ, R15, 0x8, RZ, 0xc0, !PT ;  /* 0x000000080fff7812 */ /* 0x000fc4000780c0ff */
[----:B------:R-:W-:-:S11]  /*22a1c0*/  PRMT R12, R0, 0x7773, RZ ;  /* 0x00007773000c7816 */ /* 0x000fd600000000ff */
[----:B----4-:R0:W-:Y:S04]  /*22a1d0*/  @P0 STG.E.U8 desc[UR4][R8.64], R12 ;  /* 0x0000000c08000986 */ /* 0x0101e8000c101104 */
[----:B0-----:R-:W4:Y:S01]  /*22a1e0*/  LDL.LU.64 R8, [R1+0x7c18] ;  /* 0x007c180001087983 */ /* 0x001f220000300a00 */
[----:B------:R-:W-:Y:S02]  /*22a1f0*/  LOP3.LUT P0, RZ, R15, 0x4, RZ, 0xc0, !PT ;  /* 0x000000040fff7812 */ /* 0x000fe4000780c0ff */
[----:B---3--:R-:W-:Y:S02]  /*22a200*/  PRMT R12, R6, 0x7770, RZ ;  /* 0x00007770060c7816 */ /* 0x008fe400000000ff */
[----:B------:R-:W-:-:S09]  /*22a210*/  LOP3.LUT P1, RZ, R10, 0x4000000, RZ, 0xc0, !PT ;  /* 0x040000000aff7812 */ /* 0x000fd2000782c0ff */
[----:B----4-:R0:W-:Y:S04]  /*22a220*/  @P0 STG.E.U8 desc[UR4][R8.64], R12 ;  /* 0x0000000c08000986 */ /* 0x0101e8000c101104 */
[----:B0-----:R-:W3:Y:S01]  /*22a230*/  LDL.LU.64 R8, [R1+0x7c10] ;  /* 0x007c100001087983 */ /* 0x001ee20000300a00 */
[----:B------:R-:W-:Y:S02]  /*22a240*/  LOP3.LUT P0, RZ, R15, 0x2, RZ, 0xc0, !PT ;  /* 0x000000020fff7812 */ /* 0x000fe4000780c0ff */
[----:B------:R-:W-:-:S11]  /*22a250*/  PRMT R12, R6, 0x7771, RZ ;  /* 0x00007771060c7816 */ /* 0x000fd600000000ff */
[----:B------:R0:W-:Y:S01]  /*22a260*/  @P0 STG.E.U8 desc[UR4][R16.64], R12 ;  /* 0x0000000c10000986 */ /* 0x0001e2000c101104 */
        /* <DEDUP_REMOVED lines=21> */
[----:B0-----:R-:W-:-:S05]  /*22a3c0*/  PRMT R12, R7, 0x7770, RZ ;  /* 0x00007770070c7816 */ /* 0x001fca00000000ff */
[----:B------:R0:W-:Y:S02]  /*22a3d0*/  @P5 STG.E.U8 desc[UR4][R2.64], R12 ;  /* 0x0000000c02005986 */ /* 0x0001e4000c101104 */
[----:B0-----:R-:W-:-:S05]  /*22a3e0*/  PRMT R12, R7, 0x7771, RZ ;  /* 0x00007771070c7816 */ /* 0x001fca00000000ff */
[----:B--2---:R0:W-:Y:S04]  /*22a3f0*/  @P6 STG.E.U8 desc[UR4][R4.64], R12 ;  /* 0x0000000c04006986 */ /* 0x0041e8000c101104 */
[----:B0-----:R-:W2:Y:S01]  /*22a400*/  LDL.LU.64 R4, [R1+0x3418] ;  /* 0x0034180001047983 */ /* 0x001ea20000300a00 */
[----:B------:R-:W-:-:S03]  /*22a410*/  PRMT R12, R7, 0x7772, RZ ;  /* 0x00007772070c7816 */ /* 0x000fc600000000ff */
[----:B------:R-:W4:Y:S04]  /*22a420*/  LDL.LU.64 R26, [R1+0x3410] ;  /* 0x00341000011a7983 */ /* 0x000f280000300a00 */
[----:B------:R-:W4:Y:S04]  /*22a430*/  LDL.LU.64 R28, [R1+0x3408] ;  /* 0x00340800011c7983 */ /* 0x000f280000300a00 */
[----:B------:R-:W4:Y:S04]  /*22a440*/  LDL.LU.64 R24, [R1+0x3440] ;  /* 0x0034400001187983 */ /* 0x000f280000300a00 */
[----:B------:R-:W4:Y:S04]  /*22a450*/  LDL.LU.64 R2, [R1+0x3438] ;  /* 0x0034380001027983 */ /* 0x000f280000300a00 */
[----:B------:R-:W4:Y:S01]  /*22a460*/  LDL.LU R6, [R1+0x510] ;  /* 0x0005100001067983 */ /* 0x000f220000300800 */
[----:B---3--:R-:W-:-:S13]  /*22a470*/  LOP3.LUT P4, RZ, R9, 0x1, RZ, 0xc0, !PT ;  /* 0x0000000109ff7812 */ /* 0x008fda000788c0ff */
[----:B--2---:R0:W-:Y:S04]  /*22a480*/  @P4 STG.E.U8 desc[UR4][R4.64], R12 ;  /* 0x0000000c04004986 */ /* 0x0041e8000c101104 */
[----:B0-----:R-:W2:Y:S04]  /*22a490*/  LDL.LU.64 R4, [R1+0x3430] ;  /* 0x0034300001047983 */ /* 0x001ea80000300a00 */
[----:B------:R-:W3:Y:S04]  /*22a4a0*/  LDL.LU.64 R14, [R1+0x3450] ;  /* 0x00345000010e7983 */ /* 0x000ee80000300a00 */
        /* <DEDUP_REMOVED lines=26> */
[----:B------:R-:W-:-:S02]  /*22a650*/  LOP3.LUT P5, RZ, R9, 0x2, RZ, 0xc0, !PT ;  /* 0x0000000209ff7812 */ /* 0x000fc400078ac0ff */
[----:B------:R-:W-:Y:S02]  /*22a660*/  LOP3.LUT P6, RZ, R9, 0x4, RZ, 0xc0, !PT ;  /* 0x0000000409ff7812 */ /* 0x000fe400078cc0ff */
[----:B------:R-:W-:Y:S02]  /*22a670*/  PRMT R12, R7, 0x7773, RZ ;  /* 0x00007773070c7816 */ /* 0x000fe400000000ff */
[----:B------:R-:W-:Y:S02]  /*22a680*/  @P0 LOP3.LUT R11, R11, 0x10000000, RZ, 0xfc, !PT ;  /* 0x100000000b0b0812 */ /* 0x000fe400078efcff */
[----:B------:R-:W-:Y:S01]  /*22a690*/  LOP3.LUT P0, RZ, R9, 0x20, RZ, 0xc0, !PT ;  /* 0x0000002009ff7812 */ /* 0x000fe2000780c0ff */
[----:B------:R-:W3:Y:S04]  /*22a6a0*/  LDL.LU.64 R16, [R1+0x3448] ;  /* 0x0034480001107983 */ /* 0x000ee80000300a00 */
[----:B------:R-:W3:Y:S01]  /*22a6b0*/  LDL.LU R7, [R1+0x534] ;  /* 0x0005340001077983 */ /* 0x000ee20000300800 */
[----:B------:R-:W-:-:S03]  /*22a6c0*/  LOP3.LUT R11, R11, 0xdfffffff, RZ, 0xc0, !PT ;  /* 0xdfffffff0b0b7812 */ /* 0x000fc600078ec0ff */
[----:B------:R-:W3:Y:S04]  /*22a6d0*/  LDL.LU.64 R18, [R1+0x3480] ;  /* 0x0034800001127983 */ /* 0x000ee80000300a00 */
[----:B------:R-:W3:Y:S04]  /*22a6e0*/  LDL.LU.64 R20, [R1+0x3478] ;  /* 0x0034780001147983 */ /* 0x000ee80000300a00 */
[----:B------:R-:W3:Y:S01]  /*22a6f0*/  LDL.LU.64 R22, [R1+0x3470] ;  /* 0x0034700001167983 */ /* 0x000ee20000300a00 */
[----:B------:R-:W-:Y:S02]  /*22a700*/  @P0 LOP3.LUT R11, R11, 0x20000000, RZ, 0xfc, !PT ;  /* 0x200000000b0b0812 */ /* 0x000fe400078efcff */
[----:B------:R-:W-:-:S02]  /*22a710*/  LOP3.LUT P0, RZ, R9, 0x10, RZ, 0xc0, !PT ;  /* 0x0000001009ff7812 */ /* 0x000fc4000780c0ff */
[----:B------:R-:W-:Y:S01]  /*22a720*/  LOP3.LUT R11, R11, 0xbfffffff, RZ, 0xc0, !PT ;  /* 0xbfffffff0b0b7812 */ /* 0x000fe200078ec0ff */
[----:B----4-:R0:W-:Y:S10]  /*22a730*/  @P5 STG.E.U8 desc[UR4][R26.64], R12 ;  /* 0x0000000c1a005986 */ /* 0x0101f4000c101104 */
[----:B------:R-:W-:-:S02]  /*22a740*/  @P0 LOP3.LUT R11, R11, 0x40000000, RZ, 0xfc, !PT ;  /* 0x400000000b0b0812 */ /* 0x000fc400078efcff */
[----:B------:R-:W-:Y:S02]  /*22a750*/  LOP3.LUT P0, RZ, R9, 0x8, RZ, 0xc0, !PT ;  /* 0x0000000809ff7812 */ /* 0x000fe4000780c0ff */
[C---:B0-----:R-:W-:Y:S01]  /*22a760*/  PRMT R12, R6.reuse, 0x7770, RZ ;  /* 0x00007770060c7816 */ /* 0x041fe200000000ff */
[----:B------:R-:W4:Y:S04]  /*22a770*/  LDL.LU.64 R26, [R1+0x3468] ;  /* 0x00346800011a7983 */ /* 0x000f280000300a00 */
[----:B------:R0:W-:Y:S02]  /*22a780*/  @P6 STG.E.U8 desc[UR4][R28.64], R12 ;  /* 0x0000000c1c006986 */ /* 0x0001e4000c101104 */
[----:B0-----:R-:W-:Y:S02]  /*22a790*/  PRMT R12, R6, 0x7771, RZ ;  /* 0x00007771060c7816 */ /* 0x001fe400000000ff */
[----:B------:R-:W4:Y:S04]  /*22a7a0*/  LDL.LU.64 R28, [R1+0x3460] ;  /* 0x00346000011c7983 */ /* 0x000f280000300a00 */
        /* <DEDUP_REMOVED lines=9> */
[----:B------:R-:W-:-:S02]  /*22a840*/  LOP3.LUT P0, RZ, R11, 0x10000000, RZ, 0xc0, !PT ;  /* 0x100000000bff7812 */ /* 0x000fc4000780c0ff */
[----:B0-----:R-:W-:Y:S01]  /*22a850*/  PRMT R12, R8, 0x7770, RZ ;  /* 0x00007770080c7816 */ /* 0x001fe200000000ff */
[----:B------:R-:W2:Y:S04]  /*22a860*/  LDL.LU.64 R4, [R1+0x3488] ;  /* 0x0034880001047983 */ /* 0x000ea80000300a00 */
[----:B------:R-:W2:Y:S06]  /*22a870*/  LDL.LU R6, [R1+0x514] ;  /* 0x0005140001067983 */ /* 0x000eac0000300800 */
        /* <DEDUP_REMOVED lines=10> */
[----:B------:R-:W-:-:S03]  /*22a920*/  PRMT R12, R8, 0x7773, RZ ;  /* 0x00007773080c7816 */ /* 0x000fc600000000ff */
[----:B------:R-:W2:Y:S01]  /*22a930*/  LDL.LU R8, [R1+0x7bec] ;  /* 0x007bec0001087983 */ /* 0x000ea20000300800 */
[----:B------:R-:W-:Y:S02]  /*22a940*/  LOP3.LUT P0, RZ, R11, 0x2000000, RZ, 0xc0, !PT ;  /* 0x020000000bff7812 */ /* 0x000fe4000780c0ff */
[C---:B------:R-:W-:Y:S02]  /*22a950*/  LOP3.LUT P1, RZ, R9.reuse, 0x2000, RZ, 0xc0, !PT ;  /* 0x0000200009ff7812 */ /* 0x040fe4000782c0ff */
[C---:B------:R-:W-:Y:S02]  /*22a960*/  LOP3.LUT P2, RZ, R9.reuse, 0x4000, RZ, 0xc0, !PT ;  /* 0x0000400009ff7812 */ /* 0x040fe4000784c0ff */
[C---:B------:R-:W-:Y:S02]  /*22a970*/  LOP3.LUT P3, RZ, R9.reuse, 0x8000, RZ, 0xc0, !PT ;  /* 0x0000800009ff7812 */ /* 0x040fe4000786c0ff */
[C---:B------:R-:W-:Y:S02]  /*22a980*/  LOP3.LUT P4, RZ, R9.reuse, 0x10000, RZ, 0xc0, !PT ;  /* 0x0001000009ff7812 */ /* 0x040fe4000788c0ff */
[----:B------:R-:W-:-:S03]  /*22a990*/  LOP3.LUT P5, RZ, R9, 0x20000, RZ, 0xc0, !PT ;  /* 0x0002000009ff7812 */ /* 0x000fc600078ac0ff */
[----:B---3--:R0:W-:Y:S01]  /*22a9a0*/  @P0 STG.E.U8 desc[UR4][R14.64], R12 ;  /* 0x0000000c0e000986 */ /* 0x0081e2000c101104 */
        /* <DEDUP_REMOVED lines=11> */
[----:B--2---:R-:W-:-:S05]  /*22aa60*/  PRMT R12, R8, 0x7770, RZ ;  /* 0x00007770080c7816 */ /* 0x004fca00000000ff */
[----:B----4-:R0:W-:Y:S02]  /*22aa70*/  @P2 STG.E.U8 desc[UR4][R26.64], R12 ;  /* 0x0000000c1a002986 */ /* 0x0101e4000c101104 */
[----:B0-----:R-:W-:-:S05]  /*22aa80*/  PRMT R12, R8, 0x7771, RZ ;  /* 0x00007771080c7816 */ /* 0x001fca00000000ff */
[----:B------:R0:W-:Y:S02]  /*22aa90*/  @P3 STG.E.U8 desc[UR4][R28.64], R12 ;  /* 0x0000000c1c003986 */ /* 0x0001e4000c101104 */
[----:B0-----:R-:W-:-:S05]  /*22aaa0*/  PRMT R12, R8, 0x7772, RZ ;  /* 0x00007772080c7816 */ /* 0x001fca00000000ff */
[----:B------:R0:W-:Y:S02]  /*22aab0*/  @P4 STG.E.U8 desc[UR4][R24.64], R12 ;  /* 0x0000000c18004986 */ /* 0x0001e4000c101104 */
[----:B0-----:R-:W-:Y:S02]  /*22aac0*/  PRMT R12, R8, 0x7773, RZ ;  /* 0x00007773080c7816 */ /* 0x001fe400000000ff */
[----:B------:R-:W2:Y:S04]  /*22aad0*/  LDL.LU R8, [R1+0x7be8] ;  /* 0x007be80001087983 */ /* 0x000ea80000300800 */
[----:B------:R0:W-:Y:S04]  /*22aae0*/  @P5 STG.E.U8 desc[UR4][R2.64], R12 ;  /* 0x0000000c02005986 */ /* 0x0001e8000c101104 */
[----:B0-----:R-:W3:Y:S01]  /*22aaf0*/  LDL.LU.64 R2, [R1+0x34c0] ;  /* 0x0034c00001027983 */ /* 0x001ee20000300a00 */
[----:B------:R-:W-:-:S02]  /*22ab00*/  LOP3.LUT P6, RZ, R9, 0x40000, RZ, 0xc0, !PT ;  /* 0x0004000009ff7812 */ /* 0x000fc400078cc0ff */
[----:B------:R-:W-:Y:S02]  /*22ab10*/  LOP3.LUT P4, RZ, R9, 0x80000, RZ, 0xc0, !PT ;  /* 0x0008000009ff7812 */ /* 0x000fe4000788c0ff */
[C---:B------:R-:W-:Y:S01]  /*22ab20*/  PRMT R12, R6.reuse, 0x7770, RZ ;  /* 0x00007770060c7816 */ /* 0x040fe200000000ff */
[----:B------:R-:W4:Y:S08]  /*22ab30*/  LDL.LU.64 R26, [R1+0x34b8] ;  /* 0x0034b800011a7983 */ /* 0x000f300000300a00 */
[----:B------:R0:W-:Y:S02]  /*22ab40*/  @P6 STG.E.U8 desc[UR4][R4.64], R12 ;  /* 0x0000000c04006986 */ /* 0x0001e4000c101104 */
[----:B0-----:R-:W-:-:S02]  /*22ab50*/  PRMT R12, R6, 0x7771, RZ ;  /* 0x00007771060c7816 */ /* 0x001fc400000000ff */
[----:B------:R-:W2:Y:S04]  /*22ab60*/  LDL.LU.64 R4, [R1+0x34b0] ;  /* 0x0034b00001047983 */ /* 0x000ea80000300a00 */
[----:B------:R-:W2:Y:S04]  /*22ab70*/  LDL.LU.64 R28, [R1+0x34a8] ;  /* 0x0034a800011c7983 */ /* 0x000ea80000300a00 */
        /* <DEDUP_REMOVED lines=37> */
[----:B------:R-:W2:Y:S01]  /*22add0*/  LDL.LU.64 R16, [R1+0x34f0] ;  /* 0x0034f00001107983 */ /* 0x000ea20000300a00 */
[----:B------:R-:W-:-:S11]  /*22ade0*/  LOP3.LUT R11, R11, 0xffefffff, RZ, 0xc0, !PT ;  /* 0xffefffff0b0b7812 */ /* 0x000fd600078ec0ff */
        /* <DEDUP_REMOVED lines=8> */
[----:B0-----:R-:W-:Y:S02]  /*22ae70*/  PRMT R12, R7, 0x7770, RZ ;  /* 0x00007770070c7816 */ /* 0x001fe400000000ff */
[----:B------:R-:W4:Y:S04]  /*22ae80*/  LDL.LU R4, [R1+0x528] ;  /* 0x0005280001047983 */ /* 0x000f280000300800 */
[----:B------:R-:W4:Y:S04]  /*22ae90*/  LDL.LU.64 R18, [R1+0x34e8] ;  /* 0x0034e80001127983 */ /* 0x000f280000300a00 */
[----:B------:R-:W4:Y:S04]  /*22aea0*/  LDL.LU.64 R20, [R1+0x34e0] ;  /* 0x0034e00001147983 */ /* 0x000f280000300a00 */
[----:B------:R-:W4:Y:S04]  /*22aeb0*/  LDL.LU R5, [R1+0x518] ;  /* 0x0005180001057983 */ /* 0x000f280000300800 */
[----:B------:R0:W-:Y:S01]  /*22aec0*/  @P0 STG.E.U8 desc[UR4][R28.64], R12 ;  /* 0x0000000c1c000986 */ /* 0x0001e2000c101104 */
[----:B------:R-:W-:-:S03]  /*22aed0*/  LOP3.LUT P0, RZ, R11, 0x200000, RZ, 0xc0, !PT ;  /* 0x002000000bff7812 */ /* 0x000fc6000780c0ff */
[----:B------:R-:W4:Y:S04]  /*22aee0*/  LDL.LU.64 R22, [R1+0x3518] ;  /* 0x0035180001167983 */ /* 0x000f280000300a00 */
[----:B------:R-:W4:Y:S01]  /*22aef0*/  LDL.LU.64 R26, [R1+0x3510] ;  /* 0x00351000011a7983 */ /* 0x000f220000300a00 */
[----:B0-----:R-:W-:-:S03]  /*22af00*/  PRMT R12, R7, 0x7771, RZ ;  /* 0x00007771070c7816 */ /* 0x001fc600000000ff */
[----:B------:R-:W4:Y:S04]  /*22af10*/  LDL.LU.64 R28, [R1+0x3508] ;  /* 0x00350800011c7983 */ /* 0x000f280000300a00 */
[----:B------:R0:W-:Y:S01]  /*22af20*/  @P0 STG.E.U8 desc[UR4][R24.64], R12 ;  /* 0x0000000c18000986 */ /* 0x0001e2000c101104 */
[----:B------:R-:W-:Y:S02]  /*22af30*/  LOP3.LUT P0, RZ, R11, 0x100000, RZ, 0xc0, !PT ;  /* 0x001000000bff7812 */ /* 0x000fe4000780c0ff */
[----:B0-----:R-:W-:Y:S01]  /*22af40*/  PRMT R12, R7, 0x7772, RZ ;  /* 0x00007772070c7816 */ /* 0x001fe200000000ff */
[----:B------:R-:W4:Y:S10]  /*22af50*/  LDL.LU.64 R24, [R1+0x3540] ;  /* 0x0035400001187983 */ /* 0x000f340000300a00 */
[----:B---3--:R0:W-:Y:S01]  /*22af60*/  @P0 STG.E.U8 desc[UR4][R2.64], R12 ;  /* 0x0000000c02000986 */ /* 0x0081e2000c101104 */
        /* <DEDUP_REMOVED lines=27> */
[----:B----4-:R-:W-:-:S11]  /*22b120*/  PRMT R12, R4, 0x7770, RZ ;  /* 0x00007770040c7816 */ /* 0x010fd600000000ff */
        /* <DEDUP_REMOVED lines=13> */
[----:B---3--:R0:W-:Y:S02]  /*22b200*/  @P5 STG.E.U8 desc[UR4][R2.64], R12 ;  /* 0x0000000c02005986 */ /* 0x0081e4000c101104 */
[----:B0-----:R-:W-:Y:S02]  /*22b210*/  PRMT R12, R5, 0x7773, RZ ;  /* 0x00007773050c7816 */ /* 0x001fe400000000ff */
[----:B------:R-:W2:Y:S04]  /*22b220*/  LDL.LU.64 R4, [R1+0x3528] ;  /* 0x0035280001047983 */ /* 0x000ea80000300a00 */
[----:B------:R0:W-:Y:S04]  /*22b230*/  @P6 STG.E.U8 desc[UR4][R6.64], R12 ;  /* 0x0000000c06006986 */ /* 0x0001e8000c101104 */
[----:B------:R-:W3:Y:S04]  /*22b240*/  LDL.LU.64 R28, [R1+0x3520] ;  /* 0x00352000011c7983 */ /* 0x000ee80000300a00 */
[----:B0-----:R-:W4:Y:S04]  /*22b250*/  LDL.LU.64 R6, [R1+0x3558] ;  /* 0x0035580001067983 */ /* 0x001f280000300a00 */
[----:B------:R-:W2:Y:S01]  /*22b260*/  LDL.LU R0, [R1+0x508] ;  /* 0x0005080001007983 */ /* 0x000ea20000300800 */
[----:B------:R-:W-:-:S03]  /*22b270*/  LOP3.LUT P4, RZ, R8, 0x40, RZ, 0xc0, !PT ;  /* 0x0000004008ff7812 */ /* 0x000fc6000788c0ff */
[----:B------:R-:W3:Y:S04]  /*22b280*/  LDL.LU.64 R24, [R1+0x3550] ;  /* 0x0035500001187983 */ /* 0x000ee80000300a00 */
[----:B------:R-:W3:Y:S04]  /*22b290*/  LDL.LU.64 R2, [R1+0x3548] ;  /* 0x0035480001027983 */ /* 0x000ee80000300a00 */
[----:B------:R-:W3:Y:S01]  /*22b2a0*/  LDL.LU R13, [R1+0x53c] ;  /* 0x00053c00010d7983 */ /* 0x000ee20000300800 */
[----:B--2---:R-:W-:-:S05]  /*22b2b0*/  PRMT R12, R0, 0x7770, RZ ;  /* 0x00007770000c7816 */ /* 0x004fca00000000ff */
[----:B------:R0:W-:Y:S04]  /*22b2c0*/  @P4 STG.E.U8 desc[UR4][R4.64], R12 ;  /* 0x0000000c04004986 */ /* 0x0001e8000c101104 */
[----:B0-----:R-:W2:Y:S04]  /*22b2d0*/  LDL.LU.64 R4, [R1+0x3580] ;  /* 0x0035800001047983 */ /* 0x001ea80000300a00 */
[----:B------:R-:W2:Y:S01]  /*22b2e0*/  LDL.LU R17, [R1+0x52c] ;  /* 0x00052c0001117983 */ /* 0x000ea20000300800 */
[C---:B------:R-:W-:Y:S02]  /*22b2f0*/  LOP3.LUT P5, RZ, R8.reuse, 0x80, RZ, 0xc0, !PT ;  /* 0x0000008008ff7812 */ /* 0x040fe400078ac0ff */
[----:B------:R-:W-:-:S02]  /*22b300*/  LOP3.LUT P6, RZ, R8, 0x100, RZ, 0xc0, !PT ;  /* 0x0000010008ff7812 */ /* 0x000fc400078cc0ff */
[C---:B------:R-:W-:Y:S01]  /*22b310*/  PRMT R12, R0.reuse, 0x7771, RZ ;  /* 0x00007771000c7816 */ /* 0x040fe200000000ff */
[----:B--2---:R0:W-:Y:S04]  /*22b320*/  STL [R1+0x7bc0], R17 ;  /* 0x007bc01101007387 */ /* 0x0041e80000100800 */
[----:B0-----:R-:W2:Y:S04]  /*22b330*/  LDL.LU.64 R16, [R1+0x3570] ;  /* 0x0035700001107983 */ /* 0x001ea80000300a00 */
[----:B---3--:R0:W-:Y:S02]  /*22b340*/  @P5 STG.E.U8 desc[UR4][R28.64], R12 ;  /* 0x0000000c1c005986 */ /* 0x0081e4000c101104 */
[----:B0-----:R-:W-:-:S05]  /*22b350*/  PRMT R12, R0, 0x7772, RZ ;  /* 0x00007772000c7816 */ /* 0x001fca00000000ff */
[----:B----4-:R-:W-:Y:S01]  /*22b360*/  @P6 STG.E.U8 desc[UR4][R6.64], R12 ;  /* 0x0000000c06006986 */ /* 0x010fe2000c101104 */
        /* <DEDUP_REMOVED lines=17> */
[----:B0-----:R-:W2:Y:S04]  /*22b480*/  LDL.LU.64 R16, [R1+0x3578] ;  /* 0x0035780001107983 */ /* 0x001ea80000300a00 */
[----:B------:R-:W3:Y:S01]  /*22b490*/  LDL.LU.64 R6, [R1+0x3560] ;  /* 0x0035600001067983 */ /* 0x000ee20000300a00 */
[----:B------:R-:W-:-:S04]  /*22b4a0*/  LOP3.LUT R11, R11, 0xfffffdff, RZ, 0xc0, !PT ;  /* 0xfffffdff0b0b7812 */ /* 0x000fc800078ec0ff */
        /* <DEDUP_REMOVED lines=11> */
[----:B------:R-:W-:-:S13]  /*22b560*/  LOP3.LUT P0, RZ, R8, 0x200, RZ, 0xc0, !PT ;  /* 0x0000020008ff7812 */ /* 0x000fda000780c0ff */
        /* <DEDUP_REMOVED lines=8> */
[----:B0-----:R-:W-:Y:S01]  /*22b5f0*/  PRMT R12, R13, 0x7772, RZ ;  /* 0x000077720d0c7816 */ /* 0x001fe200000000ff */
[----:B---3--:R0:W-:Y:S10]  /*22b600*/  STL.64 [R1+0x7bb8], R6 ;  /* 0x007bb80601007387 */ /* 0x0081f40000100a00 */
[----:B--2---:R1:W-:Y:S04]  /*22b610*/  @P0 STG.E.U8 desc[UR4][R16.64], R12 ;  /* 0x0000000c10000986 */ /* 0x0043e8000c101104 */
[----:B0-----:R-:W2:Y:S04]  /*22b620*/  LDL.LU.64 R6, [R1+0x3568] ;  /* 0x0035680001067983 */ /* 0x001ea80000300a00 */
[----:B------:R-:W3:Y:S04]  /*22b630*/  LDL.LU.64 R14, [R1+0x3598] ;  /* 0x00359800010e7983 */ /* 0x000ee80000300a00 */
[----:B------:R-:W4:Y:S04]  /*22b640*/  LDL.LU.64 R18, [R1+0x3590] ;  /* 0x0035900001127983 */ /* 0x000f280000300a00 */
        /* <DEDUP_REMOVED lines=8> */
[----:B-1----:R-:W2:Y:S01]  /*22b6d0*/  LDL.LU.64 R16, [R1+0x7bc8] ;  /* 0x007bc80001107983 */ /* 0x002ea20000300a00 */
[----:B------:R-:W-:-:S02]  /*22b6e0*/  LOP3.LUT P0, RZ, R11, 0x200, RZ, 0xc0, !PT ;  /* 0x000002000bff7812 */ /* 0x000fc4000780c0ff */
[----:B------:R-:W-:Y:S02]  /*22b6f0*/  PRMT R12, R13, 0x7773, RZ ;  /* 0x000077730d0c7816 */ /* 0x000fe400000000ff */
[----:B------:R-:W3:Y:S09]  /*22b700*/  LDL.LU R13, [R1+0x7bc4] ;  /* 0x007bc400010d7983 */ /* 0x000ef20000300800 */
[----:B--2---:R0:W-:Y:S04]  /*22b710*/  @P0 STG.E.U8 desc[UR4][R16.64], R12 ;  /* 0x0000000c10000986 */ /* 0x0041e8000c101104 */
[----:B0-----:R-:W2:Y:S01]  /*22b720*/  LDL.LU R17, [R1+0x7bc0] ;  /* 0x007bc00001117983 */ /* 0x001ea20000300800 */
[----:B------:R-:W-:-:S02]  /*22b730*/  LOP3.LUT P0, RZ, R11, 0x100, RZ, 0xc0, !PT ;  /* 0x000001000bff7812 */ /* 0x000fc4000780c0ff */
[----:B--2---:R-:W-:-:S11]  /*22b740*/  PRMT R12, R17, 0x7770, RZ ;  /* 0x00007770110c7816 */ /* 0x004fd600000000ff */
[----:B------:R0:W-:Y:S04]  /*22b750*/  @P0 STG.E.U8 desc[UR4][R6.64], R12 ;  /* 0x0000000c06000986 */ /* 0x0001e8000c101104 */
[----:B0-----:R-:W2:Y:S01]  /*22b760*/  LDL.LU.64 R6, [R1+0x7bb8] ;  /* 0x007bb80001067983 */ /* 0x001ea20000300a00 */
[----:B------:R-:W-:Y:S02]  /*22b770*/  LOP3.LUT P0, RZ, R11, 0x80, RZ, 0xc0, !PT ;  /* 0x000000800bff7812 */ /* 0x000fe4000780c0ff */
[----:B------:R-:W-:-:S11]  /*22b780*/  PRMT R12, R17, 0x7771, RZ ;  /* 0x00007771110c7816 */ /* 0x000fd600000000ff */
[----:B--2---:R0:W-:Y:S04]  /*22b790*/  @P0 STG.E.U8 desc[UR4][R6.64], R12 ;  /* 0x0000000c06000986 */ /* 0x0041e8000c101104 */
[----:B0-----:R-:W2:Y:S01]  /*22b7a0*/  LDL.LU.64 R6, [R1+0x7bb0] ;  /* 0x007bb00001067983 */ /* 0x001ea20000300a00 */
[----:B------:R-:W-:Y:S02]  /*22b7b0*/  LOP3.LUT P0, RZ, R11, 0x40, RZ, 0xc0, !PT ;  /* 0x000000400bff7812 */ /* 0x000fe4000780c0ff */
[----:B------:R-:W-:-:S11]  /*22b7c0*/  PRMT R12, R17, 0x7772, RZ ;  /* 0x00007772110c7816 */ /* 0x000fd600000000ff */
[----:B---3--:R0:W-:Y:S01]  /*22b7d0*/  @P0 STG.E.U8 desc[UR4][R14.64], R12 ;  /* 0x0000000c0e000986 */ /* 0x0081e2000c101104 */
[----:B------:R-:W-:Y:S02]  /*22b7e0*/  LOP3.LUT P0, RZ, R11, 0x20, RZ, 0xc0, !PT ;  /* 0x000000200bff7812 */ /* 0x000fe4000780c0ff */
[----:B0-----:R-:W-:-:S11]  /*22b7f0*/  PRMT R12, R17, 0x7773, RZ ;  /* 0x00007773110c7816 */ /* 0x001fd600000000ff */
[----:B----4-:R2:W-:Y:S01]  /*22b800*/  @P0 STG.E.U8 desc[UR4][R18.64], R12 ;  /* 0x0000000c12000986 */ /* 0x0105e2000c101104 */
[----:B------:R-:W-:Y:S02]  /*22b810*/  LOP3.LUT P0, RZ, R11, 0x10, RZ, 0xc0, !PT ;  /* 0x000000100bff7812 */ /* 0x000fe4000780c0ff */
[C---:B------:R-:W-:Y:S02]  /*22b820*/  LOP3.LUT P1, RZ, R8.reuse, 0x80000, RZ, 0xc0, !PT ;  /* 0x0008000008ff7812 */ /* 0x040fe4000782c0ff */
[C---:B------:R-:W-:Y:S02]  /*22b830*/  LOP3.LUT P2, RZ, R8.reuse, 0x100000, RZ, 0xc0, !PT ;  /* 0x0010000008ff7812 */ /* 0x040fe4000784c0ff */
[C---:B------:R-:W-:Y:S02]  /*22b840*/  LOP3.LUT P3, RZ, R8.reuse, 0x200000, RZ, 0xc0, !PT ;  /* 0x0020000008ff7812 */ /* 0x040fe4000786c0ff */
[C---:B------:R-:W-:Y:S02]  /*22b850*/  LOP3.LUT P4, RZ, R8.reuse, 0x400000, RZ, 0xc0, !PT ;  /* 0x0040000008ff7812 */ /* 0x040fe4000788c0ff */
[----:B------:R-:W-:-:S02]  /*22b860*/  LOP3.LUT P5, RZ, R8, 0x800000, RZ, 0xc0, !PT ;  /* 0x0080000008ff7812 */ /* 0x000fc400078ac0ff */
        /* <DEDUP_REMOVED lines=10> */
[----:B------:R-:W3:Y:S01]  /*22b910*/  LDL.LU.64 R20, [R1+0x35d8] ;  /* 0x0035d80001147983 */ /* 0x000ee20000300a00 */
[----:B0-----:R-:W-:-:S05]  /*22b920*/  PRMT R12, R0, 0x7770, RZ ;  /* 0x00007770000c7816 */ /* 0x001fca00000000ff */
[----:B------:R0:W-:Y:S02]  /*22b930*/  @P4 STG.E.U8 desc[UR4][R24.64], R12 ;  /* 0x0000000c18004986 */ /* 0x0001e4000c101104 */
[----:B0-----:R-:W-:-:S05]  /*22b940*/  PRMT R12, R0, 0x7771, RZ ;  /* 0x00007771000c7816 */ /* 0x001fca00000000ff */
[----:B------:R0:W-:Y:S02]  /*22b950*/  @P5 STG.E.U8 desc[UR4][R2.64], R12 ;  /* 0x0000000c02005986 */ /* 0x0001e4000c101104 */
[----:B0-----:R-:W-:Y:S02]  /*22b960*/  PRMT R12, R0, 0x7772, RZ ;  /* 0x00007772000c7816 */ /* 0x001fe400000000ff */
[----:B------:R-:W4:Y:S04]  /*22b970*/  LDL.LU.64 R2, [R1+0x35d0] ;  /* 0x0035d00001027983 */ /* 0x000f280000300a00 */
[----:B------:R-:W3:Y:S04]  /*22b980*/  LDL.LU.64 R22, [R1+0x3600] ;  /* 0x0036000001167983 */ /* 0x000ee80000300a00 */
[----:B------:R-:W3:Y:S04]  /*22b990*/  LDL.LU.64 R26, [R1+0x35f8] ;  /* 0x0035f800011a7983 */ /* 0x000ee80000300a00 */
[----:B------:R0:W-:Y:S04]  /*22b9a0*/  @P6 STG.E.U8 desc[UR4][R4.64], R12 ;  /* 0x0000000c04006986 */ /* 0x0001e8000c101104 */
[----:B0-----:R-:W3:Y:S01]  /*22b9b0*/  LDL.LU R4, [R1+0x4f0] ;  /* 0x0004f00001047983 */ /* 0x001ee20000300800 */
[----:B------:R-:W-:-:S02]  /*22b9c0*/  LOP3.LUT R9, R9, 0xf7ffffff, RZ, 0xc0, !PT ;  /* 0xf7ffffff09097812 */ /* 0x000fc400078ec0ff */
[----:B------:R-:W-:Y:S01]  /*22b9d0*/  LOP3.LUT R11, R11, 0xfffffffe, RZ, 0xc0, !PT ;  /* 0xfffffffe0b0b7812 */ /* 0x000fe200078ec0ff */
[----:B------:R-:W3:Y:S01]  /*22b9e0*/  LDL.LU.64 R28, [R1+0x35f0] ;  /* 0x0035f000011c7983 */ /* 0x000ee20000300a00 */
[----:B------:R-:W-:-:S03]  /*22b9f0*/  LOP3.LUT P4, RZ, R8, 0x2000000, RZ, 0xc0, !PT ;  /* 0x0200000008ff7812 */ /* 0x000fc6000788c0ff */
[----:B------:R-:W3:Y:S04]  /*22ba00*/  LDL.LU.64 R24, [R1+0x35e8] ;  /* 0x0035e80001187983 */ /* 0x000ee80000300a00 */
[----:B------:R-:W3:Y:S01]  /*22ba10*/  LDL.LU R5, [R1+0x4e0] ;  /* 0x0004e00001057983 */ /* 0x000ee20000300800 */
[----:B------:R-:W-:Y:S02]  /*22ba20*/  LOP3.LUT P5, RZ, R8, 0x4000000, RZ, 0xc0, !PT ;  /* 0x0400000008ff7812 */ /* 0x000fe400078ac0ff */
[----:B------:R-:W-:Y:S02]  /*22ba30*/  PRMT R12, R0, 0x7773, RZ ;  /* 0x00007773000c7816 */ /* 0x000fe400000000ff */
[----:B------:R-:W-:Y:S02]  /*22ba40*/  LOP3.LUT P6, RZ, R8, 0x8000000, RZ, 0xc0, !PT ;  /* 0x0800000008ff7812 */ /* 0x000fe400078cc0ff */
[----:B--2---:R-:W-:-:S13]  /*22ba50*/  LOP3.LUT P0, RZ, R7, 0x20, RZ, 0xc0, !PT ;  /* 0x0000002007ff7812 */ /* 0x004fda000780c0ff */
        /* <DEDUP_REMOVED lines=16> */
[----:B------:R-:W-:-:S11]  /*22bb60*/  LOP3.LUT R11, R11, 0xfffffffd, RZ, 0xc0, !PT ;  /* 0xfffffffd0b0b7812 */ /* 0x000fd600078ec0ff */
[----:B------:R-:W-:Y:S02]  /*22bb70*/  @P0 LOP3.LUT R11, R11, 0x2, RZ, 0xfc, !PT ;  /* 0x000000020b0b0812 */ /* 0x000fe400078efcff */
[----:B------:R-:W-:Y:S02]  /*22bb80*/  LOP3.LUT P0, RZ, R8, 0x40000000, RZ, 0xc0, !PT ;  /* 0x4000000008ff7812 */ /* 0x000fe4000780c0ff */
[----:B------:R-:W-:Y:S01]  /*22bb90*/  LOP3.LUT R11, R11, 0xfffffffb, RZ, 0xc0, !PT ;  /* 0xfffffffb0b0b7812 */ /* 0x000fe200078ec0ff */
[----:B---3--:R0:W-:Y:S10]  /*22bba0*/  @P4 STG.E.U8 desc[UR4][R20.64], R12 ;  /* 0x0000000c14004986 */ /* 0x0081f4000c101104 */
[----:B------:R-:W-:-:S02]  /*22bbb0*/  @P0 LOP3.LUT R11, R11, 0x4, RZ, 0xfc, !PT ;  /* 0x000000040b0b0812 */ /* 0x000fc400078efcff */
[----:B------:R-:W-:Y:S02]  /*22bbc0*/  LOP3.LUT P0, RZ, R8, 0x20000000, RZ, 0xc0, !PT ;  /* 0x2000000008ff7812 */ /* 0x000fe4000780c0ff */
[----:B0-----:R-:W-:Y:S02]  /*22bbd0*/  PRMT R12, R4, 0x7770, RZ ;  /* 0x00007770040c7816 */ /* 0x001fe400000000ff */
[----:B------:R-:W-:Y:S01]  /*22bbe0*/  LOP3.LUT R11, R11, 0xfffffff7, RZ, 0xc0, !PT ;  /* 0xfffffff70b0b7812 */ /* 0x000fe200078ec0ff */
[----:B------:R-:W-:Y:S04]  /*22bbf0*/  STL.64 [R1+0x7ba0], R8 ;  /* 0x007ba00801007387 */ /* 0x000fe80000100a00 */
[----:B----4-:R0:W-:Y:S04]  /*22bc00*/  @P5 STG.E.U8 desc[UR4][R2.64], R12 ;  /* 0x0000000c02005986 */ /* 0x0101e8000c101104 */
[----:B------:R-:W-:-:S02]  /*22bc10*/  @P0 LOP3.LUT R11, R11, 0x8, RZ, 0xfc, !PT ;  /* 0x000000080b0b0812 */ /* 0x000fc400078efcff */
[----:B------:R-:W-:Y:S01]  /*22bc20*/  LOP3.LUT P0, RZ, R8, 0x10000000, RZ, 0xc0, !PT ;  /* 0x1000000008ff7812 */ /* 0x000fe2000780c0ff */
[----:B0-----:R-:W2:Y:S04]  /*22bc30*/  LDL.LU.64 R2, [R1+0x35e0] ;  /* 0x0035e00001027983 */ /* 0x001ea80000300a00 */
[----:B------:R-:W3:Y:S04]  /*22bc40*/  LDL.LU.64 R8, [R1+0x3618] ;  /* 0x0036180001087983 */ /* 0x000ee80000300a00 */
[----:B------:R-:W4:Y:S01]  /*22bc50*/  LDL.LU R17, [R1+0x4d0] ;  /* 0x0004d00001117983 */ /* 0x000f220000300800 */
[----:B------:R-:W-:-:S05]  /*22bc60*/  PRMT R12, R4, 0x7771, RZ ;  /* 0x00007771040c7816 */ /* 0x000fca00000000ff */
[----:B------:R0:W-:Y:S02]  /*22bc70*/  @P6 STG.E.U8 desc[UR4][R22.64], R12 ;  /* 0x0000000c16006986 */ /* 0x0001e4000c101104 */
[----:B0-----:R-:W-:-:S05]  /*22bc80*/  PRMT R12, R4, 0x7772, RZ ;  /* 0x00007772040c7816 */ /* 0x001fca00000000ff */
        /* <DEDUP_REMOVED lines=13> */
[----:B0-----:R-:W-:Y:S02]  /*22bd60*/  PRMT R12, R5, 0x7771, RZ ;  /* 0x00007771050c7816 */ /* 0x001fe400000000ff */
[----:B------:R-:W-:-:S03]  /*22bd70*/  LOP3.LUT P6, RZ, R7, 0x800, RZ, 0xc0, !PT ;  /* 0x0000080007ff7812 */ /* 0x000fc600078cc0ff */
[----:B--2---:R-:W-:Y:S04]  /*22bd80*/  @P0 STG.E.U8 desc[UR4][R2.64], R12 ;  /* 0x0000000c02000986 */ /* 0x004fe8000c101104 */
[----:B----4-:R0:W-:Y:S01]  /*22bd90*/  STL [R1+0x7b98], R17 ;  /* 0x007b981101007387 */ /* 0x0101e20000100800 */
[----:B------:R-:W-:-:S03]  /*22bda0*/  LOP3.LUT P0, RZ, R11, 0x1, RZ, 0xc0, !PT ;  /* 0x000000010bff7812 */ /* 0x000fc6000780c0ff */
[----:B0-----:R-:W2:Y:S04]  /*22bdb0*/  LDL.LU.64 R16, [R1+0x3610] ;  /* 0x0036100001107983 */ /* 0x001ea80000300a00 */
[----:B------:R0:W-:Y:S01]  /*22bdc0*/  STL.64 [R1+0x7b90], R6 ;  /* 0x007b900601007387 */ /* 0x0001e20000100a00 */
[----:B------:R-:W-:-:S03]  /*22bdd0*/  PRMT R11, R5, 0x7772, RZ ;  /* 0x00007772050b7816 */ /* 0x000fc600000000ff */
[----:B0-----:R-:W4:Y:S04]  /*22bde0*/  LDL.LU.64 R6, [R1+0x3608] ;  /* 0x0036080001067983 */ /* 0x001f280000300a00 */
        /* <DEDUP_REMOVED lines=9> */
[----:B------:R-:W2:Y:S04]  /*22be80*/  LDL.LU.64 R2, [R1+0x3680] ;  /* 0x0036800001027983 */ /* 0x000ea80000300a00 */
[----:B------:R0:W-:Y:S04]  /*22be90*/  STL [R1+0x7630], R13 ;  /* 0x0076300d01007387 */ /* 0x0001e80000100800 */
[----:B---3--:R1:W-:Y:S04]  /*22bea0*/  @P0 STG.E.U8 desc[UR4][R8.64], R11 ;  /* 0x0000000b08000986 */ /* 0x0083e8000c101104 */
[----:B0-----:R-:W3:Y:S04]  /*22beb0*/  LDL.LU.64 R12, [R1+0x3640] ;  /* 0x00364000010c7983 */ /* 0x001ee80000300a00 */
[----:B-1----:R-:W2:Y:S01]  /*22bec0*/  LDL.LU.64 R8, [R1+0x7ba0] ;  /* 0x007ba00001087983 */ /* 0x002ea20000300a00 */
[----:B------:R-:W-:-:S03]  /*22bed0*/  PRMT R11, R5, 0x7773, RZ ;  /* 0x00007773050b7816 */ /* 0x000fc600000000ff */
[----:B------:R-:W3:Y:S01]  /*22bee0*/  LDL.LU R5, [R1+0x7b9c] ;  /* 0x007b9c0001057983 */ /* 0x000ee20000300800 */
[----:B--2---:R-:W-:-:S13]  /*22bef0*/  LOP3.LUT P0, RZ, R9, 0x80000000, RZ, 0xc0, !PT ;  /* 0x8000000009ff7812 */ /* 0x004fda000780c0ff */
[----:B------:R0:W-:Y:S04]  /*22bf00*/  @P0 STG.E.U8 desc[UR4][R16.64], R11 ;  /* 0x0000000b10000986 */ /* 0x0001e8000c101104 */
[----:B0-----:R-:W2:Y:S01]  /*22bf10*/  LDL.LU R17, [R1+0x7b98] ;  /* 0x007b980001117983 */ /* 0x001ea20000300800 */
[----:B------:R-:W-:Y:S02]  /*22bf20*/  LOP3.LUT P0, RZ, R9, 0x40000000, RZ, 0xc0, !PT ;  /* 0x4000000009ff7812 */ /* 0x000fe4000780c0ff */
[----:B--2---:R-:W-:-:S11]  /*22bf30*/  PRMT R11, R17, 0x7770, RZ ;  /* 0x00007770110b7816 */ /* 0x004fd600000000ff */
[----:B----4-:R0:W-:Y:S01]  /*22bf40*/  @P0 STG.E.U8 desc[UR4][R6.64], R11 ;  /* 0x0000000b06000986 */ /* 0x0101e2000c101104 */
        /* <DEDUP_REMOVED lines=137> */
[----:B------:R-:W4:Y:S04]  /*22c7e0*/  LDL.LU.64 R20, [R1+0x3718] ;  /* 0x0037180001147983 */ /* 0x000f280000300a00 */
[----:B------:R-:W2:Y:S04]  /*22c7f0*/  LDL.LU.64 R22, [R1+0x3710] ;  /* 0x0037100001167983 */ /* 0x000ea80000300a00 */
[----:B------:R-:W2:Y:S04]  /*22c800*/  LDL.LU.64 R26, [R1+0x3708] ;  /* 0x00370800011a7983 */ /* 0x000ea80000300a00 */
[----:B------:R-:W2:Y:S04]  /*22c810*/  LDL.LU.64 R28, [R1+0x3740] ;  /* 0x00374000011c7983 */ /* 0x000ea80000300a00 */
[----:B------:R0:W-:Y:S02]  /*22c820*/  @P6 STG.E.U8 desc[UR4][R2.64], R11 ;  /* 0x0000000b02006986 */ /* 0x0001e4000c101104 */
[----:B0-----:R-:W-:-:S02]  /*22c830*/  PRMT R11, R4, 0x7771, RZ ;  /* 0x00007771040b7816 */ /* 0x001fc400000000ff */
[----:B------:R-:W2:Y:S04]  /*22c840*/  LDL.LU R3, [R1+0x4d8] ;  /* 0x0004d80001037983 */ /* 0x000ea80000300800 */
[----:B---3--:R0:W-:Y:S04]  /*22c850*/  @P4 STG.E.U8 desc[UR4][R24.64], R11 ;  /* 0x0000000b18004986 */ /* 0x0081e8000c101104 */
[----:B0-----:R-:W3:Y:S04]  /*22c860*/  LDL.LU.64 R24, [R1+0x3738] ;  /* 0x0037380001187983 */ /* 0x001ee80000300a00 */
        /* <DEDUP_REMOVED lines=40> */
[----:B0-----:R-:W-:Y:S02]  /*22caf0*/  PRMT R11, R4, 0x7773, RZ ;  /* 0x00007773040b7816 */ /* 0x001fe400000000ff */
[----:B------:R-:W4:Y:S04]  /*22cb00*/  LDL.LU R4, [R1+0x4fc] ;  /* 0x0004fc0001047983 */ /* 0x000f280000300800 */
[----:B------:R0:W-:Y:S04]  /*22cb10*/  @P6 STG.E.U8 desc[UR4][R22.64], R11 ;  /* 0x0000000b16006986 */ /* 0x0001e8000c101104 */
[----:B------:R-:W4:Y:S04]  /*22cb20*/  LDL.LU.64 R16, [R1+0x3748] ;  /* 0x0037480001107983 */ /* 0x000f280000300a00 */
        /* <DEDUP_REMOVED lines=31> */
[----:B------:R-:W-:-:S05]  /*22cd20*/  LOP3.LUT P3, RZ, R6, 0x4000, RZ, 0xc0, !PT ;  /* 0x0000400006ff7812 */ /* 0x000fca000786c0ff */
[----:B--2---:R0:W-:Y:S02]  /*22cd30*/  @P0 STG.E.U8 desc[UR4][R12.64], R11 ;  /* 0x0000000b0c000986 */ /* 0x0041e4000c101104 */
[----:B0-----:R-:W-:Y:S02]  /*22cd40*/  PRMT R11, R5, 0x7773, RZ ;  /* 0x00007773050b7816 */ /* 0x001fe400000000ff */
[----:B------:R-:W2:Y:S01]  /*22cd50*/  LDL.LU R5, [R1+0x7b50] ;  /* 0x007b500001057983 */ /* 0x000ea20000300800 */
[----:B------:R-:W-:-:S13]  /*22cd60*/  LOP3.LUT P0, RZ, R9, 0x800, RZ, 0xc0, !PT ;  /* 0x0000080009ff7812 */ /* 0x000fda000780c0ff */
[----:B------:R4:W-:Y:S01]  /*22cd70*/  @P0 STG.E.U8 desc[UR4][R14.64], R11 ;  /* 0x0000000b0e000986 */ /* 0x0009e2000c101104 */
[----:B------:R-:W-:Y:S02]  /*22cd80*/  LOP3.LUT P0, RZ, R9, 0x400, RZ, 0xc0, !PT ;  /* 0x0000040009ff7812 */ /* 0x000fe4000780c0ff */
[----:B----4-:R-:W-:-:S11]  /*22cd90*/  PRMT R11, R4, 0x7770, RZ ;  /* 0x00007770040b7816 */ /* 0x010fd600000000ff */
[----:B------:R0:W-:Y:S01]  /*22cda0*/  @P0 STG.E.U8 desc[UR4][R16.64], R11 ;  /* 0x0000000b10000986 */ /* 0x0001e2000c101104 */
[----:B------:R-:W-:Y:S02]  /*22cdb0*/  LOP3.LUT P0, RZ, R9, 0x200, RZ, 0xc0, !PT ;  /* 0x0000020009ff7812 */ /* 0x000fe4000780c0ff */
[----:B0-----:R-:W-:-:S11]  /*22cdc0*/  PRMT R11, R4, 0x7771, RZ ;  /* 0x00007771040b7816 */ /* 0x001fd600000000ff */
        /* <DEDUP_REMOVED lines=8> */
[----:B--2---:R-:W-:-:S05]  /*22ce50*/  PRMT R11, R5, 0x7770, RZ ;  /* 0x00007770050b7816 */ /* 0x004fca00000000ff */
[----:B------:R0:W-:Y:S02]  /*22ce60*/  @P3 STG.E.U8 desc[UR4][R26.64], R11 ;  /* 0x0000000b1a003986 */ /* 0x0001e4000c101104 */
[----:B0-----:R-:W-:-:S05]  /*22ce70*/  PRMT R11, R5, 0x7771, RZ ;  /* 0x00007771050b7816 */ /* 0x001fca00000000ff */
[----:B------:R0:W-:Y:S02]  /*22ce80*/  @P4 STG.E.U8 desc[UR4][R28.64], R11 ;  /* 0x0000000b1c004986 */ /* 0x0001e4000c101104 */
[----:B0-----:R-:W-:-:S05]  /*22ce90*/  PRMT R11, R5, 0x7772, RZ ;  /* 0x00007772050b7816 */ /* 0x001fca00000000ff */
[----:B---3--:R0:W-:Y:S02]  /*22cea0*/  @P5 STG.E.U8 desc[UR4][R24.64], R11 ;  /* 0x0000000b18005986 */ /* 0x0081e4000c101104 */
[----:B0-----:R-:W-:Y:S02]  /*22ceb0*/  PRMT R11, R5, 0x7773, RZ ;  /* 0x00007773050b7816 */ /* 0x001fe400000000ff */
[----:B------:R-:W2:Y:S04]  /*22cec0*/  LDL.LU R5, [R1+0x7b4c] ;  /* 0x007b4c0001057983 */ /* 0x000ea80000300800 */
[----:B------:R-:W3:Y:S04]  /*22ced0*/  LDL.LU.64 R28, [R1+0x3790] ;  /* 0x00379000011c7983 */ /* 0x000ee80000300a00 */
[----:B------:R-:W4:Y:S04]  /*22cee0*/  LDL.LU.64 R24, [R1+0x37c8] ;  /* 0x0037c80001187983 */ /* 0x000f280000300a00 */
[----:B------:R-:W2:Y:S04]  /*22cef0*/  LDL.LU.64 R20, [R1+0x37c0] ;  /* 0x0037c00001147983 */ /* 0x000ea80000300a00 */
[----:B------:R-:W2:Y:S01]  /*22cf00*/  LDL.LU R23, [R1+0x4dc] ;  /* 0x0004dc0001177983 */ /* 0x000ea20000300800 */
        /* <DEDUP_REMOVED lines=17> */
[C---:B------:R-:W-:Y:S02]  /*22d020*/  LOP3.LUT P0, RZ, R6.reuse, 0x1000000, RZ, 0xc0, !PT ;  /* 0x0100000006ff7812 */ /* 0x040fe4000780c0ff */
[----:B------:R-:W-:Y:S02]  /*22d030*/  LOP3.LUT R9, R9, 0xffffffbf, RZ, 0xc0, !PT ;  /* 0xffffffbf09097812 */ /* 0x000fe400078ec0ff */
[C---:B------:R-:W-:Y:S02]  /*22d040*/  LOP3.LUT P6, RZ, R6.reuse, 0x20000, RZ, 0xc0, !PT ;  /* 0x0002000006ff7812 */ /* 0x040fe400078cc0ff */
[----:B------:R-:W-:-:S07]  /*22d050*/  LOP3.LUT P4, RZ, R6, 0x40000, RZ, 0xc0, !PT ;  /* 0x0004000006ff7812 */ /* 0x000fce000788c0ff */
[----:B------:R-:W-:Y:S02]  /*22d060*/  @P0 LOP3.LUT R9, R9, 0x40, RZ, 0xfc, !PT ;  /* 0x0000004009090812 */ /* 0x000fe400078efcff */
[C---:B------:R-:W-:Y:S02]  /*22d070*/  LOP3.LUT P0, RZ, R6.reuse, 0x800000, RZ, 0xc0, !PT ;  /* 0x0080000006ff7812 */ /* 0x040fe4000780c0ff */
[----:B------:R-:W-:Y:S02]  /*22d080*/  LOP3.LUT R9, R9, 0xffffff7f, RZ, 0xc0, !PT ;  /* 0xffffff7f09097812 */ /* 0x000fe400078ec0ff */
[----:B------:R-:W-:Y:S01]  /*22d090*/  LOP3.LUT P5, RZ, R6, 0x80000, RZ, 0xc0, !PT ;  /* 0x0008000006ff7812 */ /* 0x000fe200078ac0ff */
[----:B------:R0:W-:Y:S08]  /*22d0a0*/  @P6 STG.E.U8 desc[UR4][R2.64], R11 ;  /* 0x0000000b02006986 */ /* 0x0001f0000c101104 */
[----:B------:R-:W-:-:S02]  /*22d0b0*/  @P0 LOP3.LUT R9, R9, 0x80, RZ, 0xfc, !PT ;  /* 0x0000008009090812 */ /* 0x000fc400078efcff */
[----:B------:R-:W-:Y:S01]  /*22d0c0*/  LOP3.LUT P0, RZ, R6, 0x400000, RZ, 0xc0, !PT ;  /* 0x0040000006ff7812 */ /* 0x000fe2000780c0ff */
[----:B0-----:R-:W4:Y:S04]  /*22d0d0*/  LDL.LU.64 R2, [R1+0x37b8] ;  /* 0x0037b80001027983 */ /* 0x001f280000300a00 */
[----:B------:R-:W4:Y:S01]  /*22d0e0*/  LDL.LU.64 R26, [R1+0x37b0] ;  /* 0x0037b000011a7983 */ /* 0x000f220000300a00 */
[----:B------:R-:W-:-:S03]  /*22d0f0*/  LOP3.LUT R9, R9, 0xfffffeff, RZ, 0xc0, !PT ;  /* 0xfffffeff09097812 */ /* 0x000fc600078ec0ff */
[----:B------:R-:W4:Y:S01]  /*22d100*/  LDL.LU R4, [R1+0x4cc] ;  /* 0x0004cc0001047983 */ /* 0x000f220000300800 */
[C---:B------:R-:W-:Y:S02]  /*22d110*/  LOP3.LUT P6, RZ, R6.reuse, 0x100000, RZ, 0xc0, !PT ;  /* 0x0010000006ff7812 */ /* 0x040fe400078cc0ff */
[C---:B------:R-:W-:Y:S02]  /*22d120*/  LOP3.LUT P1, RZ, R6.reuse, 0x80000000, RZ, 0xc0, !PT ;  /* 0x8000000006ff7812 */ /* 0x040fe4000782c0ff */
[----:B------:R-:W-:Y:S02]  /*22d130*/  @P0 LOP3.LUT R9, R9, 0x100, RZ, 0xfc, !PT ;  /* 0x0000010009090812 */ /* 0x000fe400078efcff */
[----:B------:R-:W-:Y:S02]  /*22d140*/  LOP3.LUT P0, RZ, R6, 0x200000, RZ, 0xc0, !PT ;  /* 0x0020000006ff7812 */ /* 0x000fe4000780c0ff */
[----:B--2---:R-:W-:-:S05]  /*22d150*/  PRMT R11, R23, 0x7770, RZ ;  /* 0x00007770170b7816 */ /* 0x004fca00000000ff */
[----:B---3--:R0:W-:Y:S02]  /*22d160*/  @P4 STG.E.U8 desc[UR4][R28.64], R11 ;  /* 0x0000000b1c004986 */ /* 0x0081e4000c101104 */
[C---:B0-----:R-:W-:Y:S02]  /*22d170*/  PRMT R11, R23.reuse, 0x7771, RZ ;  /* 0x00007771170b7816 */ /* 0x041fe400000000ff */
[----:B------:R-:W2:Y:S04]  /*22d180*/  LDL.LU.64 R28, [R1+0x37a8] ;  /* 0x0037a800011c7983 */ /* 0x000ea80000300a00 */
[----:B------:R-:W-:Y:S04]  /*22d190*/  STL.64 [R1+0x7b30], R6 ;  /* 0x007b300601007387 */ /* 0x000fe80000100a00 */
[----:B----4-:R0:W-:Y:S04]  /*22d1a0*/  @P5 STG.E.U8 desc[UR4][R24.64], R11 ;  /* 0x0000000b18005986 */ /* 0x0101e8000c101104 */
[----:B0-----:R-:W3:Y:S04]  /*22d1b0*/  LDL.LU.64 R24, [R1+0x37e0] ;  /* 0x0037e00001187983 */ /* 0x001ee80000300a00 */
[----:B------:R-:W4:Y:S04]  /*22d1c0*/  LDL.LU R0, [R1+0x4b0] ;  /* 0x0004b00001007983 */ /* 0x000f280000300800 */
[----:B------:R-:W2:Y:S04]  /*22d1d0*/  LDL.LU.64 R6, [R1+0x3808] ;  /* 0x0038080001067983 */ /* 0x000ea80000300a00 */
[----:B--2---:R0:W-:Y:S04]  /*22d1e0*/  STL.64 [R1+0x7b38], R6 ;  /* 0x007b380601007387 */ /* 0x0041e80000100a00 */
[----:B0-----:R-:W2:Y:S01]  /*22d1f0*/  LDL.LU.64 R6, [R1+0x37d0] ;  /* 0x0037d00001067983 */ /* 0x001ea20000300a00 */
[----:B------:R-:W-:-:S05]  /*22d200*/  PRMT R11, R23, 0x7772, RZ ;  /* 0x00007772170b7816 */ /* 0x000fca00000000ff */
[----:B------:R0:W-:Y:S02]  /*22d210*/  @P6 STG.E.U8 desc[UR4][R20.64], R11 ;  /* 0x0000000b14006986 */ /* 0x0001e4000c101104 */
[----:B0-----:R-:W-:-:S05]  /*22d220*/  PRMT R11, R23, 0x7773, RZ ;  /* 0x00007773170b7816 */ /* 0x001fca00000000ff */
[----:B------:R0:W-:Y:S01]  /*22d230*/  @P0 STG.E.U8 desc[UR4][R2.64], R11 ;  /* 0x0000000b02000986 */ /* 0x0001e2000c101104 */
[----:B------:R-:W-:Y:S02]  /*22d240*/  LOP3.LUT P0, RZ, R9, 0x100, RZ, 0xc0, !PT ;  /* 0x0000010009ff7812 */ /* 0x000fe4000780c0ff */
[----:B0-----:R-:W-:-:S11]  /*22d250*/  PRMT R11, R4, 0x7770, RZ ;  /* 0x00007770040b7816 */ /* 0x001fd600000000ff */
[----:B------:R-:W-:Y:S04]  /*22d260*/  @P0 STG.E.U8 desc[UR4][R26.64], R11 ;  /* 0x0000000b1a000986 */ /* 0x000fe8000c101104 */
[----:B--2---:R0:W-:Y:S04]  /*22d270*/  STL.64 [R1+0x7b40], R6 ;  /* 0x007b400601007387 */ /* 0x0041e80000100a00 */
[----:B0-----:R-:W2:Y:S01]  /*22d280*/  LDL.LU.64 R6, [R1+0x37d8] ;  /* 0x0037d80001067983 */ /* 0x001ea20000300a00 */
[C---:B------:R-:W-:Y:S02]  /*22d290*/  LOP3.LUT P0, RZ, R9.reuse, 0x80, RZ, 0xc0, !PT ;  /* 0x0000008009ff7812 */ /* 0x040fe4000780c0ff */
[----:B------:R-:W-:Y:S01]  /*22d2a0*/  PRMT R11, R4, 0x7771, RZ ;  /* 0x00007771040b7816 */ /* 0x000fe200000000ff */
[----:B------:R-:W4:Y:S04]  /*22d2b0*/  LDL.LU.64 R12, [R1+0x3800] ;  /* 0x00380000010c7983 */ /* 0x000f280000300a00 */
[----:B------:R-:W4:Y:S04]  /*22d2c0*/  LDL.LU.64 R14, [R1+0x37f8] ;  /* 0x0037f800010e7983 */ /* 0x000f280000300a00 */
[----:B------:R-:W4:Y:S04]  /*22d2d0*/  LDL.LU R3, [R1+0x4a0] ;  /* 0x0004a00001037983 */ /* 0x000f280000300800 */
[----:B------:R-:W4:Y:S04]  /*22d2e0*/  LDL.LU.64 R16, [R1+0x37f0] ;  /* 0x0037f00001107983 */ /* 0x000f280000300a00 */
[----:B------:R-:W4:Y:S04]  /*22d2f0*/  LDL.LU.64 R18, [R1+0x37e8] ;  /* 0x0037e80001127983 */ /* 0x000f280000300a00 */
[----:B------:R-:W4:Y:S04]  /*22d300*/  LDL.LU.64 R20, [R1+0x3820] ;  /* 0x0038200001147983 */ /* 0x000f280000300a00 */
[----:B------:R-:W4:Y:S04]  /*22d310*/  LDL.LU R2, [R1+0x490] ;  /* 0x0004900001027983 */ /* 0x000f280000300800 */
[----:B------:R-:W4:Y:S04]  /*22d320*/  LDL.LU.64 R22, [R1+0x3818] ;  /* 0x0038180001167983 */ /* 0x000f280000300a00 */
[----:B------:R-:W4:Y:S04]  /*22d330*/  LDL.LU.64 R26, [R1+0x3810] ;  /* 0x00381000011a7983 */ /* 0x000f280000300a00 */
        /* <DEDUP_REMOVED lines=8> */
[----:B------:R-:W3:Y:S06]  /*22d3c0*/  LDL.LU R4, [R1+0x7b48] ;  /* 0x007b480001047983 */ /* 0x000eec0000300800 */
        /* <DEDUP_REMOVED lines=14> */
[C---:B------:R-:W-:Y:S02]  /*22d4b0*/  LOP3.LUT P0, RZ, R9.reuse, 0x4, RZ, 0xc0, !PT ;  /* 0x0000000409ff7812 */ /* 0x040fe4000780c0ff */
[----:B0-----:R-:W-:Y:S01]  /*22d4c0*/  PRMT R11, R0, 0x7772, RZ ;  /* 0x00007772000b7816 */ /* 0x001fe200000000ff */
[----:B------:R-:W2:Y:S10]  /*22d4d0*/  LDL.LU.64 R6, [R1+0x7b30] ;  /* 0x007b300001067983 */ /* 0x000eb40000300a00 */
[----:B------:R0:W-:Y:S01]  /*22d4e0*/  @P0 STG.E.U8 desc[UR4][R12.64], R11 ;  /* 0x0000000b0c000986 */ /* 0x0001e2000c101104 */
[----:B------:R-:W-:-:S02]  /*22d4f0*/  LOP3.LUT P0, RZ, R9, 0x2, RZ, 0xc0, !PT ;  /* 0x0000000209ff7812 */ /* 0x000fc4000780c0ff */
[----:B0-----:R-:W-:-:S11]  /*22d500*/  PRMT R11, R0, 0x7773, RZ ;  /* 0x00007773000b7816 */ /* 0x001fd600000000ff */
[----:B------:R-:W-:Y:S01]  /*22d510*/  @P0 STG.E.U8 desc[UR4][R14.64], R11 ;  /* 0x0000000b0e000986 */ /* 0x000fe2000c101104 */
[----:B------:R-:W-:Y:S02]  /*22d520*/  LOP3.LUT P0, RZ, R9, 0x1, RZ, 0xc0, !PT ;  /* 0x0000000109ff7812 */ /* 0x000fe4000780c0ff */
[----:B------:R-:W-:-:S11]  /*22d530*/  PRMT R9, R3, 0x7770, RZ ;  /* 0x0000777003097816 */ /* 0x000fd600000000ff */
        /* <DEDUP_REMOVED lines=9> */
[----:B------:R-:W-:Y:S01]  /*22d5d0*/  STL [R1+0x78e0], R10 ;  /* 0x0078e00a01007387 */ /* 0x000fe20000100800 */
[----:B0-----:R-:W-:-:S05]  /*22d5e0*/  PRMT R9, R2, 0x7771, RZ ;  /* 0x0000777102097816 */ /* 0x001fca00000000ff */
[----:B------:R0:W-:Y:S02]  /*22d5f0*/  @P5 STG.E.U8 desc[UR4][R28.64], R9 ;  /* 0x000000091c005986 */ /* 0x0001e4000c101104 */
[----:B0-----:R-:W-:-:S05]  /*22d600*/  PRMT R9, R2, 0x7772, RZ ;  /* 0x0000777202097816 */ /* 0x001fca00000000ff */
[----:B---3--:R0:W-:Y:S04]  /*22d610*/  @P6 STG.E.U8 desc[UR4][R24.64], R9 ;  /* 0x0000000918006986 */ /* 0x0081e8000c101104 */
[----:B0-----:R-:W3:Y:S01]  /*22d620*/  LDL.LU.64 R24, [R1+0x3848] ;  /* 0x0038480001187983 */ /* 0x001ee20000300a00 */
[----:B------:R-:W-:-:S03]  /*22d630*/  LOP3.LUT P4, RZ, R5, 0x20, RZ, 0xc0, !PT ;  /* 0x0000002005ff7812 */ /* 0x000fc6000788c0ff */
[----:B------:R-:W4:Y:S01]  /*22d640*/  LDL.LU.64 R20, [R1+0x3840] ;  /* 0x0038400001147983 */ /* 0x000f220000300a00 */
[----:B------:R-:W-:-:S03]  /*22d650*/  PRMT R9, R2, 0x7773, RZ ;  /* 0x0000777302097816 */ /* 0x000fc600000000ff */
        /* <DEDUP_REMOVED lines=40> */
[----:B------:R-:W2:Y:S04]  /*22d8e0*/  LDL.LU.64 R12, [R1+0x3868] ;  /* 0x00386800010c7983 */ /* 0x000ea80000300a00 */
[----:B------:R-:W2:Y:S01]  /*22d8f0*/  LDL.LU.64 R14, [R1+0x38a0] ;  /* 0x0038a000010e7983 */ /* 0x000ea20000300a00 */
[----:B------:R-:W-:-:S03]  /*22d900*/  LOP3.LUT R6, R6, 0xbfffffff, RZ, 0xc0, !PT ;  /* 0xbfffffff06067812 */ /* 0x000fc600078ec0ff */
[----:B------:R-:W2:Y:S04]  /*22d910*/  LDL.LU.64 R16, [R1+0x3898] ;  /* 0x0038980001107983 */ /* 0x000ea80000300a00 */
[----:B------:R-:W2:Y:S01]  /*22d920*/  LDL.LU.64 R18, [R1+0x3890] ;  /* 0x0038900001127983 */ /* 0x000ea20000300a00 */
[----:B------:R-:W-:Y:S02]  /*22d930*/  @P0 LOP3.LUT R6, R6, 0x40000000, RZ, 0xfc, !PT ;  /* 0x4000000006060812 */ /* 0x000fe400078efcff */
[----:B------:R-:W-:Y:S02]  /*22d940*/  LOP3.LUT P0, RZ, R5, 0x200, RZ, 0xc0, !PT ;  /* 0x0000020005ff7812 */ /* 0x000fe4000780c0ff */
        /* <DEDUP_REMOVED lines=11> */
[----:B0-----:R-:W-:Y:S02]  /*22da00*/  PRMT R9, R3, 0x7773, RZ ;  /* 0x0000777303097816 */ /* 0x001fe400000000ff */
[----:B------:R-:W4:Y:S09]  /*22da10*/  LDL.LU R3, [R1+0x484] ;  /* 0x0004840001037983 */ /* 0x000f320000300800 */
[----:B------:R0:W-:Y:S01]  /*22da20*/  @P0 STG.E.U8 desc[UR4][R28.64], R9 ;  /* 0x000000091c000986 */ /* 0x0001e2000c101104 */
[----:B------:R-:W-:-:S03]  /*22da30*/  LOP3.LUT P0, RZ, R6, 0x40000000, RZ, 0xc0, !PT ;  /* 0x4000000006ff7812 */ /* 0x000fc6000780c0ff */
[----:B------:R-:W4:Y:S01]  /*22da40*/  LDL.LU.64 R26, [R1+0x38b8] ;  /* 0x0038b800011a7983 */ /* 0x000f220000300a00 */
[----:B0-----:R-:W-:-:S03]  /*22da50*/  PRMT R9, R0, 0x7770, RZ ;  /* 0x0000777000097816 */ /* 0x001fc600000000ff */
[----:B------:R-:W4:Y:S06]  /*22da60*/  LDL.LU.64 R28, [R1+0x38b0] ;  /* 0x0038b000011c7983 */ /* 0x000f2c0000300a00 */
[----:B---3--:R0:W-:Y:S01]  /*22da70*/  @P0 STG.E.U8 desc[UR4][R24.64], R9 ;  /* 0x0000000918000986 */ /* 0x0081e2000c101104 */
        /* <DEDUP_REMOVED lines=35> */
[----:B------:R-:W2:Y:S04]  /*22dcb0*/  LDL.LU R4, [R1+0x7b10] ;  /* 0x007b100001047983 */ /* 0x000ea80000300800 */
[----:B------:R-:W4:Y:S01]  /*22dcc0*/  LDL.LU.64 R18, [R1+0x38e0] ;  /* 0x0038e00001127983 */ /* 0x000f220000300a00 */
[C---:B------:R-:W-:Y:S02]  /*22dcd0*/  LOP3.LUT P4, RZ, R5.reuse, 0x200000, RZ, 0xc0, !PT ;  /* 0x0020000005ff7812 */ /* 0x040fe4000788c0ff */
[----:B------:R-:W-:-:S02]  /*22dce0*/  LOP3.LUT P5, RZ, R5, 0x400000, RZ, 0xc0, !PT ;  /* 0x0040000005ff7812 */ /* 0x000fc400078ac0ff */
[C---:B------:R-:W-:Y:S01]  /*22dcf0*/  LOP3.LUT P6, RZ, R5.reuse, 0x800000, RZ, 0xc0, !PT ;  /* 0x0080000005ff7812 */ /* 0x040fe200078cc0ff */
[----:B------:R-:W2:Y:S04]  /*22dd00*/  LDL.LU.64 R20, [R1+0x38d8] ;  /* 0x0038d80001147983 */ /* 0x000ea80000300a00 */
[----:B------:R-:W2:Y:S04]  /*22dd10*/  LDL.LU.64 R22, [R1+0x38d0] ;  /* 0x0038d00001167983 */ /* 0x000ea80000300a00 */
[----:B------:R0:W-:Y:S01]  /*22dd20*/  @P4 STG.E.U8 desc[UR4][R26.64], R9 ;  /* 0x000000091a004986 */ /* 0x0001e2000c101104 */
[----:B------:R-:W-:-:S02]  /*22dd30*/  LOP3.LUT P4, RZ, R5, 0x1000000, RZ, 0xc0, !PT ;  /* 0x0100000005ff7812 */ /* 0x000fc4000788c0ff */
[C---:B0-----:R-:W-:Y:S01]  /*22dd40*/  PRMT R9, R3.reuse, 0x7770, RZ ;  /* 0x0000777003097816 */ /* 0x041fe200000000ff */
[----:B------:R-:W2:Y:S04]  /*22dd50*/  LDL.LU.64 R26, [R1+0x3908] ;  /* 0x00390800011a7983 */ /* 0x000ea80000300a00 */
[----:B------:R0:W-:Y:S02]  /*22dd60*/  @P5 STG.E.U8 desc[UR4][R28.64], R9 ;  /* 0x000000091c005986 */ /* 0x0001e4000c101104 */
[C---:B0-----:R-:W-:Y:S02]  /*22dd70*/  PRMT R9, R3.reuse, 0x7771, RZ ;  /* 0x0000777103097816 */ /* 0x041fe400000000ff */
[----:B------:R-:W2:Y:S04]  /*22dd80*/  LDL.LU.64 R28, [R1+0x3900] ;  /* 0x00390000011c7983 */ /* 0x000ea80000300a00 */
[----:B---3--:R0:W-:Y:S02]  /*22dd90*/  @P6 STG.E.U8 desc[UR4][R24.64], R9 ;  /* 0x0000000918006986 */ /* 0x0081e4000c101104 */
[----:B0-----:R-:W-:-:S02]  /*22dda0*/  PRMT R9, R3, 0x7772, RZ ;  /* 0x0000777203097816 */ /* 0x001fc400000000ff */
[----:B------:R-:W3:Y:S04]  /*22ddb0*/  LDL.LU R24, [R1+0x4b8] ;  /* 0x0004b80001187983 */ /* 0x000ee80000300800 */
[----:B----4-:R0:W-:Y:S02]  /*22ddc0*/  @P4 STG.E.U8 desc[UR4][R18.64], R9 ;  /* 0x0000000912004986 */ /* 0x0101e4000c101104 */
[----:B0-----:R-:W-:Y:S02]  /*22ddd0*/  PRMT R9, R3, 0x7773, RZ ;  /* 0x0000777303097816 */ /* 0x001fe400000000ff */
[----:B------:R-:W4:Y:S04]  /*22dde0*/  LDL.LU.64 R2, [R1+0x38f8] ;  /* 0x0038f80001027983 */ /* 0x000f280000300a00 */
        /* <DEDUP_REMOVED lines=31> */
[C---:B------:R-:W-:Y:S01]  /*22dfe0*/  LOP3.LUT P6, RZ, R5.reuse, 0x4000000, RZ, 0xc0, !PT ;  /* 0x0400000005ff7812 */ /* 0x040fe200078cc0ff */
[----:B------:R-:W2:Y:S02]  /*22dff0*/  LDL.LU.64 R10, [R1+0x3910] ;  /* 0x00391000010a7983 */ /* 0x000ea40000300a00 */
[----:B------:R-:W-:Y:S02]  /*22e000*/  @P0 LOP3.LUT R6, R6, 0x100000, RZ, 0xfc, !PT ;  /* 0x0010000006060812 */ /* 0x000fe400078efcff */
[----:B------:R-:W-:Y:S01]  /*22e010*/  LOP3.LUT P0, RZ, R5, 0x20000000, RZ, 0xc0, !PT ;  /* 0x2000000005ff7812 */ /* 0x000fe2000780c0ff */
[----:B------:R-:W2:Y:S04]  /*22e020*/  LDL.LU.64 R12, [R1+0x3948] ;  /* 0x00394800010c7983 */ /* 0x000ea80000300a00 */
[----:B------:R-:W2:Y:S01]  /*22e030*/  LDL.LU R25, [R1+0x488] ;  /* 0x0004880001197983 */ /* 0x000ea20000300800 */
[----:B------:R-:W-:-:S03]  /*22e040*/  LOP3.LUT R6, R6, 0xffdfffff, RZ, 0xc0, !PT ;  /* 0xffdfffff06067812 */ /* 0x000fc600078ec0ff */
[----:B------:R-:W2:Y:S04]  /*22e050*/  LDL.LU.64 R14, [R1+0x3940] ;  /* 0x00394000010e7983 */ /* 0x000ea80000300a00 */
[----:B------:R-:W2:Y:S01]  /*22e060*/  LDL.LU.64 R18, [R1+0x3938] ;  /* 0x0039380001127983 */ /* 0x000ea20000300a00 */
[----:B------:R-:W-:Y:S02]  /*22e070*/  @P0 LOP3.LUT R6, R6, 0x200000, RZ, 0xfc, !PT ;  /* 0x0020000006060812 */ /* 0x000fe400078efcff */
[----:B------:R-:W-:Y:S02]  /*22e080*/  LOP3.LUT P0, RZ, R5, 0x10000000, RZ, 0xc0, !PT ;  /* 0x1000000005ff7812 */ /* 0x000fe4000780c0ff */
[----:B------:R-:W-:Y:S01]  /*22e090*/  LOP3.LUT R6, R6, 0xffbfffff, RZ, 0xc0, !PT ;  /* 0xffbfffff06067812 */ /* 0x000fe200078ec0ff */
[----:B------:R3:W-:Y:S10]  /*22e0a0*/  @P5 STG.E.U8 desc[UR4][R20.64], R9 ;  /* 0x0000000914005986 */ /* 0x0007f4000c101104 */
[----:B------:R-:W-:-:S02]  /*22e0b0*/  @P0 LOP3.LUT R6, R6, 0x400000, RZ, 0xfc, !PT ;  /* 0x0040000006060812 */ /* 0x000fc400078efcff */
[----:B------:R-:W-:Y:S02]  /*22e0c0*/  LOP3.LUT P0, RZ, R5, 0x8000000, RZ, 0xc0, !PT ;  /* 0x0800000005ff7812 */ /* 0x000fe4000780c0ff */
[C---:B---3--:R-:W-:Y:S01]  /*22e0d0*/  PRMT R9, R24.reuse, 0x7770, RZ ;  /* 0x0000777018097816 */ /* 0x048fe200000000ff */
[----:B------:R-:W3:Y:S04]  /*22e0e0*/  LDL.LU.64 R20, [R1+0x3930] ;  /* 0x0039300001147983 */ /* 0x000ee80000300a00 */
[----:B------:R0:W-:Y:S02]  /*22e0f0*/  @P6 STG.E.U8 desc[UR4][R22.64], R9 ;  /* 0x0000000916006986 */ /* 0x0001e4000c101104 */
[----:B0-----:R-:W-:Y:S02]  /*22e100*/  PRMT R9, R24, 0x7771, RZ ;  /* 0x0000777118097816 */ /* 0x001fe400000000ff */
[----:B------:R-:W3:Y:S04]  /*22e110*/  LDL.LU.64 R22, [R1+0x3928] ;  /* 0x0039280001167983 */ /* 0x000ee80000300a00 */
[----:B------:R0:W-:Y:S01]  /*22e120*/  @P0 STG.E.U8 desc[UR4][R26.64], R9 ;  /* 0x000000091a000986 */ /* 0x0001e2000c101104 */
[----:B------:R-:W-:-:S02]  /*22e130*/  LOP3.LUT P0, RZ, R6, 0x400000, RZ, 0xc0, !PT ;  /* 0x0040000006ff7812 */ /* 0x000fc4000780c0ff */
[----:B0-----:R-:W-:Y:S01]  /*22e140*/  PRMT R9, R24, 0x7772, RZ ;  /* 0x0000777218097816 */ /* 0x001fe200000000ff */
[----:B------:R-:W3:Y:S10]  /*22e150*/  LDL.LU.64 R26, [R1+0x3960] ;  /* 0x00396000011a7983 */ /* 0x000ef40000300a00 */
[----:B------:R0:W-:Y:S01]  /*22e160*/  @P0 STG.E.U8 desc[UR4][R28.64], R9 ;  /* 0x000000091c000986 */ /* 0x0001e2000c101104 */
[----:B------:R-:W-:-:S02]  /*22e170*/  LOP3.LUT P0, RZ, R6, 0x200000, RZ, 0xc0, !PT ;  /* 0x0020000006ff7812 */ /* 0x000fc4000780c0ff */
[----:B0-----:R-:W-:Y:S01]  /*22e180*/  PRMT R9, R24, 0x7773, RZ ;  /* 0x0000777318097816 */ /* 0x001fe200000000ff */
[----:B------:R-:W3:Y:S10]  /*22e190*/  LDL.LU.64 R28, [R1+0x3958] ;  /* 0x00395800011c7983 */ /* 0x000ef40000300a00 */
[----:B----4-:R0:W-:Y:S01]  /*22e1a0*/  @P0 STG.E.U8 desc[UR4][R2.64], R9 ;  /* 0x0000000902000986 */ /* 0x0101e2000c101104 */
[----:B------:R-:W-:-:S02]  /*22e1b0*/  LOP3.LUT P0, RZ, R6, 0x100000, RZ, 0xc0, !PT ;  /* 0x0010000006ff7812 */ /* 0x000fc4000780c0ff */
[----:B0-----:R-:W-:Y:S01]  /*22e1c0*/  PRMT R9, R0, 0x7770, RZ ;  /* 0x0000777000097816 */ /* 0x001fe200000000ff */
[----:B------:R-:W4:Y:S04]  /*22e1d0*/  LDL.LU.64 R2, [R1+0x3950] ;  /* 0x0039500001027983 */ /* 0x000f280000300a00 */
        /* <DEDUP_REMOVED lines=13> */
[----:B------:R-:W3:Y:S09]  /*22e2b0*/  LDL.LU R0, [R1+0x7af4] ;  /* 0x007af40001007983 */ /* 0x000ef20000300800 */
[----:B--2---:R0:W-:Y:S04]  /*22e2c0*/  @P0 STG.E.U8 desc[UR4][R16.64], R9 ;  /* 0x0000000910000986 */ /* 0x0041e8000c101104 */
[----:B0-----:R-:W2:Y:S01]  /*22e2d0*/  LDL.LU R17, [R1+0x7af0] ;  /* 0x007af00001117983 */ /* 0x001ea20000300800 */
[----:B------:R-:W-:-:S02]  /*22e2e0*/  LOP3.LUT P0, RZ, R6, 0x10000, RZ, 0xc0, !PT ;  /* 0x0001000006ff7812 */ /* 0x000fc4000780c0ff */
[C---:B------:R-:W-:Y:S02]  /*22e2f0*/  LOP3.LUT P1, RZ, R4.reuse, 0x20, RZ, 0xc0, !PT ;  /* 0x0000002004ff7812 */ /* 0x040fe4000782c0ff */
[C---:B------:R-:W-:Y:S02]  /*22e300*/  LOP3.LUT P2, RZ, R4.reuse, 0x40, RZ, 0xc0, !PT ;  /* 0x0000004004ff7812 */ /* 0x040fe4000784c0ff */
[C---:B------:R-:W-:Y:S02]  /*22e310*/  LOP3.LUT P3, RZ, R4.reuse, 0x80, RZ, 0xc0, !PT ;  /* 0x0000008004ff7812 */ /* 0x040fe4000786c0ff */
[C---:B------:R-:W-:Y:S02]  /*22e320*/  LOP3.LUT P4, RZ, R4.reuse, 0x100, RZ, 0xc0, !PT ;  /* 0x0000010004ff7812 */ /* 0x040fe4000788c0ff */
[C---:B------:R-:W-:Y:S02]  /*22e330*/  LOP3.LUT P5, RZ, R4.reuse, 0x200, RZ, 0xc0, !PT ;  /* 0x0000020004ff7812 */ /* 0x040fe400078ac0ff */
[----:B------:R-:W-:-:S02]  /*22e340*/  LOP3.LUT P6, RZ, R4, 0x400, RZ, 0xc0, !PT ;  /* 0x0000040004ff7812 */ /* 0x000fc400078cc0ff */
[----:B--2---:R-:W-:-:S05]  /*22e350*/  PRMT R9, R17, 0x7770, RZ ;  /* 0x0000777011097816 */ /* 0x004fca00000000ff */
        /* <DEDUP_REMOVED lines=15> */
[----:B0-----:R-:W-:-:S05]  /*22e450*/  PRMT R9, R25, 0x7773, RZ ;  /* 0x0000777319097816 */ /* 0x001fca00000000ff */
[----:B------:R0:W-:Y:S04]  /*22e460*/  @P5 STG.E.U8 desc[UR4][R28.64], R9 ;  /* 0x000000091c005986 */ /* 0x0001e8000c101104 */
[----:B0-----:R-:W2:Y:S01]  /*22e470*/  LDL.LU.64 R28, [R1+0x39b0] ;  /* 0x0039b000011c7983 */ /* 0x001ea20000300a00 */
[----:B------:R-:W-:-:S03]  /*22e480*/  PRMT R9, R24, 0x7770, RZ ;  /* 0x0000777018097816 */ /* 0x000fc600000000ff */
[----:B------:R-:W3:Y:S04]  /*22e490*/  LDL.LU.64 R20, [R1+0x39a8] ;  /* 0x0039a80001147983 */ /* 0x000ee80000300a00 */
[----:B----4-:R0:W-:Y:S04]  /*22e4a0*/  @P6 STG.E.U8 desc[UR4][R2.64], R9 ;  /* 0x0000000902006986 */ /* 0x0101e8000c101104 */
[----:B0-----:R-:W4:Y:S01]  /*22e4b0*/  LDL.LU.64 R2, [R1+0x39a0] ;  /* 0x0039a00001027983 */ /* 0x001f220000300a00 */
[C---:B------:R-:W-:Y:S02]  /*22e4c0*/  LOP3.LUT P4, RZ, R4.reuse, 0x800, RZ, 0xc0, !PT ;  /* 0x0000080004ff7812 */ /* 0x040fe4000788c0ff */
[----:B------:R-:W-:-:S02]  /*22e4d0*/  LOP3.LUT P5, RZ, R4, 0x1000, RZ, 0xc0, !PT ;  /* 0x0000100004ff7812 */ /* 0x000fc400078ac0ff */
[----:B------:R-:W-:Y:S02]  /*22e4e0*/  PRMT R9, R24, 0x7771, RZ ;  /* 0x0000777118097816 */ /* 0x000fe400000000ff */
[----:B------:R-:W-:Y:S01]  /*22e4f0*/  LOP3.LUT P6, RZ, R4, 0x2000, RZ, 0xc0, !PT ;  /* 0x0000200004ff7812 */ /* 0x000fe200078cc0ff */
[----:B------:R-:W4:Y:S04]  /*22e500*/  LDL.LU.64 R22, [R1+0x3998] ;  /* 0x0039980001167983 */ /* 0x000f280000300a00 */
[----:B------:R-:W4:Y:S04]  /*22e510*/  LDL.LU.64 R26, [R1+0x3968] ;  /* 0x00396800011a7983 */ /* 0x000f280000300a00 */
[----:B------:R-:W4:Y:S04]  /*22e520*/  LDL.LU R25, [R1+0x4ac] ;  /* 0x0004ac0001197983 */ /* 0x000f280000300800 */
[----:B--2---:R0:W-:Y:S02]  /*22e530*/  @P4 STG.E.U8 desc[UR4][R28.64], R9 ;  /* 0x000000091c004986 */ /* 0x0041e4000c101104 */
[----:B0-----:R-:W-:-:S02]  /*22e540*/  PRMT R9, R24, 0x7772, RZ ;  /* 0x0000777218097816 */ /* 0x001fc400000000ff */
[----:B------:R-:W2:Y:S04]  /*22e550*/  LDL.LU.64 R28, [R1+0x39c8] ;  /* 0x0039c800011c7983 */ /* 0x000ea80000300a00 */
[----:B------:R-:W2:Y:S04]  /*22e560*/  LDL.LU R19, [R1+0x49c] ;  /* 0x00049c0001137983 */ /* 0x000ea80000300800 */
[----:B---3--:R0:W-:Y:S02]  /*22e570*/  @P5 STG.E.U8 desc[UR4][R20.64], R9 ;  /* 0x0000000914005986 */ /* 0x0081e4000c101104 */
        /* <DEDUP_REMOVED lines=31> */
[----:B------:R-:W4:Y:S01]  /*22e770*/  LDL.LU R18, [R1+0x48c] ;  /* 0x00048c0001127983 */ /* 0x000f220000300800 */
[----:B------:R-:W-:-:S02]  /*22e780*/  @P0 LOP3.LUT R6, R6, 0x800, RZ, 0xfc, !PT ;  /* 0x0000080006060812 */ /* 0x000fc400078efcff */
[----:B------:R-:W-:Y:S01]  /*22e790*/  LOP3.LUT P0, RZ, R4, 0x10000, RZ, 0xc0, !PT ;  /* 0x0001000004ff7812 */ /* 0x000fe2000780c0ff */
[----:B------:R-:W4:Y:S04]  /*22e7a0*/  LDL.LU.64 R12, [R1+0x39d8] ;  /* 0x0039d800010c7983 */ /* 0x000f280000300a00 */
[----:B------:R-:W4:Y:S01]  /*22e7b0*/  LDL.LU.64 R14, [R1+0x39d0] ;  /* 0x0039d000010e7983 */ /* 0x000f220000300a00 */
[----:B------:R-:W-:-:S03]  /*22e7c0*/  LOP3.LUT R6, R6, 0xffffefff, RZ, 0xc0, !PT ;  /* 0xffffefff06067812 */ /* 0x000fc600078ec0ff */
[----:B------:R-:W4:Y:S04]  /*22e7d0*/  LDL.LU.64 R16, [R1+0x3a08] ;  /* 0x003a080001107983 */ /* 0x000f280000300a00 */
[----:B------:R-:W4:Y:S01]  /*22e7e0*/  LDL.LU.64 R20, [R1+0x3a00] ;  /* 0x003a000001147983 */ /* 0x000f220000300a00 */
[----:B------:R-:W-:Y:S02]  /*22e7f0*/  @P0 LOP3.LUT R6, R6, 0x1000, RZ, 0xfc, !PT ;  /* 0x0000100006060812 */ /* 0x000fe400078efcff */
[----:B------:R-:W-:Y:S02]  /*22e800*/  LOP3.LUT P0, RZ, R4, 0x8000, RZ, 0xc0, !PT ;  /* 0x0000800004ff7812 */ /* 0x000fe4000780c0ff */
[----:B------:R-:W-:-:S11]  /*22e810*/  LOP3.LUT R6, R6, 0xffffdfff, RZ, 0xc0, !PT ;  /* 0xffffdfff06067812 */ /* 0x000fd600078ec0ff */
[----:B------:R-:W-:Y:S02]  /*22e820*/  @P0 LOP3.LUT R6, R6, 0x2000, RZ, 0xfc, !PT ;  /* 0x0000200006060812 */ /* 0x000fe400078efcff */
[----:B------:R-:W-:-:S13]  /*22e830*/  LOP3.LUT P0, RZ, R4, 0x4000, RZ, 0xc0, !PT ;  /* 0x0000400004ff7812 */ /* 0x000fda000780c0ff */
[----:B------:R0:W-:Y:S01]  /*22e840*/  @P0 STG.E.U8 desc[UR4][R22.64], R9 ;  /* 0x0000000916000986 */ /* 0x0001e2000c101104 */
[C---:B------:R-:W-:Y:S02]  /*22e850*/  LOP3.LUT P0, RZ, R6.reuse, 0x2000, RZ, 0xc0, !PT ;  /* 0x0000200006ff7812 */ /* 0x040fe4000780c0ff */
        /* <DEDUP_REMOVED lines=23> */
[C---:B------:R-:W-:Y:S02]  /*22e9d0*/  LOP3.LUT P1, RZ, R4.reuse, 0x1000000, RZ, 0xc0, !PT ;  /* 0x0100000004ff7812 */ /* 0x040fe4000782c0ff */
[----:B------:R-:W-:-:S02]  /*22e9e0*/  LOP3.LUT P2, RZ, R4, 0x2000000, RZ, 0xc0, !PT ;  /* 0x0200000004ff7812 */ /* 0x000fc4000784c0ff */
[----:B------:R-:W-:-:S05]  /*22e9f0*/  LOP3.LUT P3, RZ, R4, 0x4000000, RZ, 0xc0, !PT ;  /* 0x0400000004ff7812 */ /* 0x000fca000786c0ff */
        /* <DEDUP_REMOVED lines=18> */
[----:B---3--:R-:W-:-:S05]  /*22eb20*/  PRMT R9, R3, 0x7770, RZ ;  /* 0x0000777003097816 */ /* 0x008fca00000000ff */
[----:B------:R0:W-:Y:S02]  /*22eb30*/  @P3 STG.E.U8 desc[UR4][R22.64], R9 ;  /* 0x0000000916003986 */ /* 0x0001e4000c101104 */
[----:B0-----:R-:W-:-:S05]  /*22eb40*/  PRMT R9, R3, 0x7771, RZ ;  /* 0x0000777103097816 */ /* 0x001fca00000000ff */
[----:B------:R0:W-:Y:S02]  /*22eb50*/  @P4 STG.E.U8 desc[UR4][R26.64], R9 ;  /* 0x000000091a004986 */ /* 0x0001e4000c101104 */
[----:B0-----:R-:W-:-:S05]  /*22eb60*/  PRMT R9, R3, 0x7772, RZ ;  /* 0x0000777203097816 */ /* 0x001fca00000000ff */
[----:B--2---:R0:W-:Y:S02]  /*22eb70*/  @P5 STG.E.U8 desc[UR4][R28.64], R9 ;  /* 0x000000091c005986 */ /* 0x0041e4000c101104 */
[----:B0-----:R-:W-:Y:S02]  /*22eb80*/  PRMT R9, R3, 0x7773, RZ ;  /* 0x0000777303097816 */ /* 0x001fe400000000ff */
[----:B------:R-:W2:Y:S04]  /*22eb90*/  LDL.LU R3, [R1+0x7acc] ;  /* 0x007acc0001037983 */ /* 0x000ea80000300800 */
[----:B------:R-:W3:Y:S04]  /*22eba0*/  LDL.LU.64 R28, [R1+0x3a28] ;  /* 0x003a2800011c7983 */ /* 0x000ee80000300a00 */
[----:B------:R-:W4:Y:S04]  /*22ebb0*/  LDL.LU.64 R16, [R1+0x3a30] ;  /* 0x003a300001107983 */ /* 0x000f280000300a00 */
[----:B------:R0:W-:Y:S04]  /*22ebc0*/  @P6 STG.E.U8 desc[UR4][R24.64], R9 ;  /* 0x0000000918006986 */ /* 0x0001e8000c101104 */
[----:B------:R-:W3:Y:S04]  /*22ebd0*/  LDL.LU.64 R18, [R1+0x3a38] ;  /* 0x003a380001127983 */ /* 0x000ee80000300a00 */
[----:B0-----:R-:W3:Y:S01]  /*22ebe0*/  LDL.LU R24, [R1+0x460] ;  /* 0x0004600001187983 */ /* 0x001ee20000300800 */
[----:B------:R-:W-:-:S02]  /*22ebf0*/  LOP3.LUT P4, RZ, R4, 0x40000000, RZ, 0xc0, !PT ;  /* 0x4000000004ff7812 */ /* 0x000fc4000788c0ff */
[C---:B------:R-:W-:Y:S02]  /*22ec00*/  LOP3.LUT P5, RZ, R4.reuse, 0x80000000, RZ, 0xc0, !PT ;  /* 0x8000000004ff7812 */ /* 0x040fe400078ac0ff */
[----:B------:R-:W-:Y:S01]  /*22ec10*/  LOP3.LUT R4, R4, 0xefffffff, RZ, 0xc0, !PT ;  /* 0xefffffff04047812 */ /* 0x000fe200078ec0ff */
[----:B------:R-:W3:Y:S04]  /*22ec20*/  LDL.LU.64 R20, [R1+0x3a40] ;  /* 0x003a400001147983 */ /* 0x000ee80000300a00 */
[----:B------:R-:W3:Y:S04]  /*22ec30*/  LDL.LU.64 R22, [R1+0x3a48] ;  /* 0x003a480001167983 */ /* 0x000ee80000300a00 */
[----:B------:R-:W3:Y:S01]  /*22ec40*/  LDL.LU.64 R26, [R1+0x3a50] ;  /* 0x003a5000011a7983 */ /* 0x000ee20000300a00 */
        /* <DEDUP_REMOVED lines=10> */
[----:B---3--:R-:W-:-:S09]  /*22ecf0*/  PRMT R9, R24, 0x7770, RZ ;  /* 0x0000777018097816 */ /* 0x008fd200000000ff */
[----:B------:R-:W-:Y:S01]  /*22ed00*/  @P0 LOP3.LUT R4, R4, 0x80000000, RZ, 0xfc, !PT ;  /* 0x8000000004040812 */ /* 0x000fe200078efcff */
[----:B------:R0:W-:Y:S04]  /*22ed10*/  @P4 STG.E.U8 desc[UR4][R28.64], R9 ;  /* 0x000000091c004986 */ /* 0x0001e8000c101104 */
[----:B------:R1:W-:Y:S04]  /*22ed20*/  STL.64 [R1+0x7ab8], R4 ;  /* 0x007ab80401007387 */ /* 0x0003e80000100a00 */
[----:B0-----:R-:W2:Y:S04]  /*22ed30*/  LDL.LU.64 R28, [R1+0x3a58] ;  /* 0x003a5800011c7983 */ /* 0x001ea80000300a00 */
[----:B------:R-:W3:Y:S04]  /*22ed40*/  LDL.LU R25, [R1+0x440] ;  /* 0x0004400001197983 */ /* 0x000ee80000300800 */
[----:B-1----:R-:W2:Y:S01]  /*22ed50*/  LDL.LU.64 R4, [R1+0x3a68] ;  /* 0x003a680001047983 */ /* 0x002ea20000300a00 */
        /* <DEDUP_REMOVED lines=11> */
[----:B------:R-:W-:-:S09]  /*22ee10*/  LOP3.LUT P6, RZ, R3, 0x1, RZ, 0xc0, !PT ;  /* 0x0000000103ff7812 */ /* 0x000fd200078cc0ff */
[----:B------:R-:W-:Y:S02]  /*22ee20*/  @P0 LOP3.LUT R6, R6, 0x8, RZ, 0xfc, !PT ;  /* 0x0000000806060812 */ /* 0x000fe400078efcff */
[----:B------:R-:W-:Y:S02]  /*22ee30*/  LOP3.LUT P0, RZ, R3, 0x4, RZ, 0xc0, !PT ;  /* 0x0000000403ff7812 */ /* 0x000fe4000780c0ff */
[----:B------:R-:W-:Y:S02]  /*22ee40*/  PRMT R9, R24, 0x7771, RZ ;  /* 0x0000777118097816 */ /* 0x000fe400000000ff */
[----:B------:R-:W-:-:S03]  /*22ee50*/  LOP3.LUT R6, R6, 0xffffffef, RZ, 0xc0, !PT ;  /* 0xffffffef06067812 */ /* 0x000fc600078ec0ff */
[----:B----4-:R-:W-:Y:S04]  /*22ee60*/  @P5 STG.E.U8 desc[UR4][R16.64], R9 ;  /* 0x0000000910005986 */ /* 0x010fe8000c101104 */
[----:B--2---:R0:W-:Y:S04]  /*22ee70*/  STL.64 [R1+0x7ac0], R4 ;  /* 0x007ac00401007387 */ /* 0x0041e80000100a00 */
[----:B0-----:R-:W2:Y:S01]  /*22ee80*/  LDL.LU.64 R4, [R1+0x3a60] ;  /* 0x003a600001047983 */ /* 0x001ea20000300a00 */
[----:B------:R-:W-:Y:S02]  /*22ee90*/  @P0 LOP3.LUT R6, R6, 0x10, RZ, 0xfc, !PT ;  /* 0x0000001006060812 */ /* 0x000fe400078efcff */
[----:B------:R-:W-:-:S02]  /*22eea0*/  LOP3.LUT P0, RZ, R3, 0x2, RZ, 0xc0, !PT ;  /* 0x0000000203ff7812 */ /* 0x000fc4000780c0ff */
[C---:B------:R-:W-:Y:S01]  /*22eeb0*/  PRMT R9, R24.reuse, 0x7772, RZ ;  /* 0x0000777218097816 */ /* 0x040fe200000000ff */
[----:B------:R-:W4:Y:S04]  /*22eec0*/  LDL.LU.64 R10, [R1+0x3a78] ;  /* 0x003a7800010a7983 */ /* 0x000f280000300a00 */
[----:B------:R-:W3:Y:S04]  /*22eed0*/  LDL.LU.64 R12, [R1+0x3a80] ;  /* 0x003a8000010c7983 */ /* 0x000ee80000300a00 */
[----:B------:R-:W3:Y:S04]  /*22eee0*/  LDL.LU.64 R14, [R1+0x3a88] ;  /* 0x003a8800010e7983 */ /* 0x000ee80000300a00 */
[----:B------:R-:W4:Y:S04]  /*22eef0*/  LDL.LU.64 R16, [R1+0x3a90] ;  /* 0x003a900001107983 */ /* 0x000f280000300a00 */
[----:B------:R0:W-:Y:S02]  /*22ef00*/  @P6 STG.E.U8 desc[UR4][R18.64], R9 ;  /* 0x0000000912006986 */ /* 0x0001e4000c101104 */
[----:B0-----:R-:W-:-:S02]  /*22ef10*/  PRMT R9, R24, 0x7773, RZ ;  /* 0x0000777318097816 */ /* 0x001fc400000000ff */
[----:B------:R-:W4:Y:S04]  /*22ef20*/  LDL.LU.64 R18, [R1+0x3a98] ;  /* 0x003a980001127983 */ /* 0x000f280000300a00 */
[----:B------:R-:W4:Y:S04]  /*22ef30*/  LDL.LU R24, [R1+0x464] ;  /* 0x0004640001187983 */ /* 0x000f280000300800 */
        /* <DEDUP_REMOVED lines=16> */
[----:B------:R-:W4:Y:S06]  /*22f040*/  LDL.LU R2, [R1+0x7ac8] ;  /* 0x007ac80001027983 */ /* 0x000f2c0000300800 */
[----:B--2---:R0:W-:Y:S04]  /*22f050*/  @P0 STG.E.U8 desc[UR4][R4.64], R9 ;  /* 0x0000000904000986 */ /* 0x0041e8000c101104 */
[----:B0-----:R-:W2:Y:S01]  /*22f060*/  LDL.LU.64 R4, [R1+0x7ac0] ;  /* 0x007ac00001047983 */ /* 0x001ea20000300a00 */
[----:B------:R-:W-:-:S02]  /*22f070*/  LOP3.LUT P0, RZ, R6, 0x1, RZ, 0xc0, !PT ;  /* 0x0000000106ff7812 */ /* 0x000fc4000780c0ff */
[C---:B---3--:R-:W-:Y:S01]  /*22f080*/  PRMT R6, R25.reuse, 0x7770, RZ ;  /* 0x0000777019067816 */ /* 0x048fe200000000ff */
[----:B------:R0:W-:Y:S04]  /*22f090*/  STL [R1+0x7918], R8 ;  /* 0x0079180801007387 */ /* 0x0001e80000100800 */
[----:B0-----:R-:W3:Y:S06]  /*22f0a0*/  LDL.LU.64 R8, [R1+0x3a70] ;  /* 0x003a700001087983 */ /* 0x001eec0000300a00 */
[----:B--2---:R0:W-:Y:S04]  /*22f0b0*/  @P0 STG.E.U8 desc[UR4][R4.64], R6 ;  /* 0x0000000604000986 */ /* 0x0041e8000c101104 */
[----:B0-----:R-:W2:Y:S01]  /*22f0c0*/  LDL.LU.64 R4, [R1+0x7ab8] ;  /* 0x007ab80001047983 */ /* 0x001ea20000300a00 */
[----:B------:R-:W-:-:S02]  /*22f0d0*/  PRMT R6, R25, 0x7771, RZ ;  /* 0x0000777119067816 */ /* 0x000fc400000000ff */
[C---:B------:R-:W-:Y:S02]  /*22f0e0*/  LOP3.LUT P1, RZ, R3.reuse, 0x800, RZ, 0xc0, !PT ;  /* 0x0000080003ff7812 */ /* 0x040fe4000782c0ff */
[C---:B------:R-:W-:Y:S02]  /*22f0f0*/  LOP3.LUT P2, RZ, R3.reuse, 0x1000, RZ, 0xc0, !PT ;  /* 0x0000100003ff7812 */ /* 0x040fe4000784c0ff */
[C---:B------:R-:W-:Y:S02]  /*22f100*/  LOP3.LUT P3, RZ, R3.reuse, 0x2000, RZ, 0xc0, !PT ;  /* 0x0000200003ff7812 */ /* 0x040fe4000786c0ff */
[C---:B------:R-:W-:Y:S02]  /*22f110*/  LOP3.LUT P4, RZ, R3.reuse, 0x4000, RZ, 0xc0, !PT ;  /* 0x0000400003ff7812 */ /* 0x040fe4000788c0ff */
[C---:B------:R-:W-:Y:S02]  /*22f120*/  LOP3.LUT P5, RZ, R3.reuse, 0x8000, RZ, 0xc0, !PT ;  /* 0x0000800003ff7812 */ /* 0x040fe400078ac0ff */
[----:B------:R-:W-:-:S02]  /*22f130*/  LOP3.LUT P6, RZ, R3, 0x10000, RZ, 0xc0, !PT ;  /* 0x0001000003ff7812 */ /* 0x000fc400078cc0ff */
[----:B--2---:R-:W-:-:S13]  /*22f140*/  LOP3.LUT P0, RZ, R4, 0x80000000, RZ, 0xc0, !PT ;  /* 0x8000000004ff7812 */ /* 0x004fda000780c0ff */
[----:B---3--:R0:W-:Y:S01]  /*22f150*/  @P0 STG.E.U8 desc[UR4][R8.64], R6 ;  /* 0x0000000608000986 */ /* 0x0081e2000c101104 */
[----:B------:R-:W-:Y:S02]  /*22f160*/  LOP3.LUT P0, RZ, R4, 0x40000000, RZ, 0xc0, !PT ;  /* 0x4000000004ff7812 */ /* 0x000fe4000780c0ff */
[----:B0-----:R-:W-:-:S11]  /*22f170*/  PRMT R6, R25, 0x7772, RZ ;  /* 0x0000777219067816 */ /* 0x001fd600000000ff */
[----:B----4-:R0:W-:Y:S01]  /*22f180*/  @P0 STG.E.U8 desc[UR4][R10.64], R6 ;  /* 0x000000060a000986 */ /* 0x0101e2000c101104 */
        /* <DEDUP_REMOVED lines=18> */
[----:B0-----:R-:W-:-:S05]  /*22f2b0*/  PRMT R6, R24, 0x7772, RZ ;  /* 0x0000777218067816 */ /* 0x001fca00000000ff */
[----:B------:R0:W-:Y:S04]  /*22f2c0*/  @P6 STG.E.U8 desc[UR4][R28.64], R6 ;  /* 0x000000061c006986 */ /* 0x0001e8000c101104 */
[----:B0-----:R-:W4:Y:S04]  /*22f2d0*/  LDL.LU.64 R28, [R1+0x3ac8] ;  /* 0x003ac800011c7983 */ /* 0x001f280000300a00 */
[----:B------:R-:W2:Y:S04]  /*22f2e0*/  LDL.LU.64 R20, [R1+0x3ad0] ;  /* 0x003ad00001147983 */ /* 0x000ea80000300a00 */
[----:B------:R-:W2:Y:S04]  /*22f2f0*/  LDL.LU.64 R22, [R1+0x3ad8] ;  /* 0x003ad80001167983 */ /* 0x000ea80000300a00 */
[----:B------:R-:W2:Y:S01]  /*22f300*/  LDL.LU R25, [R1+0x454] ;  /* 0x0004540001197983 */ /* 0x000ea20000300800 */
[----:B------:R-:W-:-:S02]  /*22f310*/  LOP3.LUT P4, RZ, R3, 0x20000, RZ, 0xc0, !PT ;  /* 0x0002000003ff7812 */ /* 0x000fc4000788c0ff */
[----:B------:R-:W-:Y:S02]  /*22f320*/  LOP3.LUT P5, RZ, R3, 0x40000, RZ, 0xc0, !PT ;  /* 0x0004000003ff7812 */ /* 0x000fe400078ac0ff */
[----:B------:R-:W-:Y:S01]  /*22f330*/  PRMT R6, R24, 0x7773, RZ ;  /* 0x0000777318067816 */ /* 0x000fe200000000ff */
[----:B------:R-:W4:Y:S04]  /*22f340*/  LDL.LU.64 R26, [R1+0x3ae0] ;  /* 0x003ae000011a7983 */ /* 0x000f280000300a00 */
[----:B------:R-:W-:Y:S04]  /*22f350*/  STL [R1+0x7a00], R3 ;  /* 0x007a000301007387 */ /* 0x000fe80000100800 */
[----:B---3--:R2:W-:Y:S02]  /*22f360*/  @P4 STG.E.U8 desc[UR4][R18.64], R6 ;  /* 0x0000000612004986 */ /* 0x0085e4000c101104 */
[----:B--2---:R-:W-:-:S05]  /*22f370*/  PRMT R6, R25, 0x7770, RZ ;  /* 0x0000777019067816 */ /* 0x004fca00000000ff */
[----:B----4-:R0:W-:Y:S04]  /*22f380*/  @P5 STG.E.U8 desc[UR4][R28.64], R6 ;  /* 0x000000061c005986 */ /* 0x0101e8000c101104 */
        /* <DEDUP_REMOVED lines=45> */
[C---:B------:R-:W-:Y:S02]  /*22f660*/  LOP3.LUT P1, RZ, R3.reuse, 0x40000000, RZ, 0xc0, !PT ;  /* 0x4000000003ff7812 */ /* 0x040fe4000782c0ff */
[----:B------:R-:W-:Y:S02]  /*22f670*/  LOP3.LUT P2, RZ, R3, 0x80000000, RZ, 0xc0, !PT ;  /* 0x8000000003ff7812 */ /* 0x000fe4000784c0ff */
[C---:B------:R-:W-:Y:S02]  /*22f680*/  LOP3.LUT P3, RZ, R2.reuse, 0x1, RZ, 0xc0, !PT ;  /* 0x0000000102ff7812 */ /* 0x040fe4000786c0ff */
[----:B------:R-:W-:Y:S02]  /*22f690*/  LOP3.LUT P4, RZ, R2, 0x2, RZ, 0xc0, !PT ;  /* 0x0000000202ff7812 */ /* 0x000fe4000788c0ff */
[----:B0-----:R-:W-:-:S02]  /*22f6a0*/  PRMT R6, R0, 0x7770, RZ ;  /* 0x0000777000067816 */ /* 0x001fc400000000ff */
[C---:B------:R-:W-:Y:S02]  /*22f6b0*/  LOP3.LUT P5, RZ, R2.reuse, 0x4, RZ, 0xc0, !PT ;  /* 0x0000000402ff7812 */ /* 0x040fe400078ac0ff */
[----:B------:R-:W-:Y:S01]  /*22f6c0*/  LOP3.LUT P6, RZ, R2, 0x8, RZ, 0xc0, !PT ;  /* 0x0000000802ff7812 */ /* 0x000fe200078cc0ff */
[----:B------:R0:W-:Y:S04]  /*22f6d0*/  STL [R1+0x7a90], R2 ;  /* 0x007a900201007387 */ /* 0x0001e80000100800 */
[----:B--2---:R1:W-:Y:S01]  /*22f6e0*/  @P0 STG.E.U8 desc[UR4][R28.64], R6 ;  /* 0x000000061c000986 */ /* 0x0043e2000c101104 */
[----:B------:R-:W-:-:S03]  /*22f6f0*/  LOP3.LUT P0, RZ, R4, 0x2000000, RZ, 0xc0, !PT ;  /* 0x0200000004ff7812 */ /* 0x000fc6000780c0ff */
[----:B0-----:R-:W2:Y:S04]  /*22f700*/  LDL.LU.64 R2, [R1+0x3b08] ;  /* 0x003b080001027983 */ /* 0x001ea80000300a00 */
[----:B------:R-:W4:Y:S04]  /*22f710*/  LDL.LU.64 R8, [R1+0x3b10] ;  /* 0x003b100001087983 */ /* 0x000f280000300a00 */
[----:B------:R-:W2:Y:S04]  /*22f720*/  LDL.LU.64 R10, [R1+0x3b18] ;  /* 0x003b1800010a7983 */ /* 0x000ea80000300a00 */
[----:B------:R-:W2:Y:S04]  /*22f730*/  LDL.LU R24, [R1+0x468] ;  /* 0x0004680001187983 */ /* 0x000ea80000300800 */
[----:B------:R-:W2:Y:S04]  /*22f740*/  LDL.LU.64 R14, [R1+0x3b20] ;  /* 0x003b2000010e7983 */ /* 0x000ea80000300a00 */
[----:B------:R-:W2:Y:S04]  /*22f750*/  LDL.LU.64 R16, [R1+0x3b28] ;  /* 0x003b280001107983 */ /* 0x000ea80000300a00 */
[----:B------:R-:W2:Y:S01]  /*22f760*/  LDL.LU.64 R18, [R1+0x3b30] ;  /* 0x003b300001127983 */ /* 0x000ea20000300a00 */
[----:B-1----:R-:W-:-:S03]  /*22f770*/  PRMT R6, R0, 0x7771, RZ ;  /* 0x0000777100067816 */ /* 0x002fc600000000ff */
        /* <DEDUP_REMOVED lines=13> */
[----:B------:R-:W2:Y:S09]  /*22f850*/  LDL.LU R0, [R1+0x7a98] ;  /* 0x007a980001007983 */ /* 0x000eb20000300800 */
[----:B---3--:R0:W-:Y:S04]  /*22f860*/  @P0 STG.E.U8 desc[UR4][R12.64], R6 ;  /* 0x000000060c000986 */ /* 0x0081e8000c101104 */
[----:B0-----:R-:W3:Y:S01]  /*22f870*/  LDL.LU R12, [R1+0x7a94] ;  /* 0x007a9400010c7983 */ /* 0x001ee20000300800 */
[----:B------:R-:W-:-:S02]  /*22f880*/  LOP3.LUT P0, RZ, R4, 0x400000, RZ, 0xc0, !PT ;  /* 0x0040000004ff7812 */ /* 0x000fc4000780c0ff */
[----:B---3--:R-:W-:-:S11]  /*22f890*/  PRMT R6, R12, 0x7770, RZ ;  /* 0x000077700c067816 */ /* 0x008fd600000000ff */
[----:B--2---:R0:W-:Y:S01]  /*22f8a0*/  @P0 STG.E.U8 desc[UR4][R2.64], R6 ;  /* 0x0000000602000986 */ /* 0x0041e2000c101104 */
[----:B------:R-:W-:Y:S02]  /*22f8b0*/  LOP3.LUT P0, RZ, R4, 0x200000, RZ, 0xc0, !PT ;  /* 0x0020000004ff7812 */ /* 0x000fe4000780c0ff */
[----:B0-----:R-:W-:Y:S01]  /*22f8c0*/  PRMT R6, R12, 0x7771, RZ ;  /* 0x000077710c067816 */ /* 0x001fe200000000ff */
[----:B------:R-:W2:Y:S10]  /*22f8d0*/  LDL.LU R2, [R1+0x7a90] ;  /* 0x007a900001027983 */ /* 0x000eb40000300800 */
        /* <DEDUP_REMOVED lines=63> */
[----:B------:R-:W2:Y:S01]  /*22fcd0*/  LDL.LU R25, [R1+0x46c] ;  /* 0x00046c0001197983 */ /* 0x000ea20000300800 */
[----:B------:R-:W-:-:S03]  /*22fce0*/  LOP3.LUT R4, R4, 0xfffdffff, RZ, 0xc0, !PT ;  /* 0xfffdffff04047812 */ /* 0x000fc600078ec0ff */
[----:B------:R-:W2:Y:S04]  /*22fcf0*/  LDL.LU.64 R12, [R1+0x3bb0] ;  /* 0x003bb000010c7983 */ /* 0x000ea80000300a00 */
[----:B------:R-:W2:Y:S04]  /*22fd00*/  LDL.LU.64 R14, [R1+0x3bb8] ;  /* 0x003bb800010e7983 */ /* 0x000ea80000300a00 */
[----:B------:R-:W2:Y:S01]  /*22fd10*/  LDL.LU.64 R16, [R1+0x3bc0] ;  /* 0x003bc00001107983 */ /* 0x000ea20000300a00 */
        /* <DEDUP_REMOVED lines=64> */
[----:B------:R-:W-:Y:S02]  /*230120*/  LOP3.LUT P4, RZ, R2, 0x800000, RZ, 0xc0, !PT ;  /* 0x0080000002ff7812 */ /* 0x000fe4000788c0ff */
[C---:B---3--:R-:W-:Y:S01]  /*230130*/  PRMT R6, R24.reuse, 0x7770, RZ ;  /* 0x0000777018067816 */ /* 0x048fe200000000ff */
[----:B------:R-:W3:Y:S08]  /*230140*/  LDL.LU.64 R18, [R1+0x3bf8] ;  /* 0x003bf80001127983 */ /* 0x000ef00000300a00 */
[----:B------:R0:W-:Y:S02]  /*230150*/  @P6 STG.E.U8 desc[UR4][R28.64], R6 ;  /* 0x000000061c006986 */ /* 0x0001e4000c101104 */
[----:B0-----:R-:W-:-:S02]  /*230160*/  PRMT R6, R24, 0x7771, RZ ;  /* 0x0000777118067816 */ /* 0x001fc400000000ff */
[----:B------:R-:W3:Y:S04]  /*230170*/  LDL.LU.64 R28, [R1+0x3c00] ;  /* 0x003c0000011c7983 */ /* 0x000ee80000300a00 */
[----:B------:R-:W3:Y:S04]  /*230180*/  LDL.LU.64 R20, [R1+0x3c08] ;  /* 0x003c080001147983 */ /* 0x000ee80000300a00 */
[----:B------:R-:W3:Y:S04]  /*230190*/  LDL.LU.64 R22, [R1+0x3c10] ;  /* 0x003c100001167983 */ /* 0x000ee80000300a00 */
[----:B------:R-:W3:Y:S04]  /*2301a0*/  LDL.LU R25, [R1+0x430] ;  /* 0x0004300001197983 */ /* 0x000ee80000300800 */
[----:B------:R-:W-:Y:S01]  /*2301b0*/  STL [R1+0x7a58], R2 ;  /* 0x007a580201007387 */ /* 0x000fe20000100800 */
[----:B------:R-:W-:-:S03]  /*2301c0*/  LOP3.LUT R4, R4, 0xfffffffd, RZ, 0xc0, !PT ;  /* 0xfffffffd04047812 */ /* 0x000fc600078ec0ff */
[----:B----4-:R0:W-:Y:S04]  /*2301d0*/  @P4 STG.E.U8 desc[UR4][R26.64], R6 ;  /* 0x000000061a004986 */ /* 0x0101e8000c101104 */
[----:B0-----:R-:W4:Y:S04]  /*2301e0*/  LDL.LU.64 R26, [R1+0x3c18] ;  /* 0x003c1800011a7983 */ /* 0x001f280000300a00 */
[----:B------:R-:W3:Y:S01]  /*2301f0*/  LDL.LU R9, [R1+0x420] ;  /* 0x0004200001097983 */ /* 0x000ee20000300800 */
        /* <DEDUP_REMOVED lines=25> */
[C---:B------:R-:W-:Y:S02]  /*230390*/  LOP3.LUT P5, RZ, R2.reuse, 0x1000000, RZ, 0xc0, !PT ;  /* 0x0100000002ff7812 */ /* 0x040fe400078ac0ff */
[----:B------:R-:W-:-:S07]  /*2303a0*/  LOP3.LUT P6, RZ, R2, 0x2000000, RZ, 0xc0, !PT ;  /* 0x0200000002ff7812 */ /* 0x000fce00078cc0ff */
[----:B------:R-:W-:Y:S02]  /*2303b0*/  @P0 LOP3.LUT R4, R4, 0x200, RZ, 0xfc, !PT ;  /* 0x0000020004040812 */ /* 0x000fe400078efcff */
[----:B------:R-:W-:Y:S01]  /*2303c0*/  LOP3.LUT P0, RZ, R2, 0x4000000, RZ, 0xc0, !PT ;  /* 0x0400000002ff7812 */ /* 0x000fe2000780c0ff */
[----:B---3--:R0:W-:Y:S04]  /*2303d0*/  STL [R1+0x7a70], R9 ;  /* 0x007a700901007387 */ /* 0x0081e80000100800 */
[----:B0-----:R-:W2:Y:S04]  /*2303e0*/  LDL.LU.64 R8, [R1+0x3c20] ;  /* 0x003c200001087983 */ /* 0x001ea80000300a00 */
[----:B------:R-:W3:Y:S01]  /*2303f0*/  LDL.LU.64 R2, [R1+0x3c38] ;  /* 0x003c380001027983 */ /* 0x000ee20000300a00 */
[----:B------:R-:W-:-:S05]  /*230400*/  PRMT R6, R24, 0x7772, RZ ;  /* 0x0000777218067816 */ /* 0x000fca00000000ff */
[----:B------:R0:W-:Y:S02]  /*230410*/  @P5 STG.E.U8 desc[UR4][R18.64], R6 ;  /* 0x0000000612005986 */ /* 0x0001e4000c101104 */
[----:B0-----:R-:W-:-:S05]  /*230420*/  PRMT R6, R24, 0x7773, RZ ;  /* 0x0000777318067816 */ /* 0x001fca00000000ff */
[----:B------:R-:W-:Y:S04]  /*230430*/  @P6 STG.E.U8 desc[UR4][R28.64], R6 ;  /* 0x000000061c006986 */ /* 0x000fe8000c101104 */
[----:B---3--:R0:W-:Y:S04]  /*230440*/  STL.64 [R1+0x7a60], R2 ;  /* 0x007a600201007387 */ /* 0x0081e80000100a00 */
[----:B0-----:R-:W3:Y:S01]  /*230450*/  LDL.LU.64 R2, [R1+0x3c30] ;  /* 0x003c300001027983 */ /* 0x001ee20000300a00 */
[----:B------:R-:W-:-:S05]  /*230460*/  PRMT R6, R25, 0x7770, RZ ;  /* 0x0000777019067816 */ /* 0x000fca00000000ff */
[----:B------:R0:W-:Y:S01]  /*230470*/  @P0 STG.E.U8 desc[UR4][R20.64], R6 ;  /* 0x0000000614000986 */ /* 0x0001e2000c101104 */
        /* <DEDUP_REMOVED lines=8> */
[----:B--2---:R-:W-:Y:S04]  /*230500*/  @P0 STG.E.U8 desc[UR4][R8.64], R6 ;  /* 0x0000000608000986 */ /* 0x004fe8000c101104 */
[----:B---3--:R0:W-:Y:S04]  /*230510*/  STL.64 [R1+0x7a68], R2 ;  /* 0x007a680201007387 */ /* 0x0081e80000100a00 */
[----:B0-----:R-:W2:Y:S04]  /*230520*/  LDL.LU.64 R2, [R1+0x3c28] ;  /* 0x003c280001027983 */ /* 0x001ea80000300a00 */
[----:B------:R-:W3:Y:S04]  /*230530*/  LDL.LU.64 R10, [R1+0x3c40] ;  /* 0x003c4000010a7983 */ /* 0x000ee80000300a00 */
[----:B------:R-:W4:Y:S04]  /*230540*/  LDL.LU R28, [R1+0x410] ;  /* 0x00041000011c7983 */ /* 0x000f280000300800 */
[----:B------:R-:W2:Y:S04]  /*230550*/  LDL.LU.64 R12, [R1+0x3c48] ;  /* 0x003c4800010c7983 */ /* 0x000ea80000300a00 */
        /* <DEDUP_REMOVED lines=8> */
[----:B------:R-:W2:Y:S01]  /*2305e0*/  LDL.LU R9, [R1+0x7a70] ;  /* 0x007a700001097983 */ /* 0x000ea20000300800 */
        /* <DEDUP_REMOVED lines=17> */
[C---:B------:R-:W-:Y:S02]  /*230700*/  LOP3.LUT P0, RZ, R4.reuse, 0x8, RZ, 0xc0, !PT ;  /* 0x0000000804ff7812 */ /* 0x040fe4000780c0ff */
[----:B0-----:R-:W-:Y:S01]  /*230710*/  PRMT R6, R9, 0x7773, RZ ;  /* 0x0000777309067816 */ /* 0x001fe200000000ff */
[----:B------:R-:W2:Y:S10]  /*230720*/  LDL.LU R2, [R1+0x7a58] ;  /* 0x007a580001027983 */ /* 0x000eb40000300800 */
[----:B---3--:R4:W-:Y:S01]  /*230730*/  @P0 STG.E.U8 desc[UR4][R10.64], R6 ;  /* 0x000000060a000986 */ /* 0x0089e2000c101104 */
[----:B------:R-:W-:-:S02]  /*230740*/  LOP3.LUT P0, RZ, R4, 0x4, RZ, 0xc0, !PT ;  /* 0x0000000404ff7812 */ /* 0x000fc4000780c0ff */
        /* <DEDUP_REMOVED lines=31> */
[----:B0-----:R-:W3:Y:S04]  /*230940*/  LDL.LU.64 R24, [R1+0x3cb8] ;  /* 0x003cb80001187983 */ /* 0x001ee80000300a00 */
[----:B------:R-:W4:Y:S04]  /*230950*/  LDL.LU R19, [R1+0x414] ;  /* 0x0004140001137983 */ /* 0x000f280000300800 */
        /* <DEDUP_REMOVED lines=23> */
[----:B--2---:R0:W-:Y:S04]  /*230ad0*/  STL.64 [R1+0x7a50], R8 ;  /* 0x007a500801007387 */ /* 0x0041e80000100a00 */
[----:B0-----:R-:W2:Y:S06]  /*230ae0*/  LDL.LU.64 R8, [R1+0x3cc0] ;  /* 0x003cc00001087983 */ /* 0x001eac0000300a00 */
[----:B------:R-:W-:-:S02]  /*230af0*/  @P0 LOP3.LUT R2, R2, 0x40000000, RZ, 0xfc, !PT ;  /* 0x4000000002020812 */ /* 0x000fc400078efcff */
[C---:B------:R-:W-:Y:S02]  /*230b00*/  LOP3.LUT P0, RZ, R0.reuse, 0x8000, RZ, 0xc0, !PT ;  /* 0x0000800000ff7812 */ /* 0x040fe4000780c0ff */
[----:B------:R-:W-:Y:S02]  /*230b10*/  LOP3.LUT P6, RZ, R0, 0x1000, RZ, 0xc0, !PT ;  /* 0x0000100000ff7812 */ /* 0x000fe400078cc0ff */
[----:B------:R-:W-:Y:S02]  /*230b20*/  LOP3.LUT R4, R4, 0xfffffffe, RZ, 0xc0, !PT ;  /* 0xfffffffe04047812 */ /* 0x000fe400078ec0ff */
[----:B------:R-:W-:Y:S02]  /*230b30*/  LOP3.LUT R2, R2, 0x7fffffff, RZ, 0xc0, !PT ;  /* 0x7fffffff02027812 */ /* 0x000fe400078ec0ff */
[----:B------:R-:W-:Y:S01]  /*230b40*/  PRMT R6, R29, 0x7772, RZ ;  /* 0x000077721d067816 */ /* 0x000fe200000000ff */
[----:B------:R-:W4:Y:S04]  /*230b50*/  LDL.LU.64 R10, [R1+0x3ce0] ;  /* 0x003ce000010a7983 */ /* 0x000f280000300a00 */
[----:B------:R-:W4:Y:S01]  /*230b60*/  LDL.LU R18, [R1+0x404] ;  /* 0x0004040001127983 */ /* 0x000f220000300800 */
[----:B------:R-:W-:-:S02]  /*230b70*/  @P0 LOP3.LUT R2, R2, 0x80000000, RZ, 0xfc, !PT ;  /* 0x8000000002020812 */ /* 0x000fc400078efcff */
[----:B------:R-:W-:Y:S01]  /*230b80*/  LOP3.LUT P0, RZ, R0, 0x4000, RZ, 0xc0, !PT ;  /* 0x0000400000ff7812 */ /* 0x000fe2000780c0ff */
[----:B------:R0:W-:-:S12]  /*230b90*/  @P6 STG.E.U8 desc[UR4][R16.64], R6 ;  /* 0x0000000610006986 */ /* 0x0001d8000c101104 */
[----:B------:R-:W-:Y:S02]  /*230ba0*/  @P0 LOP3.LUT R4, R4, 0x1, RZ, 0xfc, !PT ;  /* 0x0000000104040812 */ /* 0x000fe400078efcff */
[----:B------:R-:W-:Y:S02]  /*230bb0*/  LOP3.LUT P0, RZ, R0, 0x2000, RZ, 0xc0, !PT ;  /* 0x0000200000ff7812 */ /* 0x000fe4000780c0ff */
[----:B0-----:R-:W-:-:S11]  /*230bc0*/  PRMT R6, R29, 0x7773, RZ ;  /* 0x000077731d067816 */ /* 0x001fd600000000ff */
[----:B------:R-:W-:Y:S01]  /*230bd0*/  @P0 STG.E.U8 desc[UR4][R20.64], R6 ;  /* 0x0000000614000986 */ /* 0x000fe2000c101104 */
[----:B------:R-:W-:Y:S02]  /*230be0*/  LOP3.LUT P0, RZ, R4, 0x1, RZ, 0xc0, !PT ;  /* 0x0000000104ff7812 */ /* 0x000fe4000780c0ff */
[----:B------:R-:W-:-:S11]  /*230bf0*/  PRMT R4, R28, 0x7770, RZ ;  /* 0x000077701c047816 */ /* 0x000fd600000000ff */
[----:B------:R0:W-:Y:S01]  /*230c00*/  @P0 STG.E.U8 desc[UR4][R22.64], R4 ;  /* 0x0000000416000986 */ /* 0x0001e2000c101104 */
[----:B------:R-:W-:Y:S02]  /*230c10*/  LOP3.LUT P0, RZ, R2, 0x80000000, RZ, 0xc0, !PT ;  /* 0x8000000002ff7812 */ /* 0x000fe4000780c0ff */
[----:B0-----:R-:W-:-:S11]  /*230c20*/  PRMT R4, R28, 0x7771, RZ ;  /* 0x000077711c047816 */ /* 0x001fd600000000ff */
[----:B------:R0:W-:Y:S01]  /*230c30*/  @P0 STG.E.U8 desc[UR4][R26.64], R4 ;  /* 0x000000041a000986 */ /* 0x0001e2000c101104 */
[----:B------:R-:W-:-:S03]  /*230c40*/  LOP3.LUT P0, RZ, R2, 0x40000000, RZ, 0xc0, !PT ;  /* 0x4000000002ff7812 */ /* 0x000fc6000780c0ff */
[----:B------:R1:W-:Y:S01]  /*230c50*/  STL [R1+0x7948], R7 ;  /* 0x0079480701007387 */ /* 0x0003e20000100800 */
[----:B0-----:R-:W-:-:S03]  /*230c60*/  PRMT R4, R28, 0x7772, RZ ;  /* 0x000077721c047816 */ /* 0x001fc600000000ff */
[----:B-1----:R-:W4:Y:S04]  /*230c70*/  LDL.LU.64 R6, [R1+0x3cd0] ;  /* 0x003cd00001067983 */ /* 0x002f280000300a00 */
[----:B------:R-:W4:Y:S04]  /*230c80*/  LDL.LU.64 R12, [R1+0x3ce8] ;  /* 0x003ce800010c7983 */ /* 0x000f280000300a00 */
[----:B------:R-:W4:Y:S04]  /*230c90*/  LDL.LU.64 R14, [R1+0x3cf0] ;  /* 0x003cf000010e7983 */ /* 0x000f280000300a00 */
[----:B------:R-:W4:Y:S04]  /*230ca0*/  LDL.LU.64 R16, [R1+0x3cf8] ;  /* 0x003cf80001107983 */ /* 0x000f280000300a00 */
[----:B---3--:R0:W-:Y:S01]  /*230cb0*/  @P0 STG.E.U8 desc[UR4][R24.64], R4 ;  /* 0x0000000418000986 */ /* 0x0081e2000c101104 */
[----:B------:R-:W-:-:S03]  /*230cc0*/  LOP3.LUT P0, RZ, R2, 0x20000000, RZ, 0xc0, !PT ;  /* 0x2000000002ff7812 */ /* 0x000fc6000780c0ff */
[----:B------:R-:W3:Y:S04]  /*230cd0*/  LDL.LU R29, [R1+0x438] ;  /* 0x00043800011d7983 */ /* 0x000ee80000300800 */
[----:B------:R-:W3:Y:S04]  /*230ce0*/  LDL.LU.64 R20, [R1+0x3d00] ;  /* 0x003d000001147983 */ /* 0x000ee80000300a00 */
[----:B------:R-:W3:Y:S04]  /*230cf0*/  LDL.LU.64 R22, [R1+0x3d08] ;  /* 0x003d080001167983 */ /* 0x000ee80000300a00 */
[----:B------:R-:W3:Y:S01]  /*230d00*/  LDL.LU.64 R26, [R1+0x3d10] ;  /* 0x003d1000011a7983 */ /* 0x000ee20000300a00 */
[----:B0-----:R-:W-:-:S03]  /*230d10*/  PRMT R4, R28, 0x7773, RZ ;  /* 0x000077731c047816 */ /* 0x001fc600000000ff */
[----:B------:R-:W3:Y:S04]  /*230d20*/  LDL.LU.64 R24, [R1+0x3d18] ;  /* 0x003d180001187983 */ /* 0x000ee80000300a00 */
[----:B--2---:R0:W-:Y:S04]  /*230d30*/  @P0 STG.E.U8 desc[UR4][R8.64], R4 ;  /* 0x0000000408000986 */ /* 0x0041e8000c101104 */
[----:B0-----:R-:W2:Y:S01]  /*230d40*/  LDL.LU.64 R8, [R1+0x7a50] ;  /* 0x007a500001087983 */ /* 0x001ea20000300a00 */
[C---:B------:R-:W-:Y:S02]  /*230d50*/  LOP3.LUT P0, RZ, R2.reuse, 0x10000000, RZ, 0xc0, !PT ;  /* 0x1000000002ff7812 */ /* 0x040fe4000780c0ff */
[----:B----4-:R-:W-:Y:S01]  /*230d60*/  PRMT R4, R19, 0x7770, RZ ;  /* 0x0000777013047816 */ /* 0x010fe200000000ff */
[----:B------:R-:W4:Y:S10]  /*230d70*/  LDL.LU R28, [R1] ;  /* 0x00000000011c7983 */ /* 0x000f340000300800 */
[----:B--2---:R0:W-:Y:S04]  /*230d80*/  @P0 STG.E.U8 desc[UR4][R8.64], R4 ;  /* 0x0000000408000986 */ /* 0x0041e8000c101104 */
[----:B0-----:R-:W2:Y:S01]  /*230d90*/  LDL.LU.64 R8, [R1+0x7a48] ;  /* 0x007a480001087983 */ /* 0x001ea20000300a00 */
[----:B------:R-:W-:-:S02]  /*230da0*/  LOP3.LUT P0, RZ, R2, 0x8000000, RZ, 0xc0, !PT ;  /* 0x0800000002ff7812 */ /* 0x000fc4000780c0ff */
[----:B------:R-:W-:-:S11]  /*230db0*/  PRMT R4, R19, 0x7771, RZ ;  /* 0x0000777113047816 */ /* 0x000fd600000000ff */
[----:B------:R0:W-:Y:S01]  /*230dc0*/  @P0 STG.E.U8 desc[UR4][R6.64], R4 ;  /* 0x0000000406000986 */ /* 0x0001e2000c101104 */
[----:B------:R-:W-:Y:S02]  /*230dd0*/  LOP3.LUT P0, RZ, R2, 0x4000000, RZ, 0xc0, !PT ;  /* 0x0400000002ff7812 */ /* 0x000fe4000780c0ff */
[----:B0-----:R-:W-:Y:S02]  /*230de0*/  PRMT R4, R19, 0x7772, RZ ;  /* 0x0000777213047816 */ /* 0x001fe400000000ff */
[C---:B------:R-:W-:Y:S02]  /*230df0*/  LOP3.LUT P1, RZ, R0.reuse, 0x800000, RZ, 0xc0, !PT ;  /* 0x0080000000ff7812 */ /* 0x040fe4000782c0ff */
[C---:B------:R-:W-:Y:S02]  /*230e00*/  LOP3.LUT P2, RZ, R0.reuse, 0x1000000, RZ, 0xc0, !PT ;  /* 0x0100000000ff7812 */ /* 0x040fe4000784c0ff */
[C---:B------:R-:W-:Y:S02]  /*230e10*/  LOP3.LUT P3, RZ, R0.reuse, 0x2000000, RZ, 0xc0, !PT ;  /* 0x0200000000ff7812 */ /* 0x040fe4000786c0ff */
[----:B------:R-:W-:-:S02]  /*230e20*/  LOP3.LUT P4, RZ, R0, 0x4000000, RZ, 0xc0, !PT ;  /* 0x0400000000ff7812 */ /* 0x000fc4000788c0ff */
        /* <DEDUP_REMOVED lines=22> */
[----:B------:R-:W-:-:S03]  /*230f90*/  LOP3.LUT P4, RZ, R0, 0x20000000, RZ, 0xc0, !PT ;  /* 0x2000000000ff7812 */ /* 0x000fc6000788c0ff */
[----:B------:R-:W3:Y:S01]  /*230fa0*/  LDL.LU.64 R16, [R1+0x3d28] ;  /* 0x003d280001107983 */ /* 0x000ee20000300a00 */
[----:B------:R-:W-:-:S03]  /*230fb0*/  PRMT R4, R29, 0x7773, RZ ;  /* 0x000077731d047816 */ /* 0x000fc600000000ff */
[----:B------:R-:W3:Y:S04]  /*230fc0*/  LDL.LU.64 R18, [R1+0x3d30] ;  /* 0x003d300001127983 */ /* 0x000ee80000300a00 */
        /* <DEDUP_REMOVED lines=12> */
[----:B----4-:R-:W-:-:S02]  /*231090*/  LOP3.LUT P0, RZ, R28, 0x200, RZ, 0xc0, !PT ;  /* 0x000002001cff7812 */ /* 0x010fc4000780c0ff */
        /* <DEDUP_REMOVED lines=23> */
[----:B---3--:R-:W-:Y:S02]  /*231210*/  PRMT R4, R23, 0x7770, RZ ;  /* 0x0000777017047816 */ /* 0x008fe400000000ff */
[----:B------:R-:W-:Y:S02]  /*231220*/  @P0 LOP3.LUT R2, R2, 0x200000, RZ, 0xfc, !PT ;  /* 0x0020000002020812 */ /* 0x000fe400078efcff */
[----:B------:R-:W-:Y:S01]  /*231230*/  LOP3.LUT P0, RZ, R28, 0x4, RZ, 0xc0, !PT ;  /* 0x000000041cff7812 */ /* 0x000fe2000780c0ff */
[----:B------:R-:W3:Y:S04]  /*231240*/  LDL.LU.64 R8, [R1+0x3d70] ;  /* 0x003d700001087983 */ /* 0x000ee80000300a00 */
[----:B------:R-:W4:Y:S01]  /*231250*/  LDL.LU.64 R10, [R1+0x3d78] ;  /* 0x003d7800010a7983 */ /* 0x000f220000300a00 */
[----:B------:R-:W-:-:S03]  /*231260*/  LOP3.LUT R2, R2, 0xffbfffff, RZ, 0xc0, !PT ;  /* 0xffbfffff02027812 */ /* 0x000fc600078ec0ff */
[----:B------:R-:W3:Y:S04]  /*231270*/  LDL.LU R29, [R1+0x43c] ;  /* 0x00043c00011d7983 */ /* 0x000ee80000300800 */
[----:B------:R-:W3:Y:S04]  /*231280*/  LDL.LU.64 R12, [R1+0x3d80] ;  /* 0x003d8000010c7983 */ /* 0x000ee80000300a00 */
[----:B------:R-:W3:Y:S01]  /*231290*/  LDL.LU.64 R14, [R1+0x3d88] ;  /* 0x003d8800010e7983 */ /* 0x000ee20000300a00 */
[----:B------:R-:W-:Y:S02]  /*2312a0*/  @P0 LOP3.LUT R2, R2, 0x400000, RZ, 0xfc, !PT ;  /* 0x0040000002020812 */ /* 0x000fe400078efcff */
[----:B------:R-:W-:-:S02]  /*2312b0*/  LOP3.LUT P0, RZ, R28, 0x2, RZ, 0xc0, !PT ;  /* 0x000000021cff7812 */ /* 0x000fc4000780c0ff */
[----:B------:R-:W-:Y:S01]  /*2312c0*/  LOP3.LUT R2, R2, 0xff7fffff, RZ, 0xc0, !PT ;  /* 0xff7fffff02027812 */ /* 0x000fe200078ec0ff */
[----:B------:R0:W-:Y:S10]  /*2312d0*/  @P5 STG.E.U8 desc[UR4][R16.64], R4 ;  /* 0x0000000410005986 */ /* 0x0001f4000c101104 */
[----:B------:R-:W-:-:S02]  /*2312e0*/  @P0 LOP3.LUT R2, R2, 0x800000, RZ, 0xfc, !PT ;  /* 0x0080000002020812 */ /* 0x000fc400078efcff */
[----:B------:R-:W-:Y:S02]  /*2312f0*/  LOP3.LUT P0, RZ, R28, 0x1, RZ, 0xc0, !PT ;  /* 0x000000011cff7812 */ /* 0x000fe4000780c0ff */
[C---:B0-----:R-:W-:Y:S01]  /*231300*/  PRMT R4, R23.reuse, 0x7771, RZ ;  /* 0x0000777117047816 */ /* 0x041fe200000000ff */
[----:B------:R-:W3:Y:S04]  /*231310*/  LDL.LU.64 R16, [R1+0x3d90] ;  /* 0x003d900001107983 */ /* 0x000ee80000300a00 */
[----:B------:R0:W-:Y:S02]  /*231320*/  @P6 STG.E.U8 desc[UR4][R18.64], R4 ;  /* 0x0000000412006986 */ /* 0x0001e4000c101104 */
[----:B0-----:R-:W-:Y:S02]  /*231330*/  PRMT R4, R23, 0x7772, RZ ;  /* 0x0000777217047816 */ /* 0x001fe400000000ff */
[----:B------:R-:W3:Y:S04]  /*231340*/  LDL.LU.64 R18, [R1+0x3d98] ;  /* 0x003d980001127983 */ /* 0x000ee80000300a00 */
[----:B------:R0:W-:Y:S01]  /*231350*/  @P0 STG.E.U8 desc[UR4][R20.64], R4 ;  /* 0x0000000414000986 */ /* 0x0001e2000c101104 */
[----:B------:R-:W-:-:S02]  /*231360*/  LOP3.LUT P0, RZ, R2, 0x800000, RZ, 0xc0, !PT ;  /* 0x0080000002ff7812 */ /* 0x000fc4000780c0ff */
[----:B0-----:R-:W-:Y:S02]  /*231370*/  PRMT R4, R23, 0x7773, RZ ;  /* 0x0000777317047816 */ /* 0x001fe400000000ff */
        /* <DEDUP_REMOVED lines=54> */
[----:B------:R-:W4:Y:S04]  /*2316e0*/  LDL.LU.64 R18, [R1+0x3dc8] ;  /* 0x003dc80001127983 */ /* 0x000f280000300a00 */
[----:B------:R-:W3:Y:S04]  /*2316f0*/  LDL.LU.64 R26, [R1+0x3dd0] ;  /* 0x003dd000011a7983 */ /* 0x000ee80000300a00 */
[----:B------:R-:W3:Y:S04]  /*231700*/  LDL.LU.64 R20, [R1+0x3dd8] ;  /* 0x003dd80001147983 */ /* 0x000ee80000300a00 */
[----:B------:R-:W3:Y:S04]  /*231710*/  LDL.LU R29, [R1+0x41c] ;  /* 0x00041c00011d7983 */ /* 0x000ee80000300800 */
        /* <DEDUP_REMOVED lines=30> */
[----:B------:R-:W-:-:S07]  /*231900*/  LOP3.LUT R2, R2, 0xffffefff, RZ, 0xc0, !PT ;  /* 0xffffefff02027812 */ /* 0x000fce00078ec0ff */
[----:B------:R-:W-:Y:S02]  /*231910*/  @P0 LOP3.LUT R2, R2, 0x1000, RZ, 0xfc, !PT ;  /* 0x0000100002020812 */ /* 0x000fe400078efcff */
[----:B------:R-:W-:Y:S02]  /*231920*/  LOP3.LUT P0, RZ, R28, 0x200000, RZ, 0xc0, !PT ;  /* 0x002000001cff7812 */ /* 0x000fe4000780c0ff */
[----:B------:R-:W-:Y:S02]  /*231930*/  LOP3.LUT R2, R2, 0xffffdfff, RZ, 0xc0, !PT ;  /* 0xffffdfff02027812 */ /* 0x000fe400078ec0ff */
[----:B------:R-:W-:-:S09]  /*231940*/  LOP3.LUT P5, RZ, R28, 0x20000, RZ, 0xc0, !PT ;  /* 0x000200001cff7812 */ /* 0x000fd200078ac0ff */
[----:B------:R-:W-:Y:S02]  /*231950*/  @P0 LOP3.LUT R2, R2, 0x2000, RZ, 0xfc, !PT ;  /* 0x0000200002020812 */ /* 0x000fe400078efcff */
[C---:B------:R-:W-:Y:S02]  /*231960*/  LOP3.LUT P0, RZ, R28.reuse, 0x100000, RZ, 0xc0, !PT ;  /* 0x001000001cff7812 */ /* 0x040fe4000780c0ff */
[----:B------:R-:W-:Y:S02]  /*231970*/  LOP3.LUT P6, RZ, R28, 0x40000, RZ, 0xc0, !PT ;  /* 0x000400001cff7812 */ /* 0x000fe400078cc0ff */
[----:B------:R-:W-:Y:S02]  /*231980*/  PRMT R4, R23, 0x7773, RZ ;  /* 0x0000777317047816 */ /* 0x000fe400000000ff */
[----:B------:R-:W-:Y:S01]  /*231990*/  LOP3.LUT R2, R2, 0xffffbfff, RZ, 0xc0, !PT ;  /* 0xffffbfff02027812 */ /* 0x000fe200078ec0ff */
[----:B------:R-:W2:Y:S04]  /*2319a0*/  LDL.LU R23, [R1+0x3f0] ;  /* 0x0003f00001177983 */ /* 0x000ea80000300800 */
[----:B---3--:R0:W-:Y:S04]  /*2319b0*/  @P5 STG.E.U8 desc[UR4][R16.64], R4 ;  /* 0x0000000410005986 */ /* 0x0081e8000c101104 */
[----:B------:R-:W3:Y:S04]  /*2319c0*/  LDL.LU.64 R8, [R1+0x3e08] ;  /* 0x003e080001087983 */ /* 0x000ee80000300a00 */
[----:B------:R-:W3:Y:S01]  /*2319d0*/  LDL.LU.64 R10, [R1+0x3e10] ;  /* 0x003e1000010a7983 */ /* 0x000ee20000300a00 */
[----:B------:R-:W-:-:S02]  /*2319e0*/  @P0 LOP3.LUT R2, R2, 0x4000, RZ, 0xfc, !PT ;  /* 0x0000400002020812 */ /* 0x000fc400078efcff */
[----:B------:R-:W-:Y:S02]  /*2319f0*/  LOP3.LUT P0, RZ, R28, 0x80000, RZ, 0xc0, !PT ;  /* 0x000800001cff7812 */ /* 0x000fe4000780c0ff */
[----:B0-----:R-:W-:-:S05]  /*231a00*/  PRMT R4, R29, 0x7770, RZ ;  /* 0x000077701d047816 */ /* 0x001fca00000000ff */
[----:B----4-:R0:W-:Y:S02]  /*231a10*/  @P6 STG.E.U8 desc[UR4][R18.64], R4 ;  /* 0x0000000412006986 */ /* 0x0101e4000c101104 */
[----:B0-----:R-:W-:-:S05]  /*231a20*/  PRMT R4, R29, 0x7771, RZ ;  /* 0x000077711d047816 */ /* 0x001fca00000000ff */
[----:B------:R0:W-:Y:S01]  /*231a30*/  @P0 STG.E.U8 desc[UR4][R26.64], R4 ;  /* 0x000000041a000986 */ /* 0x0001e2000c101104 */
[C---:B------:R-:W-:Y:S02]  /*231a40*/  LOP3.LUT P0, RZ, R2.reuse, 0x4000, RZ, 0xc0, !PT ;  /* 0x0000400002ff7812 */ /* 0x040fe4000780c0ff */
[----:B0-----:R-:W-:Y:S01]  /*231a50*/  PRMT R4, R29, 0x7772, RZ ;  /* 0x000077721d047816 */ /* 0x001fe200000000ff */
[----:B------:R-:W4:Y:S04]  /*231a60*/  LDL.LU R26, [R1+0x3e0] ;  /* 0x0003e000011a7983 */ /* 0x000f280000300800 */
[----:B------:R-:W3:Y:S04]  /*231a70*/  LDL.LU.64 R12, [R1+0x3e18] ;  /* 0x003e1800010c7983 */ /* 0x000ee80000300a00 */
[----:B------:R-:W3:Y:S04]  /*231a80*/  LDL.LU.64 R14, [R1+0x3e20] ;  /* 0x003e2000010e7983 */ /* 0x000ee80000300a00 */
[----:B------:R-:W3:Y:S04]  /*231a90*/  LDL.LU.64 R16, [R1+0x3e28] ;  /* 0x003e280001107983 */ /* 0x000ee80000300a00 */
[----:B------:R0:W-:Y:S01]  /*231aa0*/  @P0 STG.E.U8 desc[UR4][R20.64], R4 ;  /* 0x0000000414000986 */ /* 0x0001e2000c101104 */
[----:B------:R-:W-:-:S03]  /*231ab0*/  LOP3.LUT P0, RZ, R2, 0x2000, RZ, 0xc0, !PT ;  /* 0x0000200002ff7812 */ /* 0x000fc6000780c0ff */
[----:B------:R-:W3:Y:S01]  /*231ac0*/  LDL.LU.64 R18, [R1+0x3e30] ;  /* 0x003e300001127983 */ /* 0x000ee20000300a00 */
[----:B0-----:R-:W-:Y:S02]  /*231ad0*/  PRMT R4, R29, 0x7773, RZ ;  /* 0x000077731d047816 */ /* 0x001fe400000000ff */
[C---:B------:R-:W-:Y:S02]  /*231ae0*/  LOP3.LUT P1, RZ, R28.reuse, 0x20000000, RZ, 0xc0, !PT ;  /* 0x200000001cff7812 */ /* 0x040fe4000782c0ff */
[C---:B------:R-:W-:Y:S02]  /*231af0*/  LOP3.LUT P2, RZ, R28.reuse, 0x40000000, RZ, 0xc0, !PT ;  /* 0x400000001cff7812 */ /* 0x040fe4000784c0ff */
[----:B------:R-:W-:Y:S01]  /*231b00*/  LOP3.LUT P3, RZ, R28, 0x80000000, RZ, 0xc0, !PT ;  /* 0x800000001cff7812 */ /* 0x000fe2000786c0ff */
[----:B------:R-:W3:Y:S04]  /*231b10*/  LDL.LU.64 R20, [R1+0x3e38] ;  /* 0x003e380001147983 */ /* 0x000ee80000300a00 */
[----:B------:R0:W-:Y:S01]  /*231b20*/  @P0 STG.E.U8 desc[UR4][R24.64], R4 ;  /* 0x0000000418000986 */ /* 0x0001e2000c101104 */
[----:B------:R-:W-:-:S03]  /*231b30*/  LOP3.LUT P0, RZ, R2, 0x1000, RZ, 0xc0, !PT ;  /* 0x0000100002ff7812 */ /* 0x000fc6000780c0ff */
[----:B------:R-:W3:Y:S01]  /*231b40*/  LDL.LU.64 R28, [R1+0x3e40] ;  /* 0x003e4000011c7983 */ /* 0x000ee20000300a00 */
[----:B0-----:R-:W-:-:S03]  /*231b50*/  PRMT R4, R3, 0x7770, RZ ;  /* 0x0000777003047816 */ /* 0x001fc600000000ff */
        /* <DEDUP_REMOVED lines=20> */
[----:B---3--:R0:W-:Y:S01]  /*231ca0*/  @P0 STG.E.U8 desc[UR4][R8.64], R4 ;  /* 0x0000000408000986 */ /* 0x0081e2000c101104 */
        /* <DEDUP_REMOVED lines=8> */
[----:B----4-:R-:W-:-:S05]  /*231d30*/  PRMT R4, R26, 0x7770, RZ ;  /* 0x000077701a047816 */ /* 0x010fca00000000ff */
        /* <DEDUP_REMOVED lines=9> */
[----:B0-----:R-:W2:Y:S04]  /*231dd0*/  LDL.LU.64 R24, [R1+0x3e50] ;  /* 0x003e500001187983 */ /* 0x001ea80000300a00 */
[----:B------:R-:W3:Y:S01]  /*231de0*/  LDL.LU.64 R16, [R1+0x3e58] ;  /* 0x003e580001107983 */ /* 0x000ee20000300a00 */
[C---:B------:R-:W-:Y:S02]  /*231df0*/  LOP3.LUT P4, RZ, R22.reuse, 0x8, RZ, 0xc0, !PT ;  /* 0x0000000816ff7812 */ /* 0x040fe4000788c0ff */
[----:B------:R-:W-:-:S02]  /*231e00*/  LOP3.LUT P5, RZ, R22, 0x10, RZ, 0xc0, !PT ;  /* 0x0000001016ff7812 */ /* 0x000fc400078ac0ff */
[C---:B------:R-:W-:Y:S01]  /*231e10*/  PRMT R4, R27.reuse, 0x7771, RZ ;  /* 0x000077711b047816 */ /* 0x040fe200000000ff */
[----:B------:R-:W4:Y:S04]  /*231e20*/  LDL.LU.64 R14, [R1+0x3e60] ;  /* 0x003e6000010e7983 */ /* 0x000f280000300a00 */
[----:B------:R-:W3:Y:S04]  /*231e30*/  LDL.LU.64 R28, [R1+0x3e68] ;  /* 0x003e6800011c7983 */ /* 0x000ee80000300a00 */
[----:B------:R-:W3:Y:S04]  /*231e40*/  LDL.LU.64 R18, [R1+0x3e70] ;  /* 0x003e700001127983 */ /* 0x000ee80000300a00 */
[----:B------:R-:W3:Y:S04]  /*231e50*/  LDL.LU.64 R20, [R1+0x3e78] ;  /* 0x003e780001147983 */ /* 0x000ee80000300a00 */
[----:B------:R-:W4:Y:S04]  /*231e60*/  LDL.LU R26, [R1+0x3c0] ;  /* 0x0003c000011a7983 */ /* 0x000f280000300800 */
[----:B--2---:R0:W-:Y:S02]  /*231e70*/  @P4 STG.E.U8 desc[UR4][R24.64], R4 ;  /* 0x0000000418004986 */ /* 0x0041e4000c101104 */
[----:B0-----:R-:W-:-:S02]  /*231e80*/  PRMT R4, R27, 0x7772, RZ ;  /* 0x000077721b047816 */ /* 0x001fc400000000ff */
[----:B------:R-:W2:Y:S04]  /*231e90*/  LDL.LU.64 R24, [R1+0x3e80] ;  /* 0x003e800001187983 */ /* 0x000ea80000300a00 */
[----:B------:R-:W2:Y:S04]  /*231ea0*/  LDL.LU R23, [R1+0x3f4] ;  /* 0x0003f40001177983 */ /* 0x000ea80000300800 */
[----:B---3--:R0:W-:Y:S04]  /*231eb0*/  @P5 STG.E.U8 desc[UR4][R16.64], R4 ;  /* 0x0000000410005986 */ /* 0x0081e8000c101104 */
[----:B0-----:R-:W3:Y:S04]  /*231ec0*/  LDL.LU.64 R16, [R1+0x3e88] ;  /* 0x003e880001107983 */ /* 0x001ee80000300a00 */
[----:B------:R-:W2:Y:S01]  /*231ed0*/  LDL.LU.64 R6, [R1+0x3ea0] ;  /* 0x003ea00001067983 */ /* 0x000ea20000300a00 */
        /* <DEDUP_REMOVED lines=26> */
[C---:B------:R-:W-:Y:S02]  /*232080*/  LOP3.LUT P0, RZ, R22.reuse, 0x80, RZ, 0xc0, !PT ;  /* 0x0000008016ff7812 */ /* 0x040fe4000780c0ff */
[----:B------:R-:W-:Y:S02]  /*232090*/  LOP3.LUT P6, RZ, R22, 0x20, RZ, 0xc0, !PT ;  /* 0x0000002016ff7812 */ /* 0x000fe400078cc0ff */
[----:B------:R-:W-:Y:S02]  /*2320a0*/  LOP3.LUT R2, R2, 0xffffffdf, RZ, 0xc0, !PT ;  /* 0xffffffdf02027812 */ /* 0x000fe400078ec0ff */
[----:B------:R-:W-:-:S07]  /*2320b0*/  PRMT R4, R27, 0x7773, RZ ;  /* 0x000077731b047816 */ /* 0x000fce00000000ff */
[----:B------:R-:W-:Y:S02]  /*2320c0*/  @P0 LOP3.LUT R2, R2, 0x20, RZ, 0xfc, !PT ;  /* 0x0000002002020812 */ /* 0x000fe400078efcff */
[----:B------:R-:W-:Y:S01]  /*2320d0*/  LOP3.LUT P0, RZ, R22, 0x40, RZ, 0xc0, !PT ;  /* 0x0000004016ff7812 */ /* 0x000fe2000780c0ff */
[----:B----4-:R0:W-:Y:S02]  /*2320e0*/  @P6 STG.E.U8 desc[UR4][R14.64], R4 ;  /* 0x000000040e006986 */ /* 0x0101e4000c101104 */
[----:B0-----:R-:W-:-:S10]  /*2320f0*/  PRMT R4, R26, 0x7770, RZ ;  /* 0x000077701a047816 */ /* 0x001fd400000000ff */
[----:B------:R0:W-:Y:S01]  /*232100*/  @P0 STG.E.U8 desc[UR4][R28.64], R4 ;  /* 0x000000041c000986 */ /* 0x0001e2000c101104 */
[----:B------:R-:W-:Y:S02]  /*232110*/  LOP3.LUT P0, RZ, R2, 0x20, RZ, 0xc0, !PT ;  /* 0x0000002002ff7812 */ /* 0x000fe4000780c0ff */
[----:B0-----:R-:W-:Y:S01]  /*232120*/  PRMT R4, R26, 0x7771, RZ ;  /* 0x000077711a047816 */ /* 0x001fe200000000ff */
[----:B------:R-:W4:Y:S04]  /*232130*/  LDL.LU R28, [R1+0x3e4] ;  /* 0x0003e400011c7983 */ /* 0x000f280000300800 */
[----:B------:R-:W4:Y:S04]  /*232140*/  LDL.LU.64 R8, [R1+0x3ea8] ;  /* 0x003ea80001087983 */ /* 0x000f280000300a00 */
[----:B------:R-:W4:Y:S04]  /*232150*/  LDL.LU.64 R10, [R1+0x3eb0] ;  /* 0x003eb000010a7983 */ /* 0x000f280000300a00 */
[----:B------:R-:W4:Y:S04]  /*232160*/  LDL.LU.64 R12, [R1+0x3eb8] ;  /* 0x003eb800010c7983 */ /* 0x000f280000300a00 */
[----:B------:R0:W-:Y:S01]  /*232170*/  @P0 STG.E.U8 desc[UR4][R18.64], R4 ;  /* 0x0000000412000986 */ /* 0x0001e2000c101104 */
[----:B------:R-:W-:-:S03]  /*232180*/  LOP3.LUT P0, RZ, R2, 0x10, RZ, 0xc0, !PT ;  /* 0x0000001002ff7812 */ /* 0x000fc6000780c0ff */
[----:B------:R-:W4:Y:S04]  /*232190*/  LDL.LU R29, [R1+0x3d4] ;  /* 0x0003d400011d7983 */ /* 0x000f280000300800 */
[----:B------:R-:W4:Y:S01]  /*2321a0*/  LDL.LU.64 R14, [R1+0x3ec0] ;  /* 0x003ec000010e7983 */ /* 0x000f220000300a00 */
[----:B0-----:R-:W-:-:S03]  /*2321b0*/  PRMT R4, R26, 0x7772, RZ ;  /* 0x000077721a047816 */ /* 0x001fc600000000ff */
[----:B------:R-:W4:Y:S04]  /*2321c0*/  LDL.LU.64 R18, [R1+0x3ec8] ;  /* 0x003ec80001127983 */ /* 0x000f280000300a00 */
[----:B------:R0:W-:Y:S01]  /*2321d0*/  @P0 STG.E.U8 desc[UR4][R20.64], R4 ;  /* 0x0000000414000986 */ /* 0x0001e2000c101104 */
[----:B------:R-:W-:Y:S02]  /*2321e0*/  LOP3.LUT P0, RZ, R2, 0x8, RZ, 0xc0, !PT ;  /* 0x0000000802ff7812 */ /* 0x000fe4000780c0ff */
[----:B0-----:R-:W-:Y:S01]  /*2321f0*/  PRMT R4, R26, 0x7773, RZ ;  /* 0x000077731a047816 */ /* 0x001fe200000000ff */
[----:B------:R-:W4:Y:S04]  /*232200*/  LDL.LU.64 R20, [R1+0x3ed0] ;  /* 0x003ed00001147983 */ /* 0x000f280000300a00 */
[----:B------:R-:W4:Y:S06]  /*232210*/  LDL.LU.64 R26, [R1+0x3ed8] ;  /* 0x003ed800011a7983 */ /* 0x000f2c0000300a00 */
[----:B------:R0:W-:Y:S01]  /*232220*/  @P0 STG.E.U8 desc[UR4][R24.64], R4 ;  /* 0x0000000418000986 */ /* 0x0001e2000c101104 */
[----:B------:R-:W-:-:S02]  /*232230*/  LOP3.LUT P0, RZ, R2, 0x4, RZ, 0xc0, !PT ;  /* 0x0000000402ff7812 */ /* 0x000fc4000780c0ff */
[----:B0-----:R-:W-:Y:S01]  /*232240*/  PRMT R4, R23, 0x7770, RZ ;  /* 0x0000777017047816 */ /* 0x001fe200000000ff */
[----:B------:R-:W4:Y:S10]  /*232250*/  LDL.LU.64 R24, [R1+0x3ee0] ;  /* 0x003ee00001187983 */ /* 0x000f340000300a00 */
[----:B---3--:R0:W-:Y:S01]  /*232260*/  @P0 STG.E.U8 desc[UR4][R16.64], R4 ;  /* 0x0000000410000986 */ /* 0x0081e2000c101104 */
[----:B------:R-:W-:-:S02]  /*232270*/  LOP3.LUT P0, RZ, R2, 0x2, RZ, 0xc0, !PT ;  /* 0x0000000202ff7812 */ /* 0x000fc4000780c0ff */
[----:B0-----:R-:W-:Y:S01]  /*232280*/  PRMT R4, R23, 0x7771, RZ ;  /* 0x0000777117047816 */ /* 0x001fe200000000ff */
[----:B------:R-:W3:Y:S10]  /*232290*/  LDL.LU R16, [R1+0x8] ;  /* 0x0000080001107983 */ /* 0x000ef40000300800 */
[----:B--2---:R0:W-:Y:S04]  /*2322a0*/  @P0 STG.E.U8 desc[UR4][R6.64], R4 ;  /* 0x0000000406000986 */ /* 0x0041e8000c101104 */
[----:B0-----:R-:W2:Y:S04]  /*2322b0*/  LDL.LU.64 R6, [R1+0x7a10] ;  /* 0x007a100001067983 */ /* 0x001ea80000300a00 */
[----:B------:R0:W-:Y:S04]  /*2322c0*/  STL [R1+0x7998], R5 ;  /* 0x0079980501007387 */ /* 0x0001e80000100800 */
[----:B0-----:R-:W2:Y:S01]  /*2322d0*/  LDL.LU.64 R4, [R1+0x3e98] ;  /* 0x003e980001047983 */ /* 0x001ea20000300a00 */
[----:B------:R-:W-:-:S02]  /*2322e0*/  LOP3.LUT P0, RZ, R2, 0x1, RZ, 0xc0, !PT ;  /* 0x0000000102ff7812 */ /* 0x000fc4000780c0ff */
[----:B------:R-:W-:Y:S02]  /*2322f0*/  PRMT R2, R23, 0x7772, RZ ;  /* 0x0000777217027816 */ /* 0x000fe400000000ff */
        /* <DEDUP_REMOVED lines=27> */
[----:B------:R-:W4:Y:S04]  /*2324b0*/  LDL.LU.64 R18, [R1+0x3ef0] ;  /* 0x003ef00001127983 */ /* 0x000f280000300a00 */
[----:B------:R-:W2:Y:S04]  /*2324c0*/  LDL.LU.64 R20, [R1+0x3ef8] ;  /* 0x003ef80001147983 */ /* 0x000ea80000300a00 */
[----:B------:R-:W2:Y:S01]  /*2324d0*/  LDL.LU R23, [R1+0x3c4] ;  /* 0x0003c40001177983 */ /* 0x000ea20000300800 */
[----:B------:R-:W-:-:S02]  /*2324e0*/  LOP3.LUT P6, RZ, R22, 0x200000, RZ, 0xc0, !PT ;  /* 0x0020000016ff7812 */ /* 0x000fc400078cc0ff */
[----:B------:R-:W-:-:S11]  /*2324f0*/  LOP3.LUT P4, RZ, R22, 0x400000, RZ, 0xc0, !PT ;  /* 0x0040000016ff7812 */ /* 0x000fd6000788c0ff */
[----:B------:R0:W-:Y:S04]  /*232500*/  @P6 STG.E.U8 desc[UR4][R24.64], R2 ;  /* 0x0000000218006986 */ /* 0x0001e8000c101104 */
[----:B0-----:R-:W3:Y:S04]  /*232510*/  LDL.LU.64 R24, [R1+0x3f00] ;  /* 0x003f000001187983 */ /* 0x001ee80000300a00 */
[----:B------:R-:W3:Y:S04]  /*232520*/  LDL.LU.64 R26, [R1+0x3f08] ;  /* 0x003f0800011a7983 */ /* 0x000ee80000300a00 */
[----:B------:R-:W3:Y:S01]  /*232530*/  LDL.LU R3, [R1+0x3f8] ;  /* 0x0003f80001037983 */ /* 0x000ee20000300800 */
[----:B--2---:R-:W-:-:S05]  /*232540*/  PRMT R2, R23, 0x7770, RZ ;  /* 0x0000777017027816 */ /* 0x004fca00000000ff */
[----:B------:R0:W-:Y:S04]  /*232550*/  @P4 STG.E.U8 desc[UR4][R28.64], R2 ;  /* 0x000000021c004986 */ /* 0x0001e8000c101104 */
[----:B0-----:R-:W2:Y:S04]  /*232560*/  LDL.LU.64 R28, [R1+0x3f10] ;  /* 0x003f1000011c7983 */ /* 0x001ea80000300a00 */
[----:B------:R-:W2:Y:S04]  /*232570*/  LDL.LU R17, [R1+0x3e8] ;  /* 0x0003e80001117983 */ /* 0x000ea80000300800 */
        /* <DEDUP_REMOVED lines=32> */
[----:B------:R-:W-:-:S03]  /*232780*/  LOP3.LUT R0, R0, 0xf7ffffff, RZ, 0xc0, !PT ;  /* 0xf7ffffff00007812 */ /* 0x000fc600078ec0ff */
[----:B------:R-:W3:Y:S04]  /*232790*/  LDL.LU.64 R10, [R1+0x3f40] ;  /* 0x003f4000010a7983 */ /* 0x000ee80000300a00 */
        /* <DEDUP_REMOVED lines=24> */
[C---:B------:R-:W-:Y:S02]  /*232920*/  LOP3.LUT P0, RZ, R0.reuse, 0x4000000, RZ, 0xc0, !PT ;  /* 0x0400000000ff7812 */ /* 0x040fe4000780c0ff */
        /* <DEDUP_REMOVED lines=13> */
[C---:B------:R-:W-:Y:S02]  /*232a00*/  LOP3.LUT P3, RZ, R16.reuse, 0x20, RZ, 0xc0, !PT ;  /* 0x0000002010ff7812 */ /* 0x040fe4000786c0ff */
[C---:B------:R-:W-:Y:S02]  /*232a10*/  LOP3.LUT P4, RZ, R16.reuse, 0x40, RZ, 0xc0, !PT ;  /* 0x0000004010ff7812 */ /* 0x040fe4000788c0ff */
[----:B------:R-:W-:-:S02]  /*232a20*/  LOP3.LUT P5, RZ, R16, 0x80, RZ, 0xc0, !PT ;  /* 0x0000008010ff7812 */ /* 0x000fc400078ac0ff */
[----:B------:R-:W-:Y:S01]  /*232a30*/  LOP3.LUT P6, RZ, R16, 0x100, RZ, 0xc0, !PT ;  /* 0x0000010010ff7812 */ /* 0x000fe200078cc0ff */
        /* <DEDUP_REMOVED lines=29> */
[----:B------:R-:W3:Y:S01]  /*232c10*/  LDL.LU R25, [R1+0x3fc] ;  /* 0x0003fc0001197983 */ /* 0x000ee20000300800 */
[----:B------:R-:W-:-:S02]  /*232c20*/  LOP3.LUT P4, RZ, R16, 0x200, RZ, 0xc0, !PT ;  /* 0x0000020010ff7812 */ /* 0x000fc4000788c0ff */
[----:B------:R-:W-:Y:S02]  /*232c30*/  LOP3.LUT P5, RZ, R16, 0x400, RZ, 0xc0, !PT ;  /* 0x0000040010ff7812 */ /* 0x000fe400078ac0ff */
[----:B------:R-:W-:Y:S01]  /*232c40*/  PRMT R2, R24, 0x7773, RZ ;  /* 0x0000777318027816 */ /* 0x000fe200000000ff */
[----:B------:R-:W4:Y:S04]  /*232c50*/  LDL.LU.64 R22, [R1+0x3fa0] ;  /* 0x003fa00001167983 */ /* 0x000f280000300a00 */
[----:B------:R-:W4:Y:S04]  /*232c60*/  LDL.LU R10, [R1+0x3ec] ;  /* 0x0003ec00010a7983 */ /* 0x000f280000300800 */
[----:B------:R-:W4:Y:S04]  /*232c70*/  LDL.LU.64 R26, [R1+0x3fa8] ;  /* 0x003fa800011a7983 */ /* 0x000f280000300a00 */
[----:B--2---:R3:W-:Y:S02]  /*232c80*/  @P4 STG.E.U8 desc[UR4][R14.64], R2 ;  /* 0x000000020e004986 */ /* 0x0047e4000c101104 */
[----:B---3--:R-:W-:-:S05]  /*232c90*/  PRMT R2, R25, 0x7770, RZ ;  /* 0x0000777019027816 */ /* 0x008fca00000000ff */
[----:B------:R0:W-:Y:S04]  /*232ca0*/  @P5 STG.E.U8 desc[UR4][R28.64], R2 ;  /* 0x000000021c005986 */ /* 0x0001e8000c101104 */
[----:B0-----:R-:W2:Y:S04]  /*232cb0*/  LDL.LU.64 R28, [R1+0x3fb0] ;  /* 0x003fb000011c7983 */ /* 0x001ea80000300a00 */
[----:B------:R-:W3:Y:S04]  /*232cc0*/  LDL.LU.64 R4, [R1+0x3fc8] ;  /* 0x003fc80001047983 */ /* 0x000ee80000300a00 */
        /* <DEDUP_REMOVED lines=25> */
[C---:B------:R-:W-:Y:S02]  /*232e60*/  LOP3.LUT P0, RZ, R16.reuse, 0x4000, RZ, 0xc0, !PT ;  /* 0x0000400010ff7812 */ /* 0x040fe4000780c0ff */
[----:B------:R-:W-:Y:S02]  /*232e70*/  LOP3.LUT P6, RZ, R16, 0x800, RZ, 0xc0, !PT ;  /* 0x0000080010ff7812 */ /* 0x000fe400078cc0ff */
[----:B------:R-:W-:Y:S02]  /*232e80*/  PRMT R2, R25, 0x7771, RZ ;  /* 0x0000777119027816 */ /* 0x000fe400000000ff */
[----:B------:R-:W-:Y:S01]  /*232e90*/  LOP3.LUT R0, R0, 0xfffbffff, RZ, 0xc0, !PT ;  /* 0xfffbffff00007812 */ /* 0x000fe200078ec0ff */
[----:B------:R-:W3:Y:S04]  /*232ea0*/  LDL.LU R11, [R1+0x3dc] ;  /* 0x0003dc00010b7983 */ /* 0x000ee80000300800 */
[----:B------:R-:W3:Y:S04]  /*232eb0*/  LDL.LU.64 R6, [R1+0x3fd0] ;  /* 0x003fd00001067983 */ /* 0x000ee80000300a00 */
[----:B------:R-:W3:Y:S04]  /*232ec0*/  LDL.LU.64 R8, [R1+0x3fd8] ;  /* 0x003fd80001087983 */ /* 0x000ee80000300a00 */
[----:B------:R-:W3:Y:S04]  /*232ed0*/  LDL.LU R24, [R1+0x3cc] ;  /* 0x0003cc0001187983 */ /* 0x000ee80000300800 */
[----:B------:R-:W3:Y:S04]  /*232ee0*/  LDL.LU.64 R12, [R1+0x3fe0] ;  /* 0x003fe000010c7983 */ /* 0x000ee80000300a00 */
[----:B------:R-:W3:Y:S01]  /*232ef0*/  LDL.LU.64 R14, [R1+0x3fe8] ;  /* 0x003fe800010e7983 */ /* 0x000ee20000300a00 */
[----:B------:R-:W-:-:S02]  /*232f00*/  @P0 LOP3.LUT R0, R0, 0x40000, RZ, 0xfc, !PT ;  /* 0x0004000000000812 */ /* 0x000fc400078efcff */
[----:B------:R-:W-:Y:S02]  /*232f10*/  LOP3.LUT P0, RZ, R16, 0x2000, RZ, 0xc0, !PT ;  /* 0x0000200010ff7812 */ /* 0x000fe4000780c0ff */
[----:B------:R-:W-:Y:S01]  /*232f20*/  LOP3.LUT R0, R0, 0xfff7ffff, RZ, 0xc0, !PT ;  /* 0xfff7ffff00007812 */ /* 0x000fe200078ec0ff */
[----:B----4-:R0:W-:Y:S10]  /*232f30*/  @P6 STG.E.U8 desc[UR4][R18.64], R2 ;  /* 0x0000000212006986 */ /* 0x0101f4000c101104 */
[----:B------:R-:W-:-:S02]  /*232f40*/  @P0 LOP3.LUT R0, R0, 0x80000, RZ, 0xfc, !PT ;  /* 0x0008000000000812 */ /* 0x000fc400078efcff */
        /* <DEDUP_REMOVED lines=16> */
[----:B--2---:R0:W-:Y:S01]  /*233050*/  @P0 STG.E.U8 desc[UR4][R28.64], R2 ;  /* 0x000000021c000986 */ /* 0x0041e2000c101104 */
[----:B------:R-:W-:-:S02]  /*233060*/  LOP3.LUT P0, RZ, R0, 0x10000, RZ, 0xc0, !PT ;  /* 0x0001000000ff7812 */ /* 0x000fc4000780c0ff */
[----:B0-----:R-:W-:Y:S01]  /*233070*/  PRMT R2, R10, 0x7772, RZ ;  /* 0x000077720a027816 */ /* 0x001fe200000000ff */
[----:B------:R-:W2:Y:S10]  /*233080*/  LDL.LU.64 R28, [R1+0x4010] ;  /* 0x00401000011c7983 */ /* 0x000eb40000300a00 */
[----:B---3--:R0:W-:Y:S04]  /*233090*/  @P0 STG.E.U8 desc[UR4][R4.64], R2 ;  /* 0x0000000204000986 */ /* 0x0081e8000c101104 */
[----:B0-----:R-:W3:Y:S01]  /*2330a0*/  LDL.LU.64 R4, [R1+0x79f0] ;  /* 0x0079f00001047983 */ /* 0x001ee20000300a00 */
[----:B------:R-:W-:-:S02]  /*2330b0*/  LOP3.LUT P0, RZ, R0, 0x8000, RZ, 0xc0, !PT ;  /* 0x0000800000ff7812 */ /* 0x000fc4000780c0ff */
[----:B------:R-:W-:Y:S01]  /*2330c0*/  PRMT R2, R10, 0x7773, RZ ;  /* 0x000077730a027816 */ /* 0x000fe200000000ff */
[----:B------:R-:W2:Y:S10]  /*2330d0*/  LDL.LU R17, [R1+0xc] ;  /* 0x00000c0001117983 */ /* 0x000eb40000300800 */
[----:B---3--:R0:W-:Y:S04]  /*2330e0*/  @P0 STG.E.U8 desc[UR4][R4.64], R2 ;  /* 0x0000000204000986 */ /* 0x0081e8000c101104 */
[----:B0-----:R-:W3:Y:S01]  /*2330f0*/  LDL.LU.64 R4, [R1+0x79e8] ;  /* 0x0079e80001047983 */ /* 0x001ee20000300a00 */
        /* <DEDUP_REMOVED lines=29> */
[----:B--2---:R0:W-:Y:S04]  /*2332d0*/  @P6 STG.E.U8 desc[UR4][R28.64], R2 ;  /* 0x000000021c006986 */ /* 0x0041e8000c101104 */
        /* <DEDUP_REMOVED lines=43> */
[----:B------:R-:W-:Y:S02]  /*233590*/  LOP3.LUT P0, RZ, R17, 0x1, RZ, 0xc0, !PT ;  /* 0x0000000111ff7812 */ /* 0x000fe4000780c0ff */
[----:B------:R-:W-:Y:S02]  /*2335a0*/  LOP3.LUT P6, RZ, R16, 0x40000000, RZ, 0xc0, !PT ;  /* 0x4000000010ff7812 */ /* 0x000fe400078cc0ff */
[----:B------:R-:W-:Y:S02]  /*2335b0*/  PRMT R2, R25, 0x7773, RZ ;  /* 0x0000777319027816 */ /* 0x000fe400000000ff */
[----:B------:R-:W-:-:S03]  /*2335c0*/  LOP3.LUT R0, R0, 0xfffffbff, RZ, 0xc0, !PT ;  /* 0xfffffbff00007812 */ /* 0x000fc600078ec0ff */
[----:B---3--:R0:W-:Y:S04]  /*2335d0*/  @P5 STG.E.U8 desc[UR4][R18.64], R2 ;  /* 0x0000000212005986 */ /* 0x0081e8000c101104 */
[----:B------:R-:W-:Y:S02]  /*2335e0*/  @P0 LOP3.LUT R0, R0, 0x400, RZ, 0xfc, !PT ;  /* 0x0000040000000812 */ /* 0x000fe400078efcff */
[----:B------:R-:W-:Y:S02]  /*2335f0*/  LOP3.LUT P0, RZ, R16, 0x80000000, RZ, 0xc0, !PT ;  /* 0x8000000010ff7812 */ /* 0x000fe4000780c0ff */
[----:B------:R-:W3:Y:S04]  /*233600*/  LDL.LU R16, [R1+0x380] ;  /* 0x0003800001107983 */ /* 0x000ee80000300800 */
[----:B------:R-:W3:Y:S04]  /*233610*/  LDL.LU.64 R8, [R1+0x4068] ;  /* 0x0040680001087983 */ /* 0x000ee80000300a00 */
[----:B------:R-:W3:Y:S01]  /*233620*/  LDL.LU.64 R10, [R1+0x4070] ;  /* 0x00407000010a7983 */ /* 0x000ee20000300a00 */
[----:B0-----:R-:W-:-:S03]  /*233630*/  PRMT R2, R24, 0x7770, RZ ;  /* 0x0000777018027816 */ /* 0x001fc600000000ff */
[----:B------:R-:W3:Y:S04]  /*233640*/  LDL.LU R25, [R1+0x3b4] ;  /* 0x0003b40001197983 */ /* 0x000ee80000300800 */
[----:B------:R-:W3:Y:S04]  /*233650*/  LDL.LU.64 R12, [R1+0x4078] ;  /* 0x00407800010c7983 */ /* 0x000ee80000300a00 */
[----:B------:R-:W3:Y:S04]  /*233660*/  LDL.LU.64 R14, [R1+0x4080] ;  /* 0x00408000010e7983 */ /* 0x000ee80000300a00 */
[----:B------:R-:W3:Y:S04]  /*233670*/  LDL.LU.64 R18, [R1+0x4088] ;  /* 0x0040880001127983 */ /* 0x000ee80000300a00 */
[----:B----4-:R0:W-:Y:S02]  /*233680*/  @P6 STG.E.U8 desc[UR4][R20.64], R2 ;  /* 0x0000000214006986 */ /* 0x0101e4000c101104 */
[----:B0-----:R-:W-:-:S02]  /*233690*/  PRMT R2, R24, 0x7771, RZ ;  /* 0x0000777118027816 */ /* 0x001fc400000000ff */
[----:B------:R-:W4:Y:S04]  /*2336a0*/  LDL.LU.64 R20, [R1+0x4090] ;  /* 0x0040900001147983 */ /* 0x000f280000300a00 */
        /* <DEDUP_REMOVED lines=32> */
[----:B---3--:R-:W-:-:S11]  /*2338b0*/  PRMT R2, R16, 0x7770, RZ ;  /* 0x0000777010027816 */ /* 0x008fd600000000ff */
        /* <DEDUP_REMOVED lines=16> */
[----:B------:R0:W-:Y:S04]  /*2339c0*/  @P5 STG.E.U8 desc[UR4][R26.64], R2 ;  /* 0x000000021a005986 */ /* 0x0001e8000c101104 */
[----:B0-----:R-:W2:Y:S01]  /*2339d0*/  LDL.LU.64 R26, [R1+0x40b0] ;  /* 0x0040b000011a7983 */ /* 0x001ea20000300a00 */
[C---:B------:R-:W-:Y:S02]  /*2339e0*/  LOP3.LUT P6, RZ, R17.reuse, 0x4000, RZ, 0xc0, !PT ;  /* 0x0000400011ff7812 */ /* 0x040fe400078cc0ff */
[----:B------:R-:W-:Y:S02]  /*2339f0*/  LOP3.LUT P4, RZ, R17, 0x8000, RZ, 0xc0, !PT ;  /* 0x0000800011ff7812 */ /* 0x000fe4000788c0ff */
[C---:B------:R-:W-:Y:S01]  /*233a00*/  PRMT R2, R24.reuse, 0x7770, RZ ;  /* 0x0000777018027816 */ /* 0x040fe200000000ff */
[----:B------:R-:W3:Y:S08]  /*233a10*/  LDL.LU.64 R14, [R1+0x40b8] ;  /* 0x0040b800010e7983 */ /* 0x000ef00000300a00 */
[----:B------:R0:W-:Y:S02]  /*233a20*/  @P6 STG.E.U8 desc[UR4][R28.64], R2 ;  /* 0x000000021c006986 */ /* 0x0001e4000c101104 */
[----:B0-----:R-:W-:-:S02]  /*233a30*/  PRMT R2, R24, 0x7771, RZ ;  /* 0x0000777118027816 */ /* 0x001fc400000000ff */
        /* <DEDUP_REMOVED lines=33> */
[----:B------:R-:W-:-:S02]  /*233c50*/  LOP3.LUT R0, R0, 0xfffffffe, RZ, 0xc0, !PT ;  /* 0xfffffffe00007812 */ /* 0x000fc400078ec0ff */
[C---:B------:R-:W-:Y:S02]  /*233c60*/  LOP3.LUT P5, RZ, R17.reuse, 0x10000, RZ, 0xc0, !PT ;  /* 0x0001000011ff7812 */ /* 0x040fe400078ac0ff */
[----:B------:R-:W-:Y:S02]  /*233c70*/  LOP3.LUT P6, RZ, R17, 0x20000, RZ, 0xc0, !PT ;  /* 0x0002000011ff7812 */ /* 0x000fe400078cc0ff */
[----:B------:R-:W-:Y:S02]  /*233c80*/  @P0 LOP3.LUT R3, R3, 0x80000000, RZ, 0xfc, !PT ;  /* 0x8000000003030812 */ /* 0x000fe400078efcff */
[----:B------:R-:W-:Y:S02]  /*233c90*/  LOP3.LUT P0, RZ, R17, 0x100000, RZ, 0xc0, !PT ;  /* 0x0010000011ff7812 */ /* 0x000fe4000780c0ff */
[----:B------:R-:W-:Y:S01]  /*233ca0*/  PRMT R2, R24, 0x7772, RZ ;  /* 0x0000777218027816 */ /* 0x000fe200000000ff */
[----:B------:R-:W2:Y:S04]  /*233cb0*/  LDL.LU.64 R6, [R1+0x40f8] ;  /* 0x0040f80001067983 */ /* 0x000ea80000300a00 */
[----:B------:R-:W2:Y:S06]  /*233cc0*/  LDL.LU.64 R8, [R1+0x4100] ;  /* 0x0041000001087983 */ /* 0x000eac0000300a00 */
[----:B------:R-:W-:-:S02]  /*233cd0*/  @P0 LOP3.LUT R0, R0, 0x1, RZ, 0xfc, !PT ;  /* 0x0000000100000812 */ /* 0x000fc400078efcff */
[----:B------:R-:W-:Y:S02]  /*233ce0*/  LOP3.LUT P0, RZ, R17, 0x80000, RZ, 0xc0, !PT ;  /* 0x0008000011ff7812 */ /* 0x000fe4000780c0ff */
[----:B------:R-:W-:Y:S01]  /*233cf0*/  LOP3.LUT R0, R0, 0xfffffffd, RZ, 0xc0, !PT ;  /* 0xfffffffd00007812 */ /* 0x000fe200078ec0ff */
[----:B---3--:R0:W-:Y:S10]  /*233d00*/  @P5 STG.E.U8 desc[UR4][R14.64], R2 ;  /* 0x000000020e005986 */ /* 0x0081f4000c101104 */
[----:B------:R-:W-:-:S02]  /*233d10*/  @P0 LOP3.LUT R0, R0, 0x2, RZ, 0xfc, !PT ;  /* 0x0000000200000812 */ /* 0x000fc400078efcff */
[----:B------:R-:W-:Y:S02]  /*233d20*/  LOP3.LUT P0, RZ, R17, 0x40000, RZ, 0xc0, !PT ;  /* 0x0004000011ff7812 */ /* 0x000fe4000780c0ff */
[----:B0-----:R-:W-:-:S05]  /*233d30*/  PRMT R2, R24, 0x7773, RZ ;  /* 0x0000777318027816 */ /* 0x001fca00000000ff */
[----:B----4-:R0:W-:Y:S02]  /*233d40*/  @P6 STG.E.U8 desc[UR4][R28.64], R2 ;  /* 0x000000021c006986 */ /* 0x0101e4000c101104 */
[----:B0-----:R-:W-:Y:S02]  /*233d50*/  PRMT R2, R25, 0x7770, RZ ;  /* 0x0000777019027816 */ /* 0x001fe400000000ff */
[----:B------:R-:W3:Y:S04]  /*233d60*/  LDL.LU R28, [R1+0x3b8] ;  /* 0x0003b800011c7983 */ /* 0x000ee80000300800 */
[----:B------:R-:W4:Y:S04]  /*233d70*/  LDL.LU.64 R10, [R1+0x4108] ;  /* 0x00410800010a7983 */ /* 0x000f280000300a00 */
[----:B------:R-:W3:Y:S04]  /*233d80*/  LDL.LU.64 R12, [R1+0x4110] ;  /* 0x00411000010c7983 */ /* 0x000ee80000300a00 */
[----:B------:R-:W3:Y:S04]  /*233d90*/  LDL.LU R29, [R1+0x3a8] ;  /* 0x0003a800011d7983 */ /* 0x000ee80000300800 */
[----:B------:R0:W-:Y:S01]  /*233da0*/  @P0 STG.E.U8 desc[UR4][R18.64], R2 ;  /* 0x0000000212000986 */ /* 0x0001e2000c101104 */
[----:B------:R-:W-:-:S02]  /*233db0*/  LOP3.LUT P0, RZ, R0, 0x2, RZ, 0xc0, !PT ;  /* 0x0000000200ff7812 */ /* 0x000fc4000780c0ff */
[C---:B------:R-:W-:Y:S02]  /*233dc0*/  LOP3.LUT P1, RZ, R17.reuse, 0x10000000, RZ, 0xc0, !PT ;  /* 0x1000000011ff7812 */ /* 0x040fe4000782c0ff */
[C---:B------:R-:W-:Y:S02]  /*233dd0*/  LOP3.LUT P2, RZ, R17.reuse, 0x20000000, RZ, 0xc0, !PT ;  /* 0x2000000011ff7812 */ /* 0x040fe4000784c0ff */
[C---:B------:R-:W-:Y:S02]  /*233de0*/  LOP3.LUT P3, RZ, R17.reuse, 0x40000000, RZ, 0xc0, !PT ;  /* 0x4000000011ff7812 */ /* 0x040fe4000786c0ff */
[----:B------:R-:W-:Y:S01]  /*233df0*/  LOP3.LUT P4, RZ, R17, 0x80000000, RZ, 0xc0, !PT ;  /* 0x8000000011ff7812 */ /* 0x000fe2000788c0ff */
[----:B------:R-:W3:Y:S04]  /*233e00*/  LDL.LU.64 R14, [R1+0x4118] ;  /* 0x00411800010e7983 */ /* 0x000ee80000300a00 */
[----:B------:R-:W3:Y:S01]  /*233e10*/  LDL.LU.64 R16, [R1+0x4120] ;  /* 0x0041200001107983 */ /* 0x000ee20000300a00 */
[----:B0-----:R-:W-:-:S03]  /*233e20*/  PRMT R2, R25, 0x7771, RZ ;  /* 0x0000777119027816 */ /* 0x001fc600000000ff */
[----:B------:R-:W3:Y:S04]  /*233e30*/  LDL.LU.64 R18, [R1+0x4128] ;  /* 0x0041280001127983 */ /* 0x000ee80000300a00 */
[----:B------:R0:W-:Y:S01]  /*233e40*/  @P0 STG.E.U8 desc[UR4][R20.64], R2 ;  /* 0x0000000214000986 */ /* 0x0001e2000c101104 */
[----:B------:R-:W-:Y:S02]  /*233e50*/  LOP3.LUT P0, RZ, R0, 0x1, RZ, 0xc0, !PT ;  /* 0x0000000100ff7812 */ /* 0x000fe4000780c0ff */
[----:B------:R-:W-:Y:S01]  /*233e60*/  PRMT R0, R25, 0x7772, RZ ;  /* 0x0000777219007816 */ /* 0x000fe200000000ff */
[----:B0-----:R-:W3:Y:S10]  /*233e70*/  LDL.LU.64 R20, [R1+0x4130] ;  /* 0x0041300001147983 */ /* 0x001ef40000300a00 */
        /* <DEDUP_REMOVED lines=22> */
[----:B---3--:R-:W-:-:S11]  /*233fe0*/  PRMT R0, R28, 0x7770, RZ ;  /* 0x000077701c007816 */ /* 0x008fd600000000ff */
        /* <DEDUP_REMOVED lines=16> */
[----:B------:R-:W3:Y:S04]  /*2340f0*/  LDL.LU.64 R28, [R1+0x4150] ;  /* 0x00415000011c7983 */ /* 0x000ee80000300a00 */
[----:B------:R-:W4:Y:S04]  /*234100*/  LDL.LU.64 R16, [R1+0x4158] ;  /* 0x0041580001107983 */ /* 0x000f280000300a00 */
[----:B------:R-:W2:Y:S01]  /*234110*/  LDL.LU R18, [R1+0x398] ;  /* 0x0003980001127983 */ /* 0x000ea20000300800 */
[----:B------:R-:W-:-:S02]  /*234120*/  LOP3.LUT P6, RZ, R22, 0x2, RZ, 0xc0, !PT ;  /* 0x0000000216ff7812 */ /* 0x000fc400078cc0ff */
[C---:B------:R-:W-:Y:S02]  /*234130*/  LOP3.LUT P4, RZ, R22.reuse, 0x4, RZ, 0xc0, !PT ;  /* 0x0000000416ff7812 */ /* 0x040fe4000788c0ff */
[----:B------:R-:W-:-:S09]  /*234140*/  LOP3.LUT P5, RZ, R22, 0x8, RZ, 0xc0, !PT ;  /* 0x0000000816ff7812 */ /* 0x000fd200078ac0ff */
[----:B------:R0:W-:Y:S04]  /*234150*/  @P6 STG.E.U8 desc[UR4][R24.64], R0 ;  /* 0x0000000018006986 */ /* 0x0001e8000c101104 */
[----:B0-----:R-:W4:Y:S04]  /*234160*/  LDL.LU.64 R24, [R1+0x4160] ;  /* 0x0041600001187983 */ /* 0x001f280000300a00 */
[----:B------:R-:W4:Y:S04]  /*234170*/  LDL.LU.64 R20, [R1+0x4168] ;  /* 0x0041680001147983 */ /* 0x000f280000300a00 */
[----:B------:R-:W4:Y:S01]  /*234180*/  LDL.LU R23, [R1+0x388] ;  /* 0x0003880001177983 */ /* 0x000f220000300800 */
[----:B--2---:R-:W-:-:S05]  /*234190*/  PRMT R0, R18, 0x7770, RZ ;  /* 0x0000777012007816 */ /* 0x004fca00000000ff */
[----:B------:R0:W-:Y:S02]  /*2341a0*/  @P4 STG.E.U8 desc[UR4][R26.64], R0 ;  /* 0x000000001a004986 */ /* 0x0001e4000c101104 */
[----:B0-----:R-:W-:Y:S02]  /*2341b0*/  PRMT R0, R18, 0x7771, RZ ;  /* 0x0000777112007816 */ /* 0x001fe400000000ff */
[----:B------:R-:W2:Y:S04]  /*2341c0*/  LDL.LU.64 R26, [R1+0x4170] ;  /* 0x00417000011a7983 */ /* 0x000ea80000300a00 */
[----:B---3--:R0:W-:Y:S04]  /*2341d0*/  @P5 STG.E.U8 desc[UR4][R28.64], R0 ;  /* 0x000000001c005986 */ /* 0x0081e8000c101104 */
[----:B0-----:R-:W3:Y:S04]  /*2341e0*/  LDL.LU.64 R28, [R1+0x4178] ;  /* 0x00417800011c7983 */ /* 0x001ee80000300a00 */
[----:B------:R-:W2:Y:S01]  /*2341f0*/  LDL.LU R9, [R1+0x3bc] ;  /* 0x0003bc0001097983 */ /* 0x000ea20000300800 */
        /* <DEDUP_REMOVED lines=20> */
[----:B--2---:R0:W-:Y:S04]  /*234340*/  STL [R1+0x79b8], R9 ;  /* 0x0079b80901007387 */ /* 0x0041e80000100800 */
[----:B0-----:R-:W2:Y:S04]  /*234350*/  LDL.LU.64 R8, [R1+0x4180] ;  /* 0x0041800001087983 */ /* 0x001ea80000300a00 */
[----:B------:R-:W2:Y:S02]  /*234360*/  LDL.LU.64 R4, [R1+0x4190] ;  /* 0x0041900001047983 */ /* 0x000ea40000300a00 */
[----:B------:R-:W-:-:S02]  /*234370*/  @P0 LOP3.LUT R3, R3, 0x400000, RZ, 0xfc, !PT ;  /* 0x0040000003030812 */ /* 0x000fc400078efcff */
        /* <DEDUP_REMOVED lines=20> */
[----:B---3--:R0:W-:Y:S01]  /*2344c0*/  @P0 STG.E.U8 desc[UR4][R28.64], R0 ;  /* 0x000000001c000986 */ /* 0x0081e2000c101104 */
[----:B------:R-:W-:Y:S02]  /*2344d0*/  LOP3.LUT P0, RZ, R3, 0x200000, RZ, 0xc0, !PT ;  /* 0x0020000003ff7812 */ /* 0x000fe4000780c0ff */
[----:B0-----:R-:W-:Y:S01]  /*2344e0*/  PRMT R0, R23, 0x7773, RZ ;  /* 0x0000777317007816 */ /* 0x001fe200000000ff */
[----:B--2---:R0:W-:Y:S10]  /*2344f0*/  STL.64 [R1+0x79b0], R4 ;  /* 0x0079b00401007387 */ /* 0x0041f40000100a00 */
[----:B------:R1:W-:Y:S04]  /*234500*/  @P0 STG.E.U8 desc[UR4][R8.64], R0 ;  /* 0x0000000008000986 */ /* 0x0003e8000c101104 */
[----:B0-----:R-:W2:Y:S04]  /*234510*/  LDL.LU.64 R4, [R1+0x4188] ;  /* 0x0041880001047983 */ /* 0x001ea80000300a00 */
[----:B------:R-:W3:Y:S04]  /*234520*/  LDL.LU.64 R6, [R1+0x4198] ;  /* 0x0041980001067983 */ /* 0x000ee80000300a00 */
[----:B------:R-:W4:Y:S04]  /*234530*/  LDL.LU.64 R10, [R1+0x41a0] ;  /* 0x0041a000010a7983 */ /* 0x000f280000300a00 */
[----:B------:R-:W2:Y:S04]  /*234540*/  LDL.LU R25, [R1+0x3ac] ;  /* 0x0003ac0001197983 */ /* 0x000ea80000300800 */
[----:B------:R-:W2:Y:S04]  /*234550*/  LDL.LU.64 R12, [R1+0x41a8] ;  /* 0x0041a800010c7983 */ /* 0x000ea80000300a00 */
[----:B------:R-:W2:Y:S04]  /*234560*/  LDL.LU.64 R14, [R1+0x41b0] ;  /* 0x0041b000010e7983 */ /* 0x000ea80000300a00 */
[----:B------:R-:W2:Y:S04]  /*234570*/  LDL.LU.64 R16, [R1+0x41b8] ;  /* 0x0041b80001107983 */ /* 0x000ea80000300a00 */
[----:B------:R-:W2:Y:S04]  /*234580*/  LDL.LU R24, [R1+0x39c] ;  /* 0x00039c0001187983 */ /* 0x000ea80000300800 */
[----:B------:R-:W2:Y:S04]  /*234590*/  LDL.LU.64 R18, [R1+0x41c0] ;  /* 0x0041c00001127983 */ /* 0x000ea80000300a00 */
[----:B------:R-:W2:Y:S04]  /*2345a0*/  LDL.LU.64 R20, [R1+0x41c8] ;  /* 0x0041c80001147983 */ /* 0x000ea80000300a00 */
[----:B------:R-:W2:Y:S04]  /*2345b0*/  LDL.LU.64 R26, [R1+0x41d0] ;  /* 0x0041d000011a7983 */ /* 0x000ea80000300a00 */
[----:B------:R-:W2:Y:S04]  /*2345c0*/  LDL.LU.64 R28, [R1+0x41d8] ;  /* 0x0041d800011c7983 */ /* 0x000ea80000300a00 */
[----:B-1----:R-:W2:Y:S01]  /*2345d0*/  LDL.LU R9, [R1+0x79b8] ;  /* 0x0079b80001097983 */ /* 0x002ea20000300800 */
[----:B------:R-:W-:-:S03]  /*2345e0*/  LOP3.LUT P0, RZ, R3, 0x100000, RZ, 0xc0, !PT ;  /* 0x0010000003ff7812 */ /* 0x000fc6000780c0ff */
[----:B------:R-:W3:Y:S01]  /*2345f0*/  LDL.LU R23, [R1+0x14] ;  /* 0x0000140001177983 */ /* 0x000ee20000300800 */
[----:B--2---:R-:W-:-:S09]  /*234600*/  PRMT R0, R9, 0x7770, RZ ;  /* 0x0000777009007816 */ /* 0x004fd200000000ff */
[----:B------:R0:W-:Y:S04]  /*234610*/  @P0 STG.E.U8 desc[UR4][R4.64], R0 ;  /* 0x0000000004000986 */ /* 0x0001e8000c101104 */
        /* <DEDUP_REMOVED lines=33> */
[----:B------:R-:W-:Y:S02]  /*234830*/  LOP3.LUT R3, R3, 0xffffff7f, RZ, 0xc0, !PT ;  /* 0xffffff7f03037812 */ /* 0x000fe400078ec0ff */
[----:B------:R-:W-:Y:S01]  /*234840*/  LOP3.LUT P4, RZ, R22, 0x200000, RZ, 0xc0, !PT ;  /* 0x0020000016ff7812 */ /* 0x000fe2000788c0ff */
[----:B------:R-:W3:Y:S01]  /*234850*/  LDL.LU.64 R16, [R1+0x41e8] ;  /* 0x0041e80001107983 */ /* 0x000ee20000300a00 */
[----:B------:R-:W-:-:S03]  /*234860*/  PRMT R0, R24, 0x7773, RZ ;  /* 0x0000777318007816 */ /* 0x000fc600000000ff */
[----:B------:R-:W4:Y:S04]  /*234870*/  LDL.LU.64 R18, [R1+0x41f0] ;  /* 0x0041f00001127983 */ /* 0x000f280000300a00 */
[----:B------:R-:W3:Y:S04]  /*234880*/  LDL.LU.64 R20, [R1+0x41f8] ;  /* 0x0041f80001147983 */ /* 0x000ee80000300a00 */
[----:B------:R-:W3:Y:S04]  /*234890*/  LDL.LU R25, [R1+0x38c] ;  /* 0x00038c0001197983 */ /* 0x000ee80000300800 */
[----:B------:R-:W3:Y:S04]  /*2348a0*/  LDL.LU.64 R26, [R1+0x4200] ;  /* 0x00420000011a7983 */ /* 0x000ee80000300a00 */
[----:B------:R-:W3:Y:S01]  /*2348b0*/  LDL.LU R2, [R1+0x370] ;  /* 0x0003700001027983 */ /* 0x000ee20000300800 */
        /* <DEDUP_REMOVED lines=27> */
[----:B------:R-:W-:Y:S01]  /*234a70*/  LOP3.LUT P0, RZ, R22, 0x1000000, RZ, 0xc0, !PT ;  /* 0x0100000016ff7812 */ /* 0x000fe2000780c0ff */
[----:B--2---:R0:W-:Y:S04]  /*234a80*/  @P4 STG.E.U8 desc[UR4][R28.64], R0 ;  /* 0x000000001c004986 */ /* 0x0041e8000c101104 */
[----:B0-----:R-:W2:Y:S04]  /*234a90*/  LDL.LU.64 R28, [R1+0x4208] ;  /* 0x00420800011c7983 */ /* 0x001ea80000300a00 */
[----:B------:R-:W2:Y:S04]  /*234aa0*/  LDL.LU R22, [R1+0x360] ;  /* 0x0003600001167983 */ /* 0x000ea80000300800 */
[----:B------:R-:W2:Y:S04]  /*234ab0*/  LDL.LU.64 R4, [R1+0x4220] ;  /* 0x0042200001047983 */ /* 0x000ea80000300a00 */
[----:B--2---:R0:W-:Y:S04]  /*234ac0*/  STL.64 [R1+0x79a0], R4 ;  /* 0x0079a00401007387 */ /* 0x0041e80000100a00 */
[----:B0-----:R-:W2:Y:S01]  /*234ad0*/  LDL.LU.64 R4, [R1+0x4218] ;  /* 0x0042180001047983 */ /* 0x001ea20000300a00 */
[----:B---3--:R-:W-:-:S05]  /*234ae0*/  PRMT R0, R25, 0x7770, RZ ;  /* 0x0000777019007816 */ /* 0x008fca00000000ff */
[----:B------:R0:W-:Y:S02]  /*234af0*/  @P5 STG.E.U8 desc[UR4][R16.64], R0 ;  /* 0x0000000010005986 */ /* 0x0001e4000c101104 */
[----:B0-----:R-:W-:-:S05]  /*234b00*/  PRMT R0, R25, 0x7771, RZ ;  /* 0x0000777119007816 */ /* 0x001fca00000000ff */
[----:B----4-:R0:W-:Y:S02]  /*234b10*/  @P6 STG.E.U8 desc[UR4][R18.64], R0 ;  /* 0x0000000012006986 */ /* 0x0101e4000c101104 */
[----:B0-----:R-:W-:-:S05]  /*234b20*/  PRMT R0, R25, 0x7772, RZ ;  /* 0x0000777219007816 */ /* 0x001fca00000000ff */
[----:B------:R-:W-:Y:S04]  /*234b30*/  @P0 STG.E.U8 desc[UR4][R20.64], R0 ;  /* 0x0000000014000986 */ /* 0x000fe8000c101104 */
[----:B--2---:R0:W-:Y:S04]  /*234b40*/  STL.64 [R1+0x79a8], R4 ;  /* 0x0079a80401007387 */ /* 0x0041e80000100a00 */
        /* <DEDUP_REMOVED lines=8> */
[----:B------:R-:W3:Y:S04]  /*234bd0*/  LDL.LU.64 R14, [R1+0x4248] ;  /* 0x00424800010e7983 */ /* 0x000ee80000300a00 */
[----:B------:R-:W3:Y:S04]  /*234be0*/  LDL.LU.64 R16, [R1+0x4250] ;  /* 0x0042500001107983 */ /* 0x000ee80000300a00 */
[----:B------:R-:W3:Y:S04]  /*234bf0*/  LDL.LU.64 R18, [R1+0x4258] ;  /* 0x0042580001127983 */ /* 0x000ee80000300a00 */
[----:B------:R-:W3:Y:S04]  /*234c00*/  LDL.LU R25, [R1+0x340] ;  /* 0x0003400001197983 */ /* 0x000ee80000300800 */
        /* <DEDUP_REMOVED lines=50> */
[----:B0-----:R-:W4:Y:S01]  /*234f30*/  LDL.LU.64 R28, [R1+0x4280] ;  /* 0x00428000011c7983 */ /* 0x001f220000300a00 */
[----:B------:R-:W-:-:S02]  /*234f40*/  LOP3.LUT P0, RZ, R23, 0x100000, RZ, 0xc0, !PT ;  /* 0x0010000017ff7812 */ /* 0x000fc4000780c0ff */
[C---:B------:R-:W-:Y:S02]  /*234f50*/  LOP3.LUT P4, RZ, R23.reuse, 0x100, RZ, 0xc0, !PT ;  /* 0x0000010017ff7812 */ /* 0x040fe4000788c0ff */
[----:B------:R-:W-:Y:S02]  /*234f60*/  LOP3.LUT P5, RZ, R23, 0x200, RZ, 0xc0, !PT ;  /* 0x0000020017ff7812 */ /* 0x000fe400078ac0ff */
[----:B------:R-:W-:Y:S01]  /*234f70*/  PRMT R0, R25, 0x7772, RZ ;  /* 0x0000777219007816 */ /* 0x000fe200000000ff */
[----:B------:R-:W4:Y:S04]  /*234f80*/  LDL.LU.64 R16, [R1+0x4288] ;  /* 0x0042880001107983 */ /* 0x000f280000300a00 */
[----:B------:R-:W4:Y:S04]  /*234f90*/  LDL.LU.64 R18, [R1+0x4290] ;  /* 0x0042900001127983 */ /* 0x000f280000300a00 */
[----:B------:R-:W4:Y:S04]  /*234fa0*/  LDL.LU.64 R20, [R1+0x4298] ;  /* 0x0042980001147983 */ /* 0x000f280000300a00 */
[----:B------:R-:W4:Y:S01]  /*234fb0*/  LDL.LU R24, [R1+0x374] ;  /* 0x0003740001187983 */ /* 0x000f220000300800 */
[----:B--2---:R-:W-:-:S04]  /*234fc0*/  LOP3.LUT R5, R5, 0xbfffffff, RZ, 0xc0, !PT ;  /* 0xbfffffff05057812 */ /* 0x004fc800078ec0ff */
[----:B------:R-:W-:Y:S02]  /*234fd0*/  @P0 LOP3.LUT R5, R5, 0x40000000, RZ, 0xfc, !PT ;  /* 0x4000000005050812 */ /* 0x000fe400078efcff */
[----:B------:R-:W-:Y:S02]  /*234fe0*/  LOP3.LUT P0, RZ, R23, 0x80000, RZ, 0xc0, !PT ;  /* 0x0008000017ff7812 */ /* 0x000fe4000780c0ff */
[----:B------:R-:W-:-:S11]  /*234ff0*/  LOP3.LUT R5, R5, 0x7fffffff, RZ, 0xc0, !PT ;  /* 0x7fffffff05057812 */ /* 0x000fd600078ec0ff */
[----:B------:R-:W-:-:S05]  /*235000*/  @P0 LOP3.LUT R5, R5, 0x80000000, RZ, 0xfc, !PT ;  /* 0x8000000005050812 */ /* 0x000fca00078efcff */
[----:B------:R-:W-:Y:S04]  /*235010*/  STL [R1+0x7980], R5 ;  /* 0x0079800501007387 */ /* 0x000fe80000100800 */
[----:B---3--:R0:W-:Y:S02]  /*235020*/  @P4 STG.E.U8 desc[UR4][R26.64], R0 ;  /* 0x000000001a004986 */ /* 0x0081e4000c101104 */
[----:B0-----:R-:W-:Y:S02]  /*235030*/  PRMT R0, R25, 0x7773, RZ ;  /* 0x0000777319007816 */ /* 0x001fe400000000ff */
[----:B------:R-:W2:Y:S04]  /*235040*/  LDL.LU.64 R26, [R1+0x42a0] ;  /* 0x0042a000011a7983 */ /* 0x000ea80000300a00 */
[----:B------:R-:W3:Y:S04]  /*235050*/  LDL.LU R13, [R1+0x364] ;  /* 0x00036400010d7983 */ /* 0x000ee80000300800 */
[----:B----4-:R0:W-:Y:S04]  /*235060*/  @P5 STG.E.U8 desc[UR4][R28.64], R0 ;  /* 0x000000001c005986 */ /* 0x0101e8000c101104 */
[----:B0-----:R-:W4:Y:S04]  /*235070*/  LDL.LU.64 R28, [R1+0x42a8] ;  /* 0x0042a800011c7983 */ /* 0x001f280000300a00 */
        /* <DEDUP_REMOVED lines=25> */
[----:B------:R-:W-:Y:S02]  /*235210*/  PRMT R0, R24, 0x7770, RZ ;  /* 0x0000777018007816 */ /* 0x000fe400000000ff */
[----:B------:R-:W-:Y:S01]  /*235220*/  LOP3.LUT R3, R3, 0xffffffbf, RZ, 0xc0, !PT ;  /* 0xffffffbf03037812 */ /* 0x000fe200078ec0ff */
[----:B------:R-:W2:Y:S04]  /*235230*/  LDL.LU R12, [R1+0x354] ;  /* 0x00035400010c7983 */ /* 0x000ea80000300800 */
[----:B------:R-:W2:Y:S04]  /*235240*/  LDL.LU.64 R6, [R1+0x42c8] ;  /* 0x0042c80001067983 */ /* 0x000ea80000300a00 */
[----:B------:R-:W2:Y:S04]  /*235250*/  LDL.LU.64 R8, [R1+0x42d0] ;  /* 0x0042d00001087983 */ /* 0x000ea80000300a00 */
[----:B------:R-:W2:Y:S04]  /*235260*/  LDL.LU.64 R10, [R1+0x42d8] ;  /* 0x0042d800010a7983 */ /* 0x000ea80000300a00 */
[----:B------:R-:W2:Y:S04]  /*235270*/  LDL.LU R25, [R1+0x344] ;  /* 0x0003440001197983 */ /* 0x000ea80000300800 */
[----:B------:R-:W2:Y:S01]  /*235280*/  LDL.LU.64 R14, [R1+0x42e0] ;  /* 0x0042e000010e7983 */ /* 0x000ea20000300a00 */
[----:B------:R-:W-:-:S02]  /*235290*/  @P0 LOP3.LUT R3, R3, 0x40, RZ, 0xfc, !PT ;  /* 0x0000004003030812 */ /* 0x000fc400078efcff */
[----:B------:R-:W-:Y:S01]  /*2352a0*/  LOP3.LUT P0, RZ, R23, 0x800, RZ, 0xc0, !PT ;  /* 0x0000080017ff7812 */ /* 0x000fe2000780c0ff */
[----:B------:R0:W-:Y:S02]  /*2352b0*/  @P6 STG.E.U8 desc[UR4][R16.64], R0 ;  /* 0x0000000010006986 */ /* 0x0001e4000c101104 */
[----:B0-----:R-:W-:Y:S02]  /*2352c0*/  PRMT R0, R24, 0x7771, RZ ;  /* 0x0000777118007816 */ /* 0x001fe400000000ff */
[----:B------:R-:W2:Y:S08]  /*2352d0*/  LDL.LU.64 R16, [R1+0x42e8] ;  /* 0x0042e80001107983 */ /* 0x000eb00000300a00 */
[----:B------:R0:W-:Y:S01]  /*2352e0*/  @P0 STG.E.U8 desc[UR4][R18.64], R0 ;  /* 0x0000000012000986 */ /* 0x0001e2000c101104 */
[----:B------:R-:W-:-:S02]  /*2352f0*/  LOP3.LUT P0, RZ, R3, 0x40, RZ, 0xc0, !PT ;  /* 0x0000004003ff7812 */ /* 0x000fc4000780c0ff */
[----:B0-----:R-:W-:Y:S01]  /*235300*/  PRMT R0, R24, 0x7772, RZ ;  /* 0x0000777218007816 */ /* 0x001fe200000000ff */
[----:B------:R-:W2:Y:S10]  /*235310*/  LDL.LU.64 R18, [R1+0x42f0] ;  /* 0x0042f00001127983 */ /* 0x000eb40000300a00 */
[----:B------:R0:W-:Y:S01]  /*235320*/  @P0 STG.E.U8 desc[UR4][R20.64], R0 ;  /* 0x0000000014000986 */ /* 0x0001e2000c101104 */
[----:B------:R-:W-:-:S02]  /*235330*/  LOP3.LUT P0, RZ, R3, 0x20, RZ, 0xc0, !PT ;  /* 0x0000002003ff7812 */ /* 0x000fc4000780c0ff */
[----:B0-----:R-:W-:Y:S01]  /*235340*/  PRMT R0, R24, 0x7773, RZ ;  /* 0x0000777318007816 */ /* 0x001fe200000000ff */
[----:B------:R-:W2:Y:S10]  /*235350*/  LDL.LU.64 R20, [R1+0x42f8] ;  /* 0x0042f80001147983 */ /* 0x000eb40000300a00 */
[----:B------:R3:W-:Y:S01]  /*235360*/  @P0 STG.E.U8 desc[UR4][R26.64], R0 ;  /* 0x000000001a000986 */ /* 0x0007e2000c101104 */
[----:B------:R-:W-:-:S02]  /*235370*/  LOP3.LUT P0, RZ, R3, 0x10, RZ, 0xc0, !PT ;  /* 0x0000001003ff7812 */ /* 0x000fc4000780c0ff */
[----:B---3--:R-:W-:Y:S01]  /*235380*/  PRMT R0, R13, 0x7770, RZ ;  /* 0x000077700d007816 */ /* 0x008fe200000000ff */
[----:B------:R-:W3:Y:S04]  /*235390*/  LDL.LU.64 R26, [R1+0x4300] ;  /* 0x00430000011a7983 */ /* 0x000ee80000300a00 */
[----:B------:R-:W3:Y:S06]  /*2353a0*/  LDL.LU R24, [R1+0x378] ;  /* 0x0003780001187983 */ /* 0x000eec0000300800 */
[----:B----4-:R0:W-:Y:S01]  /*2353b0*/  @P0 STG.E.U8 desc[UR4][R28.64], R0 ;  /* 0x000000001c000986 */ /* 0x0101e2000c101104 */
[----:B------:R-:W-:-:S02]  /*2353c0*/  LOP3.LUT P0, RZ, R3, 0x8, RZ, 0xc0, !PT ;  /* 0x0000000803ff7812 */ /* 0x000fc4000780c0ff */
[----:B0-----:R-:W-:Y:S01]  /*2353d0*/  PRMT R0, R13, 0x7771, RZ ;  /* 0x000077710d007816 */ /* 0x001fe200000000ff */
[----:B------:R-:W4:Y:S10]  /*2353e0*/  LDL.LU.64 R28, [R1+0x4308] ;  /* 0x00430800011c7983 */ /* 0x000f340000300a00 */
[----:B--2---:R0:W-:Y:S04]  /*2353f0*/  @P0 STG.E.U8 desc[UR4][R4.64], R0 ;  /* 0x0000000004000986 */ /* 0x0041e8000c101104 */
[----:B0-----:R-:W2:Y:S01]  /*235400*/  LDL.LU.64 R4, [R1+0x7990] ;  /* 0x0079900001047983 */ /* 0x001ea20000300a00 */
[----:B------:R-:W-:-:S02]  /*235410*/  LOP3.LUT P0, RZ, R3, 0x4, RZ, 0xc0, !PT ;  /* 0x0000000403ff7812 */ /* 0x000fc4000780c0ff */
[----:B------:R-:W-:Y:S01]  /*235420*/  PRMT R0, R13, 0x7772, RZ ;  /* 0x000077720d007816 */ /* 0x000fe200000000ff */
[----:B------:R-:W3:Y:S10]  /*235430*/  LDL.LU R22, [R1+0x18] ;  /* 0x0000180001167983 */ /* 0x000ef40000300800 */
[----:B--2---:R0:W-:Y:S04]  /*235440*/  @P0 STG.E.U8 desc[UR4][R4.64], R0 ;  /* 0x0000000004000986 */ /* 0x0041e8000c101104 */
[----:B0-----:R-:W2:Y:S01]  /*235450*/  LDL.LU.64 R4, [R1+0x7988] ;  /* 0x0079880001047983 */ /* 0x001ea20000300a00 */
[----:B------:R-:W-:-:S02]  /*235460*/  LOP3.LUT P0, RZ, R3, 0x2, RZ, 0xc0, !PT ;  /* 0x0000000203ff7812 */ /* 0x000fc4000780c0ff */
[----:B------:R-:W-:-:S11]  /*235470*/  PRMT R0, R13, 0x7773, RZ ;  /* 0x000077730d007816 */ /* 0x000fd600000000ff */
[----:B--2---:R0:W-:Y:S04]  /*235480*/  @P0 STG.E.U8 desc[UR4][R4.64], R0 ;  /* 0x0000000004000986 */ /* 0x0041e8000c101104 */
[----:B0-----:R-:W2:Y:S01]  /*235490*/  LDL.LU R5, [R1+0x7980] ;  /* 0x0079800001057983 */ /* 0x001ea20000300800 */
[----:B------:R-:W-:Y:S02]  /*2354a0*/  LOP3.LUT P0, RZ, R3, 0x1, RZ, 0xc0, !PT ;  /* 0x0000000103ff7812 */ /* 0x000fe4000780c0ff */
[----:B------:R-:W-:-:S11]  /*2354b0*/  PRMT R0, R12, 0x7770, RZ ;  /* 0x000077700c007816 */ /* 0x000fd600000000ff */
[----:B------:R0:W-:Y:S02]  /*2354c0*/  @P0 STG.E.U8 desc[UR4][R6.64], R0 ;  /* 0x0000000006000986 */ /* 0x0001e4000c101104 */
[----:B0-----:R-:W-:Y:S02]  /*2354d0*/  PRMT R0, R12, 0x7771, RZ ;  /* 0x000077710c007816 */ /* 0x001fe400000000ff */
[C---:B------:R-:W-:Y:S02]  /*2354e0*/  LOP3.LUT P1, RZ, R23.reuse, 0x200000, RZ, 0xc0, !PT ;  /* 0x0020000017ff7812 */ /* 0x040fe4000782c0ff */
[C---:B------:R-:W-:Y:S02]  /*2354f0*/  LOP3.LUT P2, RZ, R23.reuse, 0x400000, RZ, 0xc0, !PT ;  /* 0x0040000017ff7812 */ /* 0x040fe4000784c0ff */
[C---:B------:R-:W-:Y:S02]  /*235500*/  LOP3.LUT P3, RZ, R23.reuse, 0x800000, RZ, 0xc0, !PT ;  /* 0x0080000017ff7812 */ /* 0x040fe4000786c0ff */
[----:B------:R-:W-:-:S02]  /*235510*/  LOP3.LUT P4, RZ, R23, 0x1000000, RZ, 0xc0, !PT ;  /* 0x0100000017ff7812 */ /* 0x000fc4000788c0ff */
[----:B------:R-:W-:Y:S02]  /*235520*/  LOP3.LUT P5, RZ, R23, 0x2000000, RZ, 0xc0, !PT ;  /* 0x0200000017ff7812 */ /* 0x000fe400078ac0ff */
[----:B--2---:R-:W-:-:S13]  /*235530*/  LOP3.LUT P0, RZ, R5, 0x80000000, RZ, 0xc0, !PT ;  /* 0x8000000005ff7812 */ /* 0x004fda000780c0ff */
        /* <DEDUP_REMOVED lines=13> */
[----:B---3--:R0:W-:Y:S04]  /*235610*/  @P5 STG.E.U8 desc[UR4][R26.64], R0 ;  /* 0x000000001a005986 */ /* 0x0081e8000c101104 */
[----:B0-----:R-:W2:Y:S01]  /*235620*/  LDL.LU.64 R26, [R1+0x4310] ;  /* 0x00431000011a7983 */ /* 0x001ea20000300a00 */
[----:B------:R-:W-:Y:S02]  /*235630*/  LOP3.LUT P0, RZ, R22, 0x80, RZ, 0xc0, !PT ;  /* 0x0000008016ff7812 */ /* 0x000fe4000780c0ff */
[----:B------:R-:W-:Y:S02]  /*235640*/  LOP3.LUT R5, R5, 0xffdfffff, RZ, 0xc0, !PT ;  /* 0xffdfffff05057812 */ /* 0x000fe400078ec0ff */
[C---:B------:R-:W-:Y:S02]  /*235650*/  LOP3.LUT P6, RZ, R23.reuse, 0x4000000, RZ, 0xc0, !PT ;  /* 0x0400000017ff7812 */ /* 0x040fe400078cc0ff */
[----:B------:R-:W-:-:S02]  /*235660*/  LOP3.LUT P4, RZ, R23, 0x8000000, RZ, 0xc0, !PT ;  /* 0x0800000017ff7812 */ /* 0x000fc4000788c0ff */
[----:B------:R-:W-:Y:S01]  /*235670*/  PRMT R0, R24, 0x7770, RZ ;  /* 0x0000777018007816 */ /* 0x000fe200000000ff */
[----:B------:R-:W3:Y:S04]  /*235680*/  LDL.LU.64 R16, [R1+0x4318] ;  /* 0x0043180001107983 */ /* 0x000ee80000300a00 */
        /* <DEDUP_REMOVED lines=25> */
[----:B------:R-:W-:Y:S01]  /*235820*/  LOP3.LUT R5, R5, 0xdfffffff, RZ, 0xc0, !PT ;  /* 0xdfffffff05057812 */ /* 0x000fe200078ec0ff */
[----:B------:R-:W4:Y:S04]  /*235830*/  LDL.LU.64 R28, [R1+0x4320] ;  /* 0x00432000011c7983 */ /* 0x000f280000300a00 */
[----:B------:R-:W3:Y:S04]  /*235840*/  LDL.LU.64 R18, [R1+0x4328] ;  /* 0x0043280001127983 */ /* 0x000ee80000300a00 */
[----:B------:R-:W3:Y:S04]  /*235850*/  LDL.LU.64 R20, [R1+0x4330] ;  /* 0x0043300001147983 */ /* 0x000ee80000300a00 */
[----:B------:R-:W3:Y:S01]  /*235860*/  LDL.LU R25, [R1+0x368] ;  /* 0x0003680001197983 */ /* 0x000ee20000300800 */
[----:B------:R-:W-:-:S02]  /*235870*/  LOP3.LUT P5, RZ, R23, 0x10000000, RZ, 0xc0, !PT ;  /* 0x1000000017ff7812 */ /* 0x000fc400078ac0ff */
[----:B------:R-:W-:Y:S02]  /*235880*/  LOP3.LUT P6, RZ, R23, 0x20000000, RZ, 0xc0, !PT ;  /* 0x2000000017ff7812 */ /* 0x000fe400078cc0ff */
        /* <DEDUP_REMOVED lines=8> */
[----:B------:R-:W-:-:S05]  /*235910*/  PRMT R0, R24, 0x7772, RZ ;  /* 0x0000777218007816 */ /* 0x000fca00000000ff */
[----:B---3--:R0:W-:Y:S02]  /*235920*/  @P5 STG.E.U8 desc[UR4][R16.64], R0 ;  /* 0x0000000010005986 */ /* 0x0081e4000c101104 */
        /* <DEDUP_REMOVED lines=10> */
[----:B------:R-:W3:Y:S04]  /*2359d0*/  LDL.LU R28, [R1+0x348] ;  /* 0x00034800011c7983 */ /* 0x000ee80000300800 */
[----:B------:R-:W3:Y:S04]  /*2359e0*/  LDL.LU.64 R10, [R1+0x4368] ;  /* 0x00436800010a7983 */ /* 0x000ee80000300a00 */
[----:B------:R-:W3:Y:S04]  /*2359f0*/  LDL.LU.64 R12, [R1+0x4370] ;  /* 0x00437000010c7983 */ /* 0x000ee80000300a00 */
[----:B------:R-:W3:Y:S04]  /*235a00*/  LDL.LU R29, [R1+0x37c] ;  /* 0x00037c00011d7983 */ /* 0x000ee80000300800 */
[----:B------:R-:W3:Y:S04]  /*235a10*/  LDL.LU.64 R14, [R1+0x4378] ;  /* 0x00437800010e7983 */ /* 0x000ee80000300a00 */
[----:B------:R-:W3:Y:S04]  /*235a20*/  LDL.LU.64 R16, [R1+0x4380] ;  /* 0x0043800001107983 */ /* 0x000ee80000300a00 */
        /* <DEDUP_REMOVED lines=52> */
[----:B------:R-:W-:-:S11]  /*235d70*/  LOP3.LUT P4, RZ, R22, 0x4000, RZ, 0xc0, !PT ;  /* 0x0000400016ff7812 */ /* 0x000fd6000788c0ff */
[----:B------:R0:W-:Y:S04]  /*235d80*/  @P6 STG.E.U8 desc[UR4][R24.64], R0 ;  /* 0x0000000018006986 */ /* 0x0001e8000c101104 */
[----:B0-----:R-:W3:Y:S04]  /*235d90*/  LDL.LU.64 R24, [R1+0x43c0] ;  /* 0x0043c00001187983 */ /* 0x001ee80000300a00 */
[----:B------:R-:W3:Y:S04]  /*235da0*/  LDL.LU.64 R26, [R1+0x43c8] ;  /* 0x0043c800011a7983 */ /* 0x000ee80000300a00 */
[----:B------:R-:W3:Y:S04]  /*235db0*/  LDL.LU R4, [R1+0x35c] ;  /* 0x00035c0001047983 */ /* 0x000ee80000300800 */
        /* <DEDUP_REMOVED lines=31> */
[C---:B------:R-:W-:Y:S02]  /*235fb0*/  LOP3.LUT P6, RZ, R22.reuse, 0x10000, RZ, 0xc0, !PT ;  /* 0x0001000016ff7812 */ /* 0x040fe400078cc0ff */
[----:B------:R-:W-:Y:S02]  /*235fc0*/  PRMT R0, R23, 0x7771, RZ ;  /* 0x0000777117007816 */ /* 0x000fe400000000ff */
[----:B------:R-:W-:Y:S02]  /*235fd0*/  @P0 LOP3.LUT R5, R5, 0x40000, RZ, 0xfc, !PT ;  /* 0x0004000005050812 */ /* 0x000fe400078efcff */
[----:B------:R-:W-:Y:S01]  /*235fe0*/  LOP3.LUT P0, RZ, R22, 0x80000, RZ, 0xc0, !PT ;  /* 0x0008000016ff7812 */ /* 0x000fe2000780c0ff */
[----:B------:R-:W2:Y:S04]  /*235ff0*/  LDL.LU.64 R6, [R1+0x43f0] ;  /* 0x0043f00001067983 */ /* 0x000ea80000300a00 */
[----:B------:R-:W2:Y:S01]  /*236000*/  LDL.LU.64 R8, [R1+0x43f8] ;  /* 0x0043f80001087983 */ /* 0x000ea20000300a00 */
[----:B------:R-:W-:-:S03]  /*236010*/  LOP3.LUT R5, R5, 0xfff7ffff, RZ, 0xc0, !PT ;  /* 0xfff7ffff05057812 */ /* 0x000fc600078ec0ff */
[----:B------:R-:W2:Y:S04]  /*236020*/  LDL.LU.64 R10, [R1+0x4400] ;  /* 0x00440000010a7983 */ /* 0x000ea80000300a00 */
[----:B------:R-:W-:Y:S02]  /*236030*/  @P0 LOP3.LUT R5, R5, 0x80000, RZ, 0xfc, !PT ;  /* 0x0008000005050812 */ /* 0x000fe400078efcff */
[----:B------:R-:W-:Y:S02]  /*236040*/  LOP3.LUT P0, RZ, R22, 0x40000, RZ, 0xc0, !PT ;  /* 0x0004000016ff7812 */ /* 0x000fe4000780c0ff */
[----:B------:R-:W-:Y:S01]  /*236050*/  LOP3.LUT R5, R5, 0xffefffff, RZ, 0xc0, !PT ;  /* 0xffefffff05057812 */ /* 0x000fe200078ec0ff */
[----:B---3--:R0:W-:Y:S10]  /*236060*/  @P5 STG.E.U8 desc[UR4][R18.64], R0 ;  /* 0x0000000012005986 */ /* 0x0081f4000c101104 */
        /* <DEDUP_REMOVED lines=8> */
[----:B------:R-:W3:Y:S04]  /*2360f0*/  LDL.LU R25, [R1+0x330] ;  /* 0x0003300001197983 */ /* 0x000ee80000300800 */
[----:B------:R-:W4:Y:S04]  /*236100*/  LDL.LU.64 R12, [R1+0x4408] ;  /* 0x00440800010c7983 */ /* 0x000f280000300a00 */
[----:B------:R-:W3:Y:S04]  /*236110*/  LDL.LU.64 R14, [R1+0x4410] ;  /* 0x00441000010e7983 */ /* 0x000ee80000300a00 */
[----:B------:R-:W3:Y:S04]  /*236120*/  LDL.LU.64 R18, [R1+0x4418] ;  /* 0x0044180001127983 */ /* 0x000ee80000300a00 */
[----:B------:R0:W-:Y:S01]  /*236130*/  @P0 STG.E.U8 desc[UR4][R26.64], R0 ;  /* 0x000000001a000986 */ /* 0x0001e2000c101104 */
[----:B------:R-:W-:-:S03]  /*236140*/  LOP3.LUT P0, RZ, R5, 0x80000, RZ, 0xc0, !PT ;  /* 0x0008000005ff7812 */ /* 0x000fc6000780c0ff */
[----:B------:R-:W3:Y:S01]  /*236150*/  LDL.LU.64 R20, [R1+0x4420] ;  /* 0x0044200001147983 */ /* 0x000ee20000300a00 */
[C---:B------:R-:W-:Y:S02]  /*236160*/  LOP3.LUT P1, RZ, R22.reuse, 0x8000000, RZ, 0xc0, !PT ;  /* 0x0800000016ff7812 */ /* 0x040fe4000782c0ff */
[C---:B------:R-:W-:Y:S02]  /*236170*/  LOP3.LUT P2, RZ, R22.reuse, 0x10000000, RZ, 0xc0, !PT ;  /* 0x1000000016ff7812 */ /* 0x040fe4000784c0ff */
[C---:B------:R-:W-:Y:S02]  /*236180*/  LOP3.LUT P3, RZ, R22.reuse, 0x20000000, RZ, 0xc0, !PT ;  /* 0x2000000016ff7812 */ /* 0x040fe4000786c0ff */
[C---:B------:R-:W-:Y:S02]  /*236190*/  LOP3.LUT P4, RZ, R22.reuse, 0x40000000, RZ, 0xc0, !PT ;  /* 0x4000000016ff7812 */ /* 0x040fe4000788c0ff */
[----:B------:R-:W-:Y:S01]  /*2361a0*/  LOP3.LUT P5, RZ, R22, 0x80000000, RZ, 0xc0, !PT ;  /* 0x8000000016ff7812 */ /* 0x000fe200078ac0ff */
        /* <DEDUP_REMOVED lines=29> */
[----:B----4-:R0:W-:Y:S02]  /*236380*/  @P0 STG.E.U8 desc[UR4][R12.64], R0 ;  /* 0x000000000c000986 */ /* 0x0101e4000c101104 */
        /* <DEDUP_REMOVED lines=66> */
[----:B0-----:R-:W-:-:S11]  /*2367b0*/  PRMT R0, R25, 0x7772, RZ ;  /* 0x0000777219007816 */ /* 0x001fd600000000ff */
[----:B------:R0:W-:Y:S01]  /*2367c0*/  @P0 STG.E.U8 desc[UR4][R20.64], R0 ;  /* 0x0000000014000986 */ /* 0x0001e2000c101104 */
[----:B------:R-:W-:Y:S02]  /*2367d0*/  LOP3.LUT P0, RZ, R5, 0x800, RZ, 0xc0, !PT ;  /* 0x0000080005ff7812 */ /* 0x000fe4000780c0ff */
[----:B0-----:R-:W-:Y:S02]  /*2367e0*/  PRMT R0, R25, 0x7773, RZ ;  /* 0x0000777319007816 */ /* 0x001fe400000000ff */
[----:B------:R-:W4:Y:S09]  /*2367f0*/  LDL.LU R25, [R1+0x324] ;  /* 0x0003240001197983 */ /* 0x000f320000300800 */
[----:B------:R0:W-:Y:S01]  /*236800*/  @P0 STG.E.U8 desc[UR4][R22.64], R0 ;  /* 0x0000000016000986 */ /* 0x0001e2000c101104 */
[----:B------:R-:W-:-:S03]  /*236810*/  LOP3.LUT P0, RZ, R5, 0x400, RZ, 0xc0, !PT ;  /* 0x0000040005ff7812 */ /* 0x000fc6000780c0ff */
[----:B------:R-:W4:Y:S04]  /*236820*/  LDL.LU.64 R12, [R1+0x44a0] ;  /* 0x0044a000010c7983 */ /* 0x000f280000300a00 */
[----:B------:R-:W4:Y:S04]  /*236830*/  LDL.LU.64 R14, [R1+0x44a8] ;  /* 0x0044a800010e7983 */ /* 0x000f280000300a00 */
[----:B------:R-:W4:Y:S04]  /*236840*/  LDL.LU.64 R18, [R1+0x44b0] ;  /* 0x0044b00001127983 */ /* 0x000f280000300a00 */
[----:B------:R-:W4:Y:S01]  /*236850*/  LDL.LU.64 R20, [R1+0x44b8] ;  /* 0x0044b80001147983 */ /* 0x000f220000300a00 */
[----:B0-----:R-:W-:-:S03]  /*236860*/  PRMT R0, R10, 0x7770, RZ ;  /* 0x000077700a007816 */ /* 0x001fc600000000ff */
[----:B------:R-:W4:Y:S04]  /*236870*/  LDL.LU.64 R22, [R1+0x44c0] ;  /* 0x0044c00001167983 */ /* 0x000f280000300a00 */
[----:B------:R0:W-:Y:S01]  /*236880*/  @P0 STG.E.U8 desc[UR4][R26.64], R0 ;  /* 0x000000001a000986 */ /* 0x0001e2000c101104 */
[C---:B------:R-:W-:Y:S02]  /*236890*/  LOP3.LUT P0, RZ, R5.reuse, 0x200, RZ, 0xc0, !PT ;  /* 0x0000020005ff7812 */ /* 0x040fe4000780c0ff */
        /* <DEDUP_REMOVED lines=24> */
[----:B0-----:R-:W-:Y:S01]  /*236a20*/  PRMT R0, R11, 0x7771, RZ ;  /* 0x000077710b007816 */ /* 0x001fe200000000ff */
[----:B------:R-:W3:Y:S10]  /*236a30*/  LDL.LU R7, [R1+0x7948] ;  /* 0x0079480001077983 */ /* 0x000ef40000300800 */
[----:B------:R0:W-:Y:S01]  /*236a40*/  @P0 STG.E.U8 desc[UR4][R2.64], R0 ;  /* 0x0000000002000986 */ /* 0x0001e2000c101104 */
[----:B------:R-:W-:-:S02]  /*236a50*/  LOP3.LUT P0, RZ, R5, 0x10, RZ, 0xc0, !PT ;  /* 0x0000001005ff7812 */ /* 0x000fc4000780c0ff */
        /* <DEDUP_REMOVED lines=32> */
[----:B---3--:R-:W-:-:S11]  /*236c60*/  LOP3.LUT R7, R7, 0xfbffffff, RZ, 0xc0, !PT ;  /* 0xfbffffff07077812 */ /* 0x008fd600078ec0ff */
        /* <DEDUP_REMOVED lines=22> */
[----:B------:R-:W-:Y:S02]  /*236dd0*/  LOP3.LUT R5, R5, 0xfffffffd, RZ, 0xc0, !PT ;  /* 0xfffffffd05057812 */ /* 0x000fe400078ec0ff */
[----:B------:R-:W-:-:S09]  /*236de0*/  LOP3.LUT P5, RZ, R16, 0x200000, RZ, 0xc0, !PT ;  /* 0x0020000010ff7812 */ /* 0x000fd200078ac0ff */
[----:B------:R-:W-:Y:S02]  /*236df0*/  @P0 LOP3.LUT R5, R5, 0x2, RZ, 0xfc, !PT ;  /* 0x0000000205050812 */ /* 0x000fe400078efcff */
[C---:B------:R-:W-:Y:S02]  /*236e00*/  LOP3.LUT P0, RZ, R16.reuse, 0x1000000, RZ, 0xc0, !PT ;  /* 0x0100000010ff7812 */ /* 0x040fe4000780c0ff */
[----:B------:R-:W-:Y:S02]  /*236e10*/  LOP3.LUT P6, RZ, R16, 0x400000, RZ, 0xc0, !PT ;  /* 0x0040000010ff7812 */ /* 0x000fe400078cc0ff */
[----:B------:R-:W-:Y:S02]  /*236e20*/  PRMT R0, R24, 0x7773, RZ ;  /* 0x0000777318007816 */ /* 0x000fe400000000ff */
[----:B------:R-:W-:-:S03]  /*236e30*/  LOP3.LUT R5, R5, 0xfffffffb, RZ, 0xc0, !PT ;  /* 0xfffffffb05057812 */ /* 0x000fc600078ec0ff */
[----:B----4-:R0:W-:Y:S04]  /*236e40*/  @P5 STG.E.U8 desc[UR4][R18.64], R0 ;  /* 0x0000000012005986 */ /* 0x0101e8000c101104 */
[----:B------:R-:W-:Y:S02]  /*236e50*/  @P0 LOP3.LUT R5, R5, 0x4, RZ, 0xfc, !PT ;  /* 0x0000000405050812 */ /* 0x000fe400078efcff */
[----:B------:R-:W-:Y:S02]  /*236e60*/  LOP3.LUT P0, RZ, R16, 0x800000, RZ, 0xc0, !PT ;  /* 0x0080000010ff7812 */ /* 0x000fe4000780c0ff */
[----:B------:R-:W3:Y:S04]  /*236e70*/  LDL.LU R16, [R1+0x328] ;  /* 0x0003280001107983 */ /* 0x000ee80000300800 */
[----:B------:R-:W4:Y:S04]  /*236e80*/  LDL.LU.64 R8, [R1+0x4528] ;  /* 0x0045280001087983 */ /* 0x000f280000300a00 */
[----:B------:R-:W3:Y:S01]  /*236e90*/  LDL.LU.64 R10, [R1+0x4530] ;  /* 0x00453000010a7983 */ /* 0x000ee20000300a00 */
[----:B0-----:R-:W-:-:S03]  /*236ea0*/  PRMT R0, R25, 0x7770, RZ ;  /* 0x0000777019007816 */ /* 0x001fc600000000ff */
[----:B------:R-:W3:Y:S04]  /*236eb0*/  LDL.LU R24, [R1+0x318] ;  /* 0x0003180001187983 */ /* 0x000ee80000300800 */
[----:B------:R-:W3:Y:S04]  /*236ec0*/  LDL.LU.64 R12, [R1+0x4538] ;  /* 0x00453800010c7983 */ /* 0x000ee80000300a00 */
[----:B------:R-:W3:Y:S04]  /*236ed0*/  LDL.LU.64 R14, [R1+0x4540] ;  /* 0x00454000010e7983 */ /* 0x000ee80000300a00 */
[----:B------:R-:W3:Y:S04]  /*236ee0*/  LDL.LU.64 R18, [R1+0x4548] ;  /* 0x0045480001127983 */ /* 0x000ee80000300a00 */
[----:B------:R0:W-:Y:S02]  /*236ef0*/  @P6 STG.E.U8 desc[UR4][R20.64], R0 ;  /* 0x0000000014006986 */ /* 0x0001e4000c101104 */
[----:B0-----:R-:W-:-:S02]  /*236f00*/  PRMT R0, R25, 0x7771, RZ ;  /* 0x0000777119007816 */ /* 0x001fc400000000ff */
[----:B------:R-:W3:Y:S04]  /*236f10*/  LDL.LU.64 R20, [R1+0x4550] ;  /* 0x0045500001147983 */ /* 0x000ee80000300a00 */
        /* <DEDUP_REMOVED lines=12> */
[----:B------:R-:W3:Y:S04]  /*236fe0*/  LDL.LU R25, [R1+0x308] ;  /* 0x0003080001197983 */ /* 0x000ee80000300800 */
        /* <DEDUP_REMOVED lines=9> */
[----:B---3--:R0:W-:Y:S01]  /*237080*/  @P0 STG.E.U8 desc[UR4][R4.64], R0 ;  /* 0x0000000004000986 */ /* 0x0081e2000c101104 */
        /* <DEDUP_REMOVED lines=33> */
[----:B------:R-:W-:Y:S02]  /*2372a0*/  LOP3.LUT P5, RZ, R17, 0x100, RZ, 0xc0, !PT ;  /* 0x0000010011ff7812 */ /* 0x000fe400078ac0ff */
[C---:B------:R-:W-:Y:S01]  /*2372b0*/  PRMT R0, R25.reuse, 0x7771, RZ ;  /* 0x0000777119007816 */ /* 0x040fe200000000ff */
        /* <DEDUP_REMOVED lines=38> */
[----:B------:R-:W2:Y:S04]  /*237520*/  LDL.LU.64 R2, [R1+0x45b8] ;  /* 0x0045b80001027983 */ /* 0x000ea80000300a00 */
[----:B------:R-:W2:Y:S04]  /*237530*/  LDL.LU R16, [R1+0x31c] ;  /* 0x00031c0001107983 */ /* 0x000ea80000300800 */
[----:B------:R-:W2:Y:S04]  /*237540*/  LDL.LU.64 R8, [R1+0x45c0] ;  /* 0x0045c00001087983 */ /* 0x000ea80000300a00 */
[----:B------:R-:W2:Y:S04]  /*237550*/  LDL.LU.64 R10, [R1+0x45c8] ;  /* 0x0045c800010a7983 */ /* 0x000ea80000300a00 */
[----:B------:R-:W2:Y:S04]  /*237560*/  LDL.LU.64 R12, [R1+0x45d0] ;  /* 0x0045d000010c7983 */ /* 0x000ea80000300a00 */
[----:B------:R-:W2:Y:S01]  /*237570*/  LDL.LU.64 R14, [R1+0x45d8] ;  /* 0x0045d800010e7983 */ /* 0x000ea20000300a00 */
[----:B------:R-:W-:-:S02]  /*237580*/  @P0 LOP3.LUT R7, R7, 0x1000000, RZ, 0xfc, !PT ;  /* 0x0100000007070812 */ /* 0x000fc400078efcff */
[----:B------:R-:W-:Y:S02]  /*237590*/  LOP3.LUT P0, RZ, R17, 0x800, RZ, 0xc0, !PT ;  /* 0x0000080011ff7812 */ /* 0x000fe4000780c0ff */
[----:B------:R-:W-:Y:S01]  /*2375a0*/  LOP3.LUT R7, R7, 0xfdffffff, RZ, 0xc0, !PT ;  /* 0xfdffffff07077812 */ /* 0x000fe200078ec0ff */
[----:B----4-:R0:W-:Y:S10]  /*2375b0*/  @P6 STG.E.U8 desc[UR4][R18.64], R0 ;  /* 0x0000000012006986 */ /* 0x0101f4000c101104 */
[----:B------:R-:W-:-:S02]  /*2375c0*/  @P0 LOP3.LUT R7, R7, 0x2000000, RZ, 0xfc, !PT ;  /* 0x0200000007070812 */ /* 0x000fc400078efcff */
[----:B------:R-:W-:Y:S02]  /*2375d0*/  LOP3.LUT P0, RZ, R17, 0x400, RZ, 0xc0, !PT ;  /* 0x0000040011ff7812 */ /* 0x000fe4000780c0ff */
[----:B0-----:R-:W-:Y:S01]  /*2375e0*/  PRMT R0, R24, 0x7770, RZ ;  /* 0x0000777018007816 */ /* 0x001fe200000000ff */
[----:B------:R-:W4:Y:S04]  /*2375f0*/  LDL.LU.64 R18, [R1+0x45e0] ;  /* 0x0045e00001127983 */ /* 0x000f280000300a00 */
[----:B------:R-:W4:Y:S06]  /*237600*/  LDL.LU R25, [R1+0x30c] ;  /* 0x00030c0001197983 */ /* 0x000f2c0000300800 */
        /* <DEDUP_REMOVED lines=15> */
[----:B------:R-:W3:Y:S10]  /*237700*/  LDL.LU.64 R28, [R1+0x4600] ;  /* 0x00460000011c7983 */ /* 0x000ef40000300a00 */
        /* <DEDUP_REMOVED lines=10> */
[----:B------:R-:W3:Y:S04]  /*2377b0*/  LDL.LU R24, [R1+0x24] ;  /* 0x0000240001187983 */ /* 0x000ee80000300800 */
        /* <DEDUP_REMOVED lines=25> */
[----:B0-----:R-:W2:Y:S04]  /*237950*/  LDL.LU.64 R28, [R1+0x4608] ;  /* 0x00460800011c7983 */ /* 0x001ea80000300a00 */
[----:B------:R-:W3:Y:S04]  /*237960*/  LDL.LU.64 R18, [R1+0x4610] ;  /* 0x0046100001127983 */ /* 0x000ee80000300a00 */
[----:B------:R-:W4:Y:S04]  /*237970*/  LDL.LU.64 R20, [R1+0x4618] ;  /* 0x0046180001147983 */ /* 0x000f280000300a00 */
        /* <DEDUP_REMOVED lines=53> */
[----:B------:R0:W-:Y:S01]  /*237cd0*/  @P0 STG.E.U8 desc[UR4][R22.64], R0 ;  /* 0x0000000016000986 */ /* 0x0001e2000c101104 */
[----:B------:R-:W-:-:S03]  /*237ce0*/  LOP3.LUT P0, RZ, R7, 0x10000, RZ, 0xc0, !PT ;  /* 0x0001000007ff7812 */ /* 0x000fc6000780c0ff */
[----:B------:R-:W4:Y:S04]  /*237cf0*/  LDL.LU.64 R12, [R1+0x4668] ;  /* 0x00466800010c7983 */ /* 0x000f280000300a00 */
[----:B------:R-:W3:Y:S04]  /*237d00*/  LDL.LU.64 R16, [R1+0x4670] ;  /* 0x0046700001107983 */ /* 0x000ee80000300a00 */
[----:B------:R-:W3:Y:S04]  /*237d10*/  LDL.LU.64 R18, [R1+0x4678] ;  /* 0x0046780001127983 */ /* 0x000ee80000300a00 */
[----:B------:R-:W3:Y:S04]  /*237d20*/  LDL.LU.64 R20, [R1+0x4680] ;  /* 0x0046800001147983 */ /* 0x000ee80000300a00 */
[----:B------:R-:W3:Y:S01]  /*237d30*/  LDL.LU R15, [R1+0x2f4] ;  /* 0x0002f400010f7983 */ /* 0x000ee20000300800 */
[----:B0-----:R-:W-:-:S03]  /*237d40*/  PRMT R0, R6, 0x7770, RZ ;  /* 0x0000777006007816 */ /* 0x001fc600000000ff */
[----:B------:R-:W3:Y:S04]  /*237d50*/  LDL.LU.64 R22, [R1+0x4688] ;  /* 0x0046880001167983 */ /* 0x000ee80000300a00 */
        /* <DEDUP_REMOVED lines=26> */
[----:B------:R0:W-:Y:S01]  /*237f00*/  @P0 STG.E.U8 desc[UR4][R4.64], R0 ;  /* 0x0000000004000986 */ /* 0x0001e2000c101104 */
[----:B------:R-:W-:-:S02]  /*237f10*/  LOP3.LUT P0, RZ, R7, 0x400, RZ, 0xc0, !PT ;  /* 0x0000040007ff7812 */ /* 0x000fc4000780c0ff */
        /* <DEDUP_REMOVED lines=11> */
[----:B------:R-:W3:Y:S04]  /*237fd0*/  LDL.LU.64 R16, [R1+0x46a0] ;  /* 0x0046a00001107983 */ /* 0x000ee80000300a00 */
        /* <DEDUP_REMOVED lines=9> */
[----:B0-----:R-:W4:Y:S04]  /*238070*/  LDL.LU.64 R28, [R1+0x46a8] ;  /* 0x0046a800011c7983 */ /* 0x001f280000300a00 */
[----:B------:R-:W4:Y:S04]  /*238080*/  LDL.LU.64 R22, [R1+0x46b0] ;  /* 0x0046b00001167983 */ /* 0x000f280000300a00 */
[----:B------:R-:W4:Y:S04]  /*238090*/  LDL.LU.64 R18, [R1+0x46b8] ;  /* 0x0046b80001127983 */ /* 0x000f280000300a00 */
[----:B------:R-:W4:Y:S01]  /*2380a0*/  LDL.LU R25, [R1+0x2e4] ;  /* 0x0002e40001197983 */ /* 0x000f220000300800 */
[----:B------:R-:W-:-:S02]  /*2380b0*/  LOP3.LUT P4, RZ, R24, 0x2000, RZ, 0xc0, !PT ;  /* 0x0000200018ff7812 */ /* 0x000fc4000788c0ff */
[C---:B------:R-:W-:Y:S02]  /*2380c0*/  LOP3.LUT P0, RZ, R24.reuse, 0x2000000, RZ, 0xc0, !PT ;  /* 0x0200000018ff7812 */ /* 0x040fe4000780c0ff */
[----:B------:R-:W-:Y:S02]  /*2380d0*/  LOP3.LUT P5, RZ, R24, 0x4000, RZ, 0xc0, !PT ;  /* 0x0000400018ff7812 */ /* 0x000fe400078ac0ff */
[----:B------:R-:W-:Y:S01]  /*2380e0*/  PRMT R0, R15, 0x7773, RZ ;  /* 0x000077730f007816 */ /* 0x000fe200000000ff */
[----:B------:R-:W4:Y:S04]  /*2380f0*/  LDL.LU.64 R20, [R1+0x46c0] ;  /* 0x0046c00001147983 */ /* 0x000f280000300a00 */
[----:B------:R-:W4:Y:S04]  /*238100*/  LDL.LU.64 R26, [R1+0x46c8] ;  /* 0x0046c800011a7983 */ /* 0x000f280000300a00 */
[----:B------:R-:W4:Y:S01]  /*238110*/  LDL.LU R6, [R1+0x2d4] ;  /* 0x0002d40001067983 */ /* 0x000f220000300800 */
[----:B--2---:R-:W-:-:S04]  /*238120*/  LOP3.LUT R8, R8, 0x7fffffff, RZ, 0xc0, !PT ;  /* 0x7fffffff08087812 */ /* 0x004fc800078ec0ff */
[----:B------:R-:W-:-:S05]  /*238130*/  @P0 LOP3.LUT R8, R8, 0x80000000, RZ, 0xfc, !PT ;  /* 0x8000000008080812 */ /* 0x000fca00078efcff */
[----:B------:R-:W-:Y:S04]  /*238140*/  STL [R1+0x7908], R8 ;  /* 0x0079080801007387 */ /* 0x000fe80000100800 */
[----:B---3--:R4:W-:Y:S02]  /*238150*/  @P4 STG.E.U8 desc[UR4][R16.64], R0 ;  /* 0x0000000010004986 */ /* 0x0089e4000c101104 */
[----:B----4-:R-:W-:-:S05]  /*238160*/  PRMT R0, R25, 0x7770, RZ ;  /* 0x0000777019007816 */ /* 0x010fca00000000ff */
[----:B------:R0:W-:Y:S04]  /*238170*/  @P5 STG.E.U8 desc[UR4][R28.64], R0 ;  /* 0x000000001c005986 */ /* 0x0001e8000c101104 */
[----:B0-----:R-:W2:Y:S04]  /*238180*/  LDL.LU.64 R28, [R1+0x46d0] ;  /* 0x0046d000011c7983 */ /* 0x001ea80000300a00 */
[----:B------:R-:W3:Y:S01]  /*238190*/  LDL.LU.64 R8, [R1+0x46e0] ;  /* 0x0046e00001087983 */ /* 0x000ee20000300a00 */
        /* <DEDUP_REMOVED lines=24> */
[----:B------:R-:W-:Y:S02]  /*238320*/  LOP3.LUT P6, RZ, R24, 0x8000, RZ, 0xc0, !PT ;  /* 0x0000800018ff7812 */ /* 0x000fe400078cc0ff */
[----:B------:R-:W-:Y:S02]  /*238330*/  LOP3.LUT R7, R7, 0xffffff7f, RZ, 0xc0, !PT ;  /* 0xffffff7f07077812 */ /* 0x000fe400078ec0ff */
[----:B------:R-:W-:-:S07]  /*238340*/  PRMT R0, R25, 0x7771, RZ ;  /* 0x0000777119007816 */ /* 0x000fce00000000ff */
[----:B------:R-:W-:Y:S02]  /*238350*/  @P0 LOP3.LUT R7, R7, 0x80, RZ, 0xfc, !PT ;  /* 0x0000008007070812 */ /* 0x000fe400078efcff */
[C---:B------:R-:W-:Y:S01]  /*238360*/  LOP3.LUT P0, RZ, R24.reuse, 0x10000, RZ, 0xc0, !PT ;  /* 0x0001000018ff7812 */ /* 0x040fe2000780c0ff */
[----:B------:R0:W-:Y:S02]  /*238370*/  @P6 STG.E.U8 desc[UR4][R22.64], R0 ;  /* 0x0000000016006986 */ /* 0x0001e4000c101104 */
[----:B0-----:R-:W-:Y:S02]  /*238380*/  PRMT R0, R25, 0x7772, RZ ;  /* 0x0000777219007816 */ /* 0x001fe400000000ff */
[----:B------:R-:W4:Y:S04]  /*238390*/  LDL.LU R22, [R1+0x2c4] ;  /* 0x0002c40001167983 */ /* 0x000f280000300800 */
[----:B------:R-:W4:Y:S04]  /*2383a0*/  LDL.LU.64 R4, [R1+0x46e8] ;  /* 0x0046e80001047983 */ /* 0x000f280000300a00 */
[----:B------:R-:W4:Y:S01]  /*2383b0*/  LDL.LU.64 R2, [R1+0x46f0] ;  /* 0x0046f00001027983 */ /* 0x000f220000300a00 */
[----:B------:R-:W-:-:S03]  /*2383c0*/  LOP3.LUT P1, RZ, R24, 0x4000000, RZ, 0xc0, !PT ;  /* 0x0400000018ff7812 */ /* 0x000fc6000782c0ff */
[----:B------:R0:W-:Y:S01]  /*2383d0*/  @P0 STG.E.U8 desc[UR4][R18.64], R0 ;  /* 0x0000000012000986 */ /* 0x0001e2000c101104 */
[----:B------:R-:W-:Y:S02]  /*2383e0*/  LOP3.LUT P0, RZ, R7, 0x80, RZ, 0xc0, !PT ;  /* 0x0000008007ff7812 */ /* 0x000fe4000780c0ff */
[C---:B------:R-:W-:Y:S02]  /*2383f0*/  LOP3.LUT P2, RZ, R24.reuse, 0x8000000, RZ, 0xc0, !PT ;  /* 0x0800000018ff7812 */ /* 0x040fe4000784c0ff */
[C---:B------:R-:W-:Y:S02]  /*238400*/  LOP3.LUT P3, RZ, R24.reuse, 0x10000000, RZ, 0xc0, !PT ;  /* 0x1000000018ff7812 */ /* 0x040fe4000786c0ff */
[C---:B------:R-:W-:Y:S02]  /*238410*/  LOP3.LUT P4, RZ, R24.reuse, 0x20000000, RZ, 0xc0, !PT ;  /* 0x2000000018ff7812 */ /* 0x040fe4000788c0ff */
[C---:B------:R-:W-:Y:S02]  /*238420*/  LOP3.LUT P5, RZ, R24.reuse, 0x40000000, RZ, 0xc0, !PT ;  /* 0x4000000018ff7812 */ /* 0x040fe400078ac0ff */
[----:B------:R-:W-:Y:S01]  /*238430*/  LOP3.LUT P6, RZ, R24, 0x80000000, RZ, 0xc0, !PT ;  /* 0x8000000018ff7812 */ /* 0x000fe200078cc0ff */
[----:B------:R-:W4:Y:S04]  /*238440*/  LDL.LU.64 R10, [R1+0x46f8] ;  /* 0x0046f800010a7983 */ /* 0x000f280000300a00 */
[----:B------:R-:W4:Y:S04]  /*238450*/  LDL.LU R24, [R1+0x2f8] ;  /* 0x0002f80001187983 */ /* 0x000f280000300800 */
        /* <DEDUP_REMOVED lines=24> */
[----:B0-----:R-:W3:Y:S01]  /*2385e0*/  LDL.LU R8, [R1+0x7908] ;  /* 0x0079080001087983 */ /* 0x001ee20000300800 */
        /* <DEDUP_REMOVED lines=8> */
[----:B------:R0:W-:Y:S02]  /*238670*/  @P0 STG.E.U8 desc[UR4][R10.64], R0 ;  /* 0x000000000a000986 */ /* 0x0001e4000c101104 */
[----:B0-----:R-:W-:Y:S02]  /*238680*/  PRMT R0, R22, 0x7773, RZ ;  /* 0x0000777316007816 */ /* 0x001fe400000000ff */
[----:B---3--:R-:W-:-:S13]  /*238690*/  LOP3.LUT P0, RZ, R8, 0x80000000, RZ, 0xc0, !PT ;  /* 0x8000000008ff7812 */ /* 0x008fda000780c0ff */
        /* <DEDUP_REMOVED lines=59> */
[----:B------:R-:W2:Y:S04]  /*238a50*/  LDL.LU R25, [R1+0x2ec] ;  /* 0x0002ec0001197983 */ /* 0x000ea80000300800 */
[----:B------:R-:W2:Y:S04]  /*238a60*/  LDL.LU.64 R12, [R1+0x47a0] ;  /* 0x0047a000010c7983 */ /* 0x000ea80000300a00 */
[----:B------:R-:W2:Y:S01]  /*238a70*/  LDL.LU.64 R14, [R1+0x47b0] ;  /* 0x0047b000010e7983 */ /* 0x000ea20000300a00 */
[----:B------:R-:W-:-:S02]  /*238a80*/  @P0 LOP3.LUT R8, R8, 0x20000000, RZ, 0xfc, !PT ;  /* 0x2000000008080812 */ /* 0x000fc400078efcff */
[----:B------:R-:W-:Y:S02]  /*238a90*/  LOP3.LUT P0, RZ, R23, 0x10, RZ, 0xc0, !PT ;  /* 0x0000001017ff7812 */ /* 0x000fe4000780c0ff */
[----:B------:R-:W-:Y:S01]  /*238aa0*/  LOP3.LUT R8, R8, 0xbfffffff, RZ, 0xc0, !PT ;  /* 0xbfffffff08087812 */ /* 0x000fe200078ec0ff */
[----:B---3--:R0:W-:Y:S10]  /*238ab0*/  @P5 STG.E.U8 desc[UR4][R16.64], R0 ;  /* 0x0000000010005986 */ /* 0x0081f4000c101104 */
[----:B------:R-:W-:-:S02]  /*238ac0*/  @P0 LOP3.LUT R8, R8, 0x40000000, RZ, 0xfc, !PT ;  /* 0x4000000008080812 */ /* 0x000fc400078efcff */
[----:B------:R-:W-:Y:S02]  /*238ad0*/  LOP3.LUT P0, RZ, R23, 0x8, RZ, 0xc0, !PT ;  /* 0x0000000817ff7812 */ /* 0x000fe4000780c0ff */
[C---:B0-----:R-:W-:Y:S01]  /*238ae0*/  PRMT R0, R24.reuse, 0x7770, RZ ;  /* 0x0000777018007816 */ /* 0x041fe200000000ff */
[----:B------:R-:W3:Y:S04]  /*238af0*/  LDL.LU.64 R16, [R1+0x47d0] ;  /* 0x0047d00001107983 */ /* 0x000ee80000300a00 */
[----:B----4-:R0:W-:Y:S02]  /*238b00*/  @P6 STG.E.U8 desc[UR4][R18.64], R0 ;  /* 0x0000000012006986 */ /* 0x0101e4000c101104 */
[----:B0-----:R-:W-:Y:S02]  /*238b10*/  PRMT R0, R24, 0x7771, RZ ;  /* 0x0000777118007816 */ /* 0x001fe400000000ff */
[----:B------:R-:W4:Y:S04]  /*238b20*/  LDL.LU.64 R18, [R1+0x47e8] ;  /* 0x0047e80001127983 */ /* 0x000f280000300a00 */
        /* <DEDUP_REMOVED lines=77> */
[----:B------:R0:W-:Y:S10]  /*239000*/  @P6 STG.E.U8 desc[UR4][R28.64], R0 ;  /* 0x000000001c006986 */ /* 0x0001f4000c101104 */
[----:B------:R-:W-:-:S02]  /*239010*/  @P0 LOP3.LUT R8, R8, 0x100000, RZ, 0xfc, !PT ;  /* 0x0010000008080812 */ /* 0x000fc400078efcff */
[----:B------:R-:W-:Y:S02]  /*239020*/  LOP3.LUT P0, RZ, R23, 0x800000, RZ, 0xc0, !PT ;  /* 0x0080000017ff7812 */ /* 0x000fe4000780c0ff */
[----:B0-----:R-:W-:Y:S01]  /*239030*/  PRMT R0, R24, 0x7771, RZ ;  /* 0x0000777118007816 */ /* 0x001fe200000000ff */
[----:B------:R-:W4:Y:S01]  /*239040*/  LDL.LU.64 R28, [R1+0x4880] ;  /* 0x00488000011c7983 */ /* 0x000f220000300a00 */
[----:B------:R-:W-:-:S03]  /*239050*/  LOP3.LUT R8, R8, 0xffdfffff, RZ, 0xc0, !PT ;  /* 0xffdfffff08087812 */ /* 0x000fc600078ec0ff */
[----:B------:R-:W3:Y:S04]  /*239060*/  LDL.LU.64 R18, [R1+0x4898] ;  /* 0x0048980001127983 */ /* 0x000ee80000300a00 */
[----:B------:R-:W3:Y:S04]  /*239070*/  LDL.LU.64 R20, [R1+0x48b0] ;  /* 0x0048b00001147983 */ /* 0x000ee80000300a00 */
[----:B------:R-:W3:Y:S04]  /*239080*/  LDL.LU R25, [R1+0x2cc] ;  /* 0x0002cc0001197983 */ /* 0x000ee80000300800 */
[----:B------:R-:W3:Y:S01]  /*239090*/  LDL.LU R22, [R1+0x2c] ;  /* 0x00002c0001167983 */ /* 0x000ee20000300800 */
[----:B------:R-:W-:-:S02]  /*2390a0*/  LOP3.LUT P5, RZ, R23, 0x100000, RZ, 0xc0, !PT ;  /* 0x0010000017ff7812 */ /* 0x000fc400078ac0ff */
[C---:B------:R-:W-:Y:S02]  /*2390b0*/  LOP3.LUT P6, RZ, R23.reuse, 0x200000, RZ, 0xc0, !PT ;  /* 0x0020000017ff7812 */ /* 0x040fe400078cc0ff */
        /* <DEDUP_REMOVED lines=16> */
[C---:B------:R-:W-:Y:S02]  /*2391c0*/  LOP3.LUT P0, RZ, R8.reuse, 0x200000, RZ, 0xc0, !PT ;  /* 0x0020000008ff7812 */ /* 0x040fe4000780c0ff */
        /* <DEDUP_REMOVED lines=59> */
[----:B------:R-:W4:Y:S04]  /*239580*/  LDL.LU.64 R28, [R1+0x4a20] ;  /* 0x004a2000011c7983 */ /* 0x000f280000300a00 */
[----:B------:R-:W2:Y:S04]  /*239590*/  LDL.LU.64 R16, [R1+0x4a28] ;  /* 0x004a280001107983 */ /* 0x000ea80000300a00 */
[----:B------:R0:W-:Y:S04]  /*2395a0*/  @P6 STG.E.U8 desc[UR4][R24.64], R0 ;  /* 0x0000000018006986 */ /* 0x0001e8000c101104 */
[----:B0-----:R-:W2:Y:S01]  /*2395b0*/  LDL.LU R24, [R1+0x280] ;  /* 0x0002800001187983 */ /* 0x001ea20000300800 */
        /* <DEDUP_REMOVED lines=11> */
[----:B------:R-:W4:Y:S01]  /*239670*/  LDL.LU R11, [R1+0x2a4] ;  /* 0x0002a400010b7983 */ /* 0x000f220000300800 */
        /* <DEDUP_REMOVED lines=21> */
[----:B0-----:R-:W4:Y:S04]  /*2397d0*/  LDL.LU.64 R10, [R1+0x4a50] ;  /* 0x004a5000010a7983 */ /* 0x001f280000300a00 */
[----:B------:R-:W4:Y:S02]  /*2397e0*/  LDL.LU.64 R6, [R1+0x4a60] ;  /* 0x004a600001067983 */ /* 0x000f240000300a00 */
[----:B------:R-:W-:-:S02]  /*2397f0*/  @P0 LOP3.LUT R8, R8, 0x400, RZ, 0xfc, !PT ;  /* 0x0000040008080812 */ /* 0x000fc400078efcff */
[----:B------:R-:W-:Y:S02]  /*239800*/  LOP3.LUT P0, RZ, R22, 0x800, RZ, 0xc0, !PT ;  /* 0x0000080016ff7812 */ /* 0x000fe4000780c0ff */
        /* <DEDUP_REMOVED lines=18> */
[----:B0-----:R-:W-:-:S11]  /*239930*/  PRMT R0, R25, 0x7772, RZ ;  /* 0x0000777219007816 */ /* 0x001fd600000000ff */
[----:B---3--:R0:W-:Y:S01]  /*239940*/  @P0 STG.E.U8 desc[UR4][R28.64], R0 ;  /* 0x000000001c000986 */ /* 0x0081e2000c101104 */
[C---:B------:R-:W-:Y:S02]  /*239950*/  LOP3.LUT P0, RZ, R8.reuse, 0x200, RZ, 0xc0, !PT ;  /* 0x0000020008ff7812 */ /* 0x040fe4000780c0ff */
[----:B0-----:R-:W-:Y:S01]  /*239960*/  PRMT R0, R25, 0x7773, RZ ;  /* 0x0000777319007816 */ /* 0x001fe200000000ff */
[----:B----4-:R0:W-:Y:S10]  /*239970*/  STL.64 [R1+0x78d0], R6 ;  /* 0x0078d00601007387 */ /* 0x0101f40000100a00 */
        /* <DEDUP_REMOVED lines=13> */
[----:B-1----:R-:W2:Y:S01]  /*239a50*/  LDL.LU.64 R10, [R1+0x78d8] ;  /* 0x0078d800010a7983 */ /* 0x002ea20000300a00 */
        /* <DEDUP_REMOVED lines=36> */
[----:B------:R-:W3:Y:S04]  /*239ca0*/  LDL.LU.64 R16, [R1+0x4ab8] ;  /* 0x004ab80001107983 */ /* 0x000ee80000300a00 */
        /* <DEDUP_REMOVED lines=8> */
[----:B--2---:R3:W-:Y:S02]  /*239d30*/  @P4 STG.E.U8 desc[UR4][R28.64], R0 ;  /* 0x000000001c004986 */ /* 0x0047e4000c101104 */
[----:B---3--:R-:W-:-:S02]  /*239d40*/  PRMT R0, R23, 0x7770, RZ ;  /* 0x0000777017007816 */ /* 0x008fc400000000ff */
[----:B------:R-:W2:Y:S04]  /*239d50*/  LDL.LU.64 R28, [R1+0x4ad8] ;  /* 0x004ad800011c7983 */ /* 0x000ea80000300a00 */
[----:B------:R0:W-:Y:S04]  /*239d60*/  @P5 STG.E.U8 desc[UR4][R16.64], R0 ;  /* 0x0000000010005986 */ /* 0x0001e8000c101104 */
[----:B0-----:R-:W3:Y:S04]  /*239d70*/  LDL.LU R16, [R1+0x298] ;  /* 0x0002980001107983 */ /* 0x001ee80000300800 */
        /* <DEDUP_REMOVED lines=26> */
[----:B------:R-:W-:Y:S01]  /*239f20*/  PRMT R0, R23, 0x7771, RZ ;  /* 0x0000777117007816 */ /* 0x000fe200000000ff */
[----:B------:R-:W3:Y:S02]  /*239f30*/  LDL.LU.64 R4, [R1+0x4b00] ;  /* 0x004b000001047983 */ /* 0x000ee40000300a00 */
[----:B------:R-:W-:Y:S02]  /*239f40*/  @P0 LOP3.LUT R8, R8, 0x2, RZ, 0xfc, !PT ;  /* 0x0000000208080812 */ /* 0x000fe400078efcff */
[----:B------:R-:W-:Y:S01]  /*239f50*/  LOP3.LUT P0, RZ, R22, 0x40000000, RZ, 0xc0, !PT ;  /* 0x4000000016ff7812 */ /* 0x000fe2000780c0ff */
[----:B------:R-:W3:Y:S04]  /*239f60*/  LDL.LU.64 R2, [R1+0x4b08] ;  /* 0x004b080001027983 */ /* 0x000ee80000300a00 */
[----:B------:R-:W3:Y:S01]  /*239f70*/  LDL.LU R24, [R1+0x288] ;  /* 0x0002880001187983 */ /* 0x000ee20000300800 */
[----:B------:R-:W-:-:S03]  /*239f80*/  LOP3.LUT R8, R8, 0xfffffffb, RZ, 0xc0, !PT ;  /* 0xfffffffb08087812 */ /* 0x000fc600078ec0ff */
[----:B------:R-:W3:Y:S04]  /*239f90*/  LDL.LU.64 R12, [R1+0x4b10] ;  /* 0x004b1000010c7983 */ /* 0x000ee80000300a00 */
[----:B------:R-:W3:Y:S01]  /*239fa0*/  LDL.LU.64 R14, [R1+0x4b18] ;  /* 0x004b1800010e7983 */ /* 0x000ee20000300a00 */
[----:B------:R-:W-:Y:S02]  /*239fb0*/  @P0 LOP3.LUT R8, R8, 0x4, RZ, 0xfc, !PT ;  /* 0x0000000408080812 */ /* 0x000fe400078efcff */
        /* <DEDUP_REMOVED lines=23> */
[----:B------:R-:W-:-:S03]  /*23a130*/  LOP3.LUT P0, RZ, R8, 0x1, RZ, 0xc0, !PT ;  /* 0x0000000108ff7812 */ /* 0x000fc6000780c0ff */
[----:B------:R-:W3:Y:S01]  /*23a140*/  LDL.LU.64 R8, [R1+0x4af0] ;  /* 0x004af00001087983 */ /* 0x000ee20000300a00 */
[----:B------:R-:W-:-:S09]  /*23a150*/  PRMT R0, R11, 0x7772, RZ ;  /* 0x000077720b007816 */ /* 0x000fd200000000ff */
        /* <DEDUP_REMOVED lines=36> */
[----:B------:R-:W-:Y:S02]  /*23a3a0*/  PRMT R0, R17, 0x7771, RZ ;  /* 0x0000777111007816 */ /* 0x000fe400000000ff */
[----:B------:R-:W-:Y:S01]  /*23a3b0*/  LOP3.LUT P5, RZ, R25, 0x2000, RZ, 0xc0, !PT ;  /* 0x0000200019ff7812 */ /* 0x000fe200078ac0ff */
[----:B------:R-:W4:Y:S04]  /*23a3c0*/  LDL.LU.64 R18, [R1+0x4b58] ;  /* 0x004b580001127983 */ /* 0x000f280000300a00 */
[----:B------:R-:W4:Y:S04]  /*23a3d0*/  LDL.LU.64 R20, [R1+0x4b60] ;  /* 0x004b600001147983 */ /* 0x000f280000300a00 */
[----:B------:R0:W-:Y:S02]  /*23a3e0*/  @P6 STG.E.U8 desc[UR4][R28.64], R0 ;  /* 0x000000001c006986 */ /* 0x0001e4000c101104 */
[----:B0-----:R-:W-:-:S02]  /*23a3f0*/  PRMT R0, R17, 0x7772, RZ ;  /* 0x0000777211007816 */ /* 0x001fc400000000ff */
        /* <DEDUP_REMOVED lines=36> */
[----:B----4-:R-:W-:Y:S02]  /*23a640*/  PRMT R0, R24, 0x7770, RZ ;  /* 0x0000777018007816 */ /* 0x010fe400000000ff */
[----:B------:R-:W-:Y:S01]  /*23a650*/  LOP3.LUT R10, R10, 0xfdffffff, RZ, 0xc0, !PT ;  /* 0xfdffffff0a0a7812 */ /* 0x000fe200078ec0ff */
[----:B------:R-:W4:Y:S04]  /*23a660*/  LDL.LU R12, [R1+0x28c] ;  /* 0x00028c00010c7983 */ /* 0x000f280000300800 */
[----:B------:R-:W4:Y:S04]  /*23a670*/  LDL.LU.64 R6, [R1+0x4b98] ;  /* 0x004b980001067983 */ /* 0x000f280000300a00 */
[----:B------:R-:W4:Y:S04]  /*23a680*/  LDL.LU.64 R4, [R1+0x4ba0] ;  /* 0x004ba00001047983 */ /* 0x000f280000300a00 */
[----:B------:R-:W4:Y:S01]  /*23a690*/  LDL.LU.64 R2, [R1+0x4ba8] ;  /* 0x004ba80001027983 */ /* 0x000f220000300a00 */
[----:B------:R-:W-:-:S02]  /*23a6a0*/  @P0 LOP3.LUT R10, R10, 0x2000000, RZ, 0xfc, !PT ;  /* 0x020000000a0a0812 */ /* 0x000fc400078efcff */
[----:B------:R-:W-:Y:S02]  /*23a6b0*/  LOP3.LUT P0, RZ, R25, 0x10000, RZ, 0xc0, !PT ;  /* 0x0001000019ff7812 */ /* 0x000fe4000780c0ff */
[----:B------:R-:W-:Y:S01]  /*23a6c0*/  LOP3.LUT R10, R10, 0xfbffffff, RZ, 0xc0, !PT ;  /* 0xfbffffff0a0a7812 */ /* 0x000fe200078ec0ff */
[----:B------:R0:W-:Y:S10]  /*23a6d0*/  @P6 STG.E.U8 desc[UR4][R18.64], R0 ;  /* 0x0000000012006986 */ /* 0x0001f4000c101104 */
[----:B------:R-:W-:-:S02]  /*23a6e0*/  @P0 LOP3.LUT R10, R10, 0x4000000, RZ, 0xfc, !PT ;  /* 0x040000000a0a0812 */ /* 0x000fc400078efcff */
        /* <DEDUP_REMOVED lines=14> */
[----:B------:R-:W4:Y:S01]  /*23a7d0*/  LDL.LU.64 R20, [R1+0x4bc8] ;  /* 0x004bc80001147983 */ /* 0x000f220000300a00 */
[----:B0-----:R-:W-:-:S03]  /*23a7e0*/  PRMT R0, R13, 0x7770, RZ ;  /* 0x000077700d007816 */ /* 0x001fc600000000ff */
[----:B------:R-:W4:Y:S04]  /*23a7f0*/  LDL.LU.64 R22, [R1+0x4bd0] ;  /* 0x004bd00001167983 */ /* 0x000f280000300a00 */
[----:B------:R-:W4:Y:S04]  /*23a800*/  LDL.LU R24, [R1+0x260] ;  /* 0x0002600001187983 */ /* 0x000f280000300800 */
[----:B---3--:R0:W-:Y:S01]  /*23a810*/  @P0 STG.E.U8 desc[UR4][R26.64], R0 ;  /* 0x000000001a000986 */ /* 0x0081e2000c101104 */
[C---:B------:R-:W-:Y:S02]  /*23a820*/  LOP3.LUT P0, RZ, R10.reuse, 0x800000, RZ, 0xc0, !PT ;  /* 0x008000000aff7812 */ /* 0x040fe4000780c0ff */
        /* <DEDUP_REMOVED lines=83> */
[----:B------:R-:W2:Y:S04]  /*23ad60*/  LDL.LU R17, [R1+0x274] ;  /* 0x0002740001117983 */ /* 0x000ea80000300800 */
[----:B------:R-:W2:Y:S04]  /*23ad70*/  LDL.LU.64 R2, [R1+0x4c38] ;  /* 0x004c380001027983 */ /* 0x000ea80000300a00 */
[----:B------:R-:W2:Y:S04]  /*23ad80*/  LDL.LU.64 R12, [R1+0x4c40] ;  /* 0x004c4000010c7983 */ /* 0x000ea80000300a00 */
[----:B------:R-:W2:Y:S01]  /*23ad90*/  LDL.LU R28, [R1+0x264] ;  /* 0x00026400011c7983 */ /* 0x000ea20000300800 */
[----:B------:R-:W-:-:S02]  /*23ada0*/  @P0 LOP3.LUT R10, R10, 0x10000, RZ, 0xfc, !PT ;  /* 0x000100000a0a0812 */ /* 0x000fc400078efcff */
[----:B------:R-:W-:Y:S02]  /*23adb0*/  LOP3.LUT P0, RZ, R29, 0x8, RZ, 0xc0, !PT ;  /* 0x000000081dff7812 */ /* 0x000fe4000780c0ff */
[----:B------:R-:W-:Y:S01]  /*23adc0*/  LOP3.LUT R10, R10, 0xfffdffff, RZ, 0xc0, !PT ;  /* 0xfffdffff0a0a7812 */ /* 0x000fe200078ec0ff */
[----:B---3--:R0:W-:Y:S10]  /*23add0*/  @P5 STG.E.U8 desc[UR4][R14.64], R0 ;  /* 0x000000000e005986 */ /* 0x0081f4000c101104 */
[----:B------:R-:W-:-:S02]  /*23ade0*/  @P0 LOP3.LUT R10, R10, 0x20000, RZ, 0xfc, !PT ;  /* 0x000200000a0a0812 */ /* 0x000fc400078efcff */
[----:B------:R-:W-:Y:S02]  /*23adf0*/  LOP3.LUT P0, RZ, R29, 0x4, RZ, 0xc0, !PT ;  /* 0x000000041dff7812 */ /* 0x000fe4000780c0ff */
[----:B0-----:R-:W-:Y:S01]  /*23ae00*/  PRMT R0, R24, 0x7773, RZ ;  /* 0x0000777318007816 */ /* 0x001fe200000000ff */
        /* <DEDUP_REMOVED lines=43> */
[----:B0-----:R-:W-:Y:S02]  /*23b0c0*/  PRMT R0, R17, 0x7773, RZ ;  /* 0x0000777311007816 */ /* 0x001fe400000000ff */
[----:B------:R-:W2:Y:S04]  /*23b0d0*/  LDL.LU.64 R14, [R1+0x4c78] ;  /* 0x004c7800010e7983 */ /* 0x000ea80000300a00 */
[----:B------:R-:W3:Y:S04]  /*23b0e0*/  LDL.LU.64 R16, [R1+0x4c80] ;  /* 0x004c800001107983 */ /* 0x000ee80000300a00 */
[----:B----4-:R0:W-:Y:S02]  /*23b0f0*/  @P2 STG.E.U8 desc[UR4][R18.64], R0 ;  /* 0x0000000012002986 */ /* 0x0101e4000c101104 */
[----:B0-----:R-:W-:-:S02]  /*23b100*/  PRMT R0, R28, 0x7770, RZ ;  /* 0x000077701c007816 */ /* 0x001fc400000000ff */
[----:B------:R-:W4:Y:S04]  /*23b110*/  LDL.LU.64 R18, [R1+0x4c88] ;  /* 0x004c880001127983 */ /* 0x000f280000300a00 */
[----:B------:R0:W-:Y:S04]  /*23b120*/  @P3 STG.E.U8 desc[UR4][R20.64], R0 ;  /* 0x0000000014003986 */ /* 0x0001e8000c101104 */
[----:B0-----:R-:W2:Y:S01]  /*23b130*/  LDL.LU R21, [R1+0x254] ;  /* 0x0002540001157983 */ /* 0x001ea20000300800 */
        /* <DEDUP_REMOVED lines=24> */
[----:B------:R-:W-:Y:S02]  /*23b2c0*/  PRMT R0, R28, 0x7771, RZ ;  /* 0x000077711c007816 */ /* 0x000fe400000000ff */
[----:B------:R-:W-:Y:S02]  /*23b2d0*/  LOP3.LUT R10, R10, 0xffffff7f, RZ, 0xc0, !PT ;  /* 0xffffff7f0a0a7812 */ /* 0x000fe400078ec0ff */
[C---:B------:R-:W-:Y:S01]  /*23b2e0*/  LOP3.LUT P6, RZ, R29.reuse, 0x20000, RZ, 0xc0, !PT ;  /* 0x000200001dff7812 */ /* 0x040fe200078cc0ff */
[----:B------:R0:W-:Y:S01]  /*23b2f0*/  @P4 STG.E.U8 desc[UR4][R22.64], R0 ;  /* 0x0000000016004986 */ /* 0x0001e2000c101104 */
[----:B------:R-:W-:-:S05]  /*23b300*/  LOP3.LUT P4, RZ, R29, 0x40000, RZ, 0xc0, !PT ;  /* 0x000400001dff7812 */ /* 0x000fca000788c0ff */
[----:B------:R-:W-:Y:S02]  /*23b310*/  @P0 LOP3.LUT R10, R10, 0x80, RZ, 0xfc, !PT ;  /* 0x000000800a0a0812 */ /* 0x000fe400078efcff */
[----:B------:R-:W-:Y:S02]  /*23b320*/  LOP3.LUT P0, RZ, R29, 0x400000, RZ, 0xc0, !PT ;  /* 0x004000001dff7812 */ /* 0x000fe4000780c0ff */
[----:B0-----:R-:W-:-:S05]  /*23b330*/  PRMT R0, R28, 0x7772, RZ ;  /* 0x000077721c007816 */ /* 0x001fca00000000ff */
[----:B------:R0:W-:Y:S01]  /*23b340*/  @P5 STG.E.U8 desc[UR4][R26.64], R0 ;  /* 0x000000001a005986 */ /* 0x0001e2000c101104 */
[----:B------:R-:W-:Y:S02]  /*23b350*/  LOP3.LUT R10, R10, 0xfffffeff, RZ, 0xc0, !PT ;  /* 0xfffffeff0a0a7812 */ /* 0x000fe400078ec0ff */
[C---:B------:R-:W-:Y:S02]  /*23b360*/  LOP3.LUT P5, RZ, R29.reuse, 0x80000, RZ, 0xc0, !PT ;  /* 0x000800001dff7812 */ /* 0x040fe400078ac0ff */
[----:B------:R-:W-:Y:S02]  /*23b370*/  LOP3.LUT P1, RZ, R29, 0x80000000, RZ, 0xc0, !PT ;  /* 0x800000001dff7812 */ /* 0x000fe4000782c0ff */
[----:B0-----:R-:W-:Y:S02]  /*23b380*/  PRMT R0, R28, 0x7773, RZ ;  /* 0x000077731c007816 */ /* 0x001fe400000000ff */
[----:B------:R-:W-:-:S03]  /*23b390*/  @P0 LOP3.LUT R10, R10, 0x100, RZ, 0xfc, !PT ;  /* 0x000001000a0a0812 */ /* 0x000fc600078efcff */
[----:B------:R0:W-:Y:S01]  /*23b3a0*/  @P6 STG.E.U8 desc[UR4][R24.64], R0 ;  /* 0x0000000018006986 */ /* 0x0001e2000c101104 */
[C---:B------:R-:W-:Y:S02]  /*23b3b0*/  LOP3.LUT P6, RZ, R29.reuse, 0x100000, RZ, 0xc0, !PT ;  /* 0x001000001dff7812 */ /* 0x040fe400078cc0ff */
[----:B------:R-:W-:Y:S01]  /*23b3c0*/  LOP3.LUT P0, RZ, R29, 0x200000, RZ, 0xc0, !PT ;  /* 0x002000001dff7812 */ /* 0x000fe2000780c0ff */
[----:B0-----:R-:W3:Y:S04]  /*23b3d0*/  LDL.LU.64 R24, [R1+0x4c90] ;  /* 0x004c900001187983 */ /* 0x001ee80000300a00 */
[----:B------:R-:W3:Y:S04]  /*23b3e0*/  LDL.LU.64 R22, [R1+0x4c98] ;  /* 0x004c980001167983 */ /* 0x000ee80000300a00 */
[----:B------:R-:W3:Y:S04]  /*23b3f0*/  LDL.LU R11, [R1+0x244] ;  /* 0x00024400010b7983 */ /* 0x000ee80000300800 */
[----:B------:R-:W3:Y:S04]  /*23b400*/  LDL.LU R27, [R1+0x38] ;  /* 0x00003800011b7983 */ /* 0x000ee80000300800 */
[----:B------:R-:W3:Y:S04]  /*23b410*/  LDL.LU.64 R28, [R1+0x4ca0] ;  /* 0x004ca000011c7983 */ /* 0x000ee80000300a00 */
[----:B------:R-:W3:Y:S01]  /*23b420*/  LDL.LU R26, [R1+0x278] ;  /* 0x00027800011a7983 */ /* 0x000ee20000300800 */
[----:B--2---:R-:W-:-:S05]  /*23b430*/  PRMT R0, R21, 0x7770, RZ ;  /* 0x0000777015007816 */ /* 0x004fca00000000ff */
[----:B------:R0:W-:Y:S04]  /*23b440*/  @P4 STG.E.U8 desc[UR4][R14.64], R0 ;  /* 0x000000000e004986 */ /* 0x0001e8000c101104 */
[----:B0-----:R-:W2:Y:S04]  /*23b450*/  LDL.LU.64 R14, [R1+0x4cb8] ;  /* 0x004cb800010e7983 */ /* 0x001ea80000300a00 */
        /* <DEDUP_REMOVED lines=45> */
[----:B0-----:R-:W-:Y:S01]  /*23b730*/  PRMT R0, R26, 0x7771, RZ ;  /* 0x000077711a007816 */ /* 0x001fe200000000ff */
[----:B------:R-:W2:Y:S10]  /*23b740*/  LDL.LU R14, [R1+0x788c] ;  /* 0x00788c00010e7983 */ /* 0x000eb40000300800 */
[----:B---3--:R0:W-:Y:S01]  /*23b750*/  @P0 STG.E.U8 desc[UR4][R16.64], R0 ;  /* 0x0000000010000986 */ /* 0x0081e2000c101104 */
[----:B------:R-:W-:-:S02]  /*23b760*/  LOP3.LUT P0, RZ, R10, 0x4, RZ, 0xc0, !PT ;  /* 0x000000040aff7812 */ /* 0x000fc4000780c0ff */
[----:B0-----:R-:W-:Y:S01]  /*23b770*/  PRMT R0, R26, 0x7772, RZ ;  /* 0x000077721a007816 */ /* 0x001fe200000000ff */
[----:B------:R-:W3:Y:S10]  /*23b780*/  LDL.LU R16, [R1+0x7888] ;  /* 0x0078880001107983 */ /* 0x000ef40000300800 */
        /* <DEDUP_REMOVED lines=12> */
[----:B------:R-:W4:Y:S04]  /*23b850*/  LDL.LU.64 R12, [R1+0x4d10] ;  /* 0x004d1000010c7983 */ /* 0x000f280000300a00 */
        /* <DEDUP_REMOVED lines=8> */
[----:B------:R-:W2:Y:S04]  /*23b8e0*/  LDL.LU.64 R18, [R1+0x4d20] ;  /* 0x004d200001127983 */ /* 0x000ea80000300a00 */
[----:B------:R-:W2:Y:S04]  /*23b8f0*/  LDL.LU.64 R20, [R1+0x4d28] ;  /* 0x004d280001147983 */ /* 0x000ea80000300a00 */
[----:B------:R-:W2:Y:S01]  /*23b900*/  LDL.LU R26, [R1+0x248] ;  /* 0x00024800011a7983 */ /* 0x000ea20000300800 */
[----:B------:R-:W-:-:S02]  /*23b910*/  LOP3.LUT P4, RZ, R27, 0x20, RZ, 0xc0, !PT ;  /* 0x000000201bff7812 */ /* 0x000fc4000788c0ff */
[----:B------:R-:W-:Y:S02]  /*23b920*/  LOP3.LUT P5, RZ, R27, 0x40, RZ, 0xc0, !PT ;  /* 0x000000401bff7812 */ /* 0x000fe400078ac0ff */
[----:B------:R-:W-:Y:S01]  /*23b930*/  PRMT R0, R25, 0x7773, RZ ;  /* 0x0000777319007816 */ /* 0x000fe200000000ff */
[----:B------:R-:W3:Y:S04]  /*23b940*/  LDL.LU.64 R22, [R1+0x4d30] ;  /* 0x004d300001167983 */ /* 0x000ee80000300a00 */
[----:B------:R-:W3:Y:S04]  /*23b950*/  LDL.LU R15, [R1+0x27c] ;  /* 0x00027c00010f7983 */ /* 0x000ee80000300800 */
[----:B------:R-:W3:Y:S04]  /*23b960*/  LDL.LU.64 R24, [R1+0x4d38] ;  /* 0x004d380001187983 */ /* 0x000ee80000300a00 */
[----:B----4-:R2:W-:Y:S02]  /*23b970*/  @P4 STG.E.U8 desc[UR4][R12.64], R0 ;  /* 0x000000000c004986 */ /* 0x0105e4000c101104 */
[----:B--2---:R-:W-:-:S05]  /*23b980*/  PRMT R0, R26, 0x7770, RZ ;  /* 0x000077701a007816 */ /* 0x004fca00000000ff */
[----:B------:R0:W-:Y:S04]  /*23b990*/  @P5 STG.E.U8 desc[UR4][R28.64], R0 ;  /* 0x000000001c005986 */ /* 0x0001e8000c101104 */
[----:B0-----:R-:W2:Y:S04]  /*23b9a0*/  LDL.LU.64 R28, [R1+0x4d40] ;  /* 0x004d4000011c7983 */ /* 0x001ea80000300a00 */
[----:B------:R-:W4:Y:S04]  /*23b9b0*/  LDL.LU.64 R10, [R1+0x4d58] ;  /* 0x004d5800010a7983 */ /* 0x000f280000300a00 */
        /* <DEDUP_REMOVED lines=25> */
[C---:B------:R-:W-:Y:S02]  /*23bb50*/  LOP3.LUT P0, RZ, R27.reuse, 0x400, RZ, 0xc0, !PT ;  /* 0x000004001bff7812 */ /* 0x040fe4000780c0ff */
[----:B------:R-:W-:Y:S02]  /*23bb60*/  LOP3.LUT P6, RZ, R27, 0x80, RZ, 0xc0, !PT ;  /* 0x000000801bff7812 */ /* 0x000fe400078cc0ff */
[----:B------:R-:W-:Y:S02]  /*23bb70*/  PRMT R0, R26, 0x7771, RZ ;  /* 0x000077711a007816 */ /* 0x000fe400000000ff */
[----:B------:R-:W-:Y:S01]  /*23bb80*/  LOP3.LUT R14, R14, 0xbfffffff, RZ, 0xc0, !PT ;  /* 0xbfffffff0e0e7812 */ /* 0x000fe200078ec0ff */
[----:B------:R-:W4:Y:S04]  /*23bb90*/  LDL.LU R17, [R1+0x26c] ;  /* 0x00026c0001117983 */ /* 0x000f280000300800 */
        /* <DEDUP_REMOVED lines=11> */
[----:B0-----:R-:W-:Y:S02]  /*23bc50*/  PRMT R0, R26, 0x7773, RZ ;  /* 0x000077731a007816 */ /* 0x001fe400000000ff */
[----:B------:R-:W4:Y:S09]  /*23bc60*/  LDL.LU R26, [R1+0x25c] ;  /* 0x00025c00011a7983 */ /* 0x000f320000300800 */
[----:B---3--:R0:W-:Y:S01]  /*23bc70*/  @P0 STG.E.U8 desc[UR4][R22.64], R0 ;  /* 0x0000000016000986 */ /* 0x0081e2000c101104 */
[----:B------:R-:W-:-:S03]  /*23bc80*/  LOP3.LUT P0, RZ, R14, 0x40000000, RZ, 0xc0, !PT ;  /* 0x400000000eff7812 */ /* 0x000fc6000780c0ff */
[----:B------:R-:W3:Y:S04]  /*23bc90*/  LDL.LU.64 R4, [R1+0x4d70] ;  /* 0x004d700001047983 */ /* 0x000ee80000300a00 */
[----:B------:R-:W3:Y:S04]  /*23bca0*/  LDL.LU.64 R2, [R1+0x4d78] ;  /* 0x004d780001027983 */ /* 0x000ee80000300a00 */
[----:B------:R-:W3:Y:S04]  /*23bcb0*/  LDL.LU.64 R12, [R1+0x4d80] ;  /* 0x004d8000010c7983 */ /* 0x000ee80000300a00 */
[----:B------:R-:W3:Y:S04]  /*23bcc0*/  LDL.LU.64 R18, [R1+0x4d88] ;  /* 0x004d880001127983 */ /* 0x000ee80000300a00 */
[----:B------:R-:W3:Y:S01]  /*23bcd0*/  LDL.LU.64 R20, [R1+0x4d90] ;  /* 0x004d900001147983 */ /* 0x000ee20000300a00 */
[----:B0-----:R-:W-:-:S03]  /*23bce0*/  PRMT R0, R15, 0x7770, RZ ;  /* 0x000077700f007816 */ /* 0x001fc600000000ff */
[----:B------:R-:W3:Y:S04]  /*23bcf0*/  LDL.LU.64 R22, [R1+0x4d98] ;  /* 0x004d980001167983 */ /* 0x000ee80000300a00 */
[----:B------:R0:W-:Y:S01]  /*23bd00*/  @P0 STG.E.U8 desc[UR4][R24.64], R0 ;  /* 0x0000000018000986 */ /* 0x0001e2000c101104 */
[C---:B------:R-:W-:Y:S02]  /*23bd10*/  LOP3.LUT P0, RZ, R14.reuse, 0x20000000, RZ, 0xc0, !PT ;  /* 0x200000000eff7812 */ /* 0x040fe4000780c0ff */
[----:B0-----:R-:W-:Y:S01]  /*23bd20*/  PRMT R0, R15, 0x7771, RZ ;  /* 0x000077710f007816 */ /* 0x001fe200000000ff */
[----:B------:R-:W3:Y:S10]  /*23bd30*/  LDL.LU R24, [R1+0x24c] ;  /* 0x00024c0001187983 */ /* 0x000ef40000300800 */
[----:B--2---:R0:W-:Y:S01]  /*23bd40*/  @P0 STG.E.U8 desc[UR4][R28.64], R0 ;  /* 0x000000001c000986 */ /* 0x0041e2000c101104 */
[----:B------:R-:W-:-:S02]  /*23bd50*/  LOP3.LUT P0, RZ, R14, 0x10000000, RZ, 0xc0, !PT ;  /* 0x100000000eff7812 */ /* 0x000fc4000780c0ff */
[----:B0-----:R-:W-:Y:S01]  /*23bd60*/  PRMT R0, R15, 0x7772, RZ ;  /* 0x000077720f007816 */ /* 0x001fe200000000ff */
[----:B------:R-:W2:Y:S10]  /*23bd70*/  LDL.LU.64 R28, [R1+0x4da0] ;  /* 0x004da000011c7983 */ /* 0x000eb40000300a00 */
[----:B----4-:R0:W-:Y:S04]  /*23bd80*/  @P0 STG.E.U8 desc[UR4][R10.64], R0 ;  /* 0x000000000a000986 */ /* 0x0101e8000c101104 */
[----:B0-----:R-:W4:Y:S01]  /*23bd90*/  LDL.LU.64 R10, [R1+0x7880] ;  /* 0x00788000010a7983 */ /* 0x001f220000300a00 */
[----:B------:R-:W-:-:S02]  /*23bda0*/  LOP3.LUT P0, RZ, R14, 0x8000000, RZ, 0xc0, !PT ;  /* 0x080000000eff7812 */ /* 0x000fc4000780c0ff */
[----:B------:R-:W-:Y:S01]  /*23bdb0*/  PRMT R0, R15, 0x7773, RZ ;  /* 0x000077730f007816 */ /* 0x000fe200000000ff */
[----:B------:R-:W2:Y:S10]  /*23bdc0*/  LDL.LU R25, [R1+0x3c] ;  /* 0x00003c0001197983 */ /* 0x000eb40000300800 */
[----:B----4-:R0:W-:Y:S04]  /*23bdd0*/  @P0 STG.E.U8 desc[UR4][R10.64], R0 ;  /* 0x000000000a000986 */ /* 0x0101e8000c101104 */
[----:B0-----:R-:W4:Y:S01]  /*23bde0*/  LDL.LU.64 R10, [R1+0x7878] ;  /* 0x00787800010a7983 */ /* 0x001f220000300a00 */
        /* <DEDUP_REMOVED lines=17> */
[----:B---3--:R0:W-:Y:S02]  /*23bf00*/  @P0 STG.E.U8 desc[UR4][R4.64], R0 ;  /* 0x0000000004000986 */ /* 0x0081e4000c101104 */
        /* <DEDUP_REMOVED lines=55> */
[----:B------:R-:W2:Y:S04]  /*23c280*/  LDL.LU R17, [R1+0x210] ;  /* 0x0002100001117983 */ /* 0x000ea80000300800 */
[----:B------:R-:W2:Y:S01]  /*23c290*/  LDL.LU.64 R6, [R1+0x4df8] ;  /* 0x004df80001067983 */ /* 0x000ea20000300a00 */
[----:B------:R-:W-:-:S03]  /*23c2a0*/  LOP3.LUT R14, R14, 0xffdfffff, RZ, 0xc0, !PT ;  /* 0xffdfffff0e0e7812 */ /* 0x000fc600078ec0ff */
[----:B------:R-:W2:Y:S04]  /*23c2b0*/  LDL.LU.64 R4, [R1+0x4e00] ;  /* 0x004e000001047983 */ /* 0x000ea80000300a00 */
[----:B------:R-:W2:Y:S04]  /*23c2c0*/  LDL.LU R24, [R1+0x200] ;  /* 0x0002000001187983 */ /* 0x000ea80000300800 */
[----:B------:R-:W2:Y:S01]  /*23c2d0*/  LDL.LU.64 R2, [R1+0x4e08] ;  /* 0x004e080001027983 */ /* 0x000ea20000300a00 */
[----:B------:R-:W-:Y:S02]  /*23c2e0*/  @P0 LOP3.LUT R14, R14, 0x200000, RZ, 0xfc, !PT ;  /* 0x002000000e0e0812 */ /* 0x000fe400078efcff */
[----:B------:R-:W-:-:S02]  /*23c2f0*/  LOP3.LUT P0, RZ, R27, 0x10000000, RZ, 0xc0, !PT ;  /* 0x100000001bff7812 */ /* 0x000fc4000780c0ff */
        /* <DEDUP_REMOVED lines=61> */
[----:B------:R0:W-:Y:S02]  /*23c6d0*/  @P5 STG.E.U8 desc[UR4][R26.64], R0 ;  /* 0x000000001a005986 */ /* 0x0001e4000c101104 */
[----:B0-----:R-:W-:-:S05]  /*23c6e0*/  PRMT R0, R15, 0x7770, RZ ;  /* 0x000077700f007816 */ /* 0x001fca00000000ff */
[----:B------:R0:W-:Y:S04]  /*23c6f0*/  @P6 STG.E.U8 desc[UR4][R28.64], R0 ;  /* 0x000000001c006986 */ /* 0x0001e8000c101104 */
[----:B0-----:R-:W3:Y:S01]  /*23c700*/  LDL.LU.64 R28, [R1+0x4e48] ;  /* 0x004e4800011c7983 */ /* 0x001ee20000300a00 */
[C---:B------:R-:W-:Y:S02]  /*23c710*/  LOP3.LUT P4, RZ, R25.reuse, 0x800, RZ, 0xc0, !PT ;  /* 0x0000080019ff7812 */ /* 0x040fe4000788c0ff */
        /* <DEDUP_REMOVED lines=9> */
[----:B---3--:R0:W-:Y:S04]  /*23c7b0*/  @P5 STG.E.U8 desc[UR4][R28.64], R0 ;  /* 0x000000001c005986 */ /* 0x0081e8000c101104 */
[----:B0-----:R-:W3:Y:S04]  /*23c7c0*/  LDL.LU.64 R28, [R1+0x4e70] ;  /* 0x004e7000011c7983 */ /* 0x001ee80000300a00 */
        /* <DEDUP_REMOVED lines=37> */
[----:B0-----:R-:W-:Y:S02]  /*23ca20*/  PRMT R0, R24, 0x7770, RZ ;  /* 0x0000777018007816 */ /* 0x001fe400000000ff */
[----:B------:R-:W4:Y:S04]  /*23ca30*/  LDL.LU R27, [R1+0x204] ;  /* 0x00020400011b7983 */ /* 0x000f280000300800 */
[----:B------:R-:W4:Y:S04]  /*23ca40*/  LDL.LU.64 R8, [R1+0x4e90] ;  /* 0x004e900001087983 */ /* 0x000f280000300a00 */
[----:B------:R-:W4:Y:S04]  /*23ca50*/  LDL.LU.64 R6, [R1+0x4e98] ;  /* 0x004e980001067983 */ /* 0x000f280000300a00 */
[----:B------:R-:W4:Y:S04]  /*23ca60*/  LDL.LU.64 R4, [R1+0x4ea0] ;  /* 0x004ea00001047983 */ /* 0x000f280000300a00 */
[----:B------:R0:W-:Y:S01]  /*23ca70*/  @P0 STG.E.U8 desc[UR4][R18.64], R0 ;  /* 0x0000000012000986 */ /* 0x0001e2000c101104 */
[----:B------:R-:W-:-:S03]  /*23ca80*/  LOP3.LUT P0, RZ, R14, 0x2000, RZ, 0xc0, !PT ;  /* 0x000020000eff7812 */ /* 0x000fc6000780c0ff */
[----:B------:R-:W4:Y:S04]  /*23ca90*/  LDL.LU.64 R2, [R1+0x4ea8] ;  /* 0x004ea80001027983 */ /* 0x000f280000300a00 */
[----:B------:R-:W4:Y:S04]  /*23caa0*/  LDL.LU.64 R12, [R1+0x4eb0] ;  /* 0x004eb000010c7983 */ /* 0x000f280000300a00 */
[----:B------:R-:W4:Y:S01]  /*23cab0*/  LDL.LU R26, [R1+0x238] ;  /* 0x00023800011a7983 */ /* 0x000f220000300800 */
        /* <DEDUP_REMOVED lines=48> */
[----:B------:R0:W-:Y:S01]  /*23cdc0*/  @P5 STG.E.U8 desc[UR4][R22.64], R0 ;  /* 0x0000000016005986 */ /* 0x0001e2000c101104 */
[C---:B------:R-:W-:Y:S02]  /*23cdd0*/  LOP3.LUT P4, RZ, R25.reuse, 0x40000000, RZ, 0xc0, !PT ;  /* 0x4000000019ff7812 */ /* 0x040fe4000788c0ff */
[----:B------:R-:W-:Y:S02]  /*23cde0*/  LOP3.LUT P5, RZ, R25, 0x80000000, RZ, 0xc0, !PT ;  /* 0x8000000019ff7812 */ /* 0x000fe400078ac0ff */
[----:B0-----:R-:W-:Y:S02]  /*23cdf0*/  PRMT R0, R26, 0x7773, RZ ;  /* 0x000077731a007816 */ /* 0x001fe400000000ff */
[----:B------:R-:W2:Y:S04]  /*23ce00*/  LDL.LU.64 R26, [R1+0x4ed8] ;  /* 0x004ed800011a7983 */ /* 0x000ea80000300a00 */
[----:B---3--:R0:W-:Y:S04]  /*23ce10*/  @P6 STG.E.U8 desc[UR4][R28.64], R0 ;  /* 0x000000001c006986 */ /* 0x0081e8000c101104 */
[----:B0-----:R-:W3:Y:S04]  /*23ce20*/  LDL.LU.64 R28, [R1+0x4ee0] ;  /* 0x004ee000011c7983 */ /* 0x001ee80000300a00 */
[----:B------:R-:W4:Y:S04]  /*23ce30*/  LDL.LU.64 R18, [R1+0x4ee8] ;  /* 0x004ee80001127983 */ /* 0x000f280000300a00 */
[----:B------:R-:W2:Y:S01]  /*23ce40*/  LDL.LU R25, [R1+0x228] ;  /* 0x0002280001197983 */ /* 0x000ea20000300800 */
[----:B------:R-:W-:-:S02]  /*23ce50*/  LOP3.LUT P0, RZ, R24, 0x400, RZ, 0xc0, !PT ;  /* 0x0000040018ff7812 */ /* 0x000fc4000780c0ff */
[----:B------:R-:W-:Y:S01]  /*23ce60*/  LOP3.LUT R16, R16, 0xefffffff, RZ, 0xc0, !PT ;  /* 0xefffffff10107812 */ /* 0x000fe200078ec0ff */
[----:B------:R-:W3:Y:S04]  /*23ce70*/  LDL.LU.64 R20, [R1+0x4ef0] ;  /* 0x004ef00001147983 */ /* 0x000ee80000300a00 */
[----:B------:R-:W3:Y:S04]  /*23ce80*/  LDL.LU.64 R22, [R1+0x4ef8] ;  /* 0x004ef80001167983 */ /* 0x000ee80000300a00 */
[----:B------:R-:W3:Y:S02]  /*23ce90*/  LDL.LU R15, [R1+0x218] ;  /* 0x00021800010f7983 */ /* 0x000ee40000300800 */
        /* <DEDUP_REMOVED lines=9> */
[----:B------:R-:W-:-:S05]  /*23cf30*/  @P0 LOP3.LUT R16, R16, 0x80000000, RZ, 0xfc, !PT ;  /* 0x8000000010100812 */ /* 0x000fca00078efcff */
[----:B------:R-:W-:Y:S01]  /*23cf40*/  STL [R1+0x7840], R16 ;  /* 0x0078401001007387 */ /* 0x000fe20000100800 */
[----:B--2---:R-:W-:-:S05]  /*23cf50*/  PRMT R0, R25, 0x7770, RZ ;  /* 0x0000777019007816 */ /* 0x004fca00000000ff */
[----:B------:R0:W-:Y:S04]  /*23cf60*/  @P4 STG.E.U8 desc[UR4][R26.64], R0 ;  /* 0x000000001a004986 */ /* 0x0001e8000c101104 */
[----:B0-----:R-:W2:Y:S04]  /*23cf70*/  LDL.LU.64 R26, [R1+0x4f00] ;  /* 0x004f0000011a7983 */ /* 0x001ea80000300a00 */
[----:B------:R-:W2:Y:S01]  /*23cf80*/  LDL.LU.64 R16, [R1+0x4f10] ;  /* 0x004f100001107983 */ /* 0x000ea20000300a00 */
        /* <DEDUP_REMOVED lines=11> */
[----:B------:R-:W-:-:S09]  /*23d040*/  LOP3.LUT P6, RZ, R24, 0x1, RZ, 0xc0, !PT ;  /* 0x0000000118ff7812 */ /* 0x000fd200078cc0ff */
[----:B------:R-:W-:Y:S02]  /*23d050*/  @P0 LOP3.LUT R14, R14, 0x8, RZ, 0xfc, !PT ;  /* 0x000000080e0e0812 */ /* 0x000fe400078efcff */
[----:B------:R-:W-:Y:S02]  /*23d060*/  LOP3.LUT P0, RZ, R24, 0x4, RZ, 0xc0, !PT ;  /* 0x0000000418ff7812 */ /* 0x000fe4000780c0ff */
[----:B------:R-:W-:Y:S01]  /*23d070*/  PRMT R0, R25, 0x7771, RZ ;  /* 0x0000777119007816 */ /* 0x000fe200000000ff */
[----:B--2---:R0:W-:Y:S04]  /*23d080*/  STL.64 [R1+0x7848], R16 ;  /* 0x0078481001007387 */ /* 0x0041e80000100a00 */
[----:B0-----:R-:W2:Y:S01]  /*23d090*/  LDL.LU.64 R16, [R1+0x4f08] ;  /* 0x004f080001107983 */ /* 0x001ea20000300a00 */
[----:B------:R-:W-:-:S03]  /*23d0a0*/  LOP3.LUT R14, R14, 0xffffffef, RZ, 0xc0, !PT ;  /* 0xffffffef0e0e7812 */ /* 0x000fc600078ec0ff */
[----:B---3--:R0:W-:Y:S02]  /*23d0b0*/  @P5 STG.E.U8 desc[UR4][R28.64], R0 ;  /* 0x000000001c005986 */ /* 0x0081e4000c101104 */
[----:B------:R-:W-:Y:S02]  /*23d0c0*/  @P0 LOP3.LUT R14, R14, 0x10, RZ, 0xfc, !PT ;  /* 0x000000100e0e0812 */ /* 0x000fe400078efcff */
[----:B------:R-:W-:Y:S02]  /*23d0d0*/  LOP3.LUT P0, RZ, R24, 0x2, RZ, 0xc0, !PT ;  /* 0x0000000218ff7812 */ /* 0x000fe4000780c0ff */
[C---:B0-----:R-:W-:Y:S01]  /*23d0e0*/  PRMT R0, R25.reuse, 0x7772, RZ ;  /* 0x0000777219007816 */ /* 0x041fe200000000ff */
[----:B------:R-:W3:Y:S04]  /*23d0f0*/  LDL.LU R28, [R1+0x208] ;  /* 0x00020800011c7983 */ /* 0x000ee80000300800 */
[----:B------:R-:W3:Y:S04]  /*23d100*/  LDL.LU.64 R10, [R1+0x4f20] ;  /* 0x004f2000010a7983 */ /* 0x000ee80000300a00 */
[----:B------:R-:W3:Y:S04]  /*23d110*/  LDL.LU.64 R8, [R1+0x4f28] ;  /* 0x004f280001087983 */ /* 0x000ee80000300a00 */
[----:B------:R-:W3:Y:S04]  /*23d120*/  LDL.LU.64 R6, [R1+0x4f30] ;  /* 0x004f300001067983 */ /* 0x000ee80000300a00 */
[----:B----4-:R0:W-:Y:S02]  /*23d130*/  @P6 STG.E.U8 desc[UR4][R18.64], R0 ;  /* 0x0000000012006986 */ /* 0x0101e4000c101104 */
[----:B0-----:R-:W-:-:S02]  /*23d140*/  PRMT R0, R25, 0x7773, RZ ;  /* 0x0000777319007816 */ /* 0x001fc400000000ff */
[----:B------:R-:W4:Y:S04]  /*23d150*/  LDL.LU R25, [R1+0x23c] ;  /* 0x00023c0001197983 */ /* 0x000f280000300800 */
[----:B------:R0:W-:Y:S01]  /*23d160*/  @P0 STG.E.U8 desc[UR4][R20.64], R0 ;  /* 0x0000000014000986 */ /* 0x0001e2000c101104 */
[----:B------:R-:W-:-:S03]  /*23d170*/  LOP3.LUT P0, RZ, R14, 0x10, RZ, 0xc0, !PT ;  /* 0x000000100eff7812 */ /* 0x000fc6000780c0ff */
[----:B------:R-:W3:Y:S04]  /*23d180*/  LDL.LU.64 R4, [R1+0x4f38] ;  /* 0x004f380001047983 */ /* 0x000ee80000300a00 */
        /* <DEDUP_REMOVED lines=18> */
[----:B--2---:R0:W-:Y:S01]  /*23d2b0*/  @P0 STG.E.U8 desc[UR4][R16.64], R0 ;  /* 0x0000000010000986 */ /* 0x0041e2000c101104 */
[----:B------:R-:W-:-:S03]  /*23d2c0*/  LOP3.LUT P0, RZ, R14, 0x1, RZ, 0xc0, !PT ;  /* 0x000000010eff7812 */ /* 0x000fc6000780c0ff */
[----:B0-----:R-:W2:Y:S04]  /*23d2d0*/  LDL.LU R16, [R1+0x7840] ;  /* 0x0078400001107983 */ /* 0x001ea80000300800 */
[----:B------:R-:W2:Y:S01]  /*23d2e0*/  LDL.LU.64 R14, [R1+0x4f18] ;  /* 0x004f1800010e7983 */ /* 0x000ea20000300a00 */
[----:B---3--:R-:W-:Y:S02]  /*23d2f0*/  PRMT R0, R28, 0x7770, RZ ;  /* 0x000077701c007816 */ /* 0x008fe400000000ff */
[C---:B------:R-:W-:Y:S02]  /*23d300*/  LOP3.LUT P1, RZ, R24.reuse, 0x800, RZ, 0xc0, !PT ;  /* 0x0000080018ff7812 */ /* 0x040fe4000782c0ff */
        /* <DEDUP_REMOVED lines=36> */
[C---:B------:R-:W-:Y:S02]  /*23d550*/  LOP3.LUT P5, RZ, R24.reuse, 0x40000, RZ, 0xc0, !PT ;  /* 0x0004000018ff7812 */ /* 0x040fe400078ac0ff */
[----:B------:R-:W-:Y:S02]  /*23d560*/  PRMT R0, R29, 0x7773, RZ ;  /* 0x000077731d007816 */ /* 0x000fe400000000ff */
[----:B------:R-:W-:Y:S01]  /*23d570*/  LOP3.LUT P6, RZ, R24, 0x80000, RZ, 0xc0, !PT ;  /* 0x0008000018ff7812 */ /* 0x000fe200078cc0ff */
[----:B------:R-:W4:Y:S04]  /*23d580*/  LDL.LU.64 R20, [R1+0x4f90] ;  /* 0x004f900001147983 */ /* 0x000f280000300a00 */
[----:B------:R-:W4:Y:S04]  /*23d590*/  LDL.LU R17, [R1+0x20c] ;  /* 0x00020c0001117983 */ /* 0x000f280000300800 */
[----:B------:R-:W4:Y:S04]  /*23d5a0*/  LDL.LU R28, [R1+0x44] ;  /* 0x00004400011c7983 */ /* 0x000f280000300800 */
[----:B--2---:R3:W-:Y:S02]  /*23d5b0*/  @P4 STG.E.U8 desc[UR4][R26.64], R0 ;  /* 0x000000001a004986 */ /* 0x0047e4000c101104 */
[----:B---3--:R-:W-:-:S02]  /*23d5c0*/  PRMT R0, R25, 0x7770, RZ ;  /* 0x0000777019007816 */ /* 0x008fc400000000ff */
[----:B------:R-:W2:Y:S04]  /*23d5d0*/  LDL.LU.64 R26, [R1+0x4f98] ;  /* 0x004f9800011a7983 */ /* 0x000ea80000300a00 */
[----:B------:R-:W3:Y:S04]  /*23d5e0*/  LDL.LU R29, [R1+0x1f0] ;  /* 0x0001f000011d7983 */ /* 0x000ee80000300800 */
[----:B------:R0:W-:Y:S02]  /*23d5f0*/  @P5 STG.E.U8 desc[UR4][R12.64], R0 ;  /* 0x000000000c005986 */ /* 0x0001e4000c101104 */
        /* <DEDUP_REMOVED lines=27> */
[----:B------:R-:W-:Y:S01]  /*23d7b0*/  PRMT R0, R25, 0x7772, RZ ;  /* 0x0000777219007816 */ /* 0x000fe200000000ff */
[----:B------:R-:W3:Y:S04]  /*23d7c0*/  LDL.LU.64 R14, [R1+0x4fb8] ;  /* 0x004fb800010e7983 */ /* 0x000ee80000300a00 */
[----:B------:R-:W3:Y:S01]  /*23d7d0*/  LDL.LU.64 R10, [R1+0x4fc0] ;  /* 0x004fc000010a7983 */ /* 0x000ee20000300a00 */
[----:B------:R-:W-:-:S02]  /*23d7e0*/  @P0 LOP3.LUT R16, R16, 0x2000000, RZ, 0xfc, !PT ;  /* 0x0200000010100812 */ /* 0x000fc400078efcff */
[C---:B------:R-:W-:Y:S02]  /*23d7f0*/  LOP3.LUT P0, RZ, R24.reuse, 0x400000, RZ, 0xc0, !PT ;  /* 0x0040000018ff7812 */ /* 0x040fe4000780c0ff */
[C---:B------:R-:W-:Y:S02]  /*23d800*/  LOP3.LUT P1, RZ, R24.reuse, 0x40000000, RZ, 0xc0, !PT ;  /* 0x4000000018ff7812 */ /* 0x040fe4000782c0ff */
[----:B------:R-:W-:Y:S02]  /*23d810*/  LOP3.LUT P2, RZ, R24, 0x80000000, RZ, 0xc0, !PT ;  /* 0x8000000018ff7812 */ /* 0x000fe4000784c0ff */
[----:B------:R-:W-:Y:S01]  /*23d820*/  LOP3.LUT R16, R16, 0xfbffffff, RZ, 0xc0, !PT ;  /* 0xfbffffff10107812 */ /* 0x000fe200078ec0ff */
[----:B------:R-:W3:Y:S06]  /*23d830*/  LDL.LU.64 R8, [R1+0x4fc8] ;  /* 0x004fc80001087983 */ /* 0x000eec0000300a00 */
[----:B------:R-:W-:-:S02]  /*23d840*/  @P0 LOP3.LUT R16, R16, 0x4000000, RZ, 0xfc, !PT ;  /* 0x0400000010100812 */ /* 0x000fc400078efcff */
[----:B------:R-:W-:Y:S02]  /*23d850*/  LOP3.LUT P0, RZ, R24, 0x200000, RZ, 0xc0, !PT ;  /* 0x0020000018ff7812 */ /* 0x000fe4000780c0ff */
[----:B------:R-:W-:-:S11]  /*23d860*/  LOP3.LUT R16, R16, 0xf7ffffff, RZ, 0xc0, !PT ;  /* 0xf7ffffff10107812 */ /* 0x000fd600078ec0ff */
[----:B------:R-:W-:Y:S02]  /*23d870*/  @P0 LOP3.LUT R16, R16, 0x8000000, RZ, 0xfc, !PT ;  /* 0x0800000010100812 */ /* 0x000fe400078efcff */
[----:B------:R-:W-:Y:S02]  /*23d880*/  LOP3.LUT P0, RZ, R24, 0x100000, RZ, 0xc0, !PT ;  /* 0x0010000018ff7812 */ /* 0x000fe4000780c0ff */
[----:B------:R-:W3:Y:S04]  /*23d890*/  LDL.LU R24, [R1+0x1e0] ;  /* 0x0001e00001187983 */ /* 0x000ee80000300800 */
[----:B------:R-:W3:Y:S04]  /*23d8a0*/  LDL.LU.64 R6, [R1+0x4fd0] ;  /* 0x004fd00001067983 */ /* 0x000ee80000300a00 */
[----:B------:R-:W3:Y:S04]  /*23d8b0*/  LDL.LU.64 R4, [R1+0x4fd8] ;  /* 0x004fd80001047983 */ /* 0x000ee80000300a00 */
[----:B------:R-:W3:Y:S04]  /*23d8c0*/  LDL.LU.64 R2, [R1+0x4fe0] ;  /* 0x004fe00001027983 */ /* 0x000ee80000300a00 */
        /* <DEDUP_REMOVED lines=10> */
[----:B--2---:R0:W-:Y:S01]  /*23d970*/  @P0 STG.E.U8 desc[UR4][R26.64], R0 ;  /* 0x000000001a000986 */ /* 0x0041e2000c101104 */
[C---:B------:R-:W-:Y:S02]  /*23d980*/  LOP3.LUT P0, RZ, R16.reuse, 0x2000000, RZ, 0xc0, !PT ;  /* 0x0200000010ff7812 */ /* 0x040fe4000780c0ff */
        /* <DEDUP_REMOVED lines=9> */
[----:B------:R-:W-:Y:S02]  /*23da20*/  PRMT R0, R17, 0x7773, RZ ;  /* 0x0000777311007816 */ /* 0x000fe400000000ff */
[C---:B------:R-:W-:Y:S02]  /*23da30*/  LOP3.LUT P3, RZ, R28.reuse, 0x1, RZ, 0xc0, !PT ;  /* 0x000000011cff7812 */ /* 0x040fe4000786c0ff */
[----:B------:R-:W-:-:S02]  /*23da40*/  LOP3.LUT P4, RZ, R28, 0x2, RZ, 0xc0, !PT ;  /* 0x000000021cff7812 */ /* 0x000fc4000788c0ff */
[C---:B------:R-:W-:Y:S02]  /*23da50*/  LOP3.LUT P5, RZ, R28.reuse, 0x4, RZ, 0xc0, !PT ;  /* 0x000000041cff7812 */ /* 0x040fe400078ac0ff */
[----:B------:R-:W-:-:S03]  /*23da60*/  LOP3.LUT P6, RZ, R28, 0x8, RZ, 0xc0, !PT ;  /* 0x000000081cff7812 */ /* 0x000fc600078cc0ff */
[----:B----4-:R3:W-:Y:S01]  /*23da70*/  @P0 STG.E.U8 desc[UR4][R22.64], R0 ;  /* 0x0000000016000986 */ /* 0x0107e2000c101104 */
[C---:B------:R-:W-:Y:S02]  /*23da80*/  LOP3.LUT P0, RZ, R16.reuse, 0x400000, RZ, 0xc0, !PT ;  /* 0x0040000010ff7812 */ /* 0x040fe4000780c0ff */
[----:B---3--:R-:W-:Y:S01]  /*23da90*/  PRMT R0, R29, 0x7770, RZ ;  /* 0x000077701d007816 */ /* 0x008fe200000000ff */
[----:B------:R-:W3:Y:S10]  /*23daa0*/  LDL.LU R22, [R1+0x7828] ;  /* 0x0078280001167983 */ /* 0x000ef40000300800 */
        /* <DEDUP_REMOVED lines=22> */
[----:B--2---:R0:W-:Y:S04]  /*23dc10*/  @P6 STG.E.U8 desc[UR4][R26.64], R0 ;  /* 0x000000001a006986 */ /* 0x0041e8000c101104 */
[----:B0-----:R-:W2:Y:S04]  /*23dc20*/  LDL.LU.64 R26, [R1+0x5010] ;  /* 0x00501000011a7983 */ /* 0x001ea80000300a00 */
[----:B------:R-:W2:Y:S04]  /*23dc30*/  LDL.LU.64 R18, [R1+0x5018] ;  /* 0x0050180001127983 */ /* 0x000ea80000300a00 */
[----:B------:R-:W3:Y:S04]  /*23dc40*/  LDL.LU.64 R2, [R1+0x5020] ;  /* 0x0050200001027983 */ /* 0x000ee80000300a00 */
[----:B------:R-:W3:Y:S04]  /*23dc50*/  LDL.LU.64 R12, [R1+0x5028] ;  /* 0x00502800010c7983 */ /* 0x000ee80000300a00 */
[----:B------:R-:W3:Y:S01]  /*23dc60*/  LDL.LU R24, [R1+0x1c0] ;  /* 0x0001c00001187983 */ /* 0x000ee20000300800 */
[----:B------:R-:W-:-:S02]  /*23dc70*/  LOP3.LUT P4, RZ, R28, 0x10, RZ, 0xc0, !PT ;  /* 0x000000101cff7812 */ /* 0x000fc4000788c0ff */
[C---:B------:R-:W-:Y:S02]  /*23dc80*/  LOP3.LUT P5, RZ, R28.reuse, 0x20, RZ, 0xc0, !PT ;  /* 0x000000201cff7812 */ /* 0x040fe400078ac0ff */
[----:B------:R-:W-:Y:S02]  /*23dc90*/  PRMT R0, R25, 0x7772, RZ ;  /* 0x0000777219007816 */ /* 0x000fe400000000ff */
[----:B------:R-:W-:-:S07]  /*23dca0*/  LOP3.LUT P6, RZ, R28, 0x40, RZ, 0xc0, !PT ;  /* 0x000000401cff7812 */ /* 0x000fce00078cc0ff */
[----:B----4-:R0:W-:Y:S02]  /*23dcb0*/  @P4 STG.E.U8 desc[UR4][R20.64], R0 ;  /* 0x0000000014004986 */ /* 0x0101e4000c101104 */
[----:B0-----:R-:W-:Y:S02]  /*23dcc0*/  PRMT R0, R25, 0x7773, RZ ;  /* 0x0000777319007816 */ /* 0x001fe400000000ff */
[----:B------:R-:W4:Y:S04]  /*23dcd0*/  LDL.LU.64 R20, [R1+0x5030] ;  /* 0x0050300001147983 */ /* 0x000f280000300a00 */
[----:B------:R-:W4:Y:S04]  /*23dce0*/  LDL.LU R17, [R1+0x1f4] ;  /* 0x0001f40001117983 */ /* 0x000f280000300800 */
[----:B--2---:R3:W-:Y:S02]  /*23dcf0*/  @P5 STG.E.U8 desc[UR4][R26.64], R0 ;  /* 0x000000001a005986 */ /* 0x0047e4000c101104 */
[----:B---3--:R-:W-:-:S02]  /*23dd00*/  PRMT R0, R24, 0x7770, RZ ;  /* 0x0000777018007816 */ /* 0x008fc400000000ff */
[----:B------:R-:W2:Y:S04]  /*23dd10*/  LDL.LU.64 R26, [R1+0x5038] ;  /* 0x00503800011a7983 */ /* 0x000ea80000300a00 */
        /* <DEDUP_REMOVED lines=27> */
[----:B------:R-:W-:Y:S02]  /*23ded0*/  LOP3.LUT P0, RZ, R28, 0x200, RZ, 0xc0, !PT ;  /* 0x000002001cff7812 */ /* 0x000fe4000780c0ff */
[----:B------:R-:W-:Y:S01]  /*23dee0*/  PRMT R0, R24, 0x7771, RZ ;  /* 0x0000777118007816 */ /* 0x000fe200000000ff */
[----:B------:R-:W3:Y:S01]  /*23def0*/  LDL.LU R23, [R1+0x1e4] ;  /* 0x0001e40001177983 */ /* 0x000ee20000300800 */
[----:B------:R-:W-:-:S03]  /*23df00*/  LOP3.LUT R16, R16, 0xfffdffff, RZ, 0xc0, !PT ;  /* 0xfffdffff10107812 */ /* 0x000fc600078ec0ff */
[----:B------:R-:W3:Y:S04]  /*23df10*/  LDL.LU.64 R14, [R1+0x5058] ;  /* 0x00505800010e7983 */ /* 0x000ee80000300a00 */
[----:B------:R-:W3:Y:S04]  /*23df20*/  LDL.LU.64 R10, [R1+0x5060] ;  /* 0x00506000010a7983 */ /* 0x000ee80000300a00 */
[----:B------:R-:W3:Y:S04]  /*23df30*/  LDL.LU.64 R8, [R1+0x5068] ;  /* 0x0050680001087983 */ /* 0x000ee80000300a00 */
[----:B------:R-:W3:Y:S04]  /*23df40*/  LDL.LU R25, [R1+0x1d4] ;  /* 0x0001d40001197983 */ /* 0x000ee80000300800 */
        /* <DEDUP_REMOVED lines=40> */
[C---:B------:R-:W-:Y:S02]  /*23e1d0*/  LOP3.LUT P0, RZ, R16.reuse, 0x1000, RZ, 0xc0, !PT ;  /* 0x0000100010ff7812 */ /* 0x040fe4000780c0ff */
        /* <DEDUP_REMOVED lines=27> */
[----:B------:R-:W3:Y:S04]  /*23e390*/  LDL.LU R25, [R1+0x1f8] ;  /* 0x0001f80001197983 */ /* 0x000ee80000300800 */
[----:B------:R-:W3:Y:S04]  /*23e3a0*/  LDL.LU.64 R20, [R1+0x50c0] ;  /* 0x0050c00001147983 */ /* 0x000ee80000300a00 */
[----:B--2---:R0:W-:Y:S04]  /*23e3b0*/  @P4 STG.E.U8 desc[UR4][R26.64], R0 ;  /* 0x000000001a004986 */ /* 0x0041e8000c101104 */
[----:B0-----:R-:W2:Y:S04]  /*23e3c0*/  LDL.LU.64 R26, [R1+0x50c8] ;  /* 0x0050c800011a7983 */ /* 0x001ea80000300a00 */
[----:B------:R-:W3:Y:S04]  /*23e3d0*/  LDL.LU R18, [R1+0x1e8] ;  /* 0x0001e80001127983 */ /* 0x000ee80000300800 */
[----:B---3--:R0:W-:Y:S04]  /*23e3e0*/  STL.64 [R1+0x7808], R18 ;  /* 0x0078081201007387 */ /* 0x0081e80000100a00 */
        /* <DEDUP_REMOVED lines=19> */
[----:B------:R-:W-:Y:S01]  /*23e520*/  @P0 LOP3.LUT R16, R16, 0x40, RZ, 0xfc, !PT ;  /* 0x0000004010100812 */ /* 0x000fe200078efcff */
[----:B--2---:R0:W-:Y:S04]  /*23e530*/  STL.64 [R1+0x77f8], R14 ;  /* 0x0077f80e01007387 */ /* 0x0041e80000100a00 */
[----:B0-----:R-:W2:Y:S01]  /*23e540*/  LDL.LU.64 R14, [R1+0x50e0] ;  /* 0x0050e000010e7983 */ /* 0x001ea20000300a00 */
[----:B------:R-:W-:Y:S02]  /*23e550*/  LOP3.LUT P0, RZ, R28, 0x20000000, RZ, 0xc0, !PT ;  /* 0x200000001cff7812 */ /* 0x000fe4000780c0ff */
[----:B------:R-:W-:-:S11]  /*23e560*/  LOP3.LUT R16, R16, 0xffffff7f, RZ, 0xc0, !PT ;  /* 0xffffff7f10107812 */ /* 0x000fd600078ec0ff */
        /* <DEDUP_REMOVED lines=24> */
[----:B---3--:R-:W-:Y:S04]  /*23e6f0*/  @P0 STG.E.U8 desc[UR4][R18.64], R0 ;  /* 0x0000000012000986 */ /* 0x008fe8000c101104 */
[----:B--2---:R0:W-:Y:S04]  /*23e700*/  STL.64 [R1+0x7800], R14 ;  /* 0x0078000e01007387 */ /* 0x0041e80000100a00 */
        /* <DEDUP_REMOVED lines=12> */
[----:B------:R-:W2:Y:S01]  /*23e7d0*/  LDL.LU.64 R18, [R1+0x7808] ;  /* 0x0078080001127983 */ /* 0x000ea20000300a00 */
        /* <DEDUP_REMOVED lines=36> */
[----:B0-----:R-:W3:Y:S04]  /*23ea20*/  LDL.LU.64 R26, [R1+0x5140] ;  /* 0x00514000011a7983 */ /* 0x001ee80000300a00 */
[----:B------:R-:W4:Y:S04]  /*23ea30*/  LDL.LU.64 R2, [R1+0x49e0] ;  /* 0x0049e00001027983 */ /* 0x000f280000300a00 */
[----:B------:R-:W2:Y:S01]  /*23ea40*/  LDL.LU R23, [R1+0x1fc] ;  /* 0x0001fc0001177983 */ /* 0x000ea20000300800 */
[----:B------:R-:W-:-:S02]  /*23ea50*/  LOP3.LUT P6, RZ, R29, 0x400, RZ, 0xc0, !PT ;  /* 0x000004001dff7812 */ /* 0x000fc400078cc0ff */
[C---:B------:R-:W-:Y:S02]  /*23ea60*/  LOP3.LUT P4, RZ, R29.reuse, 0x800, RZ, 0xc0, !PT ;  /* 0x000008001dff7812 */ /* 0x040fe4000788c0ff */
[----:B------:R-:W-:Y:S02]  /*23ea70*/  PRMT R0, R28, 0x7773, RZ ;  /* 0x000077731c007816 */ /* 0x000fe400000000ff */
[----:B------:R-:W-:-:S07]  /*23ea80*/  LOP3.LUT P5, RZ, R29, 0x4000, RZ, 0xc0, !PT ;  /* 0x000040001dff7812 */ /* 0x000fce00078ac0ff */
[----:B------:R0:W-:Y:S04]  /*23ea90*/  @P6 STG.E.U8 desc[UR4][R24.64], R0 ;  /* 0x0000000018006986 */ /* 0x0001e8000c101104 */
[----:B0-----:R-:W4:Y:S04]  /*23eaa0*/  LDL.LU.64 R24, [R1+0x49b0] ;  /* 0x0049b00001187983 */ /* 0x001f280000300a00 */
[----:B------:R-:W4:Y:S04]  /*23eab0*/  LDL.LU.64 R12, [R1+0x4970] ;  /* 0x00497000010c7983 */ /* 0x000f280000300a00 */
        /* <DEDUP_REMOVED lines=11> */
[----:B--2---:R-:W-:-:S05]  /*23eb70*/  PRMT R0, R23, 0x7770, RZ ;  /* 0x0000777017007816 */ /* 0x004fca00000000ff */
[----:B------:R0:W-:Y:S02]  /*23eb80*/  @P4 STG.E.U8 desc[UR4][R20.64], R0 ;  /* 0x0000000014004986 */ /* 0x0001e4000c101104 */
[----:B0-----:R-:W-:Y:S02]  /*23eb90*/  PRMT R0, R23, 0x7771, RZ ;  /* 0x0000777117007816 */ /* 0x001fe400000000ff */
[----:B------:R-:W2:Y:S04]  /*23eba0*/  LDL.LU.64 R20, [R1+0x4938] ;  /* 0x0049380001147983 */ /* 0x000ea80000300a00 */
[----:B---3--:R0:W-:Y:S04]  /*23ebb0*/  @P5 STG.E.U8 desc[UR4][R26.64], R0 ;  /* 0x000000001a005986 */ /* 0x0081e8000c101104 */
[----:B0-----:R-:W3:Y:S04]  /*23ebc0*/  LDL.LU.64 R26, [R1+0x48f8] ;  /* 0x0048f800011a7983 */ /* 0x001ee80000300a00 */
        /* <DEDUP_REMOVED lines=17> */
[----:B------:R-:W-:Y:S02]  /*23ece0*/  PRMT R0, R23, 0x7772, RZ ;  /* 0x0000777217007816 */ /* 0x000fe400000000ff */
[----:B------:R-:W-:Y:S01]  /*23ecf0*/  LOP3.LUT R16, R16, 0xfffffffe, RZ, 0xc0, !PT ;  /* 0xfffffffe10107812 */ /* 0x000fe200078ec0ff */
[----:B------:R-:W-:Y:S04]  /*23ed00*/  STL [R1+0x7680], R29 ;  /* 0x0076801d01007387 */ /* 0x000fe80000100800 */
[----:B----4-:R-:W-:Y:S01]  /*23ed10*/  @P6 STG.E.U8 desc[UR4][R2.64], R0 ;  /* 0x0000000002006986 */ /* 0x010fe2000c101104 */
[----:B------:R-:W-:-:S02]  /*23ed20*/  LOP3.LUT P1, RZ, R29, 0x4000000, RZ, 0xc0, !PT ;  /* 0x040000001dff7812 */ /* 0x000fc4000782c0ff */
[C---:B------:R-:W-:Y:S02]  /*23ed30*/  LOP3.LUT P2, RZ, R29.reuse, 0x8000000, RZ, 0xc0, !PT ;  /* 0x080000001dff7812 */ /* 0x040fe4000784c0ff */
[C---:B------:R-:W-:Y:S02]  /*23ed40*/  LOP3.LUT P3, RZ, R29.reuse, 0x10000000, RZ, 0xc0, !PT ;  /* 0x100000001dff7812 */ /* 0x040fe4000786c0ff */
[C---:B------:R-:W-:Y:S02]  /*23ed50*/  LOP3.LUT P4, RZ, R29.reuse, 0x20000000, RZ, 0xc0, !PT ;  /* 0x200000001dff7812 */ /* 0x040fe4000788c0ff */
[C---:B------:R-:W-:Y:S02]  /*23ed60*/  LOP3.LUT P5, RZ, R29.reuse, 0x40000000, RZ, 0xc0, !PT ;  /* 0x400000001dff7812 */ /* 0x040fe400078ac0ff */
[----:B------:R-:W-:Y:S02]  /*23ed70*/  LOP3.LUT P6, RZ, R29, 0x80000000, RZ, 0xc0, !PT ;  /* 0x800000001dff7812 */ /* 0x000fe400078cc0ff */
[----:B------:R-:W-:-:S02]  /*23ed80*/  @P0 LOP3.LUT R16, R16, 0x1, RZ, 0xfc, !PT ;  /* 0x0000000110100812 */ /* 0x000fc400078efcff */
[----:B------:R-:W-:Y:S01]  /*23ed90*/  LOP3.LUT P0, RZ, R29, 0x10000, RZ, 0xc0, !PT ;  /* 0x000100001dff7812 */ /* 0x000fe2000780c0ff */
[----:B--2---:R0:W-:Y:S04]  /*23eda0*/  STL [R1+0x77f0], R28 ;  /* 0x0077f01c01007387 */ /* 0x0041e80000100800 */
[----:B0-----:R-:W2:Y:S04]  /*23edb0*/  LDL.LU.64 R28, [R1+0x48c8] ;  /* 0x0048c800011c7983 */ /* 0x001ea80000300a00 */
[----:B------:R-:W4:Y:S01]  /*23edc0*/  LDL.LU.64 R14, [R1+0x4800] ;  /* 0x00480000010e7983 */ /* 0x000f220000300a00 */
[----:B------:R-:W-:-:S05]  /*23edd0*/  PRMT R0, R23, 0x7773, RZ ;  /* 0x0000777317007816 */ /* 0x000fca00000000ff */
        /* <DEDUP_REMOVED lines=10> */
[C---:B------:R-:W-:Y:S02]  /*23ee80*/  LOP3.LUT P0, RZ, R19.reuse, 0x20000000, RZ, 0xc0, !PT ;  /* 0x2000000013ff7812 */ /* 0x040fe4000780c0ff */
[----:B0-----:R-:W-:Y:S01]  /*23ee90*/  PRMT R0, R18, 0x7773, RZ ;  /* 0x0000777312007816 */ /* 0x001fe200000000ff */
[----:B----4-:R0:W-:Y:S04]  /*23eea0*/  STL.64 [R1+0x77e8], R14 ;  /* 0x0077e80e01007387 */ /* 0x0101e80000100a00 */
[----:B0-----:R-:W3:Y:S04]  /*23eeb0*/  LDL.LU.64 R14, [R1+0x4828] ;  /* 0x00482800010e7983 */ /* 0x001ee80000300a00 */
[----:B------:R-:W4:Y:S04]  /*23eec0*/  LDL.LU.64 R10, [R1+0x47c8] ;  /* 0x0047c800010a7983 */ /* 0x000f280000300a00 */
[----:B------:R-:W3:Y:S04]  /*23eed0*/  LDL.LU R24, [R1+0x1cc] ;  /* 0x0001cc0001187983 */ /* 0x000ee80000300800 */
[----:B------:R-:W3:Y:S04]  /*23eee0*/  LDL.LU.64 R16, [R1+0x4890] ;  /* 0x0048900001107983 */ /* 0x000ee80000300a00 */
[----:B------:R-:W3:Y:S04]  /*23eef0*/  LDL.LU.64 R8, [R1+0x4798] ;  /* 0x0047980001087983 */ /* 0x000ee80000300a00 */
[----:B------:R-:W3:Y:S04]  /*23ef00*/  LDL.LU.64 R6, [R1+0x47a8] ;  /* 0x0047a80001067983 */ /* 0x000ee80000300a00 */
[----:B------:R-:W3:Y:S04]  /*23ef10*/  LDL.LU.64 R4, [R1+0x47c0] ;  /* 0x0047c00001047983 */ /* 0x000ee80000300a00 */
[----:B------:R-:W3:Y:S04]  /*23ef20*/  LDL.LU R25, [R1+0x1b0] ;  /* 0x0001b00001197983 */ /* 0x000ee80000300800 */
[----:B------:R-:W3:Y:S04]  /*23ef30*/  LDL.LU.64 R2, [R1+0x47e0] ;  /* 0x0047e00001027983 */ /* 0x000ee80000300a00 */
[----:B------:R-:W3:Y:S04]  /*23ef40*/  LDL.LU.64 R12, [R1+0x47b8] ;  /* 0x0047b800010c7983 */ /* 0x000ee80000300a00 */
[----:B------:R-:W3:Y:S04]  /*23ef50*/  LDL.LU.64 R20, [R1+0x47d8] ;  /* 0x0047d80001147983 */ /* 0x000ee80000300a00 */
[----:B------:R-:W3:Y:S04]  /*23ef60*/  LDL.LU.64 R26, [R1+0x47f0] ;  /* 0x0047f000011a7983 */ /* 0x000ee80000300a00 */
[----:B------:R-:W3:Y:S04]  /*23ef70*/  LDL.LU R23, [R1+0x4c] ;  /* 0x00004c0001177983 */ /* 0x000ee80000300800 */
[----:B--2---:R0:W-:Y:S04]  /*23ef80*/  @P0 STG.E.U8 desc[UR4][R28.64], R0 ;  /* 0x000000001c000986 */ /* 0x0041e8000c101104 */
[----:B0-----:R-:W2:Y:S01]  /*23ef90*/  LDL.LU R28, [R1+0x77f0] ;  /* 0x0077f000011c7983 */ /* 0x001ea20000300800 */
[----:B------:R-:W-:-:S02]  /*23efa0*/  LOP3.LUT P0, RZ, R19, 0x10000000, RZ, 0xc0, !PT ;  /* 0x1000000013ff7812 */ /* 0x000fc4000780c0ff */
[----:B--2---:R-:W-:-:S11]  /*23efb0*/  PRMT R0, R28, 0x7770, RZ ;  /* 0x000077701c007816 */ /* 0x004fd600000000ff */
[----:B---3--:R0:W-:Y:S04]  /*23efc0*/  @P0 STG.E.U8 desc[UR4][R14.64], R0 ;  /* 0x000000000e000986 */ /* 0x0081e8000c101104 */
[----:B0-----:R-:W2:Y:S01]  /*23efd0*/  LDL.LU.64 R14, [R1+0x77e8] ;  /* 0x0077e800010e7983 */ /* 0x001ea20000300a00 */
[----:B------:R-:W-:Y:S02]  /*23efe0*/  LOP3.LUT P0, RZ, R19, 0x8000000, RZ, 0xc0, !PT ;  /* 0x0800000013ff7812 */ /* 0x000fe4000780c0ff */
[----:B------:R-:W-:-:S11]  /*23eff0*/  PRMT R0, R28, 0x7771, RZ ;  /* 0x000077711c007816 */ /* 0x000fd600000000ff */
[----:B------:R0:W-:Y:S01]  /*23f000*/  @P0 STG.E.U8 desc[UR4][R16.64], R0 ;  /* 0x0000000010000986 */ /* 0x0001e2000c101104 */
[----:B------:R-:W-:Y:S02]  /*23f010*/  LOP3.LUT P0, RZ, R19, 0x4000000, RZ, 0xc0, !PT ;  /* 0x0400000013ff7812 */ /* 0x000fe4000780c0ff */
[----:B0-----:R-:W-:-:S11]  /*23f020*/  PRMT R0, R28, 0x7772, RZ ;  /* 0x000077721c007816 */ /* 0x001fd600000000ff */
[----:B--2---:R0:W-:Y:S01]  /*23f030*/  @P0 STG.E.U8 desc[UR4][R14.64], R0 ;  /* 0x000000000e000986 */ /* 0x0041e2000c101104 */
        /* <DEDUP_REMOVED lines=30> */
[----:B--2---:R0:W-:Y:S04]  /*23f220*/  STL [R1+0x77d0], R28 ;  /* 0x0077d01c01007387 */ /* 0x0041e80000100800 */
        /* <DEDUP_REMOVED lines=31> */
[----:B------:R-:W3:Y:S01]  /*23f420*/  LDL.LU.64 R14, [R1+0x4888] ;  /* 0x00488800010e7983 */ /* 0x000ee20000300a00 */
[----:B------:R-:W-:-:S03]  /*23f430*/  LOP3.LUT R19, R19, 0xffbfffff, RZ, 0xc0, !PT ;  /* 0xffbfffff13137812 */ /* 0x000fc600078ec0ff */
[----:B------:R-:W3:Y:S04]  /*23f440*/  LDL.LU.64 R10, [R1+0x48a8] ;  /* 0x0048a800010a7983 */ /* 0x000ee80000300a00 */
[----:B------:R-:W3:Y:S04]  /*23f450*/  LDL.LU R25, [R1+0x1b4] ;  /* 0x0001b40001197983 */ /* 0x000ee80000300800 */
[----:B------:R-:W3:Y:S04]  /*23f460*/  LDL.LU.64 R8, [R1+0x48c0] ;  /* 0x0048c00001087983 */ /* 0x000ee80000300a00 */
[----:B------:R-:W3:Y:S01]  /*23f470*/  LDL.LU.64 R6, [R1+0x48a0] ;  /* 0x0048a00001067983 */ /* 0x000ee20000300a00 */
[----:B------:R-:W-:-:S02]  /*23f480*/  @P0 LOP3.LUT R19, R19, 0x400000, RZ, 0xfc, !PT ;  /* 0x0040000013130812 */ /* 0x000fc400078efcff */
[----:B------:R-:W-:Y:S02]  /*23f490*/  LOP3.LUT P0, RZ, R23, 0x10, RZ, 0xc0, !PT ;  /* 0x0000001017ff7812 */ /* 0x000fe4000780c0ff */
[----:B------:R-:W-:Y:S01]  /*23f4a0*/  LOP3.LUT R19, R19, 0xff7fffff, RZ, 0xc0, !PT ;  /* 0xff7fffff13137812 */ /* 0x000fe200078ec0ff */
[----:B------:R0:W-:Y:S10]  /*23f4b0*/  @P5 STG.E.U8 desc[UR4][R4.64], R0 ;  /* 0x0000000004005986 */ /* 0x0001f4000c101104 */
        /* <DEDUP_REMOVED lines=64> */
[----:B------:R-:W3:Y:S04]  /*23f8c0*/  LDL.LU.64 R12, [R1+0x4948] ;  /* 0x00494800010c7983 */ /* 0x000ee80000300a00 */
[----:B------:R-:W3:Y:S01]  /*23f8d0*/  LDL.LU R25, [R1+0x194] ;  /* 0x0001940001197983 */ /* 0x000ee20000300800 */
[----:B------:R-:W-:-:S02]  /*23f8e0*/  LOP3.LUT P4, RZ, R23, 0x80000, RZ, 0xc0, !PT ;  /* 0x0008000017ff7812 */ /* 0x000fc4000788c0ff */
[C---:B------:R-:W-:Y:S02]  /*23f8f0*/  LOP3.LUT P5, RZ, R23.reuse, 0x100000, RZ, 0xc0, !PT ;  /* 0x0010000017ff7812 */ /* 0x040fe400078ac0ff */
[C---:B------:R-:W-:Y:S02]  /*23f900*/  PRMT R0, R24.reuse, 0x7772, RZ ;  /* 0x0000777218007816 */ /* 0x040fe400000000ff */
[----:B------:R-:W-:Y:S01]  /*23f910*/  LOP3.LUT P6, RZ, R23, 0x200000, RZ, 0xc0, !PT ;  /* 0x0020000017ff7812 */ /* 0x000fe200078cc0ff */
[----:B------:R-:W4:Y:S06]  /*23f920*/  LDL.LU R28, [R1+0x50] ;  /* 0x00005000011c7983 */ /* 0x000f2c0000300800 */
        /* <DEDUP_REMOVED lines=42> */
[----:B------:R-:W-:Y:S02]  /*23fbd0*/  LOP3.LUT P0, RZ, R23, 0x400000, RZ, 0xc0, !PT ;  /* 0x0040000017ff7812 */ /* 0x000fe4000780c0ff */
[----:B------:R-:W4:Y:S04]  /*23fbe0*/  LDL.LU R23, [R1+0x1b8] ;  /* 0x0001b80001177983 */ /* 0x000f280000300800 */
[----:B------:R-:W4:Y:S04]  /*23fbf0*/  LDL.LU.64 R16, [R1+0x4988] ;  /* 0x0049880001107983 */ /* 0x000f280000300a00 */
[----:B------:R-:W4:Y:S04]  /*23fc00*/  LDL.LU.64 R14, [R1+0x49a8] ;  /* 0x0049a800010e7983 */ /* 0x000f280000300a00 */
[----:B------:R-:W4:Y:S04]  /*23fc10*/  LDL.LU R24, [R1+0x1a8] ;  /* 0x0001a80001187983 */ /* 0x000f280000300800 */
[----:B------:R-:W4:Y:S04]  /*23fc20*/  LDL.LU.64 R10, [R1+0x49c0] ;  /* 0x0049c000010a7983 */ /* 0x000f280000300a00 */
[----:B------:R-:W4:Y:S04]  /*23fc30*/  LDL.LU.64 R8, [R1+0x49d0] ;  /* 0x0049d00001087983 */ /* 0x000f280000300a00 */
[----:B------:R-:W4:Y:S04]  /*23fc40*/  LDL.LU.64 R6, [R1+0x49d8] ;  /* 0x0049d80001067983 */ /* 0x000f280000300a00 */
        /* <DEDUP_REMOVED lines=32> */
[----:B---3--:R4:W-:Y:S01]  /*23fe50*/  @P0 STG.E.U8 desc[UR4][R20.64], R0 ;  /* 0x0000000014000986 */ /* 0x0089e2000c101104 */
[----:B------:R-:W-:Y:S02]  /*23fe60*/  LOP3.LUT P0, RZ, R19, 0x100, RZ, 0xc0, !PT ;  /* 0x0000010013ff7812 */ /* 0x000fe4000780c0ff */
[----:B----4-:R-:W-:Y:S01]  /*23fe70*/  PRMT R0, R23, 0x7770, RZ ;  /* 0x0000777017007816 */ /* 0x010fe200000000ff */
        /* <DEDUP_REMOVED lines=18> */
[----:B--2---:R-:W-:Y:S02]  /*23ffa0*/  PRMT R0, R25, 0x7770, RZ ;  /* 0x0000777019007816 */ /* 0x004fe400000000ff */
[----:B------:R-:W2:Y:S04]  /*23ffb0*/  LDL.LU.64 R12, [R1+0x2f40] ;  /* 0x002f4000010c7983 */ /* 0x000ea80000300a00 */
[----:B------:R0:W-:Y:S04]  /*23ffc0*/  @P6 STG.E.U8 desc[UR4][R26.64], R0 ;  /* 0x000000001a006986 */ /* 0x0001e8000c101104 */
[----:B0-----:R-:W4:Y:S01]  /*23ffd0*/  LDL.LU.64 R26, [R1+0x2f30] ;  /* 0x002f3000011a7983 */ /* 0x001f220000300a00 */
[----:B------:R-:W-:-:S02]  /*23ffe0*/  LOP3.LUT P4, RZ, R28, 0x40, RZ, 0xc0, !PT ;  /* 0x000000401cff7812 */ /* 0x000fc4000788c0ff */
[----:B------:R-:W-:Y:S02]  /*23fff0*/  LOP3.LUT P5, RZ, R28, 0x80, RZ, 0xc0, !PT ;  /* 0x000000801cff7812 */ /* 0x000fe400078ac0ff */
[C---:B------:R-:W-:Y:S01]  /*240000*/  PRMT R0, R25.reuse, 0x7771, RZ ;  /* 0x0000777119007816 */ /* 0x040fe200000000ff */
[----:B------:R-:W3:Y:S04]  /*240010*/  LDL.LU.64 R6, [R1+0x2f20] ;  /* 0x002f200001067983 */ /* 0x000ee80000300a00 */
[----:B------:R-:W3:Y:S04]  /*240020*/  LDL.LU.64 R4, [R1+0x2f10] ;  /* 0x002f100001047983 */ /* 0x000ee80000300a00 */
[----:B------:R-:W3:Y:S04]  /*240030*/  LDL.LU.64 R2, [R1+0x2f00] ;  /* 0x002f000001027983 */ /* 0x000ee80000300a00 */
[----:B------:R-:W3:Y:S04]  /*240040*/  LDL.LU R24, [R1+0x188] ;  /* 0x0001880001187983 */ /* 0x000ee80000300800 */
[----:B--2---:R0:W-:Y:S02]  /*240050*/  @P4 STG.E.U8 desc[UR4][R12.64], R0 ;  /* 0x000000000c004986 */ /* 0x0041e4000c101104 */
[----:B0-----:R-:W-:-:S02]  /*240060*/  PRMT R0, R25, 0x7772, RZ ;  /* 0x0000777219007816 */ /* 0x001fc400000000ff */
[----:B------:R-:W2:Y:S04]  /*240070*/  LDL.LU.64 R12, [R1+0x2ef0] ;  /* 0x002ef000010c7983 */ /* 0x000ea80000300a00 */
[----:B------:R-:W2:Y:S04]  /*240080*/  LDL.LU R21, [R1+0x1bc] ;  /* 0x0001bc0001157983 */ /* 0x000ea80000300800 */
[----:B----4-:R0:W-:Y:S04]  /*240090*/  @P5 STG.E.U8 desc[UR4][R26.64], R0 ;  /* 0x000000001a005986 */ /* 0x0101e8000c101104 */
[----:B0-----:R-:W4:Y:S04]  /*2400a0*/  LDL.LU.64 R26, [R1+0x2ee0] ;  /* 0x002ee000011a7983 */ /* 0x001f280000300a00 */
[----:B------:R-:W2:Y:S04]  /*2400b0*/  LDL.LU R23, [R1+0x1ac] ;  /* 0x0001ac0001177983 */ /* 0x000ea80000300800 */
        /* <DEDUP_REMOVED lines=29> */
[----:B------:R-:W3:Y:S04]  /*240290*/  LDL.LU.64 R16, [R1+0x2ea0] ;  /* 0x002ea00001107983 */ /* 0x000ee80000300a00 */
[----:B------:R-:W3:Y:S04]  /*2402a0*/  LDL.LU.64 R14, [R1+0x2e90] ;  /* 0x002e9000010e7983 */ /* 0x000ee80000300a00 */
        /* <DEDUP_REMOVED lines=8> */
[----:B0-----:R-:W-:Y:S01]  /*240330*/  PRMT R0, R24, 0x7770, RZ ;  /* 0x0000777018007816 */ /* 0x001fe200000000ff */
[----:B------:R-:W3:Y:S04]  /*240340*/  LDL.LU.64 R6, [R1+0x2e60] ;  /* 0x002e600001067983 */ /* 0x000ee80000300a00 */
[----:B------:R-:W3:Y:S06]  /*240350*/  LDL.LU R25, [R1+0x19c] ;  /* 0x00019c0001197983 */ /* 0x000eec0000300800 */
        /* <DEDUP_REMOVED lines=21> */
[----:B--2---:R0:W-:Y:S01]  /*2404b0*/  @P0 STG.E.U8 desc[UR4][R22.64], R0 ;  /* 0x0000000016000986 */ /* 0x0041e2000c101104 */
[----:B------:R-:W-:-:S03]  /*2404c0*/  LOP3.LUT P0, RZ, R19, 0x1, RZ, 0xc0, !PT ;  /* 0x0000000113ff7812 */ /* 0x000fc6000780c0ff */
[----:B0-----:R-:W2:Y:S04]  /*2404d0*/  LDL.LU.64 R22, [R1+0x77a0] ;  /* 0x0077a00001167983 */ /* 0x001ea80000300a00 */
[----:B------:R-:W2:Y:S01]  /*2404e0*/  LDL.LU.64 R18, [R1+0x2eb0] ;  /* 0x002eb00001127983 */ /* 0x000ea20000300a00 */
[----:B------:R-:W-:Y:S02]  /*2404f0*/  PRMT R0, R21, 0x7772, RZ ;  /* 0x0000777215007816 */ /* 0x000fe400000000ff */
        /* <DEDUP_REMOVED lines=27> */
[----:B----4-:R0:W-:Y:S04]  /*2406b0*/  @P6 STG.E.U8 desc[UR4][R26.64], R0 ;  /* 0x000000001a006986 */ /* 0x0101e8000c101104 */
        /* <DEDUP_REMOVED lines=33> */
[----:B0-----:R-:W2:Y:S04]  /*2408d0*/  LDL.LU.64 R22, [R1+0x2dc0] ;  /* 0x002dc00001167983 */ /* 0x001ea80000300a00 */
[----:B------:R-:W2:Y:S01]  /*2408e0*/  LDL.LU.64 R18, [R1+0x2d90] ;  /* 0x002d900001127983 */ /* 0x000ea20000300a00 */
[----:B------:R-:W-:-:S02]  /*2408f0*/  LOP3.LUT P0, RZ, R28, 0x80000000, RZ, 0xc0, !PT ;  /* 0x800000001cff7812 */ /* 0x000fc4000780c0ff */
        /* <DEDUP_REMOVED lines=10> */
[----:B---3--:R0:W-:Y:S04]  /*2409a0*/  @P5 STG.E.U8 desc[UR4][R6.64], R0 ;  /* 0x0000000006005986 */ /* 0x0081e8000c101104 */
[----:B------:R-:W-:Y:S02]  /*2409b0*/  @P0 LOP3.LUT R20, R20, 0x10000000, RZ, 0xfc, !PT ;  /* 0x1000000014140812 */ /* 0x000fe400078efcff */
[----:B------:R-:W-:Y:S02]  /*2409c0*/  LOP3.LUT P0, RZ, R28, 0x10000000, RZ, 0xc0, !PT ;  /* 0x100000001cff7812 */ /* 0x000fe4000780c0ff */
[----:B0-----:R-:W-:-:S05]  /*2409d0*/  PRMT R0, R25, 0x7772, RZ ;  /* 0x0000777219007816 */ /* 0x001fca00000000ff */
[----:B----4-:R0:W-:Y:S02]  /*2409e0*/  @P6 STG.E.U8 desc[UR4][R4.64], R0 ;  /* 0x0000000004006986 */ /* 0x0101e4000c101104 */
        /* <DEDUP_REMOVED lines=8> */
[C---:B------:R-:W-:Y:S02]  /*240a70*/  LOP3.LUT P0, RZ, R20.reuse, 0x4000000, RZ, 0xc0, !PT ;  /* 0x0400000014ff7812 */ /* 0x040fe4000780c0ff */
        /* <DEDUP_REMOVED lines=17> */
[----:B------:R-:W-:-:S11]  /*240b90*/  PRMT R0, R21, 0x7773, RZ ;  /* 0x0000777315007816 */ /* 0x000fd600000000ff */
[----:B--2---:R0:W-:Y:S04]  /*240ba0*/  @P0 STG.E.U8 desc[UR4][R22.64], R0 ;  /* 0x0000000016000986 */ /* 0x0041e8000c101104 */
[----:B0-----:R-:W2:Y:S01]  /*240bb0*/  LDL.LU.64 R22, [R1+0x7790] ;  /* 0x0077900001167983 */ /* 0x001ea20000300a00 */
[----:B------:R-:W-:Y:S02]  /*240bc0*/  LOP3.LUT P0, RZ, R20, 0x1000000, RZ, 0xc0, !PT ;  /* 0x0100000014ff7812 */ /* 0x000fe4000780c0ff */
[----:B--2---:R-:W-:-:S11]  /*240bd0*/  PRMT R0, R23, 0x7770, RZ ;  /* 0x0000777017007816 */ /* 0x004fd600000000ff */
        /* <DEDUP_REMOVED lines=271> */
[----:B--2---:R0:W-:Y:S04]  /*241cd0*/  STL [R1+0x7758], R18 ;  /* 0x0077581201007387 */ /* 0x0041e80000100800 */
[----:B0-----:R-:W2:Y:S04]  /*241ce0*/  LDL.LU.64 R18, [R1+0x2a88] ;  /* 0x002a880001127983 */ /* 0x001ea80000300a00 */
        /* <DEDUP_REMOVED lines=22> */
[----:B------:R-:W-:Y:S02]  /*241e50*/  LOP3.LUT R22, R22, 0x7fffffff, RZ, 0xc0, !PT ;  /* 0x7fffffff16167812 */ /* 0x000fe400078ec0ff */
[----:B------:R-:W-:-:S09]  /*241e60*/  LOP3.LUT R20, R20, 0xfffffffe, RZ, 0xc0, !PT ;  /* 0xfffffffe14147812 */ /* 0x000fd200078ec0ff */
[----:B------:R-:W-:Y:S02]  /*241e70*/  @P0 LOP3.LUT R22, R22, 0x80000000, RZ, 0xfc, !PT ;  /* 0x8000000016160812 */ /* 0x000fe400078efcff */
[C---:B------:R-:W-:Y:S02]  /*241e80*/  LOP3.LUT P0, RZ, R28.reuse, 0x800000, RZ, 0xc0, !PT ;  /* 0x008000001cff7812 */ /* 0x040fe4000780c0ff */
[C---:B------:R-:W-:Y:S02]  /*241e90*/  LOP3.LUT P5, RZ, R28.reuse, 0x80000, RZ, 0xc0, !PT ;  /* 0x000800001cff7812 */ /* 0x040fe400078ac0ff */
[----:B------:R-:W-:-:S09]  /*241ea0*/  LOP3.LUT P6, RZ, R28, 0x100000, RZ, 0xc0, !PT ;  /* 0x001000001cff7812 */ /* 0x000fd200078cc0ff */
[----:B------:R-:W-:Y:S02]  /*241eb0*/  @P0 LOP3.LUT R20, R20, 0x1, RZ, 0xfc, !PT ;  /* 0x0000000114140812 */ /* 0x000fe400078efcff */
[----:B------:R-:W-:Y:S02]  /*241ec0*/  LOP3.LUT P0, RZ, R28, 0x400000, RZ, 0xc0, !PT ;  /* 0x004000001cff7812 */ /* 0x000fe4000780c0ff */
[----:B------:R-:W-:Y:S02]  /*241ed0*/  PRMT R0, R24, 0x7772, RZ ;  /* 0x0000777218007816 */ /* 0x000fe400000000ff */
[----:B------:R-:W-:-:S03]  /*241ee0*/  LOP3.LUT R20, R20, 0xfffffffd, RZ, 0xc0, !PT ;  /* 0xfffffffd14147812 */ /* 0x000fc600078ec0ff */
[----:B---3--:R0:W-:Y:S06]  /*241ef0*/  @P5 STG.E.U8 desc[UR4][R6.64], R0 ;  /* 0x0000000006005986 */ /* 0x0081ec000c101104 */
        /* <DEDUP_REMOVED lines=13> */
[----:B------:R-:W-:Y:S02]  /*241fd0*/  LOP3.LUT P1, RZ, R28, 0x80000000, RZ, 0xc0, !PT ;  /* 0x800000001cff7812 */ /* 0x000fe4000782c0ff */
[----:B0-----:R-:W-:-:S09]  /*241fe0*/  PRMT R0, R25, 0x7773, RZ ;  /* 0x0000777319007816 */ /* 0x001fd200000000ff */
[----:B------:R-:W-:Y:S04]  /*241ff0*/  @P0 STG.E.U8 desc[UR4][R18.64], R0 ;  /* 0x0000000012000986 */ /* 0x000fe8000c101104 */
        /* <DEDUP_REMOVED lines=47> */
[C---:B0-----:R-:W-:Y:S02]  /*2422f0*/  PRMT R0, R28.reuse, 0x7772, RZ ;  /* 0x000077721c007816 */ /* 0x041fe400000000ff */
[----:B------:R-:W2:Y:S04]  /*242300*/  LDL.LU.64 R12, [R1+0x2a20] ;  /* 0x002a2000010c7983 */ /* 0x000ea80000300a00 */
[----:B------:R0:W-:Y:S02]  /*242310*/  @P5 STG.E.U8 desc[UR4][R26.64], R0 ;  /* 0x000000001a005986 */ /* 0x0001e4000c101104 */
[----:B0-----:R-:W-:-:S05]  /*242320*/  PRMT R0, R28, 0x7773, RZ ;  /* 0x000077731c007816 */ /* 0x001fca00000000ff */
[----:B------:R0:W-:Y:S04]  /*242330*/  @P6 STG.E.U8 desc[UR4][R24.64], R0 ;  /* 0x0000000018006986 */ /* 0x0001e8000c101104 */
[----:B0-----:R-:W3:Y:S04]  /*242340*/  LDL.LU.64 R24, [R1+0x2a18] ;  /* 0x002a180001187983 */ /* 0x001ee80000300a00 */
[----:B------:R-:W4:Y:S04]  /*242350*/  LDL.LU.64 R6, [R1+0x2a10] ;  /* 0x002a100001067983 */ /* 0x000f280000300a00 */
[----:B------:R-:W2:Y:S01]  /*242360*/  LDL.LU R28, [R1+0x110] ;  /* 0x00011000011c7983 */ /* 0x000ea20000300800 */
[----:B------:R-:W-:-:S02]  /*242370*/  LOP3.LUT P0, RZ, R21, 0x20000, RZ, 0xc0, !PT ;  /* 0x0002000015ff7812 */ /* 0x000fc4000780c0ff */
[----:B------:R-:W-:Y:S02]  /*242380*/  LOP3.LUT R22, R22, 0xfffeffff, RZ, 0xc0, !PT ;  /* 0xfffeffff16167812 */ /* 0x000fe400078ec0ff */
[C---:B------:R-:W-:Y:S02]  /*242390*/  LOP3.LUT P4, RZ, R21.reuse, 0x20, RZ, 0xc0, !PT ;  /* 0x0000002015ff7812 */ /* 0x040fe4000788c0ff */
[C---:B------:R-:W-:Y:S02]  /*2423a0*/  LOP3.LUT P5, RZ, R21.reuse, 0x40, RZ, 0xc0, !PT ;  /* 0x0000004015ff7812 */ /* 0x040fe400078ac0ff */
[----:B------:R-:W-:Y:S01]  /*2423b0*/  LOP3.LUT P6, RZ, R21, 0x80, RZ, 0xc0, !PT ;  /* 0x0000008015ff7812 */ /* 0x000fe200078cc0ff */
[----:B------:R-:W3:Y:S04]  /*2423c0*/  LDL.LU.64 R4, [R1+0x2a08] ;  /* 0x002a080001047983 */ /* 0x000ee80000300a00 */
        /* <DEDUP_REMOVED lines=27> */
[C---:B------:R-:W-:Y:S02]  /*242580*/  LOP3.LUT P2, RZ, R21.reuse, 0x80000, RZ, 0xc0, !PT ;  /* 0x0008000015ff7812 */ /* 0x040fe4000784c0ff */
[----:B------:R-:W-:-:S05]  /*242590*/  LOP3.LUT P3, RZ, R21, 0x100000, RZ, 0xc0, !PT ;  /* 0x0010000015ff7812 */ /* 0x000fca000786c0ff */
[----:B------:R-:W-:Y:S02]  /*2425a0*/  @P0 LOP3.LUT R22, R22, 0x1000000, RZ, 0xfc, !PT ;  /* 0x0100000016160812 */ /* 0x000fe400078efcff */
[----:B------:R-:W-:Y:S02]  /*2425b0*/  LOP3.LUT P0, RZ, R21, 0x100, RZ, 0xc0, !PT ;  /* 0x0000010015ff7812 */ /* 0x000fe4000780c0ff */
[----:B--2---:R-:W-:-:S05]  /*2425c0*/  PRMT R0, R28, 0x7770, RZ ;  /* 0x000077701c007816 */ /* 0x004fca00000000ff */
[----:B------:R0:W-:Y:S02]  /*2425d0*/  @P4 STG.E.U8 desc[UR4][R12.64], R0 ;  /* 0x000000000c004986 */ /* 0x0001e4000c101104 */
[----:B0-----:R-:W-:Y:S02]  /*2425e0*/  PRMT R0, R28, 0x7771, RZ ;  /* 0x000077711c007816 */ /* 0x001fe400000000ff */
[----:B------:R-:W2:Y:S04]  /*2425f0*/  LDL.LU.64 R12, [R1+0x29f8] ;  /* 0x0029f800010c7983 */ /* 0x000ea80000300a00 */
[----:B---3--:R0:W-:Y:S01]  /*242600*/  @P5 STG.E.U8 desc[UR4][R24.64], R0 ;  /* 0x0000000018005986 */ /* 0x0081e2000c101104 */
[C---:B------:R-:W-:Y:S02]  /*242610*/  LOP3.LUT P4, RZ, R21.reuse, 0x200000, RZ, 0xc0, !PT ;  /* 0x0020000015ff7812 */ /* 0x040fe4000788c0ff */
[----:B------:R-:W-:-:S02]  /*242620*/  LOP3.LUT P5, RZ, R21, 0x400000, RZ, 0xc0, !PT ;  /* 0x0040000015ff7812 */ /* 0x000fc400078ac0ff */
[----:B0-----:R-:W-:Y:S01]  /*242630*/  PRMT R0, R28, 0x7772, RZ ;  /* 0x000077721c007816 */ /* 0x001fe200000000ff */
[----:B------:R-:W3:Y:S04]  /*242640*/  LDL.LU.64 R24, [R1+0x29f0] ;  /* 0x0029f00001187983 */ /* 0x000ee80000300a00 */
[----:B------:R-:W2:Y:S04]  /*242650*/  LDL.LU R23, [R1+0x134] ;  /* 0x0001340001177983 */ /* 0x000ea80000300800 */
[----:B------:R0:W-:Y:S04]  /*242660*/  STL [R1+0x7738], R21 ;  /* 0x0077381501007387 */ /* 0x0001e80000100800 */
[----:B----4-:R1:W-:Y:S01]  /*242670*/  @P6 STG.E.U8 desc[UR4][R6.64], R0 ;  /* 0x0000000006006986 */ /* 0x0103e2000c101104 */
[----:B------:R-:W-:-:S03]  /*242680*/  LOP3.LUT P6, RZ, R21, 0x800000, RZ, 0xc0, !PT ;  /* 0x0080000015ff7812 */ /* 0x000fc600078cc0ff */
[----:B0-----:R-:W4:Y:S01]  /*242690*/  LDL.LU.64 R20, [R1+0x27e0] ;  /* 0x0027e00001147983 */ /* 0x001f220000300a00 */
[----:B-1----:R-:W-:-:S05]  /*2426a0*/  PRMT R0, R28, 0x7773, RZ ;  /* 0x000077731c007816 */ /* 0x002fca00000000ff */
[----:B------:R0:W-:Y:S01]  /*2426b0*/  @P0 STG.E.U8 desc[UR4][R4.64], R0 ;  /* 0x0000000004000986 */ /* 0x0001e2000c101104 */
[----:B------:R-:W-:Y:S02]  /*2426c0*/  LOP3.LUT P0, RZ, R22, 0x1000000, RZ, 0xc0, !PT ;  /* 0x0100000016ff7812 */ /* 0x000fe4000780c0ff */
[----:B0-----:R-:W-:-:S11]  /*2426d0*/  PRMT R0, R26, 0x7770, RZ ;  /* 0x000077701a007816 */ /* 0x001fd600000000ff */
[----:B------:R-:W-:Y:S01]  /*2426e0*/  @P0 STG.E.U8 desc[UR4][R2.64], R0 ;  /* 0x0000000002000986 */ /* 0x000fe2000c101104 */
[----:B------:R-:W-:-:S03]  /*2426f0*/  LOP3.LUT P0, RZ, R22, 0x800000, RZ, 0xc0, !PT ;  /* 0x0080000016ff7812 */ /* 0x000fc6000780c0ff */
[----:B----4-:R0:W-:Y:S04]  /*242700*/  STL.64 [R1+0x7740], R20 ;  /* 0x0077401401007387 */ /* 0x0101e80000100a00 */
[----:B0-----:R-:W4:Y:S01]  /*242710*/  LDL.LU.64 R20, [R1+0x27e8] ;  /* 0x0027e80001147983 */ /* 0x001f220000300a00 */
[----:B------:R-:W-:-:S03]  /*242720*/  PRMT R0, R26, 0x7771, RZ ;  /* 0x000077711a007816 */ /* 0x000fc600000000ff */
[----:B------:R-:W4:Y:S04]  /*242730*/  LDL.LU.64 R18, [R1+0x27d8] ;  /* 0x0027d80001127983 */ /* 0x000f280000300a00 */
[----:B------:R-:W4:Y:S04]  /*242740*/  LDL.LU.64 R16, [R1+0x27d0] ;  /* 0x0027d00001107983 */ /* 0x000f280000300a00 */
[----:B------:R-:W4:Y:S04]  /*242750*/  LDL.LU.64 R14, [R1+0x27c8] ;  /* 0x0027c800010e7983 */ /* 0x000f280000300a00 */
[----:B--2---:R0:W-:Y:S01]  /*242760*/  @P0 STG.E.U8 desc[UR4][R12.64], R0 ;  /* 0x000000000c000986 */ /* 0x0041e2000c101104 */
[----:B------:R-:W-:-:S03]  /*242770*/  LOP3.LUT P0, RZ, R22, 0x400000, RZ, 0xc0, !PT ;  /* 0x0040000016ff7812 */ /* 0x000fc6000780c0ff */
[----:B------:R-:W2:Y:S04]  /*242780*/  LDL.LU R27, [R1+0x124] ;  /* 0x00012400011b7983 */ /* 0x000ea80000300800 */
[----:B------:R-:W2:Y:S04]  /*242790*/  LDL.LU.64 R10, [R1+0x27c0] ;  /* 0x0027c000010a7983 */ /* 0x000ea80000300a00 */
[----:B------:R-:W2:Y:S04]  /*2427a0*/  LDL.LU.64 R8, [R1+0x27b8] ;  /* 0x0027b80001087983 */ /* 0x000ea80000300a00 */
[----:B------:R-:W2:Y:S04]  /*2427b0*/  LDL.LU.64 R6, [R1+0x27b0] ;  /* 0x0027b00001067983 */ /* 0x000ea80000300a00 */
[----:B------:R-:W2:Y:S04]  /*2427c0*/  LDL.LU R28, [R1+0x114] ;  /* 0x00011400011c7983 */ /* 0x000ea80000300800 */
[----:B------:R-:W2:Y:S04]  /*2427d0*/  LDL.LU.64 R4, [R1+0x27a8] ;  /* 0x0027a80001047983 */ /* 0x000ea80000300a00 */
[----:B------:R-:W2:Y:S01]  /*2427e0*/  LDL.LU.64 R2, [R1+0x27a0] ;  /* 0x0027a00001027983 */ /* 0x000ea20000300a00 */
[----:B0-----:R-:W-:-:S03]  /*2427f0*/  PRMT R0, R26, 0x7772, RZ ;  /* 0x000077721a007816 */ /* 0x001fc600000000ff */
[----:B------:R-:W2:Y:S04]  /*242800*/  LDL.LU.64 R12, [R1+0x2798] ;  /* 0x00279800010c7983 */ /* 0x000ea80000300a00 */
[----:B---3--:R0:W-:Y:S01]  /*242810*/  @P0 STG.E.U8 desc[UR4][R24.64], R0 ;  /* 0x0000000018000986 */ /* 0x0081e2000c101104 */
[----:B------:R-:W-:Y:S02]  /*242820*/  LOP3.LUT P0, RZ, R22, 0x200000, RZ, 0xc0, !PT ;  /* 0x0020000016ff7812 */ /* 0x000fe4000780c0ff */
[----:B0-----:R-:W-:Y:S01]  /*242830*/  PRMT R0, R26, 0x7773, RZ ;  /* 0x000077731a007816 */ /* 0x001fe200000000ff */
[----:B------:R-:W3:Y:S10]  /*242840*/  LDL.LU.64 R24, [R1+0x2790] ;  /* 0x0027900001187983 */ /* 0x000ef40000300a00 */
[----:B----4-:R0:W-:Y:S04]  /*242850*/  @P0 STG.E.U8 desc[UR4][R20.64], R0 ;  /* 0x0000000014000986 */ /* 0x0101e8000c101104 */
[----:B0-----:R-:W4:Y:S01]  /*242860*/  LDL.LU.64 R20, [R1+0x7740] ;  /* 0x0077400001147983 */ /* 0x001f220000300a00 */
[----:B------:R-:W-:-:S02]  /*242870*/  LOP3.LUT P0, RZ, R22, 0x100000, RZ, 0xc0, !PT ;  /* 0x0010000016ff7812 */ /* 0x000fc4000780c0ff */
[----:B------:R-:W-:Y:S01]  /*242880*/  PRMT R0, R23, 0x7770, RZ ;  /* 0x0000777017007816 */ /* 0x000fe200000000ff */
[----:B------:R-:W2:Y:S10]  /*242890*/  LDL.LU R26, [R1+0x60] ;  /* 0x00006000011a7983 */ /* 0x000eb40000300800 */
[----:B----4-:R0:W-:Y:S01]  /*2428a0*/  @P0 STG.E.U8 desc[UR4][R20.64], R0 ;  /* 0x0000000014000986 */ /* 0x0101e2000c101104 */
[----:B------:R-:W-:-:S02]  /*2428b0*/  LOP3.LUT P0, RZ, R22, 0x80000, RZ, 0xc0, !PT ;  /* 0x0008000016ff7812 */ /* 0x000fc4000780c0ff */
[----:B0-----:R-:W-:Y:S01]  /*2428c0*/  PRMT R0, R23, 0x7771, RZ ;  /* 0x0000777117007816 */ /* 0x001fe200000000ff */
[----:B------:R-:W4:Y:S10]  /*2428d0*/  LDL.LU R21, [R1+0x7738] ;  /* 0x0077380001157983 */ /* 0x000f340000300800 */
        /* <DEDUP_REMOVED lines=8> */
[----:B--2---:R-:W-:-:S11]  /*242960*/  PRMT R0, R27, 0x7770, RZ ;  /* 0x000077701b007816 */ /* 0x004fd600000000ff */
        /* <DEDUP_REMOVED lines=13> */
[----:B---3--:R0:W-:Y:S04]  /*242a40*/  @P6 STG.E.U8 desc[UR4][R24.64], R0 ;  /* 0x0000000018006986 */ /* 0x0081e8000c101104 */
[----:B0-----:R-:W3:Y:S04]  /*242a50*/  LDL.LU.64 R24, [R1+0x2780] ;  /* 0x0027800001187983 */ /* 0x001ee80000300a00 */
[----:B------:R-:W3:Y:S04]  /*242a60*/  LDL.LU.64 R6, [R1+0x2778] ;  /* 0x0027780001067983 */ /* 0x000ee80000300a00 */
[----:B------:R-:W3:Y:S04]  /*242a70*/  LDL.LU.64 R4, [R1+0x2770] ;  /* 0x0027700001047983 */ /* 0x000ee80000300a00 */
[----:B------:R-:W3:Y:S01]  /*242a80*/  LDL.LU R27, [R1+0x104] ;  /* 0x00010400011b7983 */ /* 0x000ee20000300800 */
[----:B------:R-:W-:-:S03]  /*242a90*/  PRMT R0, R28, 0x7773, RZ ;  /* 0x000077731c007816 */ /* 0x000fc600000000ff */
[----:B------:R-:W3:Y:S04]  /*242aa0*/  LDL.LU.64 R2, [R1+0x2768] ;  /* 0x0027680001027983 */ /* 0x000ee80000300a00 */
[----:B------:R-:W3:Y:S01]  /*242ab0*/  LDL.LU R23, [R1+0x138] ;  /* 0x0001380001177983 */ /* 0x000ee20000300800 */
[C---:B----4-:R-:W-:Y:S02]  /*242ac0*/  LOP3.LUT P4, RZ, R21.reuse, 0x1000000, RZ, 0xc0, !PT ;  /* 0x0100000015ff7812 */ /* 0x050fe4000788c0ff */
[----:B------:R-:W-:-:S11]  /*242ad0*/  LOP3.LUT P5, RZ, R21, 0x2000000, RZ, 0xc0, !PT ;  /* 0x0200000015ff7812 */ /* 0x000fd600078ac0ff */
[----:B--2---:R0:W-:Y:S04]  /*242ae0*/  @P4 STG.E.U8 desc[UR4][R12.64], R0 ;  /* 0x000000000c004986 */ /* 0x0041e8000c101104 */
        /* <DEDUP_REMOVED lines=25> */
[----:B---3--:R0:W-:Y:S04]  /*242c80*/  STL.64 [R1+0x7730], R24 ;  /* 0x0077301801007387 */ /* 0x0081e80000100a00 */
[----:B0-----:R-:W3:Y:S01]  /*242c90*/  LDL.LU.64 R24, [R1+0x2758] ;  /* 0x0027580001187983 */ /* 0x001ee20000300a00 */
[----:B------:R-:W-:Y:S02]  /*242ca0*/  LOP3.LUT R22, R22, 0xffffdfff, RZ, 0xc0, !PT ;  /* 0xffffdfff16167812 */ /* 0x000fe400078ec0ff */
[----:B------:R-:W-:-:S02]  /*242cb0*/  LOP3.LUT P6, RZ, R21, 0x4000000, RZ, 0xc0, !PT ;  /* 0x0400000015ff7812 */ /* 0x000fc400078cc0ff */
[----:B------:R-:W-:Y:S01]  /*242cc0*/  PRMT R0, R27, 0x7771, RZ ;  /* 0x000077711b007816 */ /* 0x000fe200000000ff */
[----:B------:R-:W4:Y:S02]  /*242cd0*/  LDL.LU R28, [R1+0x128] ;  /* 0x00012800011c7983 */ /* 0x000f240000300800 */
        /* <DEDUP_REMOVED lines=10> */
[----:B------:R-:W4:Y:S04]  /*242d80*/  LDL.LU.64 R20, [R1+0x2740] ;  /* 0x0027400001147983 */ /* 0x000f280000300a00 */
[----:B------:R-:W4:Y:S04]  /*242d90*/  LDL.LU.64 R18, [R1+0x2738] ;  /* 0x0027380001127983 */ /* 0x000f280000300a00 */
[----:B------:R-:W4:Y:S04]  /*242da0*/  LDL.LU.64 R16, [R1+0x2730] ;  /* 0x0027300001107983 */ /* 0x000f280000300a00 */
[----:B------:R-:W4:Y:S04]  /*242db0*/  LDL.LU.64 R14, [R1+0x2728] ;  /* 0x00272800010e7983 */ /* 0x000f280000300a00 */
[----:B------:R-:W4:Y:S04]  /*242dc0*/  LDL.LU.64 R10, [R1+0x2720] ;  /* 0x00272000010a7983 */ /* 0x000f280000300a00 */
[----:B------:R-:W4:Y:S04]  /*242dd0*/  LDL.LU.64 R8, [R1+0x2718] ;  /* 0x0027180001087983 */ /* 0x000f280000300a00 */
        /* <DEDUP_REMOVED lines=53> */
[----:B0-----:R-:W-:Y:S02]  /*243130*/  PRMT R0, R27, 0x7771, RZ ;  /* 0x000077711b007816 */ /* 0x001fe400000000ff */
[----:B------:R-:W4:Y:S04]  /*243140*/  LDL.LU.64 R2, [R1+0x26f0] ;  /* 0x0026f00001027983 */ /* 0x000f280000300a00 */
[----:B--2---:R0:W-:Y:S04]  /*243150*/  @P6 STG.E.U8 desc[UR4][R12.64], R0 ;  /* 0x000000000c006986 */ /* 0x0041e8000c101104 */
[----:B0-----:R-:W2:Y:S01]  /*243160*/  LDL.LU.64 R12, [R1+0x26e8] ;  /* 0x0026e800010c7983 */ /* 0x001ea20000300a00 */
[----:B------:R-:W-:-:S02]  /*243170*/  LOP3.LUT P0, RZ, R26, 0x800000, RZ, 0xc0, !PT ;  /* 0x008000001aff7812 */ /* 0x000fc4000780c0ff */
[C---:B------:R-:W-:Y:S02]  /*243180*/  LOP3.LUT P4, RZ, R26.reuse, 0x800, RZ, 0xc0, !PT ;  /* 0x000008001aff7812 */ /* 0x040fe4000788c0ff */
[----:B------:R-:W-:Y:S02]  /*243190*/  LOP3.LUT P5, RZ, R26, 0x1000, RZ, 0xc0, !PT ;  /* 0x000010001aff7812 */ /* 0x000fe400078ac0ff */
[----:B------:R-:W-:Y:S01]  /*2431a0*/  PRMT R0, R27, 0x7772, RZ ;  /* 0x000077721b007816 */ /* 0x000fe200000000ff */
[----:B------:R-:W2:Y:S04]  /*2431b0*/  LDL.LU.64 R8, [R1+0x26e0] ;  /* 0x0026e00001087983 */ /* 0x000ea80000300a00 */
[----:B------:R-:W2:Y:S04]  /*2431c0*/  LDL.LU.64 R6, [R1+0x26d8] ;  /* 0x0026d80001067983 */ /* 0x000ea80000300a00 */
[----:B------:R-:W2:Y:S04]  /*2431d0*/  LDL.LU.64 R4, [R1+0x26d0] ;  /* 0x0026d00001047983 */ /* 0x000ea80000300a00 */
[----:B------:R-:W2:Y:S01]  /*2431e0*/  LDL.LU R28, [R1+0x13c] ;  /* 0x00013c00011c7983 */ /* 0x000ea20000300800 */
[----:B---3--:R-:W-:-:S04]  /*2431f0*/  LOP3.LUT R24, R24, 0xbfffffff, RZ, 0xc0, !PT ;  /* 0xbfffffff18187812 */ /* 0x008fc800078ec0ff */
[----:B------:R-:W-:Y:S02]  /*243200*/  @P0 LOP3.LUT R24, R24, 0x40000000, RZ, 0xfc, !PT ;  /* 0x4000000018180812 */ /* 0x000fe400078efcff */
[----:B------:R-:W-:Y:S02]  /*243210*/  LOP3.LUT P0, RZ, R26, 0x400000, RZ, 0xc0, !PT ;  /* 0x004000001aff7812 */ /* 0x000fe4000780c0ff */
[----:B------:R-:W-:-:S11]  /*243220*/  LOP3.LUT R24, R24, 0x7fffffff, RZ, 0xc0, !PT ;  /* 0x7fffffff18187812 */ /* 0x000fd600078ec0ff */
[----:B------:R-:W-:-:S05]  /*243230*/  @P0 LOP3.LUT R24, R24, 0x80000000, RZ, 0xfc, !PT ;  /* 0x8000000018180812 */ /* 0x000fca00078efcff */
[----:B------:R-:W-:Y:S04]  /*243240*/  STL.64 [R1+0x7700], R24 ;  /* 0x0077001801007387 */ /* 0x000fe80000100a00 */
[----:B----4-:R0:W-:Y:S02]  /*243250*/  @P4 STG.E.U8 desc[UR4][R2.64], R0 ;  /* 0x0000000002004986 */ /* 0x0101e4000c101104 */
[----:B0-----:R-:W-:Y:S02]  /*243260*/  PRMT R0, R27, 0x7773, RZ ;  /* 0x000077731b007816 */ /* 0x001fe400000000ff */
[----:B------:R-:W3:Y:S04]  /*243270*/  LDL.LU.64 R2, [R1+0x26c8] ;  /* 0x0026c80001027983 */ /* 0x000ee80000300a00 */
[----:B------:R-:W4:Y:S04]  /*243280*/  LDL.LU R29, [R1+0x12c] ;  /* 0x00012c00011d7983 */ /* 0x000f280000300800 */
        /* <DEDUP_REMOVED lines=76> */
[C---:B------:R-:W-:Y:S02]  /*243750*/  LOP3.LUT P5, RZ, R26.reuse, 0x10000000, RZ, 0xc0, !PT ;  /* 0x100000001aff7812 */ /* 0x040fe400078ac0ff */
        /* <DEDUP_REMOVED lines=16> */
[----:B----4-:R-:W-:-:S05]  /*243860*/  PRMT R0, R28, 0x7770, RZ ;  /* 0x000077701c007816 */ /* 0x010fca00000000ff */
[----:B------:R0:W-:Y:S04]  /*243870*/  @P6 STG.E.U8 desc[UR4][R12.64], R0 ;  /* 0x000000000c006986 */ /* 0x0001e8000c101104 */
[----:B0-----:R-:W2:Y:S01]  /*243880*/  LDL.LU.64 R12, [R1+0x2658] ;  /* 0x00265800010c7983 */ /* 0x001ea20000300a00 */
[----:B------:R-:W-:Y:S02]  /*243890*/  LOP3.LUT P4, RZ, R26, 0x40000000, RZ, 0xc0, !PT ;  /* 0x400000001aff7812 */ /* 0x000fe4000788c0ff */
[----:B------:R-:W-:Y:S01]  /*2438a0*/  PRMT R0, R28, 0x7771, RZ ;  /* 0x000077711c007816 */ /* 0x000fe200000000ff */
[----:B------:R-:W3:Y:S04]  /*2438b0*/  LDL.LU.64 R8, [R1+0x2650] ;  /* 0x0026500001087983 */ /* 0x000ee80000300a00 */
[----:B------:R-:W4:Y:S04]  /*2438c0*/  LDL.LU.64 R6, [R1+0x2648] ;  /* 0x0026480001067983 */ /* 0x000f280000300a00 */
[----:B------:R-:W3:Y:S01]  /*2438d0*/  LDL.LU.64 R4, [R1+0x2640] ;  /* 0x0026400001047983 */ /* 0x000ee20000300a00 */
[----:B------:R-:W-:-:S03]  /*2438e0*/  LOP3.LUT P5, RZ, R26, 0x80000000, RZ, 0xc0, !PT ;  /* 0x800000001aff7812 */ /* 0x000fc600078ac0ff */
[----:B------:R-:W3:Y:S04]  /*2438f0*/  LDL.LU.64 R2, [R1+0x2638] ;  /* 0x0026380001027983 */ /* 0x000ee80000300a00 */
[----:B------:R-:W3:Y:S04]  /*243900*/  LDL.LU R26, [R1+0xe0] ;  /* 0x0000e000011a7983 */ /* 0x000ee80000300800 */
[----:B--2---:R0:W-:Y:S04]  /*243910*/  @P4 STG.E.U8 desc[UR4][R12.64], R0 ;  /* 0x000000000c004986 */ /* 0x0041e8000c101104 */
[----:B0-----:R-:W2:Y:S04]  /*243920*/  LDL.LU.64 R12, [R1+0x2630] ;  /* 0x00263000010c7983 */ /* 0x001ea80000300a00 */
[----:B------:R-:W2:Y:S04]  /*243930*/  LDL.LU R18, [R1+0xd0] ;  /* 0x0000d00001127983 */ /* 0x000ea80000300800 */
[----:B--2---:R0:W-:Y:S04]  /*243940*/  STL [R1+0x76f8], R18 ;  /* 0x0076f81201007387 */ /* 0x0041e80000100800 */
        /* <DEDUP_REMOVED lines=49> */
[----:B------:R-:W-:Y:S04]  /*243c60*/  @P0 STG.E.U8 desc[UR4][R18.64], R0 ;  /* 0x0000000012000986 */ /* 0x000fe8000c101104 */
[----:B--2---:R0:W-:Y:S04]  /*243c70*/  STL.64 [R1+0x76f0], R16 ;  /* 0x0076f01001007387 */ /* 0x0041e80000100a00 */
[----:B0-----:R-:W2:Y:S04]  /*243c80*/  LDL.LU.64 R16, [R1+0x2620] ;  /* 0x0026200001107983 */ /* 0x001ea80000300a00 */
[----:B------:R-:W3:Y:S04]  /*243c90*/  LDL.LU R23, [R1+0xc0] ;  /* 0x0000c00001177983 */ /* 0x000ee80000300800 */
        /* <DEDUP_REMOVED lines=52> */
[----:B------:R-:W2:Y:S01]  /*243fe0*/  LDL.LU R28, [R1+0xe4] ;  /* 0x0000e400011c7983 */ /* 0x000ea20000300800 */
[----:B------:R-:W-:-:S02]  /*243ff0*/  LOP3.LUT P4, RZ, R21, 0x20000, RZ, 0xc0, !PT ;  /* 0x0002000015ff7812 */ /* 0x000fc4000788c0ff */
[----:B------:R-:W-:Y:S01]  /*244000*/  LOP3.LUT P5, RZ, R21, 0x40000, RZ, 0xc0, !PT ;  /* 0x0004000015ff7812 */ /* 0x000fe200078ac0ff */
[----:B------:R-:W3:Y:S04]  /*244010*/  LDL.LU.64 R2, [R1+0x25a8] ;  /* 0x0025a80001027983 */ /* 0x000ee80000300a00 */
[----:B------:R-:W3:Y:S04]  /*244020*/  LDL.LU.64 R12, [R1+0x25a0] ;  /* 0x0025a000010c7983 */ /* 0x000ee80000300a00 */
[----:B------:R-:W3:Y:S04]  /*244030*/  LDL.LU R29, [R1+0xd4] ;  /* 0x0000d400011d7983 */ /* 0x000ee80000300800 */
[----:B------:R-:W3:Y:S01]  /*244040*/  LDL.LU R23, [R1+0x68] ;  /* 0x0000680001177983 */ /* 0x000ee20000300800 */
[----:B--2---:R-:W-:-:S05]  /*244050*/  PRMT R0, R28, 0x7770, RZ ;  /* 0x000077701c007816 */ /* 0x004fca00000000ff */
[----:B------:R0:W-:Y:S02]  /*244060*/  @P4 STG.E.U8 desc[UR4][R6.64], R0 ;  /* 0x0000000006004986 */ /* 0x0001e4000c101104 */
[----:B0-----:R-:W-:-:S05]  /*244070*/  PRMT R0, R28, 0x7771, RZ ;  /* 0x000077711c007816 */ /* 0x001fca00000000ff */
[----:B---3--:R0:W-:Y:S04]  /*244080*/  @P5 STG.E.U8 desc[UR4][R26.64], R0 ;  /* 0x000000001a005986 */ /* 0x0081e8000c101104 */
[----:B0-----:R-:W2:Y:S04]  /*244090*/  LDL.LU.64 R26, [R1+0x2598] ;  /* 0x00259800011a7983 */ /* 0x001ea80000300a00 */
[----:B------:R-:W3:Y:S01]  /*2440a0*/  LDL.LU R18, [R1+0xc4] ;  /* 0x0000c40001127983 */ /* 0x000ee20000300800 */
[----:B------:R-:W-:Y:S02]  /*2440b0*/  LOP3.LUT P6, RZ, R21, 0x80000, RZ, 0xc0, !PT ;  /* 0x0008000015ff7812 */ /* 0x000fe400078cc0ff */
[----:B------:R-:W-:Y:S01]  /*2440c0*/  PRMT R0, R28, 0x7772, RZ ;  /* 0x000077721c007816 */ /* 0x000fe200000000ff */
[----:B---3--:R0:W-:Y:S04]  /*2440d0*/  STL [R1+0x76d0], R18 ;  /* 0x0076d01201007387 */ /* 0x0081e80000100800 */
[----:B0-----:R-:W3:Y:S06]  /*2440e0*/  LDL.LU.64 R18, [R1+0x2588] ;  /* 0x0025880001127983 */ /* 0x001eec0000300a00 */
[----:B----4-:R-:W-:Y:S01]  /*2440f0*/  @P6 STG.E.U8 desc[UR4][R4.64], R0 ;  /* 0x0000000004006986 */ /* 0x010fe2000c101104 */
[----:B------:R-:W-:-:S02]  /*244100*/  LOP3.LUT P3, RZ, R23, 0x1, RZ, 0xc0, !PT ;  /* 0x0000000117ff7812 */ /* 0x000fc4000786c0ff */
[C---:B------:R-:W-:Y:S02]  /*244110*/  LOP3.LUT P4, RZ, R23.reuse, 0x2, RZ, 0xc0, !PT ;  /* 0x0000000217ff7812 */ /* 0x040fe4000788c0ff */
[C---:B------:R-:W-:Y:S02]  /*244120*/  LOP3.LUT P5, RZ, R23.reuse, 0x4, RZ, 0xc0, !PT ;  /* 0x0000000417ff7812 */ /* 0x040fe400078ac0ff */
[----:B------:R-:W-:Y:S02]  /*244130*/  LOP3.LUT P6, RZ, R23, 0x8, RZ, 0xc0, !PT ;  /* 0x0000000817ff7812 */ /* 0x000fe400078cc0ff */
        /* <DEDUP_REMOVED lines=19> */
[----:B------:R0:W-:Y:S04]  /*244270*/  STL [R1+0x76c4], R23 ;  /* 0x0076c41701007387 */ /* 0x0001e80000100800 */
[----:B0-----:R-:W4:Y:S01]  /*244280*/  LDL.LU.64 R22, [R1+0x2578] ;  /* 0x0025780001167983 */ /* 0x001f220000300a00 */
        /* <DEDUP_REMOVED lines=17> */
[----:B------:R-:W-:Y:S02]  /*2443a0*/  LOP3.LUT P1, RZ, R21, 0x40000000, RZ, 0xc0, !PT ;  /* 0x4000000015ff7812 */ /* 0x000fe4000782c0ff */
[----:B0-----:R-:W-:-:S09]  /*2443b0*/  PRMT R0, R29, 0x7771, RZ ;  /* 0x000077711d007816 */ /* 0x001fd200000000ff */
[----:B--2---:R0:W-:Y:S01]  /*2443c0*/  @P0 STG.E.U8 desc[UR4][R26.64], R0 ;  /* 0x000000001a000986 */ /* 0x0041e2000c101104 */
[C---:B------:R-:W-:Y:S02]  /*2443d0*/  LOP3.LUT P0, RZ, R24.reuse, 0x40000, RZ, 0xc0, !PT ;  /* 0x0004000018ff7812 */ /* 0x040fe4000780c0ff */
[----:B------:R-:W-:Y:S02]  /*2443e0*/  LOP3.LUT P2, RZ, R21, 0x80000000, RZ, 0xc0, !PT ;  /* 0x8000000015ff7812 */ /* 0x000fe4000784c0ff */
[----:B0-----:R-:W-:Y:S01]  /*2443f0*/  PRMT R0, R29, 0x7772, RZ ;  /* 0x000077721d007816 */ /* 0x001fe200000000ff */
[----:B----4-:R0:W-:Y:S08]  /*244400*/  STL.64 [R1+0x76c8], R22 ;  /* 0x0076c81601007387 */ /* 0x0101f00000100a00 */
[----:B---3--:R1:W-:Y:S04]  /*244410*/  @P0 STG.E.U8 desc[UR4][R18.64], R0 ;  /* 0x0000000012000986 */ /* 0x0083e8000c101104 */
        /* <DEDUP_REMOVED lines=16> */
[----:B0-----:R-:W2:Y:S01]  /*244520*/  LDL.LU R18, [R1+0x76d0] ;  /* 0x0076d00001127983 */ /* 0x001ea20000300800 */
[----:B------:R-:W-:Y:S02]  /*244530*/  LOP3.LUT P0, RZ, R24, 0x10000, RZ, 0xc0, !PT ;  /* 0x0001000018ff7812 */ /* 0x000fe4000780c0ff */
[----:B--2---:R-:W-:-:S11]  /*244540*/  PRMT R0, R18, 0x7770, RZ ;  /* 0x0000777012007816 */ /* 0x004fd600000000ff */
[----:B------:R0:W-:Y:S04]  /*244550*/  @P0 STG.E.U8 desc[UR4][R22.64], R0 ;  /* 0x0000000016000986 */ /* 0x0001e8000c101104 */
[----:B0-----:R-:W2:Y:S01]  /*244560*/  LDL.LU.64 R22, [R1+0x76c8] ;  /* 0x0076c80001167983 */ /* 0x001ea20000300a00 */
[----:B------:R-:W-:Y:S02]  /*244570*/  LOP3.LUT P0, RZ, R24, 0x8000, RZ, 0xc0, !PT ;  /* 0x0000800018ff7812 */ /* 0x000fe4000780c0ff */
[----:B------:R-:W-:-:S11]  /*244580*/  PRMT R0, R18, 0x7771, RZ ;  /* 0x0000777112007816 */ /* 0x000fd600000000ff */
[----:B--2---:R0:W-:Y:S01]  /*244590*/  @P0 STG.E.U8 desc[UR4][R22.64], R0 ;  /* 0x0000000016000986 */ /* 0x0041e2000c101104 */
[----:B------:R-:W-:Y:S02]  /*2445a0*/  LOP3.LUT P0, RZ, R24, 0x4000, RZ, 0xc0, !PT ;  /* 0x0000400018ff7812 */ /* 0x000fe4000780c0ff */
        /* <DEDUP_REMOVED lines=21> */
[----:B------:R-:W4:Y:S04]  /*244700*/  LDL.LU.64 R12, [R1+0x2520] ;  /* 0x00252000010c7983 */ /* 0x000f280000300a00 */
[----:B------:R-:W4:Y:S04]  /*244710*/  LDL.LU.64 R8, [R1+0x2518] ;  /* 0x0025180001087983 */ /* 0x000f280000300a00 */
[----:B------:R-:W4:Y:S04]  /*244720*/  LDL.LU.64 R6, [R1+0x2510] ;  /* 0x0025100001067983 */ /* 0x000f280000300a00 */
[----:B------:R0:W-:Y:S04]  /*244730*/  @P6 STG.E.U8 desc[UR4][R26.64], R0 ;  /* 0x000000001a006986 */ /* 0x0001e8000c101104 */
[----:B0-----:R-:W4:Y:S01]  /*244740*/  LDL.LU R27, [R1+0xd8] ;  /* 0x0000d800011b7983 */ /* 0x001f220000300800 */
[----:B------:R-:W-:-:S03]  /*244750*/  PRMT R0, R28, 0x7773, RZ ;  /* 0x000077731c007816 */ /* 0x000fc600000000ff */
[----:B------:R-:W4:Y:S04]  /*244760*/  LDL.LU.64 R4, [R1+0x2508] ;  /* 0x0025080001047983 */ /* 0x000f280000300a00 */
[----:B------:R-:W4:Y:S01]  /*244770*/  LDL.LU.64 R2, [R1+0x2500] ;  /* 0x0025000001027983 */ /* 0x000f220000300a00 */
[C---:B--2---:R-:W-:Y:S02]  /*244780*/  LOP3.LUT P4, RZ, R23.reuse, 0x10, RZ, 0xc0, !PT ;  /* 0x0000001017ff7812 */ /* 0x044fe4000788c0ff */
[----:B------:R-:W-:-:S11]  /*244790*/  LOP3.LUT P5, RZ, R23, 0x20, RZ, 0xc0, !PT ;  /* 0x0000002017ff7812 */ /* 0x000fd600078ac0ff */
[----:B---3--:R4:W-:Y:S02]  /*2447a0*/  @P4 STG.E.U8 desc[UR4][R10.64], R0 ;  /* 0x000000000a004986 */ /* 0x0089e4000c101104 */
[----:B----4-:R-:W-:-:S05]  /*2447b0*/  PRMT R0, R27, 0x7770, RZ ;  /* 0x000077701b007816 */ /* 0x010fca00000000ff */
[----:B------:R0:W-:Y:S04]  /*2447c0*/  @P5 STG.E.U8 desc[UR4][R12.64], R0 ;  /* 0x000000000c005986 */ /* 0x0001e8000c101104 */
[----:B0-----:R-:W2:Y:S04]  /*2447d0*/  LDL.LU.64 R12, [R1+0x24f8] ;  /* 0x0024f800010c7983 */ /* 0x001ea80000300a00 */
[----:B------:R-:W3:Y:S04]  /*2447e0*/  LDL.LU.64 R28, [R1+0x24f0] ;  /* 0x0024f000011c7983 */ /* 0x000ee80000300a00 */
[----:B------:R-:W4:Y:S04]  /*2447f0*/  LDL.LU R26, [R1+0xfc] ;  /* 0x0000fc00011a7983 */ /* 0x000f280000300800 */
        /* <DEDUP_REMOVED lines=27> */
[----:B------:R-:W-:Y:S01]  /*2449b0*/  PRMT R0, R27, 0x7771, RZ ;  /* 0x000077711b007816 */ /* 0x000fe200000000ff */
[----:B------:R-:W4:Y:S02]  /*2449c0*/  LDL.LU.64 R18, [R1+0x24d8] ;  /* 0x0024d80001127983 */ /* 0x000f240000300a00 */
[----:B------:R-:W-:Y:S02]  /*2449d0*/  @P0 LOP3.LUT R24, R24, 0x400, RZ, 0xfc, !PT ;  /* 0x0000040018180812 */ /* 0x000fe400078efcff */
[----:B------:R-:W-:Y:S01]  /*2449e0*/  LOP3.LUT P0, RZ, R23, 0x100, RZ, 0xc0, !PT ;  /* 0x0000010017ff7812 */ /* 0x000fe2000780c0ff */
[----:B------:R-:W4:Y:S04]  /*2449f0*/  LDL.LU.64 R16, [R1+0x24d0] ;  /* 0x0024d00001107983 */ /* 0x000f280000300a00 */
[----:B------:R-:W4:Y:S01]  /*244a00*/  LDL.LU.64 R14, [R1+0x24c8] ;  /* 0x0024c800010e7983 */ /* 0x000f220000300a00 */
[----:B------:R-:W-:-:S03]  /*244a10*/  LOP3.LUT R24, R24, 0xfffff7ff, RZ, 0xc0, !PT ;  /* 0xfffff7ff18187812 */ /* 0x000fc600078ec0ff */
[----:B------:R-:W4:Y:S04]  /*244a20*/  LDL.LU.64 R10, [R1+0x24c0] ;  /* 0x0024c000010a7983 */ /* 0x000f280000300a00 */
[----:B------:R-:W-:Y:S02]  /*244a30*/  @P0 LOP3.LUT R24, R24, 0x800, RZ, 0xfc, !PT ;  /* 0x0000080018180812 */ /* 0x000fe400078efcff */
[----:B------:R-:W-:Y:S01]  /*244a40*/  LOP3.LUT P0, RZ, R23, 0x80, RZ, 0xc0, !PT ;  /* 0x0000008017ff7812 */ /* 0x000fe2000780c0ff */
[----:B------:R0:W-:Y:S02]  /*244a50*/  @P6 STG.E.U8 desc[UR4][R8.64], R0 ;  /* 0x0000000008006986 */ /* 0x0001e4000c101104 */
[----:B0-----:R-:W-:Y:S02]  /*244a60*/  PRMT R0, R27, 0x7772, RZ ;  /* 0x000077721b007816 */ /* 0x001fe400000000ff */
[----:B------:R-:W4:Y:S08]  /*244a70*/  LDL.LU.64 R8, [R1+0x24b8] ;  /* 0x0024b80001087983 */ /* 0x000f300000300a00 */
        /* <DEDUP_REMOVED lines=13> */
[----:B------:R0:W-:Y:S01]  /*244b50*/  @P0 STG.E.U8 desc[UR4][R12.64], R0 ;  /* 0x000000000c000986 */ /* 0x0001e2000c101104 */
[----:B------:R-:W-:-:S02]  /*244b60*/  LOP3.LUT P0, RZ, R24, 0x100, RZ, 0xc0, !PT ;  /* 0x0000010018ff7812 */ /* 0x000fc4000780c0ff */
[----:B0-----:R-:W-:Y:S01]  /*244b70*/  PRMT R0, R25, 0x7772, RZ ;  /* 0x0000777219007816 */ /* 0x001fe200000000ff */
[----:B------:R-:W4:Y:S10]  /*244b80*/  LDL.LU.64 R12, [R1+0x2498] ;  /* 0x00249800010c7983 */ /* 0x000f340000300a00 */
[----:B---3--:R0:W-:Y:S01]  /*244b90*/  @P0 STG.E.U8 desc[UR4][R28.64], R0 ;  /* 0x000000001c000986 */ /* 0x0081e2000c101104 */
[----:B------:R-:W-:-:S02]  /*244ba0*/  LOP3.LUT P0, RZ, R24, 0x80, RZ, 0xc0, !PT ;  /* 0x0000008018ff7812 */ /* 0x000fc4000780c0ff */
[----:B0-----:R-:W-:Y:S01]  /*244bb0*/  PRMT R0, R25, 0x7773, RZ ;  /* 0x0000777319007816 */ /* 0x001fe200000000ff */
[----:B------:R-:W3:Y:S04]  /*244bc0*/  LDL.LU R28, [R1+0x6c] ;  /* 0x00006c00011c7983 */ /* 0x000ee80000300800 */
[----:B------:R-:W3:Y:S06]  /*244bd0*/  LDL.LU R25, [R1+0x76c0] ;  /* 0x0076c00001197983 */ /* 0x000eec0000300800 */
[----:B--2---:R0:W-:Y:S04]  /*244be0*/  @P0 STG.E.U8 desc[UR4][R20.64], R0 ;  /* 0x0000000014000986 */ /* 0x0041e8000c101104 */
[----:B0-----:R-:W2:Y:S01]  /*244bf0*/  LDL.LU.64 R20, [R1+0x76b8] ;  /* 0x0076b80001147983 */ /* 0x001ea20000300a00 */
[----:B------:R-:W-:-:S02]  /*244c00*/  LOP3.LUT P0, RZ, R24, 0x40, RZ, 0xc0, !PT ;  /* 0x0000004018ff7812 */ /* 0x000fc4000780c0ff */
[----:B----4-:R-:W-:Y:S02]  /*244c10*/  PRMT R0, R26, 0x7770, RZ ;  /* 0x000077701a007816 */ /* 0x010fe400000000ff */
        /* <DEDUP_REMOVED lines=79> */
[----:B------:R-:W4:Y:S04]  /*245110*/  LDL.LU R23, [R1+0xa0] ;  /* 0x0000a00001177983 */ /* 0x000f280000300800 */
[----:B------:R-:W4:Y:S04]  /*245120*/  LDL.LU.64 R18, [R1+0x2440] ;  /* 0x0024400001127983 */ /* 0x000f280000300a00 */
[----:B------:R-:W4:Y:S01]  /*245130*/  LDL.LU.64 R16, [R1+0x2438] ;  /* 0x0024380001107983 */ /* 0x000f220000300a00 */
[----:B0-----:R-:W-:-:S03]  /*245140*/  PRMT R0, R26, 0x7770, RZ ;  /* 0x000077701a007816 */ /* 0x001fc600000000ff */
[----:B------:R-:W4:Y:S04]  /*245150*/  LDL.LU R27, [R1+0x90] ;  /* 0x00009000011b7983 */ /* 0x000f280000300800 */
[----:B------:R-:W4:Y:S04]  /*245160*/  LDL.LU.64 R14, [R1+0x2430] ;  /* 0x00243000010e7983 */ /* 0x000f280000300a00 */
[----:B------:R-:W4:Y:S04]  /*245170*/  LDL.LU.64 R10, [R1+0x2428] ;  /* 0x00242800010a7983 */ /* 0x000f280000300a00 */
[----:B------:R-:W4:Y:S04]  /*245180*/  LDL.LU.64 R8, [R1+0x2420] ;  /* 0x0024200001087983 */ /* 0x000f280000300a00 */
[----:B------:R0:W-:Y:S02]  /*245190*/  @P6 STG.E.U8 desc[UR4][R6.64], R0 ;  /* 0x0000000006006986 */ /* 0x0001e4000c101104 */
[----:B0-----:R-:W-:-:S02]  /*2451a0*/  PRMT R0, R26, 0x7771, RZ ;  /* 0x000077711a007816 */ /* 0x001fc400000000ff */
        /* <DEDUP_REMOVED lines=52> */
[----:B---3--:R-:W-:Y:S02]  /*2454f0*/  PRMT R0, R26, 0x7770, RZ ;  /* 0x000077701a007816 */ /* 0x008fe400000000ff */
        /* <DEDUP_REMOVED lines=115> */
[----:B---3--:R0:W-:Y:S04]  /*245c30*/  @P6 STG.E.U8 desc[UR4][R12.64], R0 ;  /* 0x000000000c006986 */ /* 0x0081e8000c101104 */
[----:B0-----:R-:W3:Y:S04]  /*245c40*/  LDL.LU.64 R12, [R1+0x2358] ;  /* 0x00235800010c7983 */ /* 0x001ee80000300a00 */
[----:B------:R-:W4:Y:S04]  /*245c50*/  LDL.LU.64 R8, [R1+0x2350] ;  /* 0x0023500001087983 */ /* 0x000f280000300a00 */
[----:B------:R-:W2:Y:S01]  /*245c60*/  LDL.LU R26, [R1+0xb8] ;  /* 0x0000b800011a7983 */ /* 0x000ea20000300800 */
[----:B------:R-:W-:-:S02]  /*245c70*/  LOP3.LUT P4, RZ, R28, 0x20000000, RZ, 0xc0, !PT ;  /* 0x200000001cff7812 */ /* 0x000fc4000788c0ff */
[C---:B------:R-:W-:Y:S01]  /*245c80*/  LOP3.LUT P5, RZ, R28.reuse, 0x40000000, RZ, 0xc0, !PT ;  /* 0x400000001cff7812 */ /* 0x040fe200078ac0ff */
[----:B------:R-:W3:Y:S04]  /*245c90*/  LDL.LU.64 R6, [R1+0x2348] ;  /* 0x0023480001067983 */ /* 0x000ee80000300a00 */
[----:B------:R-:W3:Y:S04]  /*245ca0*/  LDL.LU.64 R4, [R1+0x2340] ;  /* 0x0023400001047983 */ /* 0x000ee80000300a00 */
[----:B------:R-:W3:Y:S01]  /*245cb0*/  LDL.LU R20, [R1+0xa8] ;  /* 0x0000a80001147983 */ /* 0x000ee20000300800 */
[----:B------:R-:W-:-:S02]  /*245cc0*/  LOP3.LUT P6, RZ, R28, 0x80000000, RZ, 0xc0, !PT ;  /* 0x800000001cff7812 */ /* 0x000fc400078cc0ff */
[----:B--2---:R-:W-:-:S05]  /*245cd0*/  PRMT R0, R26, 0x7770, RZ ;  /* 0x000077701a007816 */ /* 0x004fca00000000ff */
[----:B------:R0:W-:Y:S02]  /*245ce0*/  @P4 STG.E.U8 desc[UR4][R2.64], R0 ;  /* 0x0000000002004986 */ /* 0x0001e4000c101104 */
[----:B0-----:R-:W-:Y:S02]  /*245cf0*/  PRMT R0, R26, 0x7771, RZ ;  /* 0x000077711a007816 */ /* 0x001fe400000000ff */
[----:B------:R-:W2:Y:S04]  /*245d00*/  LDL.LU.64 R2, [R1+0x2338] ;  /* 0x0023380001027983 */ /* 0x000ea80000300a00 */
[----:B---3--:R0:W-:Y:S04]  /*245d10*/  @P5 STG.E.U8 desc[UR4][R12.64], R0 ;  /* 0x000000000c005986 */ /* 0x0081e8000c101104 */
[----:B0-----:R-:W3:Y:S04]  /*245d20*/  LDL.LU.64 R12, [R1+0x2330] ;  /* 0x00233000010c7983 */ /* 0x001ee80000300a00 */
[----:B------:R-:W2:Y:S04]  /*245d30*/  LDL.LU R23, [R1+0x98] ;  /* 0x0000980001177983 */ /* 0x000ea80000300800 */
[----:B------:R-:W2:Y:S04]  /*245d40*/  LDL.LU.64 R28, [R1+0x2328] ;  /* 0x00232800011c7983 */ /* 0x000ea80000300a00 */
        /* <DEDUP_REMOVED lines=31> */
[----:B------:R-:W-:Y:S02]  /*245f40*/  LOP3.LUT P0, RZ, R27, 0x2, RZ, 0xc0, !PT ;  /* 0x000000021bff7812 */ /* 0x000fe4000780c0ff */
[----:B------:R-:W-:Y:S01]  /*245f50*/  LOP3.LUT R25, R25, 0xfffeffff, RZ, 0xc0, !PT ;  /* 0xfffeffff19197812 */ /* 0x000fe200078ec0ff */
[----:B----4-:R0:W-:Y:S10]  /*245f60*/  @P6 STG.E.U8 desc[UR4][R8.64], R0 ;  /* 0x0000000008006986 */ /* 0x0101f4000c101104 */
[----:B------:R-:W-:-:S02]  /*245f70*/  @P0 LOP3.LUT R25, R25, 0x10000, RZ, 0xfc, !PT ;  /* 0x0001000019190812 */ /* 0x000fc400078efcff */
[----:B------:R-:W-:Y:S02]  /*245f80*/  LOP3.LUT P0, RZ, R27, 0x1, RZ, 0xc0, !PT ;  /* 0x000000011bff7812 */ /* 0x000fe4000780c0ff */
[----:B0-----:R-:W-:Y:S02]  /*245f90*/  PRMT R0, R26, 0x7773, RZ ;  /* 0x000077731a007816 */ /* 0x001fe400000000ff */
[----:B------:R-:W4:Y:S04]  /*245fa0*/  LDL.LU R26, [R1+0x88] ;  /* 0x00008800011a7983 */ /* 0x000f280000300800 */
[----:B------:R-:W4:Y:S04]  /*245fb0*/  LDL.LU.64 R14, [R1+0x2300] ;  /* 0x00230000010e7983 */ /* 0x000f280000300a00 */
[----:B------:R-:W4:Y:S04]  /*245fc0*/  LDL.LU.64 R10, [R1+0x22f8] ;  /* 0x0022f800010a7983 */ /* 0x000f280000300a00 */
[----:B------:R-:W4:Y:S04]  /*245fd0*/  LDL.LU.64 R8, [R1+0x22f0] ;  /* 0x0022f00001087983 */ /* 0x000f280000300a00 */
[----:B------:R-:W4:Y:S04]  /*245fe0*/  LDL.LU R21, [R1+0xbc] ;  /* 0x0000bc0001157983 */ /* 0x000f280000300800 */
        /* <DEDUP_REMOVED lines=16> */
[----:B------:R0:W-:Y:S01]  /*2460f0*/  @P0 STG.E.U8 desc[UR4][R28.64], R0 ;  /* 0x000000001c000986 */ /* 0x0001e2000c101104 */
[----:B------:R-:W-:-:S02]  /*246100*/  LOP3.LUT P0, RZ, R25, 0x1000, RZ, 0xc0, !PT ;  /* 0x0000100019ff7812 */ /* 0x000fc4000780c0ff */
[----:B0-----:R-:W-:Y:S01]  /*246110*/  PRMT R0, R23, 0x7770, RZ ;  /* 0x0000777017007816 */ /* 0x001fe200000000ff */
[----:B------:R-:W3:Y:S04]  /*246120*/  LDL.LU R29, [R1+0x7680] ;  /* 0x00768000011d7983 */ /* 0x000ee80000300800 */
        /* <DEDUP_REMOVED lines=35> */
[C---:B------:R-:W-:Y:S02]  /*246360*/  LOP3.LUT P0, RZ, R27.reuse, 0x10000000, RZ, 0xc0, !PT ;  /* 0x100000001bff7812 */ /* 0x040fe4000780c0ff */
[----:B------:R-:W-:Y:S02]  /*246370*/  LOP3.LUT P4, RZ, R27, 0x10000, RZ, 0xc0, !PT ;  /* 0x000100001bff7812 */ /* 0x000fe4000788c0ff */
[----:B------:R-:W-:Y:S01]  /*246380*/  LOP3.LUT R28, R28, 0x7fffffff, RZ, 0xc0, !PT ;  /* 0x7fffffff1c1c7812 */ /* 0x000fe200078ec0ff */
[----:B------:R-:W3:Y:S04]  /*246390*/  LDL.LU.64 R8, [R1+0x22c0] ;  /* 0x0022c00001087983 */ /* 0x000ee80000300a00 */
[----:B------:R-:W4:Y:S04]  /*2463a0*/  LDL.LU.64 R6, [R1+0x22b8] ;  /* 0x0022b80001067983 */ /* 0x000f280000300a00 */
[----:B------:R-:W3:Y:S01]  /*2463b0*/  LDL.LU.64 R4, [R1+0x22b0] ;  /* 0x0022b00001047983 */ /* 0x000ee20000300a00 */
[----:B------:R-:W-:-:S03]  /*2463c0*/  PRMT R0, R21, 0x7773, RZ ;  /* 0x0000777315007816 */ /* 0x000fc600000000ff */
[----:B------:R-:W3:Y:S04]  /*2463d0*/  LDL.LU R26, [R1+0xac] ;  /* 0x0000ac00011a7983 */ /* 0x000ee80000300800 */
[----:B------:R-:W3:Y:S04]  /*2463e0*/  LDL.LU.64 R2, [R1+0x22a8] ;  /* 0x0022a80001027983 */ /* 0x000ee80000300a00 */
[----:B------:R-:W3:Y:S04]  /*2463f0*/  LDL.LU R22, [R1+0x9c] ;  /* 0x00009c0001167983 */ /* 0x000ee80000300800 */
[----:B------:R-:W3:Y:S01]  /*246400*/  LDL.LU R23, [R1+0x74] ;  /* 0x0000740001177983 */ /* 0x000ee20000300800 */
[----:B------:R-:W-:-:S05]  /*246410*/  @P0 LOP3.LUT R28, R28, 0x80000000, RZ, 0xfc, !PT ;  /* 0x800000001c1c0812 */ /* 0x000fca00078efcff */
[----:B------:R-:W-:Y:S04]  /*246420*/  STL.64 [R1+0x7650], R28 ;  /* 0x0076501c01007387 */ /* 0x000fe80000100a00 */
        /* <DEDUP_REMOVED lines=28> */
[C---:B------:R-:W-:Y:S02]  /*2465f0*/  LOP3.LUT P5, RZ, R27.reuse, 0x20000, RZ, 0xc0, !PT ;  /* 0x000200001bff7812 */ /* 0x040fe400078ac0ff */
[----:B------:R-:W-:Y:S02]  /*246600*/  LOP3.LUT P6, RZ, R27, 0x40000, RZ, 0xc0, !PT ;  /* 0x000400001bff7812 */ /* 0x000fe400078cc0ff */
[----:B------:R-:W-:Y:S02]  /*246610*/  LOP3.LUT R25, R25, 0xffffffbf, RZ, 0xc0, !PT ;  /* 0xffffffbf19197812 */ /* 0x000fe400078ec0ff */
[----:B---3--:R-:W-:Y:S01]  /*246620*/  PRMT R0, R26, 0x7770, RZ ;  /* 0x000077701a007816 */ /* 0x008fe200000000ff */
[----:B------:R-:W3:Y:S04]  /*246630*/  LDL.LU.64 R28, [R1+0x2280] ;  /* 0x00228000011c7983 */ /* 0x000ee80000300a00 */
[----:B------:R-:W3:Y:S01]  /*246640*/  LDL.LU.64 R18, [R1+0x2278] ;  /* 0x0022780001127983 */ /* 0x000ee20000300a00 */
[----:B------:R-:W-:-:S02]  /*246650*/  LOP3.LUT P1, RZ, R27, 0x20000000, RZ, 0xc0, !PT ;  /* 0x200000001bff7812 */ /* 0x000fc4000782c0ff */
[C---:B------:R-:W-:Y:S02]  /*246660*/  LOP3.LUT P2, RZ, R27.reuse, 0x40000000, RZ, 0xc0, !PT ;  /* 0x400000001bff7812 */ /* 0x040fe4000784c0ff */
[----:B------:R-:W-:Y:S01]  /*246670*/  LOP3.LUT P3, RZ, R27, 0x80000000, RZ, 0xc0, !PT ;  /* 0x800000001bff7812 */ /* 0x000fe2000786c0ff */
[----:B------:R-:W3:Y:S01]  /*246680*/  LDL.LU.64 R16, [R1+0x2270] ;  /* 0x0022700001107983 */ /* 0x000ee20000300a00 */
[----:B------:R-:W-:Y:S02]  /*246690*/  @P0 LOP3.LUT R25, R25, 0x40, RZ, 0xfc, !PT ;  /* 0x0000004019190812 */ /* 0x000fe400078efcff */
[----:B------:R-:W-:Y:S02]  /*2466a0*/  LOP3.LUT P0, RZ, R27, 0x100000, RZ, 0xc0, !PT ;  /* 0x001000001bff7812 */ /* 0x000fe4000780c0ff */
[----:B------:R-:W-:Y:S01]  /*2466b0*/  LOP3.LUT R25, R25, 0xffffff7f, RZ, 0xc0, !PT ;  /* 0xffffff7f19197812 */ /* 0x000fe200078ec0ff */
[----:B------:R0:W-:Y:S10]  /*2466c0*/  @P5 STG.E.U8 desc[UR4][R8.64], R0 ;  /* 0x0000000008005986 */ /* 0x0001f4000c101104 */
[----:B------:R-:W-:-:S02]  /*2466d0*/  @P0 LOP3.LUT R25, R25, 0x80, RZ, 0xfc, !PT ;  /* 0x0000008019190812 */ /* 0x000fc400078efcff */
        /* <DEDUP_REMOVED lines=10> */
[C---:B------:R-:W-:Y:S02]  /*246780*/  LOP3.LUT P0, RZ, R25.reuse, 0x80, RZ, 0xc0, !PT ;  /* 0x0000008019ff7812 */ /* 0x040fe4000780c0ff */
        /* <DEDUP_REMOVED lines=30> */
[----:B------:R0:W-:Y:S02]  /*246970*/  @P0 STG.E.U8 desc[UR4][R16.64], R0 ;  /* 0x0000000010000986 */ /* 0x0001e4000c101104 */
[----:B0-----:R-:W-:Y:S02]  /*246980*/  PRMT R0, R21, 0x7773, RZ ;  /* 0x0000777315007816 */ /* 0x001fe400000000ff */
[C---:B------:R-:W-:Y:S02]  /*246990*/  LOP3.LUT P4, RZ, R23.reuse, 0x1, RZ, 0xc0, !PT ;  /* 0x0000000117ff7812 */ /* 0x040fe4000788c0ff */
[C---:B------:R-:W-:Y:S02]  /*2469a0*/  LOP3.LUT P5, RZ, R23.reuse, 0x2, RZ, 0xc0, !PT ;  /* 0x0000000217ff7812 */ /* 0x040fe400078ac0ff */
[----:B------:R-:W-:Y:S02]  /*2469b0*/  LOP3.LUT P6, RZ, R23, 0x4, RZ, 0xc0, !PT ;  /* 0x0000000417ff7812 */ /* 0x000fe400078cc0ff */
[----:B--2---:R-:W-:-:S13]  /*2469c0*/  LOP3.LUT P0, RZ, R28, 0x80000000, RZ, 0xc0, !PT ;  /* 0x800000001cff7812 */ /* 0x004fda000780c0ff */
        /* <DEDUP_REMOVED lines=13> */
[----:B------:R-:W3:Y:S04]  /*246aa0*/  LDL.LU.64 R8, [R1+0x2228] ;  /* 0x0022280001087983 */ /* 0x000ee80000300a00 */
[----:B------:R0:W-:Y:S04]  /*246ab0*/  @P6 STG.E.U8 desc[UR4][R12.64], R0 ;  /* 0x000000000c006986 */ /* 0x0001e8000c101104 */
[----:B0-----:R-:W4:Y:S04]  /*246ac0*/  LDL.LU.64 R12, [R1+0x2220] ;  /* 0x00222000010c7983 */ /* 0x001f280000300a00 */
[----:B------:R-:W4:Y:S04]  /*246ad0*/  LDL.LU.64 R6, [R1+0x2218] ;  /* 0x0022180001067983 */ /* 0x000f280000300a00 */
[----:B------:R-:W4:Y:S04]  /*246ae0*/  LDL.LU.64 R4, [R1+0x2210] ;  /* 0x0022100001047983 */ /* 0x000f280000300a00 */
[----:B------:R-:W4:Y:S01]  /*246af0*/  LDL.LU R27, [R1+0x760] ;  /* 0x00076000011b7983 */ /* 0x000f220000300800 */
[----:B------:R-:W-:-:S02]  /*246b00*/  LOP3.LUT P4, RZ, R23, 0x8, RZ, 0xc0, !PT ;  /* 0x0000000817ff7812 */ /* 0x000fc4000788c0ff */
[C---:B------:R-:W-:Y:S02]  /*246b10*/  LOP3.LUT P5, RZ, R23.reuse, 0x10, RZ, 0xc0, !PT ;  /* 0x0000001017ff7812 */ /* 0x040fe400078ac0ff */
[----:B------:R-:W-:Y:S02]  /*246b20*/  PRMT R0, R26, 0x7772, RZ ;  /* 0x000077721a007816 */ /* 0x000fe400000000ff */
[----:B------:R-:W-:-:S07]  /*246b30*/  LOP3.LUT P6, RZ, R23, 0x20, RZ, 0xc0, !PT ;  /* 0x0000002017ff7812 */ /* 0x000fce00078cc0ff */
[----:B--2---:R0:W-:Y:S02]  /*246b40*/  @P4 STG.E.U8 desc[UR4][R2.64], R0 ;  /* 0x0000000002004986 */ /* 0x0041e4000c101104 */
[----:B0-----:R-:W-:Y:S02]  /*246b50*/  PRMT R0, R26, 0x7773, RZ ;  /* 0x000077731a007816 */ /* 0x001fe400000000ff */
[----:B------:R-:W2:Y:S04]  /*246b60*/  LDL.LU.64 R2, [R1+0x2208] ;  /* 0x0022080001027983 */ /* 0x000ea80000300a00 */
[----:B------:R-:W2:Y:S04]  /*246b70*/  LDL.LU R20, [R1+0x790] ;  /* 0x0007900001147983 */ /* 0x000ea80000300800 */
[----:B---3--:R4:W-:Y:S02]  /*246b80*/  @P5 STG.E.U8 desc[UR4][R8.64], R0 ;  /* 0x0000000008005986 */ /* 0x0089e4000c101104 */
[----:B----4-:R-:W-:-:S05]  /*246b90*/  PRMT R0, R27, 0x7770, RZ ;  /* 0x000077701b007816 */ /* 0x010fca00000000ff */
[----:B------:R0:W-:Y:S04]  /*246ba0*/  @P6 STG.E.U8 desc[UR4][R12.64], R0 ;  /* 0x000000000c006986 */ /* 0x0001e8000c101104 */
        /* <DEDUP_REMOVED lines=28> */
[----:B------:R-:W4:Y:S04]  /*246d70*/  LDL.LU R21, [R1+0x774] ;  /* 0x0007740001157983 */ /* 0x000f280000300800 */
[----:B------:R-:W4:Y:S01]  /*246d80*/  LDL.LU.64 R24, [R1+0x21e0] ;  /* 0x0021e00001187983 */ /* 0x000f220000300a00 */
[----:B------:R-:W-:-:S02]  /*246d90*/  @P0 LOP3.LUT R28, R28, 0x10000000, RZ, 0xfc, !PT ;  /* 0x100000001c1c0812 */ /* 0x000fc400078efcff */
[----:B------:R-:W-:Y:S01]  /*246da0*/  LOP3.LUT P0, RZ, R23, 0x100, RZ, 0xc0, !PT ;  /* 0x0000010017ff7812 */ /* 0x000fe2000780c0ff */
[----:B------:R-:W4:Y:S04]  /*246db0*/  LDL.LU.64 R18, [R1+0x21d8] ;  /* 0x0021d80001127983 */ /* 0x000f280000300a00 */
[----:B------:R-:W4:Y:S01]  /*246dc0*/  LDL.LU R26, [R1+0x704] ;  /* 0x00070400011a7983 */ /* 0x000f220000300800 */
[----:B------:R-:W-:-:S03]  /*246dd0*/  LOP3.LUT R28, R28, 0xdfffffff, RZ, 0xc0, !PT ;  /* 0xdfffffff1c1c7812 */ /* 0x000fc600078ec0ff */
[----:B------:R-:W4:Y:S04]  /*246de0*/  LDL.LU.64 R16, [R1+0x21d0] ;  /* 0x0021d00001107983 */ /* 0x000f280000300a00 */
[----:B------:R-:W4:Y:S04]  /*246df0*/  LDL.LU.64 R14, [R1+0x21c8] ;  /* 0x0021c800010e7983 */ /* 0x000f280000300a00 */
[----:B------:R-:W4:Y:S04]  /*246e00*/  LDL.LU.64 R10, [R1+0x21c0] ;  /* 0x0021c000010a7983 */ /* 0x000f280000300a00 */
[----:B------:R-:W4:Y:S01]  /*246e10*/  LDL.LU.64 R8, [R1+0x21b8] ;  /* 0x0021b80001087983 */ /* 0x000f220000300a00 */
[----:B------:R-:W-:-:S02]  /*246e20*/  @P0 LOP3.LUT R28, R28, 0x20000000, RZ, 0xfc, !PT ;  /* 0x200000001c1c0812 */ /* 0x000fc400078efcff */
        /* <DEDUP_REMOVED lines=36> */
[C---:B------:R-:W-:Y:S02]  /*247070*/  LOP3.LUT P0, RZ, R28.reuse, 0x1000000, RZ, 0xc0, !PT ;  /* 0x010000001cff7812 */ /* 0x040fe4000780c0ff */
        /* <DEDUP_REMOVED lines=37> */
[----:B------:R-:W-:-:S04]  /*2472d0*/  @P0 LOP3.LUT R28, R28, 0x2000, RZ, 0xfc, !PT ;  /* 0x000020001c1c0812 */ /* 0x000fc800078efcff */
[C---:B------:R-:W-:Y:S02]  /*2472e0*/  LOP3.LUT P0, RZ, R28.reuse, 0x2, RZ, 0xc0, !PT ;  /* 0x000000021cff7812 */ /* 0x040fe4000780c0ff */
[----:B------:R-:W-:-:S11]  /*2472f0*/  LOP3.LUT R28, R28, 0xffffbfff, RZ, 0xc0, !PT ;  /* 0xffffbfff1c1c7812 */ /* 0x000fd600078ec0ff */
[----:B------:R-:W-:-:S04]  /*247300*/  @P0 LOP3.LUT R28, R28, 0x4000, RZ, 0xfc, !PT ;  /* 0x000040001c1c0812 */ /* 0x000fc800078efcff */
[C---:B------:R-:W-:Y:S02]  /*247310*/  LOP3.LUT P0, RZ, R28.reuse, 0x1, RZ, 0xc0, !PT ;  /* 0x000000011cff7812 */ /* 0x040fe4000780c0ff */
        /* <DEDUP_REMOVED lines=13> */
[----:B------:R-:W-:Y:S02]  /*2473f0*/  LOP3.LUT P0, RZ, R23, 0x10000000, RZ, 0xc0, !PT ;  /* 0x1000000017ff7812 */ /* 0x000fe4000780c0ff */
[----:B------:R-:W-:-:S11]  /*247400*/  LOP3.LUT R28, R28, 0xfff7ffff, RZ, 0xc0, !PT ;  /* 0xfff7ffff1c1c7812 */ /* 0x000fd600078ec0ff */
[----:B------:R-:W-:Y:S02]  /*247410*/  @P0 LOP3.LUT R28, R28, 0x80000, RZ, 0xfc, !PT ;  /* 0x000800001c1c0812 */ /* 0x000fe400078efcff */
        /* <DEDUP_REMOVED lines=53> */
[C---:B------:R-:W-:Y:S01]  /*247770*/  LOP3.LUT P6, RZ, R28.reuse, 0x100, RZ, 0xc0, !PT ;  /* 0x000001001cff7812 */ /* 0x040fe200078cc0ff */
        /* <DEDUP_REMOVED lines=19> */
[C---:B------:R-:W-:Y:S02]  /*2478b0*/  LOP3.LUT P1, RZ, R28.reuse, 0x400, RZ, 0xc0, !PT ;  /* 0x000004001cff7812 */ /* 0x040fe4000782c0ff */
[----:B0-----:R-:W-:Y:S02]  /*2478c0*/  PRMT R0, R23, 0x7772, RZ ;  /* 0x0000777217007816 */ /* 0x001fe400000000ff */
[C---:B------:R-:W-:Y:S02]  /*2478d0*/  LOP3.LUT P2, RZ, R28.reuse, 0x800, RZ, 0xc0, !PT ;  /* 0x000008001cff7812 */ /* 0x040fe4000784c0ff */
[----:B------:R-:W-:Y:S01]  /*2478e0*/  LOP3.LUT P3, RZ, R28, 0x1000, RZ, 0xc0, !PT ;  /* 0x000010001cff7812 */ /* 0x000fe2000786c0ff */
[----:B------:R-:W2:Y:S04]  /*2478f0*/  LDL.LU.64 R4, [R1+0x20f0] ;  /* 0x0020f00001047983 */ /* 0x000ea80000300a00 */
[----:B------:R0:W-:Y:S01]  /*247900*/  @P5 STG.E.U8 desc[UR4][R2.64], R0 ;  /* 0x0000000002005986 */ /* 0x0001e2000c101104 */
[----:B------:R-:W-:-:S02]  /*247910*/  LOP3.LUT P4, RZ, R29, 0x1000, RZ, 0xc0, !PT ;  /* 0x000010001dff7812 */ /* 0x000fc4000788c0ff */
[----:B------:R-:W-:Y:S02]  /*247920*/  LOP3.LUT P5, RZ, R29, 0x2000, RZ, 0xc0, !PT ;  /* 0x000020001dff7812 */ /* 0x000fe400078ac0ff */
[----:B------:R-:W3:Y:S01]  /*247930*/  LDL.LU.64 R28, [R1+0x20e8] ;  /* 0x0020e800011c7983 */ /* 0x000ee20000300a00 */
[----:B0-----:R-:W-:-:S05]  /*247940*/  PRMT R0, R23, 0x7773, RZ ;  /* 0x0000777317007816 */ /* 0x001fca00000000ff */
[----:B------:R0:W-:Y:S04]  /*247950*/  @P6 STG.E.U8 desc[UR4][R26.64], R0 ;  /* 0x000000001a006986 */ /* 0x0001e8000c101104 */
[----:B0-----:R-:W4:Y:S04]  /*247960*/  LDL.LU R27, [R1+0x77c] ;  /* 0x00077c00011b7983 */ /* 0x001f280000300800 */
[----:B------:R-:W2:Y:S04]  /*247970*/  LDL.LU R26, [R1+0x798] ;  /* 0x00079800011a7983 */ /* 0x000ea80000300800 */
[----:B------:R-:W2:Y:S04]  /*247980*/  LDL.LU R22, [R1+0x375c] ;  /* 0x00375c0001167983 */ /* 0x000ea80000300800 */
[----:B------:R-:W2:Y:S04]  /*247990*/  LDL.LU R14, [R1+0x3990] ;  /* 0x00399000010e7983 */ /* 0x000ea80000300800 */
[----:B------:R-:W2:Y:S04]  /*2479a0*/  LDL.LU R7, [R1+0x398c] ;  /* 0x00398c0001077983 */ /* 0x000ea80000300800 */
[----:B------:R-:W2:Y:S01]  /*2479b0*/  LDL.LU R15, [R1+0x3988] ;  /* 0x00398800010f7983 */ /* 0x000ea20000300800 */
[----:B------:R-:W-:-:S03]  /*2479c0*/  LOP3.LUT P6, RZ, R13, 0x400, RZ, 0xc0, !PT ;  /* 0x000004000dff7812 */ /* 0x000fc600078cc0ff */
[----:B--2---:R0:W-:Y:S04]  /*2479d0*/  STL.64 [R1+0x7610], R14 ;  /* 0x0076100e01007387 */ /* 0x0041e80000100a00 */
[----:B0-----:R-:W2:Y:S04]  /*2479e0*/  LDL.LU.64 R14, [R1+0x2120] ;  /* 0x00212000010e7983 */ /* 0x001ea80000300a00 */
[----:B------:R-:W2:Y:S01]  /*2479f0*/  LDL.LU.64 R12, [R1+0x20e0] ;  /* 0x0020e000010c7983 */ /* 0x000ea20000300a00 */
[----:B------:R-:W-:Y:S01]  /*247a00*/  PRMT R2, R26, 0x7770, RZ ;  /* 0x000077701a027816 */ /* 0x000fe200000000ff */
[----:B------:R-:W-:-:S04]  /*247a10*/  VIADD R0, R22, 0xf5 ;  /* 0x000000f516007836 */ /* 0x000fc80000000000 */
[----:B------:R-:W-:Y:S01]  /*247a20*/  @P0 STG.E.U8 desc[UR4][R4.64], R2 ;  /* 0x0000000204000986 */ /* 0x000fe2000c101104 */
[----:B------:R-:W-:Y:S01]  /*247a30*/  ISETP.GE.AND P0, PT, R0, UR13, PT ;  /* 0x0000000d00007c0c */ /* 0x000fe2000bf06270 */
[----:B------:R-:W-:Y:S02]  /*247a40*/  VIADD R0, R22, 0xf6 ;  /* 0x000000f616007836 */ /* 0x000fe40000000000 */
[----:B--2---:R0:W-:Y:S04]  /*247a50*/  STL.64 [R1+0x7608], R12 ;  /* 0x0076080c01007387 */ /* 0x0041e80000100a00 */
[----:B0-----:R-:W2:Y:S01]  /*247a60*/  LDL.LU.64 R12, [R1+0x2110] ;  /* 0x00211000010c7983 */ /* 0x001ea20000300a00 */
[----:B------:R-:W-:-:S03]  /*247a70*/  PRMT R2, R26, 0x7771, RZ ;  /* 0x000077711a027816 */ /* 0x000fc600000000ff */
[----:B------:R-:W2:Y:S04]  /*247a80*/  LDL.LU.64 R8, [R1+0x20d8] ;  /* 0x0020d80001087983 */ /* 0x000ea80000300a00 */
[----:B------:R-:W2:Y:S04]  /*247a90*/  LDL.LU R17, [R1+0x3984] ;  /* 0x0039840001117983 */ /* 0x000ea80000300800 */
[----:B------:R-:W2:Y:S04]  /*247aa0*/  LDL.LU R18, [R1+0x3980] ;  /* 0x0039800001127983 */ /* 0x000ea80000300800 */
[----:B---3--:R0:W-:Y:S01]  /*247ab0*/  @P1 STG.E.U8 desc[UR4][R28.64], R2 ;  /* 0x000000021c001986 */ /* 0x0081e2000c101104 */
[----:B------:R-:W-:-:S02]  /*247ac0*/  PRMT R4, R26, 0x7772, RZ ;  /* 0x000077721a047816 */ /* 0x000fc400000000ff */
[----:B------:R-:W-:Y:S02]  /*247ad0*/  ISETP.GE.AND P1, PT, R0, UR15, PT ;  /* 0x0000000f00007c0c */ /* 0x000fe4000bf26270 */
[C---:B----4-:R-:W-:Y:S02]  /*247ae0*/  PRMT R3, R27.reuse, 0x7770, RZ ;  /* 0x000077701b037816 */ /* 0x050fe400000000ff */
[C---:B------:R-:W-:Y:S02]  /*247af0*/  PRMT R0, R27.reuse, 0x7772, RZ ;  /* 0x000077721b007816 */ /* 0x040fe400000000ff */
[C---:B------:R-:W-:Y:S02]  /*247b00*/  PRMT R5, R27.reuse, 0x7773, RZ ;  /* 0x000077731b057816 */ /* 0x040fe400000000ff */
[----:B------:R-:W-:Y:S01]  /*247b10*/  PRMT R6, R26, 0x7773, RZ ;  /* 0x000077731a067816 */ /* 0x000fe200000000ff */
[----:B0-----:R-:W3:Y:S04]  /*247b20*/  LDL.LU.64 R28, [R1+0x20d0] ;  /* 0x0020d000011c7983 */ /* 0x001ee80000300a00 */
[----:B------:R-:W4:Y:S04]  /*247b30*/  LDL.LU.64 R24, [R1+0x1ec8] ;  /* 0x001ec80001187983 */ /* 0x000f280000300a00 */
[----:B------:R-:W3:Y:S04]  /*247b40*/  LDL.LU R20, [R1+0x70c] ;  /* 0x00070c0001147983 */ /* 0x000ee80000300800 */
[----:B------:R-:W3:Y:S04]  /*247b50*/  LDL R23, [R1+0x397c] ;  /* 0x00397c0001177983 */ /* 0x000ee80000100800 */
[----:B------:R-:W3:Y:S01]  /*247b60*/  LDL.LU.64 R10, [R1+0x1ec0] ;  /* 0x001ec000010a7983 */ /* 0x000ee20000300a00 */
[----:B------:R-:W-:-:S03]  /*247b70*/  PRMT R2, R27, 0x7771, RZ ;  /* 0x000077711b027816 */ /* 0x000fc600000000ff */
[----:B------:R-:W3:Y:S04]  /*247b80*/  LDL.LU R21, [R1+0x3974] ;  /* 0x0039740001157983 */ /* 0x000ee80000300800 */
[----:B------:R-:W3:Y:S04]  /*247b90*/  LDL.LU.64 R26, [R1+0x1ea8] ;  /* 0x001ea800011a7983 */ /* 0x000ee80000300a00 */
[----:B------:R0:W-:Y:S04]  /*247ba0*/  @P2 STG.E.U8 desc[UR4][R14.64], R4 ;  /* 0x000000040e002986 */ /* 0x0001e8000c101104 */
[----:B0-----:R-:W3:Y:S04]  /*247bb0*/  LDL.LU.64 R14, [R1+0x7610] ;  /* 0x00761000010e7983 */ /* 0x001ee80000300a00 */
[----:B--2---:R0:W-:Y:S04]  /*247bc0*/  @P3 STG.E.U8 desc[UR4][R12.64], R6 ;  /* 0x000000060c003986 */ /* 0x0041e8000c101104 */
[----:B0-----:R-:W2:Y:S04]  /*247bd0*/  LDL.LU.64 R12, [R1+0x7608] ;  /* 0x00760800010c7983 */ /* 0x001ea80000300a00 */
[----:B------:R-:W4:Y:S01]  /*247be0*/  LDL.LU R16, [R1+0x3978] ;  /* 0x0039780001107983 */ /* 0x000f220000300800 */
[----:B---3--:R-:W-:Y:S01]  /*247bf0*/  ISETP.LT.AND P2, PT, R14, UR12, !P6 ;  /* 0x0000000c0e007c0c */ /* 0x008fe2000f741270 */
[----:B------:R-:W0:Y:S02]  /*247c00*/  LDCU.64 UR12, c[0x0][0x398] ;  /* 0x00007300ff0c77ac */ /* 0x000e240008000a00 */
[----:B--2---:R1:W-:Y:S04]  /*247c10*/  @P4 STG.E.U8 desc[UR4][R12.64], R3 ;  /* 0x000000030c004986 */ /* 0x0043e8000c101104 */
[----:B------:R2:W-:Y:S06]  /*247c20*/  @P5 STG.E.U8 desc[UR4][R8.64], R2 ;  /* 0x0000000208005986 */ /* 0x0005ec000c101104 */
[----:B------:R3:W-:Y:S04]  /*247c30*/  @P2 STG.E.U8 desc[UR4][R28.64], R0 ;  /* 0x000000001c002986 */ /* 0x0007e8000c101104 */
[----:B-1----:R-:W4:Y:S04]  /*247c40*/  LDL.LU.64 R12, [R1+0x1eb8] ;  /* 0x001eb800010c7983 */ /* 0x002f280000300a00 */
[----:B--2---:R-:W2:Y:S04]  /*247c50*/  LDL.LU.64 R8, [R1+0x1eb0] ;  /* 0x001eb00001087983 */ /* 0x004ea80000300a00 */
[----:B------:R-:W2:Y:S04]  /*247c60*/  LDL.LU R19, [R1+0x76c] ;  /* 0x00076c0001137983 */ /* 0x000ea80000300800 */
[----:B---3--:R-:W3:Y:S01]  /*247c70*/  LDL.LU.64 R28, [R1+0x1e98] ;  /* 0x001e9800011c7983 */ /* 0x008ee20000300a00 */
[----:B------:R-:W-:Y:S01]  /*247c80*/  ISETP.LT.AND P3, PT, R7, UR14, !P6 ;  /* 0x0000000e07007c0c */ /* 0x000fe2000f761270 */
[----:B------:R-:W1:Y:S01]  /*247c90*/  LDCU.64 UR14, c[0x0][0x398] ;  /* 0x00007300ff0e77ac */ /* 0x000e620008000a00 */
[----:B------:R-:W-:-:S02]  /*247ca0*/  ISETP.LT.AND P4, PT, R15, UR10, !P6 ;  /* 0x0000000a0f007c0c */ /* 0x000fc4000f781270 */
[----:B------:R-:W-:Y:S01]  /*247cb0*/  ISETP.LT.AND P5, PT, R17, UR8, !P6 ;  /* 0x0000000811007c0c */ /* 0x000fe2000f7a1270 */
[----:B------:R-:W-:Y:S01]  /*247cc0*/  VIADD R2, R22, 0xd7 ;  /* 0x000000d716027836 */ /* 0x000fe20000000000 */
[----:B------:R-:W-:Y:S01]  /*247cd0*/  PRMT R0, R20, 0x7770, RZ ;  /* 0x0000777014007816 */ /* 0x000fe200000000ff */
[----:B------:R-:W2:Y:S01]  /*247ce0*/  LDCU UR8, c[0x0][0x398] ;  /* 0x00007300ff0877ac */ /* 0x000ea20008000800 */
[----:B------:R-:W2:Y:S02]  /*247cf0*/  LDCU UR10, c[0x0][0x398] ;  /* 0x00007300ff0a77ac */ /* 0x000ea40008000800 */
[----:B------:R-:W-:Y:S02]  /*247d00*/  ISETP.GE.AND P2, PT, R2, UR18, PT ;  /* 0x0000001202007c0c */ /* 0x000fe4000bf46270 */
[----:B------:R-:W-:Y:S01]  /*247d10*/  PRMT R2, R20, 0x7771, RZ ;  /* 0x0000777114027816 */ /* 0x000fe200000000ff */
[----:B------:R-:W2:Y:S01]  /*247d20*/  LDCU.64 UR18, c[0x0][0x398] ;  /* 0x00007300ff1277ac */ /* 0x000ea20008000a00 */
[----:B----4-:R-:W-:Y:S01]  /*247d30*/  @P3 STG.E.U8 desc[UR4][R24.64], R5 ;  /* 0x0000000518003986 */ /* 0x010fe2000c101104 */
[----:B0-----:R-:W-:-:S03]  /*247d40*/  ISETP.LT.AND P3, PT, R18, UR12, !P6 ;  /* 0x0000000c12007c0c */ /* 0x001fc6000f761270 */
[----:B------:R0:W-:Y:S04]  /*247d50*/  @P4 STG.E.U8 desc[UR4][R10.64], R0 ;  /* 0x000000000a004986 */ /* 0x0001e8000c101104 */
[----:B------:R4:W-:Y:S01]  /*247d60*/  @P5 STG.E.U8 desc[UR4][R26.64], R2 ;  /* 0x000000021a005986 */ /* 0x0009e2000c101104 */
[----:B------:R-:W2:Y:S01]  /*247d70*/  LDCU UR12, c[0x0][0x398] ;  /* 0x00007300ff0c77ac */ /* 0x000ea20008000800 */
[----:B-1----:R-:W-:Y:S02]  /*247d80*/  ISETP.LT.AND P4, PT, R23, UR14, !P6 ;  /* 0x0000000e17007c0c */ /* 0x002fe4000f781270 */
[----:B------:R-:W-:Y:S01]  /*247d90*/  ISETP.LT.AND P6, PT, R21, UR16, !P2 ;  /* 0x0000001015007c0c */ /* 0x000fe2000d7c1270 */
[----:B------:R-:W1:Y:S01]  /*247da0*/  LDCU UR14, c[0x0][0x398] ;  /* 0x00007300ff0e77ac */ /* 0x000e620008000800 */
[----:B------:R-:W1:Y:S01]  /*247db0*/  LDCU UR16, c[0x0][0x398] ;  /* 0x00007300ff1077ac */ /* 0x000e620008000800 */
[----:B0-----:R-:W-:Y:S01]  /*247dc0*/  VIADD R0, R22, 0xd8 ;  /* 0x000000d816007836 */ /* 0x001fe20000000000 */
[----:B----4-:R-:W-:Y:S01]  /*247dd0*/  PRMT R2, R20, 0x7772, RZ ;  /* 0x0000777214027816 */ /* 0x010fe200000000ff */
[----:B------:R-:W4:Y:S04]  /*247de0*/  LDL.LU.64 R10, [R1+0x1ea0] ;  /* 0x001ea000010a7983 */ /* 0x000f280000300a00 */
[----:B------:R-:W4:Y:S04]  /*247df0*/  LDL.LU.64 R26, [R1+0x1e90] ;  /* 0x001e9000011a7983 */ /* 0x000f280000300a00 */
[----:B------:R-:W4:Y:S01]  /*247e00*/  LDL.LU.64 R24, [R1+0x1e80] ;  /* 0x001e800001187983 */ /* 0x000f220000300a00 */
[----:B------:R-:W-:-:S02]  /*247e10*/  ISETP.GE.AND P5, PT, R0, UR24, PT ;  /* 0x0000001800007c0c */ /* 0x000fc4000bfa6270 */
[----:B------:R-:W-:Y:S01]  /*247e20*/  PRMT R0, R20, 0x7773, RZ ;  /* 0x0000777314007816 */ /* 0x000fe200000000ff */
[----:B------:R-:W-:Y:S01]  /*247e30*/  STL [R1+0x7604], R21 ;  /* 0x0076041501007387 */ /* 0x000fe20000100800 */
[----:B------:R-:W0:Y:S03]  /*247e40*/  LDCU.64 UR24, c[0x0][0x398] ;  /* 0x00007300ff1877ac */ /* 0x000e260008000a00 */
[----:B------:R0:W-:Y:S04]  /*247e50*/  @P3 STG.E.U8 desc[UR4][R12.64], R2 ;  /* 0x000000020c003986 */ /* 0x0001e8000c101104 */
[----:B--2---:R2:W-:Y:S01]  /*247e60*/  @P4 STG.E.U8 desc[UR4][R8.64], R0 ;  /* 0x0000000008004986 */ /* 0x0045e2000c101104 */
[----:B0-----:R-:W-:-:S03]  /*247e70*/  PRMT R2, R19, 0x7770, RZ ;  /* 0x0000777013027816 */ /* 0x001fc600000000ff */
[----:B------:R-:W4:Y:S04]  /*247e80*/  LDL.LU R12, [R1+0x79c] ;  /* 0x00079c00010c7983 */ /* 0x000f280000300800 */
[----:B------:R-:W4:Y:S04]  /*247e90*/  LDL.LU.64 R20, [R1+0x1e88] ;  /* 0x001e880001147983 */ /* 0x000f280000300a00 */
[----:B--2---:R-:W2:Y:S04]  /*247ea0*/  LDL.LU.64 R8, [R1+0x1e78] ;  /* 0x001e780001087983 */ /* 0x004ea80000300a00 */
[----:B---3--:R0:W-:Y:S04]  /*247eb0*/  @P6 STG.E.U8 desc[UR4][R28.64], R2 ;  /* 0x000000021c006986 */ /* 0x0081e8000c101104 */
[----:B0-----:R-:W3:Y:S01]  /*247ec0*/  LDL.LU R29, [R1+0x7a0] ;  /* 0x0007a000011d7983 */ /* 0x001ee20000300800 */
[----:B------:R-:W-:-:S02]  /*247ed0*/  ISETP.LT.AND P3, PT, R16, UR18, !P2 ;  /* 0x0000001210007c0c */ /* 0x000fc4000d761270 */
[----:B------:R-:W-:Y:S02]  /*247ee0*/  ISETP.LT.AND P4, PT, R14, UR20, !P2 ;  /* 0x000000140e007c0c */ /* 0x000fe4000d781270 */
[----:B------:R-:W-:Y:S02]  /*247ef0*/  ISETP.LT.AND P6, PT, R7, UR22, !P2 ;  /* 0x0000001607007c0c */ /* 0x000fe4000d7c1270 */
[C---:B------:R-:W-:Y:S02]  /*247f00*/  PRMT R2, R19.reuse, 0x7771, RZ ;  /* 0x0000777113027816 */ /* 0x040fe400000000ff */
[C---:B------:R-:W-:Y:S02]  /*247f10*/  PRMT R0, R19.reuse, 0x7772, RZ ;  /* 0x0000777213007816 */ /* 0x040fe400000000ff */
[----:B------:R-:W-:Y:S01]  /*247f20*/  PRMT R3, R19, 0x7773, RZ ;  /* 0x0000777313037816 */ /* 0x000fe200000000ff */
[----:B------:R-:W0:Y:S01]  /*247f30*/  LDCU UR18, c[0x0][0x398] ;  /* 0x00007300ff1277ac */ /* 0x000e220008000800 */
[----:B------:R-:W0:Y:S01]  /*247f40*/  LDCU UR20, c[0x0][0x398] ;  /* 0x00007300ff1477ac */ /* 0x000e220008000800 */
[----:B------:R-:W0:Y:S01]  /*247f50*/  LDCU UR22, c[0x0][0x398] ;  /* 0x00007300ff1677ac */ /* 0x000e220008000800 */
[----:B----4-:R-:W-:Y:S04]  /*247f60*/  @P3 STG.E.U8 desc[UR4][R10.64], R2 ;  /* 0x000000020a003986 */ /* 0x010fe8000c101104 */
[----:B------:R-:W-:Y:S04]  /*247f70*/  @P4 STG.E.U8 desc[UR4][R26.64], R0 ;  /* 0x000000001a004986 */ /* 0x000fe8000c101104 */
[----:B------:R-:W-:Y:S04]  /*247f80*/  @P6 STG.E.U8 desc[UR4][R24.64], R3 ;  /* 0x0000000318006986 */ /* 0x000fe8000c101104 */
[----:B---3--:R3:W-:Y:S04]  /*247f90*/  STL [R1+0x7600], R29 ;  /* 0x0076001d01007387 */ /* 0x0087e80000100800 */
[----:B---3--:R-:W3:Y:S04]  /*247fa0*/  LDL.LU.64 R28, [R1+0x1e70] ;  /* 0x001e7000011c7983 */ /* 0x008ee80000300a00 */
[----:B------:R-:W4:Y:S04]  /*247fb0*/  LDL.LU.64 R10, [R1+0x1d40] ;  /* 0x001d4000010a7983 */ /* 0x000f280000300a00 */
[----:B------:R-:W3:Y:S04]  /*247fc0*/  LDL.LU.64 R26, [R1+0x1b08] ;  /* 0x001b0800011a7983 */ /* 0x000ee80000300a00 */
[----:B------:R-:W3:Y:S01]  /*247fd0*/  LDL.LU.64 R24, [R1+0x1a48] ;  /* 0x001a480001187983 */ /* 0x000ee20000300a00 */
[----:B------:R-:W-:-:S02]  /*247fe0*/  ISETP.LT.AND P3, PT, R15, UR24, !P2 ;  /* 0x000000180f007c0c */ /* 0x000fc4000d761270 */
[----:B------:R-:W-:Y:S02]  /*247ff0*/  ISETP.LT.AND P4, PT, R17, UR6, !P2 ;  /* 0x0000000611007c0c */ /* 0x000fe4000d781270 */
[----:B------:R-:W-:Y:S02]  /*248000*/  ISETP.LT.AND P6, PT, R18, UR8, !P2 ;  /* 0x0000000812007c0c */ /* 0x000fe4000d7c1270 */
[C---:B------:R-:W-:Y:S02]  /*248010*/  PRMT R3, R12.reuse, 0x7770, RZ ;  /* 0x000077700c037816 */ /* 0x040fe400000000ff */
[C---:B------:R-:W-:Y:S02]  /*248020*/  PRMT R2, R12.reuse, 0x7771, RZ ;  /* 0x000077710c027816 */ /* 0x040fe400000000ff */
[C---:B------:R-:W-:Y:S02]  /*248030*/  PRMT R0, R12.reuse, 0x7772, RZ ;  /* 0x000077720c007816 */ /* 0x040fe400000000ff */
[----:B------:R-:W-:Y:S01]  /*248040*/  PRMT R4, R12, 0x7773, RZ ;  /* 0x000077730c047816 */ /* 0x000fe200000000ff */
[----:B------:R-:W0:Y:S01]  /*248050*/  LDCU UR6, c[0x0][0x398] ;  /* 0x00007300ff0677ac */ /* 0x000e220008000800 */
[----:B------:R-:W0:Y:S01]  /*248060*/  LDCU UR8, c[0x0][0x398] ;  /* 0x00007300ff0877ac */ /* 0x000e220008000800 */
[----:B------:R-:W-:Y:S04]  /*248070*/  @P3 STG.E.U8 desc[UR4][R20.64], R3 ;  /* 0x0000000314003986 */ /* 0x000fe8000c101104 */
[----:B--2---:R-:W-:Y:S04]  /*248080*/  @P4 STG.E.U8 desc[UR4][R8.64], R2 ;  /* 0x0000000208004986 */ /* 0x004fe8000c101104 */
[----:B---3--:R2:W-:Y:S04]  /*248090*/  STL.64 [R1+0x75f8], R24 ;  /* 0x0075f81801007387 */ /* 0x0085e80000100a00 */
[----:B------:R3:W-:Y:S04]  /*2480a0*/  @P6 STG.E.U8 desc[UR4][R28.64], R0 ;  /* 0x000000001c006986 */ /* 0x0007e8000c101104 */
[----:B--2---:R-:W2:Y:S04]  /*2480b0*/  LDL.LU.64 R24, [R1+0x1b00] ;  /* 0x001b000001187983 */ /* 0x004ea80000300a00 */
[----:B------:R-:W2:Y:S04]  /*2480c0*/  LDL.LU R12, [R1+0x750] ;  /* 0x00075000010c7983 */ /* 0x000ea80000300800 */
[----:B------:R-:W2:Y:S04]  /*2480d0*/  LDL.LU R21, [R1+0x7604] ;  /* 0x0076040001157983 */ /* 0x000ea80000300800 */
[----:B------:R-:W4:Y:S04]  /*2480e0*/  LDL.LU.64 R2, [R1+0x1d48] ;  /* 0x001d480001027983 */ /* 0x000f280000300a00 */
[----:B------:R-:W4:Y:S04]  /*2480f0*/  LDL.LU.64 R8, [R1+0x1a40] ;  /* 0x001a400001087983 */ /* 0x000f280000300a00 */
[----:B---3--:R-:W3:Y:S01]  /*248100*/  LDL.LU R29, [R1+0x7600] ;  /* 0x00760000011d7983 */ /* 0x008ee20000300800 */
[----:B------:R-:W-:-:S02]  /*248110*/  ISETP.LT.AND P2, PT, R23, UR10, !P2 ;  /* 0x0000000a17007c0c */ /* 0x000fc4000d741270 */
[----:B-1----:R-:W-:Y:S02]  /*248120*/  ISETP.LT.AND P3, PT, R16, UR14, !P5 ;  /* 0x0000000e10007c0c */ /* 0x002fe4000ef61270 */
[----:B------:R-:W-:Y:S01]  /*248130*/  ISETP.LT.AND P6, PT, R14, UR16, !P5 ;  /* 0x000000100e007c0c */ /* 0x000fe2000efc1270 */
[----:B------:R-:W1:Y:S01]  /*248140*/  LDCU UR14, c[0x0][0x398] ;  /* 0x00007300ff0e77ac */ /* 0x000e620008000800 */
[----:B------:R-:W0:Y:S01]  /*248150*/  LDCU UR10, c[0x0][0x398] ;  /* 0x00007300ff0a77ac */ /* 0x000e220008000800 */
[----:B------:R-:W0:Y:S01]  /*248160*/  LDCU UR16, c[0x0][0x398] ;  /* 0x00007300ff1077ac */ /* 0x000e220008000800 */
[----:B--2---:R-:W-:Y:S02]  /*248170*/  ISETP.LT.AND P4, PT, R21, UR12, !P5 ;  /* 0x0000000c15007c0c */ /* 0x004fe4000ef81270 */
[----:B---3--:R-:W-:-:S03]  /*248180*/  PRMT R0, R29, 0x7770, RZ ;  /* 0x000077701d007816 */ /* 0x008fc600000000ff */
[----:B----4-:R2:W-:Y:S01]  /*248190*/  @P2 STG.E.U8 desc[UR4][R2.64], R4 ;  /* 0x0000000402002986 */ /* 0x0105e2000c101104 */
[----:B------:R-:W3:Y:S07]  /*2481a0*/  LDCU UR12, c[0x0][0x398] ;  /* 0x00007300ff0c77ac */ /* 0x000eee0008000800 */
[----:B------:R4:W-:Y:S04]  /*2481b0*/  @P4 STG.E.U8 desc[UR4][R10.64], R0 ;  /* 0x000000000a004986 */ /* 0x0009e8000c101104 */
[----:B--2---:R-:W2:Y:S04]  /*2481c0*/  LDL.LU.64 R4, [R1+0x1a28] ;  /* 0x001a280001047983 */ /* 0x004ea80000300a00 */
[----:B------:R-:W2:Y:S01]  /*2481d0*/  LDL.LU R28, [R1+0x7c0] ;  /* 0x0007c000011c7983 */ /* 0x000ea20000300800 */
[----:B------:R-:W-:-:S05]  /*2481e0*/  PRMT R2, R29, 0x7771, RZ ;  /* 0x000077711d027816 */ /* 0x000fca00000000ff */
[----:B------:R0:W-:Y:S01]  /*2481f0*/  @P3 STG.E.U8 desc[UR4][R26.64], R2 ;  /* 0x000000021a003986 */ /* 0x0001e2000c101104 */
[----:B----4-:R-:W-:-:S03]  /*248200*/  PRMT R0, R29, 0x7772, RZ ;  /* 0x000077721d007816 */ /* 0x010fc600000000ff */
[----:B------:R-:W4:Y:S04]  /*248210*/  LDL.LU.64 R10, [R1+0x1a30] ;  /* 0x001a3000010a7983 */ /* 0x000f280000300a00 */
[----:B------:R1:W-:Y:S04]  /*248220*/  @P6 STG.E.U8 desc[UR4][R24.64], R0 ;  /* 0x0000000018006986 */ /* 0x0003e8000c101104 */
[----:B0-----:R-:W2:Y:S04]  /*248230*/  LDL.LU.64 R26, [R1+0x1a20] ;  /* 0x001a2000011a7983 */ /* 0x001ea80000300a00 */
[----:B-1----:R-:W2:Y:S01]  /*248240*/  LDL.LU.64 R24, [R1+0x75f8] ;  /* 0x0075f80001187983 */ /* 0x002ea20000300a00 */
[----:B------:R-:W-:-:S02]  /*248250*/  ISETP.LT.AND P2, PT, R7, UR18, !P5 ;  /* 0x0000001207007c0c */ /* 0x000fc4000ef41270 */
[----:B------:R-:W-:Y:S02]  /*248260*/  ISETP.LT.AND P3, PT, R15, UR6, !P5 ;  /* 0x000000060f007c0c */ /* 0x000fe4000ef61270 */
[----:B------:R-:W-:Y:S01]  /*248270*/  PRMT R2, R29, 0x7773, RZ ;  /* 0x000077731d027816 */ /* 0x000fe200000000ff */
[----:B------:R-:W-:Y:S01]  /*248280*/  VIADD R0, R22, 0xd9 ;  /* 0x000000d916007836 */ /* 0x000fe20000000000 */
[----:B------:R-:W0:Y:S01]  /*248290*/  LDCU UR6, c[0x0][0x398] ;  /* 0x00007300ff0677ac */ /* 0x000e220008000800 */
[----:B------:R-:W-:Y:S02]  /*2482a0*/  ISETP.LT.AND P4, PT, R17, UR8, !P5 ;  /* 0x0000000811007c0c */ /* 0x000fe4000ef81270 */
[----:B------:R-:W-:Y:S01]  /*2482b0*/  ISETP.LT.AND P6, PT, R18, UR10, !P5 ;  /* 0x0000000a12007c0c */ /* 0x000fe2000efc1270 */
[----:B------:R-:W1:Y:S03]  /*2482c0*/  LDCU UR18, c[0x0][0x398] ;  /* 0x00007300ff1277ac */ /* 0x000e660008000800 */
[----:B--2---:R2:W-:Y:S01]  /*2482d0*/  @P2 STG.E.U8 desc[UR4][R24.64], R2 ;  /* 0x0000000218002986 */ /* 0x0045e2000c101104 */
[----:B------:R-:W-:Y:S01]  /*2482e0*/  ISETP.GE.AND P2, PT, R0, UR52, PT ;  /* 0x0000003400007c0c */ /* 0x000fe2000bf46270 */
[----:B------:R-:W0:Y:S01]  /*2482f0*/  LDCU UR8, c[0x0][0x398] ;  /* 0x00007300ff0877ac */ /* 0x000e220008000800 */
[----:B------:R-:W0:Y:S01]  /*248300*/  LDCU UR10, c[0x0][0x398] ;  /* 0x00007300ff0a77ac */ /* 0x000e220008000800 */
[----:B--2---:R-:W-:Y:S01]  /*248310*/  PRMT R2, R12, 0x7770, RZ ;  /* 0x000077700c027816 */ /* 0x004fe200000000ff */
[----:B------:R-:W2:Y:S04]  /*248320*/  LDL.LU.64 R24, [R1+0x1a18] ;  /* 0x001a180001187983 */ /* 0x000ea80000300a00 */
[----:B------:R0:W-:Y:S01]  /*248330*/  @P3 STG.E.U8 desc[UR4][R8.64], R2 ;  /* 0x0000000208003986 */ /* 0x0001e2000c101104 */
[----:B------:R-:W-:-:S02]  /*248340*/  ISETP.LT.AND P3, PT, R21, UR14, !P2 ;  /* 0x0000000e15007c0c */ /* 0x000fc4000d761270 */
[C---:B------:R-:W-:Y:S02]  /*248350*/  PRMT R0, R12.reuse, 0x7771, RZ ;  /* 0x000077710c007816 */ /* 0x040fe400000000ff */
[----:B---3--:R-:W-:Y:S01]  /*248360*/  ISETP.LT.AND P5, PT, R23, UR12, !P5 ;  /* 0x0000000c17007c0c */ /* 0x008fe2000efa1270 */
[----:B------:R-:W3:Y:S01]  /*248370*/  LDCU UR12, c[0x0][0x398] ;  /* 0x00007300ff0c77ac */ /* 0x000ee20008000800 */
[----:B------:R-:W1:Y:S01]  /*248380*/  LDCU UR14, c[0x0][0x398] ;  /* 0x00007300ff0e77ac */ /* 0x000e620008000800 */
[----:B0-----:R-:W2:Y:S04]  /*248390*/  LDL.LU.64 R8, [R1+0x1a08] ;  /* 0x001a080001087983 */ /* 0x001ea80000300a00 */
[----:B------:R0:W-:Y:S04]  /*2483a0*/  STL [R1+0x75f4], R21 ;  /* 0x0075f41501007387 */ /* 0x0001e80000100800 */
[----:B0-----:R-:W2:Y:S01]  /*2483b0*/  LDL.LU.64 R20, [R1+0x1a38] ;  /* 0x001a380001147983 */ /* 0x001ea20000300a00 */
[----:B------:R-:W-:-:S03]  /*2483c0*/  PRMT R2, R12, 0x7772, RZ ;  /* 0x000077720c027816 */ /* 0x000fc600000000ff */
[----:B------:R-:W3:Y:S04]  /*2483d0*/  LDL.LU R29, [R1+0x7d0] ;  /* 0x0007d000011d7983 */ /* 0x000ee80000300800 */
[----:B--2---:R0:W-:Y:S04]  /*2483e0*/  @P4 STG.E.U8 desc[UR4][R20.64], R0 ;  /* 0x0000000014004986 */ /* 0x0041e8000c101104 */
[----:B------:R2:W-:Y:S01]  /*2483f0*/  @P6 STG.E.U8 desc[UR4][R4.64], R2 ;  /* 0x0000000204006986 */ /* 0x0005e2000c101104 */
[----:B------:R-:W-:Y:S02]  /*248400*/  ISETP.LT.AND P6, PT, R16, UR16, !P2 ;  /* 0x0000001010007c0c */ /* 0x000fe4000d7c1270 */
[----:B------:R-:W-:-:S02]  /*248410*/  ISETP.LT.AND P4, PT, R14, UR6, !P2 ;  /* 0x000000060e007c0c */ /* 0x000fc4000d781270 */
[----:B---3--:R-:W-:Y:S01]  /*248420*/  PRMT R3, R29, 0x7770, RZ ;  /* 0x000077701d037816 */ /* 0x008fe200000000ff */
[----:B------:R-:W3:Y:S01]  /*248430*/  LDCU UR6, c[0x0][0x398] ;  /* 0x00007300ff0677ac */ /* 0x000ee20008000800 */
[----:B------:R-:W3:Y:S01]  /*248440*/  LDCU UR16, c[0x0][0x398] ;  /* 0x00007300ff1077ac */ /* 0x000ee20008000800 */
[----:B0-----:R-:W-:Y:S02]  /*248450*/  PRMT R0, R12, 0x7773, RZ ;  /* 0x000077730c007816 */ /* 0x001fe400000000ff */
[----:B--2---:R-:W-:Y:S01]  /*248460*/  PRMT R2, R28, 0x7770, RZ ;  /* 0x000077701c027816 */ /* 0x004fe200000000ff */
[----:B------:R-:W2:Y:S04]  /*248470*/  LDL.LU.64 R20, [R1+0x1a10] ;  /* 0x001a100001147983 */ /* 0x000ea80000300a00 */
[----:B----4-:R0:W-:Y:S04]  /*248480*/  @P5 STG.E.U8 desc[UR4][R10.64], R0 ;  /* 0x000000000a005986 */ /* 0x0101e8000c101104 */
[----:B------:R4:W-:Y:S01]  /*248490*/  @P3 STG.E.U8 desc[UR4][R26.64], R2 ;  /* 0x000000021a003986 */ /* 0x0009e2000c101104 */
[----:B-1----:R-:W-:-:S03]  /*2484a0*/  ISETP.LT.AND P3, PT, R7, UR18, !P2 ;  /* 0x0000001207007c0c */ /* 0x002fc6000d761270 */
[----:B0-----:R-:W3:Y:S01]  /*2484b0*/  LDL.LU.64 R10, [R1+0x19f8] ;  /* 0x0019f800010a7983 */ /* 0x001ee20000300a00 */
[----:B------:R-:W-:-:S03]  /*2484c0*/  PRMT R0, R28, 0x7771, RZ ;  /* 0x000077711c007816 */ /* 0x000fc600000000ff */
[----:B----4-:R-:W4:Y:S01]  /*2484d0*/  LDL.LU.64 R26, [R1+0x19e8] ;  /* 0x0019e800011a7983 */ /* 0x010f220000300a00 */
[----:B------:R-:W-:-:S03]  /*2484e0*/  PRMT R2, R28, 0x7772, RZ ;  /* 0x000077721c027816 */ /* 0x000fc600000000ff */
[----:B------:R-:W3:Y:S04]  /*2484f0*/  LDL.LU R12, [R1+0x7a4] ;  /* 0x0007a400010c7983 */ /* 0x000ee80000300800 */
[----:B------:R0:W-:Y:S04]  /*248500*/  STL [R1+0x75f0], R7 ;  /* 0x0075f00701007387 */ /* 0x0001e80000100800 */
[----:B------:R1:W-:Y:S04]  /*248510*/  @P6 STG.E.U8 desc[UR4][R24.64], R0 ;  /* 0x0000000018006986 */ /* 0x0003e8000c101104 */
[----:B------:R1:W-:Y:S01]  /*248520*/  @P4 STG.E.U8 desc[UR4][R8.64], R2 ;  /* 0x0000000208004986 */ /* 0x0003e2000c101104 */
[----:B------:R-:W-:-:S02]  /*248530*/  ISETP.LT.AND P6, PT, R18, UR12, !P2 ;  /* 0x0000000c12007c0c */ /* 0x000fc4000d7c1270 */
[----:B------:R-:W-:Y:S01]  /*248540*/  ISETP.LT.AND P5, PT, R15, UR8, !P2 ;  /* 0x000000080f007c0c */ /* 0x000fe2000d7a1270 */
[----:B------:R-:W2:Y:S01]  /*248550*/  LDCU UR18, c[0x0][0x398] ;  /* 0x00007300ff1277ac */ /* 0x000ea20008000800 */
[----:B0-----:R-:W3:Y:S04]  /*248560*/  LDL.LU.64 R6, [R1+0x19f0] ;  /* 0x0019f00001067983 */ /* 0x001ee80000300a00 */
[----:B------:R-:W3:Y:S04]  /*248570*/  LDL.LU.64 R4, [R1+0x19e0] ;  /* 0x0019e00001047983 */ /* 0x000ee80000300a00 */
[----:B-1----:R-:W3:Y:S01]  /*248580*/  LDL.LU.64 R24, [R1+0x19d8] ;  /* 0x0019d80001187983 */ /* 0x002ee20000300a00 */
[----:B------:R-:W-:-:S03]  /*248590*/  ISETP.LT.AND P4, PT, R17, UR10, !P2 ;  /* 0x0000000a11007c0c */ /* 0x000fc6000d781270 */
[----:B------:R-:W3:Y:S04]  /*2485a0*/  LDL.LU.64 R8, [R1+0x19d0] ;  /* 0x0019d00001087983 */ /* 0x000ee80000300a00 */
[----:B------:R0:W-:Y:S01]  /*2485b0*/  STL [R1+0x75ec], R18 ;  /* 0x0075ec1201007387 */ /* 0x0001e20000100800 */
[----:B------:R-:W-:Y:S01]  /*2485c0*/  PRMT R2, R28, 0x7773, RZ ;  /* 0x000077731c027816 */ /* 0x000fe200000000ff */
[----:B------:R-:W-:Y:S01]  /*2485d0*/  VIADD R0, R22, 0xda ;  /* 0x000000da16007836 */ /* 0x000fe20000000000 */
[----:B------:R-:W1:Y:S01]  /*2485e0*/  LDCU UR8, c[0x0][0x398] ;  /* 0x00007300ff0877ac */ /* 0x000e620008000800 */
[----:B------:R-:W1:Y:S01]  /*2485f0*/  LDCU UR10, c[0x0][0x398] ;  /* 0x00007300ff0a77ac */ /* 0x000e620008000800 */
[----:B------:R-:W1:Y:S01]  /*248600*/  LDCU UR12, c[0x0][0x398] ;  /* 0x00007300ff0c77ac */ /* 0x000e620008000800 */
[----:B0-----:R-:W3:Y:S01]  /*248610*/  LDL.LU.64 R18, [R1+0x1a00] ;  /* 0x001a000001127983 */ /* 0x001ee20000300a00 */
[----:B------:R-:W-:Y:S01]  /*248620*/  ISETP.LT.AND P2, PT, R23, UR14, !P2 ;  /* 0x0000000e17007c0c */ /* 0x000fe2000d741270 */
[----:B------:R-:W0:Y:S02]  /*248630*/  LDCU UR14, c[0x0][0x398] ;  /* 0x00007300ff0e77ac */ /* 0x000e240008000800 */
[----:B--2---:R2:W-:Y:S01]  /*248640*/  @P3 STG.E.U8 desc[UR4][R20.64], R2 ;  /* 0x0000000214003986 */ /* 0x0045e2000c101104 */
[----:B------:R-:W-:-:S02]  /*248650*/  ISETP.GE.AND P3, PT, R0, UR45, PT ;  /* 0x0000002d00007c0c */ /* 0x000fc4000bf66270 */
[C---:B------:R-:W-:Y:S01]  /*248660*/  PRMT R0, R29.reuse, 0x7771, RZ ;  /* 0x000077711d007816 */ /* 0x040fe200000000ff */
[----:B--2---:R-:W2:Y:S01]  /*248670*/  LDL.LU R21, [R1+0x75f4] ;  /* 0x0075f40001157983 */ /* 0x004ea20000300800 */
[----:B------:R-:W-:-:S03]  /*248680*/  PRMT R2, R29, 0x7772, RZ ;  /* 0x000077721d027816 */ /* 0x000fc600000000ff */
[----:B---3--:R3:W-:Y:S04]  /*248690*/  @P5 STG.E.U8 desc[UR4][R18.64], R3 ;  /* 0x0000000312005986 */ /* 0x0087e8000c101104 */
[----:B------:R0:W-:Y:S04]  /*2486a0*/  @P4 STG.E.U8 desc[UR4][R10.64], R0 ;  /* 0x000000000a004986 */ /* 0x0001e8000c101104 */
[----:B----4-:R4:W-:Y:S04]  /*2486b0*/  @P6 STG.E.U8 desc[UR4][R26.64], R2 ;  /* 0x000000021a006986 */ /* 0x0109e8000c101104 */
[----:B---3--:R-:W3:Y:S01]  /*2486c0*/  LDL.LU.64 R18, [R1+0x19c8] ;  /* 0x0019c80001127983 */ /* 0x008ee20000300a00 */
[----:B0-----:R-:W-:-:S03]  /*2486d0*/  PRMT R0, R29, 0x7773, RZ ;  /* 0x000077731d007816 */ /* 0x001fc600000000ff */
[----:B------:R-:W3:Y:S04]  /*2486e0*/  LDL.LU R28, [R1+0x754] ;  /* 0x00075400011c7983 */ /* 0x000ee80000300800 */
[----:B------:R-:W3:Y:S04]  /*2486f0*/  LDL.LU.64 R10, [R1+0x19c0] ;  /* 0x0019c000010a7983 */ /* 0x000ee80000300a00 */
[----:B----4-:R-:W4:Y:S04]  /*248700*/  LDL.LU.64 R26, [R1+0x19b8] ;  /* 0x0019b800011a7983 */ /* 0x010f280000300a00 */
[----:B------:R0:W-:Y:S04]  /*248710*/  @P2 STG.E.U8 desc[UR4][R6.64], R0 ;  /* 0x0000000006002986 */ /* 0x0001e8000c101104 */
[----:B0-----:R-:W1:Y:S01]  /*248720*/  LDL.LU R7, [R1+0x75f0] ;  /* 0x0075f00001077983 */ /* 0x001e620000300800 */
[----:B------:R-:W-:-:S02]  /*248730*/  ISETP.LT.AND P6, PT, R16, UR16, !P3 ;  /* 0x0000001010007c0c */ /* 0x000fc4000dfc1270 */
[----:B------:R-:W-:Y:S02]  /*248740*/  ISETP.LT.AND P4, PT, R14, UR18, !P3 ;  /* 0x000000120e007c0c */ /* 0x000fe4000df81270 */
[C---:B------:R-:W-:Y:S02]  /*248750*/  PRMT R2, R12.reuse, 0x7770, RZ ;  /* 0x000077700c027816 */ /* 0x040fe400000000ff */
[----:B------:R-:W-:Y:S01]  /*248760*/  PRMT R0, R12, 0x7771, RZ ;  /* 0x000077710c007816 */ /* 0x000fe200000000ff */
[----:B------:R-:W0:Y:S01]  /*248770*/  LDCU UR16, c[0x0][0x398] ;  /* 0x00007300ff1077ac */ /* 0x000e220008000800 */
[----:B------:R-:W0:Y:S01]  /*248780*/  LDCU UR18, c[0x0][0x398] ;  /* 0x00007300ff1277ac */ /* 0x000e220008000800 */
[----:B--2---:R-:W-:Y:S01]  /*248790*/  ISETP.LT.AND P5, PT, R21, UR6, !P3 ;  /* 0x0000000615007c0c */ /* 0x004fe2000dfa1270 */
[----:B------:R-:W2:-:S12]  /*2487a0*/  LDCU UR6, c[0x0][0x398] ;  /* 0x00007300ff0677ac */ /* 0x000e980008000800 */
[----:B------:R0:W-:Y:S04]  /*2487b0*/  @P5 STG.E.U8 desc[UR4][R4.64], R2 ;  /* 0x0000000204005986 */ /* 0x0001e8000c101104 */
[----:B------:R-:W-:Y:S01]  /*2487c0*/  @P6 STG.E.U8 desc[UR4][R24.64], R0 ;  /* 0x0000000018006986 */ /* 0x000fe2000c101104 */
[----:B0-----:R-:W-:-:S03]  /*2487d0*/  PRMT R2, R12, 0x7772, RZ ;  /* 0x000077720c027816 */ /* 0x001fc600000000ff */
[----:B------:R-:W2:Y:S04]  /*2487e0*/  LDL.LU.64 R4, [R1+0x19b0] ;  /* 0x0019b00001047983 */ /* 0x000ea80000300a00 */
[----:B------:R0:W-:Y:S02]  /*2487f0*/  @P4 STG.E.U8 desc[UR4][R8.64], R2 ;  /* 0x0000000208004986 */ /* 0x0001e4000c101104 */
[----:B0-----:R-:W-:Y:S02]  /*248800*/  PRMT R2, R12, 0x7773, RZ ;  /* 0x000077730c027816 */ /* 0x001fe400000000ff */
[----:B------:R-:W2:Y:S04]  /*248810*/  LDL.LU.64 R8, [R1+0x19a8] ;  /* 0x0019a80001087983 */ /* 0x000ea80000300a00 */
[----:B------:R-:W2:Y:S04]  /*248820*/  LDL.LU R29, [R1+0x7c4] ;  /* 0x0007c400011d7983 */ /* 0x000ea80000300800 */
[----:B------:R-:W2:Y:S04]  /*248830*/  LDL.LU.64 R12, [R1+0x19a0] ;  /* 0x0019a000010c7983 */ /* 0x000ea80000300a00 */
[----:B------:R-:W2:Y:S01]  /*248840*/  LDL.LU.64 R24, [R1+0x1990] ;  /* 0x0019900001187983 */ /* 0x000ea20000300a00 */
[----:B-1----:R-:W-:-:S02]  /*248850*/  ISETP.LT.AND P5, PT, R7, UR8, !P3 ;  /* 0x0000000807007c0c */ /* 0x002fc4000dfa1270 */
[----:B------:R-:W-:Y:S02]  /*248860*/  ISETP.LT.AND P4, PT, R15, UR10, !P3 ;  /* 0x0000000a0f007c0c */ /* 0x000fe4000df81270 */
[----:B------:R-:W-:Y:S01]  /*248870*/  ISETP.LT.AND P6, PT, R17, UR12, !P3 ;  /* 0x0000000c11007c0c */ /* 0x000fe2000dfc1270 */
[----:B------:R-:W-:Y:S01]  /*248880*/  VIADD R0, R22, 0xdb ;  /* 0x000000db16007836 */ /* 0x000fe20000000000 */
[----:B------:R-:W0:Y:S01]  /*248890*/  LDCU UR8, c[0x0][0x398] ;  /* 0x00007300ff0877ac */ /* 0x000e220008000800 */
[----:B------:R-:W1:Y:S01]  /*2488a0*/  LDCU UR10, c[0x0][0x398] ;  /* 0x00007300ff0a77ac */ /* 0x000e620008000800 */
[----:B------:R-:W0:Y:S05]  /*2488b0*/  LDCU UR12, c[0x0][0x398] ;  /* 0x00007300ff0c77ac */ /* 0x000e2a0008000800 */
[----:B---3--:R3:W-:Y:S04]  /*2488c0*/  @P5 STG.E.U8 desc[UR4][R18.64], R2 ;  /* 0x0000000212005986 */ /* 0x0087e8000c101104 */
[----:B---3--:R-:W3:Y:S01]  /*2488d0*/  LDL.LU R18, [R1+0x75ec] ;  /* 0x0075ec0001127983 */ /* 0x008ee20000300800 */
[----:B------:R-:W-:-:S02]  /*2488e0*/  ISETP.GE.AND P2, PT, R0, UR48, PT ;  /* 0x0000003000007c0c */ /* 0x000fc4000bf46270 */
[C---:B------:R-:W-:Y:S02]  /*2488f0*/  PRMT R0, R28.reuse, 0x7770, RZ ;  /* 0x000077701c007816 */ /* 0x040fe400000000ff */
[----:B------:R-:W-:-:S03]  /*248900*/  PRMT R2, R28, 0x7771, RZ ;  /* 0x000077711c027816 */ /* 0x000fc600000000ff */
[----:B------:R0:W-:Y:S04]  /*248910*/  @P4 STG.E.U8 desc[UR4][R10.64], R0 ;  /* 0x000000000a004986 */ /* 0x0001e8000c101104 */
[----:B----4-:R4:W-:Y:S01]  /*248920*/  @P6 STG.E.U8 desc[UR4][R26.64], R2 ;  /* 0x000000021a006986 */ /* 0x0109e2000c101104 */
[----:B------:R-:W-:-:S03]  /*248930*/  ISETP.LT.AND P6, PT, R21, UR16, !P2 ;  /* 0x0000001015007c0c */ /* 0x000fc6000d7c1270 */
[----:B0-----:R-:W3:Y:S04]  /*248940*/  LDL.LU.64 R10, [R1+0x1998] ;  /* 0x00199800010a7983 */ /* 0x001ee80000300a00 */
[----:B----4-:R-:W4:Y:S04]  /*248950*/  LDL.LU.64 R26, [R1+0x1988] ;  /* 0x00198800011a7983 */ /* 0x010f280000300a00 */
[----:B------:R-:W4:Y:S04]  /*248960*/  LDL.LU R19, [R1+0x7d4] ;  /* 0x0007d40001137983 */ /* 0x000f280000300800 */
[----:B------:R0:W-:Y:S01]  /*248970*/  STL [R1+0x75e8], R21 ;  /* 0x0075e81501007387 */ /* 0x0001e20000100800 */
[----:B------:R-:W-:-:S02]  /*248980*/  PRMT R0, R28, 0x7772, RZ ;  /* 0x000077721c007816 */ /* 0x000fc400000000ff */
[----:B------:R-:W-:Y:S02]  /*248990*/  ISETP.LT.AND P4, PT, R16, UR8, !P2 ;  /* 0x0000000810007c0c */ /* 0x000fe4000d781270 */
[----:B------:R-:W-:Y:S01]  /*2489a0*/  PRMT R2, R28, 0x7773, RZ ;  /* 0x000077731c027816 */ /* 0x000fe200000000ff */
[----:B------:R-:W1:Y:S01]  /*2489b0*/  LDCU UR16, c[0x0][0x398] ;  /* 0x00007300ff1077ac */ /* 0x000e620008000800 */
[----:B------:R-:W1:Y:S01]  /*2489c0*/  LDCU UR8, c[0x0][0x398] ;  /* 0x00007300ff0877ac */ /* 0x000e620008000800 */
[----:B0-----:R-:W4:Y:S01]  /*2489d0*/  LDL.LU.64 R20, [R1+0x1980] ;  /* 0x0019800001147983 */ /* 0x001f220000300a00 */
[----:B--2---:R-:W-:Y:S02]  /*2489e0*/  PRMT R3, R29, 0x7773, RZ ;  /* 0x000077731d037816 */ /* 0x004fe400000000ff */
[----:B---3--:R-:W-:Y:S02]  /*2489f0*/  ISETP.LT.AND P5, PT, R18, UR6, !P3 ;  /* 0x0000000612007c0c */ /* 0x008fe4000dfa1270 */
[----:B------:R-:W-:Y:S01]  /*248a00*/  ISETP.LT.AND P3, PT, R23, UR14, !P3 ;  /* 0x0000000e17007c0c */ /* 0x000fe2000df61270 */
[----:B------:R-:W0:Y:S01]  /*248a10*/  LDCU UR6, c[0x0][0x398] ;  /* 0x00007300ff0677ac */ /* 0x000e220008000800 */
[----:B------:R-:W2:Y:S09]  /*248a20*/  LDCU UR14, c[0x0][0x398] ;  /* 0x00007300ff0e77ac */ /* 0x000eb20008000800 */
[----:B------:R3:W-:Y:S04]  /*248a30*/  @P5 STG.E.U8 desc[UR4][R4.64], R0 ;  /* 0x0000000004005986 */ /* 0x0007e8000c101104 */
[----:B------:R0:W-:Y:S01]  /*248a40*/  @P3 STG.E.U8 desc[UR4][R8.64], R2 ;  /* 0x0000000208003986 */ /* 0x0001e2000c101104 */
[----:B------:R-:W-:-:S02]  /*248a50*/  ISETP.LT.AND P3, PT, R14, UR18, !P2 ;  /* 0x000000120e007c0c */ /* 0x000fc4000d761270 */
[----:B-1----:R-:W-:Y:S01]  /*248a60*/  ISETP.LT.AND P5, PT, R7, UR10, !P2 ;  /* 0x0000000a07007c0c */ /* 0x002fe2000d7a1270 */
[----:B------:R-:W1:Y:S01]  /*248a70*/  LDCU UR18, c[0x0][0x398] ;  /* 0x00007300ff1277ac */ /* 0x000e620008000800 */
[----:B------:R-:W1:Y:S01]  /*248a80*/  LDCU UR10, c[0x0][0x398] ;  /* 0x00007300ff0a77ac */ /* 0x000e620008000800 */
[C---:B---3--:R-:W-:Y:S02]  /*248a90*/  PRMT R0, R29.reuse, 0x7770, RZ ;  /* 0x000077701d007816 */ /* 0x048fe400000000ff */
[----:B0-----:R-:W-:Y:S01]  /*248aa0*/  PRMT R2, R29, 0x7771, RZ ;  /* 0x000077711d027816 */ /* 0x001fe200000000ff */
[----:B------:R-:W3:Y:S04]  /*248ab0*/  LDL.LU.64 R8, [R1+0x1978] ;  /* 0x0019780001087983 */ /* 0x000ee80000300a00 */
[----:B------:R0:W-:Y:S04]  /*248ac0*/  @P6 STG.E.U8 desc[UR4][R12.64], R0 ;  /* 0x000000000c006986 */ /* 0x0001e8000c101104 */
[----:B------:R1:W-:Y:S01]  /*248ad0*/  @P4 STG.E.U8 desc[UR4][R24.64], R2 ;  /* 0x0000000218004986 */ /* 0x0003e2000c101104 */
[----:B------:R-:W-:-:S03]  /*248ae0*/  ISETP.LT.AND P4, PT, R15, UR12, !P2 ;  /* 0x0000000c0f007c0c */ /* 0x000fc6000d781270 */
[----:B------:R-:W2:Y:S01]  /*248af0*/  LDL.LU.64 R4, [R1+0x1970] ;  /* 0x0019700001047983 */ /* 0x000ea20000300a00 */
[----:B0-----:R-:W-:Y:S01]  /*248b00*/  VIADD R0, R22, 0xdc ;  /* 0x000000dc16007836 */ /* 0x001fe20000000000 */
[----:B-1----:R-:W-:Y:S02]  /*248b10*/  PRMT R2, R29, 0x7772, RZ ;  /* 0x000077721d027816 */ /* 0x002fe400000000ff */
[----:B------:R-:W2:Y:S04]  /*248b20*/  LDL.LU.64 R12, [R1+0x1968] ;  /* 0x00196800010c7983 */ /* 0x000ea80000300a00 */
[----:B------:R-:W2:Y:S04]  /*248b30*/  LDL.LU R28, [R1+0x7a8] ;  /* 0x0007a800011c7983 */ /* 0x000ea80000300800 */
[----:B------:R-:W2:Y:S01]  /*248b40*/  LDL.LU.64 R24, [R1+0x1960] ;  /* 0x0019600001187983 */ /* 0x000ea20000300a00 */
[----:B------:R-:W-:-:S03]  /*248b50*/  ISETP.LT.AND P6, PT, R17, UR6, !P2 ;  /* 0x0000000611007c0c */ /* 0x000fc6000d7c1270 */
[----:B------:R-:W-:Y:S01]  /*248b60*/  @P3 STG.E.U8 desc[UR4][R10.64], R2 ;  /* 0x000000020a003986 */ /* 0x000fe2000c101104 */
[----:B------:R-:W-:Y:S02]  /*248b70*/  ISETP.GE.AND P3, PT, R0, UR49, PT ;  /* 0x0000003100007c0c */ /* 0x000fe4000bf66270 */
[C---:B----4-:R-:W-:Y:S01]  /*248b80*/  PRMT R0, R19.reuse, 0x7770, RZ ;  /* 0x0000777013007816 */ /* 0x050fe200000000ff */
[----:B------:R0:W-:Y:S01]  /*248b90*/  @P5 STG.E.U8 desc[UR4][R26.64], R3 ;  /* 0x000000031a005986 */ /* 0x0001e2000c101104 */
[----:B------:R-:W1:Y:S01]  /*248ba0*/  LDCU UR6, c[0x0][0x398] ;  /* 0x00007300ff0677ac */ /* 0x000e620008000800 */
[----:B------:R-:W4:Y:S02]  /*248bb0*/  LDCU UR12, c[0x0][0x398] ;  /* 0x00007300ff0c77ac */ /* 0x000f240008000800 */
[----:B------:R1:W-:Y:S04]  /*248bc0*/  @P4 STG.E.U8 desc[UR4][R20.64], R0 ;  /* 0x0000000014004986 */ /* 0x0003e8000c101104 */
[----:B0-----:R-:W2:Y:S04]  /*248bd0*/  LDL.LU.64 R26, [R1+0x1958] ;  /* 0x00195800011a7983 */ /* 0x001ea80000300a00 */
[----:B------:R-:W2:Y:S04]  /*248be0*/  LDL.LU.64 R10, [R1+0x1950] ;  /* 0x00195000010a7983 */ /* 0x000ea80000300a00 */
[----:B-1----:R-:W2:Y:S01]  /*248bf0*/  LDL.LU R21, [R1+0x75e8] ;  /* 0x0075e80001157983 */ /* 0x002ea20000300800 */
[----:B------:R-:W-:-:S05]  /*248c00*/  PRMT R2, R19, 0x7771, RZ ;  /* 0x0000777113027816 */ /* 0x000fca00000000ff */
[----:B---3--:R0:W-:Y:S04]  /*248c10*/  @P6 STG.E.U8 desc[UR4][R8.64], R2 ;  /* 0x0000000208006986 */ /* 0x0081e8000c101104 */
[----:B0-----:R-:W3:Y:S04]  /*248c20*/  LDL.LU.64 R8, [R1+0x1948] ;  /* 0x0019480001087983 */ /* 0x001ee80000300a00 */
[----:B------:R-:W3:Y:S01]  /*248c30*/  LDL.LU R29, [R1+0x758] ;  /* 0x00075800011d7983 */ /* 0x000ee20000300800 */
[----:B--2---:R-:W-:-:S03]  /*248c40*/  ISETP.LT.AND P6, PT, R21, UR16, !P3 ;  /* 0x0000001015007c0c */ /* 0x004fc6000dfc1270 */
[----:B------:R0:W-:Y:S01]  /*248c50*/  STL [R1+0x75d8], R21 ;  /* 0x0075d81501007387 */ /* 0x0001e20000100800 */
[----:B------:R-:W-:Y:S02]  /*248c60*/  ISETP.LT.AND P5, PT, R18, UR14, !P2 ;  /* 0x0000000e12007c0c */ /* 0x000fe4000d7a1270 */
[----:B------:R-:W-:Y:S02]  /*248c70*/  ISETP.LT.AND P4, PT, R16, UR18, !P3 ;  /* 0x0000001210007c0c */ /* 0x000fe4000df81270 */
[C---:B------:R-:W-:Y:S02]  /*248c80*/  PRMT R0, R19.reuse, 0x7772, RZ ;  /* 0x0000777213007816 */ /* 0x040fe400000000ff */
[----:B------:R-:W-:Y:S01]  /*248c90*/  PRMT R2, R19, 0x7773, RZ ;  /* 0x0000777313027816 */ /* 0x000fe200000000ff */
[----:B------:R-:W1:Y:S01]  /*248ca0*/  LDCU UR16, c[0x0][0x398] ;  /* 0x00007300ff1077ac */ /* 0x000e620008000800 */
[----:B0-----:R-:W2:Y:S01]  /*248cb0*/  LDL.LU.64 R20, [R1+0x1938] ;  /* 0x0019380001147983 */ /* 0x001ea20000300a00 */
[----:B------:R-:W-:Y:S01]  /*248cc0*/  ISETP.LT.AND P2, PT, R23, UR8, !P2 ;  /* 0x0000000817007c0c */ /* 0x000fe2000d741270 */
[----:B------:R-:W0:Y:S01]  /*248cd0*/  LDCU UR8, c[0x0][0x398] ;  /* 0x00007300ff0877ac */ /* 0x000e220008000800 */
[----:B------:R-:W0:Y:S02]  /*248ce0*/  LDCU UR14, c[0x0][0x398] ;  /* 0x00007300ff0e77ac */ /* 0x000e240008000800 */
[----:B------:R1:W-:Y:S01]  /*248cf0*/  @P5 STG.E.U8 desc[UR4][R4.64], R0 ;  /* 0x0000000004005986 */ /* 0x0003e2000c101104 */
[----:B------:R-:W-:Y:S01]  /*248d00*/  ISETP.LT.AND P5, PT, R14, UR10, !P3 ;  /* 0x0000000a0e007c0c */ /* 0x000fe2000dfa1270 */
[----:B------:R-:W0:Y:S01]  /*248d10*/  LDCU UR10, c[0x0][0x398] ;  /* 0x00007300ff0a77ac */ /* 0x000e220008000800 */
[----:B------:R-:W0:Y:S06]  /*248d20*/  LDCU UR18, c[0x0][0x398] ;  /* 0x00007300ff1277ac */ /* 0x000e2c0008000800 */
[----:B------:R-:W-:Y:S01]  /*248d30*/  @P2 STG.E.U8 desc[UR4][R12.64], R2 ;  /* 0x000000020c002986 */ /* 0x000fe2000c101104 */
[----:B------:R-:W-:-:S02]  /*248d40*/  ISETP.LT.AND P2, PT, R7, UR6, !P3 ;  /* 0x0000000607007c0c */ /* 0x000fc4000df41270 */
[C---:B-1----:R-:W-:Y:S01]  /*248d50*/  PRMT R0, R28.reuse, 0x7770, RZ ;  /* 0x000077701c007816 */ /* 0x042fe200000000ff */
[----:B------:R-:W1:Y:S01]  /*248d60*/  LDCU UR6, c[0x0][0x398] ;  /* 0x00007300ff0677ac */ /* 0x000e620008000800 */
[----:B--2---:R2:W-:Y:S04]  /*248d70*/  STL.64 [R1+0x75e0], R20 ;  /* 0x0075e01401007387 */ /* 0x0045e80000100a00 */
[----:B--2---:R-:W2:Y:S01]  /*248d80*/  LDL.LU.64 R20, [R1+0x1940] ;  /* 0x0019400001147983 */ /* 0x004ea20000300a00 */
[----:B------:R-:W-:-:S03]  /*248d90*/  PRMT R2, R28, 0x7771, RZ ;  /* 0x000077711c027816 */ /* 0x000fc600000000ff */
[----:B------:R0:W-:Y:S04]  /*248da0*/  @P6 STG.E.U8 desc[UR4][R24.64], R0 ;  /* 0x0000000018006986 */ /* 0x0001e8000c101104 */
[----:B------:R-:W2:Y:S04]  /*248db0*/  LDL.LU.64 R4, [R1+0x1928] ;  /* 0x0019280001047983 */ /* 0x000ea80000300a00 */
[----:B------:R1:W-:Y:S01]  /*248dc0*/  @P4 STG.E.U8 desc[UR4][R26.64], R2 ;  /* 0x000000021a004986 */ /* 0x0003e2000c101104 */
[----:B----4-:R-:W-:Y:S02]  /*248dd0*/  ISETP.LT.AND P4, PT, R15, UR12, !P3 ;  /* 0x0000000c0f007c0c */ /* 0x010fe4000df81270 */
[----:B0-----:R-:W-:-:S02]  /*248de0*/  PRMT R0, R28, 0x7772, RZ ;  /* 0x000077721c007816 */ /* 0x001fc400000000ff */
[----:B------:R-:W-:Y:S01]  /*248df0*/  ISETP.LT.AND P6, PT, R18, UR14, !P3 ;  /* 0x0000000e12007c0c */ /* 0x000fe2000dfc1270 */
[----:B------:R-:W0:Y:S01]  /*248e00*/  LDCU UR12, c[0x0][0x398] ;  /* 0x00007300ff0c77ac */ /* 0x000e220008000800 */
[----:B------:R-:W4:Y:S01]  /*248e10*/  LDCU UR14, c[0x0][0x398] ;  /* 0x00007300ff0e77ac */ /* 0x000f220008000800 */
[----:B-1----:R-:W-:Y:S01]  /*248e20*/  PRMT R2, R28, 0x7773, RZ ;  /* 0x000077731c027816 */ /* 0x002fe200000000ff */
[----:B------:R1:W-:Y:S04]  /*248e30*/  @P5 STG.E.U8 desc[UR4][R10.64], R0 ;  /* 0x000000000a005986 */ /* 0x0003e8000c101104 */
[----:B------:R-:W4:Y:S04]  /*248e40*/  LDL.LU R26, [R1+0x7c8] ;  /* 0x0007c800011a7983 */ /* 0x000f280000300800 */
[----:B---3--:R3:W-:Y:S04]  /*248e50*/  @P2 STG.E.U8 desc[UR4][R8.64], R2 ;  /* 0x0000000208002986 */ /* 0x0087e8000c101104 */
[----:B-1----:R-:W4:Y:S04]  /*248e60*/  LDL.LU.64 R10, [R1+0x1930] ;  /* 0x00193000010a7983 */ /* 0x002f280000300a00 */
[----:B---3--:R-:W3:Y:S01]  /*248e70*/  LDL.LU.64 R8, [R1+0x1910] ;  /* 0x0019100001087983 */ /* 0x008ee20000300a00 */
[----:B------:R-:W-:-:S03]  /*248e80*/  PRMT R2, R29, 0x7770, RZ ;  /* 0x000077701d027816 */ /* 0x000fc600000000ff */
[----:B------:R-:W3:Y:S04]  /*248e90*/  LDL.LU.64 R12, [R1+0x1908] ;  /* 0x00190800010c7983 */ /* 0x000ee80000300a00 */
[----:B------:R-:W3:Y:S04]  /*248ea0*/  LDL.LU.64 R24, [R1+0x18f0] ;  /* 0x0018f00001187983 */ /* 0x000ee80000300a00 */
[----:B--2---:R1:W-:Y:S04]  /*248eb0*/  @P4 STG.E.U8 desc[UR4][R20.64], R2 ;  /* 0x0000000214004986 */ /* 0x0043e8000c101104 */
[----:B-1----:R-:W2:Y:S01]  /*248ec0*/  LDL.LU.64 R20, [R1+0x75e0] ;  /* 0x0075e00001147983 */ /* 0x002ea20000300a00 */
[----:B------:R-:W-:Y:S01]  /*248ed0*/  ISETP.LT.AND P5, PT, R17, UR8, !P3 ;  /* 0x0000000811007c0c */ /* 0x000fe2000dfa1270 */
[----:B------:R-:W-:Y:S01]  /*248ee0*/  VIADD R0, R22, 0xdd ;  /* 0x000000dd16007836 */ /* 0x000fe20000000000 */
[----:B------:R-:W-:Y:S01]  /*248ef0*/  PRMT R2, R29, 0x7772, RZ ;  /* 0x000077721d027816 */ /* 0x000fe200000000ff */
[----:B------:R-:W1:Y:S03]  /*248f00*/  LDCU UR8, c[0x0][0x398] ;  /* 0x00007300ff0877ac */ /* 0x000e660008000800 */
[----:B------:R-:W-:-:S02]  /*248f10*/  ISETP.GE.AND P2, PT, R0, UR40, PT ;  /* 0x0000002800007c0c */ /* 0x000fc4000bf46270 */
[----:B------:R-:W-:-:S05]  /*248f20*/  PRMT R0, R29, 0x7771, RZ ;  /* 0x000077711d007816 */ /* 0x000fca00000000ff */
[----:B--2---:R2:W-:Y:S04]  /*248f30*/  @P5 STG.E.U8 desc[UR4][R20.64], R0 ;  /* 0x0000000014005986 */ /* 0x0045e8000c101104 */
[----:B--2---:R-:W2:Y:S01]  /*248f40*/  LDL.LU R21, [R1+0x75d8] ;  /* 0x0075d80001157983 */ /* 0x004ea20000300800 */
[----:B------:R-:W-:-:S03]  /*248f50*/  ISETP.LT.AND P3, PT, R23, UR10, !P3 ;  /* 0x0000000a17007c0c */ /* 0x000fc6000df61270 */
[----:B------:R0:W-:Y:S01]  /*248f60*/  @P6 STG.E.U8 desc[UR4][R4.64], R2 ;  /* 0x0000000204006986 */ /* 0x0001e2000c101104 */
[----:B------:R-:W-:Y:S01]  /*248f70*/  ISETP.LT.AND P5, PT, R16, UR16, !P2 ;  /* 0x0000001010007c0c */ /* 0x000fe2000d7a1270 */
[----:B------:R-:W-:Y:S01]  /*248f80*/  VIADD R0, R22, 0xde ;  /* 0x000000de16007836 */ /* 0x000fe20000000000 */
[----:B----4-:R-:W-:Y:S01]  /*248f90*/  PRMT R3, R26, 0x7770, RZ ;  /* 0x000077701a037816 */ /* 0x010fe200000000ff */
[----:B------:R-:W4:Y:S01]  /*248fa0*/  LDL.LU R20, [R1+0x7ac] ;  /* 0x0007ac0001147983 */ /* 0x000f220000300800 */
[----:B------:R-:W1:Y:S01]  /*248fb0*/  LDCU UR10, c[0x0][0x398] ;  /* 0x00007300ff0a77ac */ /* 0x000e620008000800 */
[----:B0-----:R-:W-:Y:S02]  /*248fc0*/  PRMT R2, R29, 0x7773, RZ ;  /* 0x000077731d027816 */ /* 0x001fe400000000ff */
[----:B--2---:R-:W-:-:S03]  /*248fd0*/  ISETP.LT.AND P4, PT, R21, UR6, !P2 ;  /* 0x0000000615007c0c */ /* 0x004fc6000d781270 */
[----:B------:R0:W-:Y:S01]  /*248fe0*/  @P3 STG.E.U8 desc[UR4][R10.64], R2 ;  /* 0x000000020a003986 */ /* 0x0001e2000c101104 */
[----:B------:R-:W-:Y:S02]  /*248ff0*/  ISETP.GE.AND P3, PT, R0, UR47, PT ;  /* 0x0000002f00007c0c */ /* 0x000fe4000bf66270 */
[----:B------:R-:W-:Y:S01]  /*249000*/  PRMT R0, R26, 0x7771, RZ ;  /* 0x000077711a007816 */ /* 0x000fe200000000ff */
[----:B------:R-:W2:Y:S04]  /*249010*/  LDL.LU.64 R28, [R1+0x1920] ;  /* 0x00192000011c7983 */ /* 0x000ea80000300a00 */
[----:B------:R-:W2:Y:S01]  /*249020*/  LDL.LU R19, [R1+0x7d8] ;  /* 0x0007d80001137983 */ /* 0x000ea20000300800 */
[----:B------:R-:W-:Y:S02]  /*249030*/  ISETP.LT.AND P6, PT, R14, UR12, !P2 ;  /* 0x0000000c0e007c0c */ /* 0x000fe4000d7c1270 */
[----:B------:R-:W-:-:S02]  /*249040*/  PRMT R4, R26, 0x7773, RZ ;  /* 0x000077731a047816 */ /* 0x000fc400000000ff */
[----:B----4-:R-:W-:Y:S01]  /*249050*/  PRMT R5, R20, 0x7773, RZ ;  /* 0x0000777314057816 */ /* 0x010fe200000000ff */
[----:B------:R-:W4:Y:S01]  /*249060*/  LDCU UR6, c[0x0][0x398] ;  /* 0x00007300ff0677ac */ /* 0x000f220008000800 */
[----:B------:R-:W1:Y:S01]  /*249070*/  LDCU UR12, c[0x0][0x398] ;  /* 0x00007300ff0c77ac */ /* 0x000e620008000800 */
[----:B------:R-:W1:Y:S01]  /*249080*/  LDCU UR16, c[0x0][0x398] ;  /* 0x00007300ff1077ac */ /* 0x000e620008000800 */
[----:B0-----:R-:W2:Y:S04]  /*249090*/  LDL.LU.64 R10, [R1+0x1918] ;  /* 0x00191800010a7983 */ /* 0x001ea80000300a00 */
[----:B---3--:R0:W-:Y:S04]  /*2490a0*/  @P4 STG.E.U8 desc[UR4][R8.64], R3 ;  /* 0x0000000308004986 */ /* 0x0081e8000c101104 */
[----:B------:R3:W-:Y:S04]  /*2490b0*/  @P5 STG.E.U8 desc[UR4][R12.64], R0 ;  /* 0x000000000c005986 */ /* 0x0007e8000c101104 */
[----:B0-----:R-:W2:Y:S04]  /*2490c0*/  LDL.LU.64 R8, [R1+0x1900] ;  /* 0x0019000001087983 */ /* 0x001ea80000300a00 */
[----:B---3--:R-:W3:Y:S04]  /*2490d0*/  LDL.LU.64 R12, [R1+0x18e0] ;  /* 0x0018e000010c7983 */ /* 0x008ee80000300a00 */
[----:B---3--:R0:W-:Y:S04]  /*2490e0*/  STL.64 [R1+0x75c8], R12 ;  /* 0x0075c80c01007387 */ /* 0x0081e80000100a00 */
[----:B0-----:R-:W3:Y:S01]  /*2490f0*/  LDL.LU.64 R12, [R1+0x18e8] ;  /* 0x0018e800010c7983 */ /* 0x001ee20000300a00 */
[----:B-1----:R-:W-:-:S02]  /*249100*/  ISETP.LT.AND P4, PT, R7, UR8, !P2 ;  /* 0x0000000807007c0c */ /* 0x002fc4000d781270 */
[----:B------:R-:W-:Y:S02]  /*249110*/  PRMT R2, R26, 0x7772, RZ ;  /* 0x000077721a027816 */ /* 0x000fe400000000ff */
[----:B------:R-:W-:Y:S02]  /*249120*/  ISETP.LT.AND P5, PT, R17, UR18, !P2 ;  /* 0x0000001211007c0c */ /* 0x000fe4000d7a1270 */
[----:B--2---:R-:W-:Y:S02]  /*249130*/  PRMT R6, R19, 0x7771, RZ ;  /* 0x0000777113067816 */ /* 0x004fe400000000ff */
[C---:B------:R-:W-:Y:S02]  /*249140*/  PRMT R3, R20.reuse, 0x7770, RZ ;  /* 0x0000777014037816 */ /* 0x040fe400000000ff */
[----:B------:R-:W-:Y:S01]  /*249150*/  PRMT R0, R20, 0x7772, RZ ;  /* 0x0000777214007816 */ /* 0x000fe200000000ff */
[----:B------:R-:W-:Y:S01]  /*249160*/  @P6 STG.E.U8 desc[UR4][R24.64], R2 ;  /* 0x0000000218006986 */ /* 0x000fe2000c101104 */
[----:B------:R-:W-:Y:S01]  /*249170*/  ISETP.LT.AND P6, PT, R15, UR14, !P2 ;  /* 0x0000000e0f007c0c */ /* 0x000fe2000d7c1270 */
[----:B------:R-:W0:Y:S01]  /*249180*/  LDCU UR8, c[0x0][0x398] ;  /* 0x00007300ff0877ac */ /* 0x000e220008000800 */
[----:B------:R-:W1:Y:S01]  /*249190*/  LDCU UR14, c[0x0][0x398] ;  /* 0x00007300ff0e77ac */ /* 0x000e620008000800 */
[----:B------:R-:W2:Y:S01]  /*2491a0*/  LDCU UR18, c[0x0][0x398] ;  /* 0x00007300ff1277ac */ /* 0x000ea20008000800 */
[----:B---3--:R3:W-:Y:S04]  /*2491b0*/  STL.64 [R1+0x75d0], R12 ;  /* 0x0075d00c01007387 */ /* 0x0087e80000100a00 */
[----:B---3--:R-:W3:Y:S04]  /*2491c0*/  LDL.LU.64 R12, [R1+0x18f8] ;  /* 0x0018f800010c7983 */ /* 0x008ee80000300a00 */
[----:B------:R0:W-:Y:S01]  /*2491d0*/  @P4 STG.E.U8 desc[UR4][R28.64], R4 ;  /* 0x000000041c004986 */ /* 0x0001e2000c101104 */
[----:B------:R-:W-:-:S03]  /*2491e0*/  ISETP.LT.AND P4, PT, R18, UR10, !P2 ;  /* 0x0000000a12007c0c */ /* 0x000fc6000d781270 */
[----:B------:R-:W2:Y:S01]  /*2491f0*/  LDL.LU.64 R26, [R1+0x18d8] ;  /* 0x0018d800011a7983 */ /* 0x000ea20000300a00 */
[----:B------:R-:W-:Y:S01]  /*249200*/  PRMT R2, R20, 0x7771, RZ ;  /* 0x0000777114027816 */ /* 0x000fe200000000ff */
[----:B------:R-:W1:Y:S01]  /*249210*/  LDCU UR10, c[0x0][0x398] ;  /* 0x00007300ff0a77ac */ /* 0x000e620008000800 */
[C---:B0-----:R-:W-:Y:S01]  /*249220*/  PRMT R4, R19.reuse, 0x7770, RZ ;  /* 0x0000777013047816 */ /* 0x041fe200000000ff */
[----:B------:R-:W2:Y:S04]  /*249230*/  LDL.LU.64 R28, [R1+0x18d0] ;  /* 0x0018d000011c7983 */ /* 0x000ea80000300a00 */
[----:B------:R-:W2:Y:S04]  /*249240*/  LDL.LU R20, [R1+0x75c] ;  /* 0x00075c0001147983 */ /* 0x000ea80000300800 */
[----:B------:R-:W2:Y:S04]  /*249250*/  LDL.LU.64 R24, [R1+0x18c8] ;  /* 0x0018c80001187983 */ /* 0x000ea80000300a00 */
[----:B------:R0:W-:Y:S04]  /*249260*/  @P6 STG.E.U8 desc[UR4][R10.64], R4 ;  /* 0x000000040a006986 */ /* 0x0001e8000c101104 */
[----:B------:R1:W-:Y:S01]  /*249270*/  @P5 STG.E.U8 desc[UR4][R8.64], R6 ;  /* 0x0000000608005986 */ /* 0x0003e2000c101104 */
[----:B0-----:R-:W-:-:S03]  /*249280*/  PRMT R4, R19, 0x7772, RZ ;  /* 0x0000777213047816 */ /* 0x001fc600000000ff */
[----:B------:R-:W2:Y:S04]  /*249290*/  LDL.LU.64 R10, [R1+0x18c0] ;  /* 0x0018c000010a7983 */ /* 0x000ea80000300a00 */
[----:B-1----:R-:W2:Y:S04]  /*2492a0*/  LDL.LU.64 R8, [R1+0x18a8] ;  /* 0x0018a80001087983 */ /* 0x002ea80000300a00 */
[----:B---3--:R0:W-:Y:S04]  /*2492b0*/  @P4 STG.E.U8 desc[UR4][R12.64], R4 ;  /* 0x000000040c004986 */ /* 0x0081e8000c101104 */
[----:B0-----:R-:W3:Y:S01]  /*2492c0*/  LDL.LU.64 R12, [R1+0x75d0] ;  /* 0x0075d000010c7983 */ /* 0x001ee20000300a00 */
[----:B----4-:R-:W-:-:S02]  /*2492d0*/  ISETP.LT.AND P2, PT, R23, UR6, !P2 ;  /* 0x0000000617007c0c */ /* 0x010fc4000d741270 */
[----:B------:R-:W-:Y:S02]  /*2492e0*/  PRMT R6, R19, 0x7773, RZ ;  /* 0x0000777313067816 */ /* 0x000fe400000000ff */
[----:B------:R-:W-:Y:S02]  /*2492f0*/  ISETP.LT.AND P5, PT, R21, UR12, !P3 ;  /* 0x0000000c15007c0c */ /* 0x000fe4000dfa1270 */
[----:B------:R-:W-:Y:S02]  /*249300*/  ISETP.LT.AND P6, PT, R16, UR16, !P3 ;  /* 0x0000001010007c0c */ /* 0x000fe4000dfc1270 */
[----:B------:R-:W-:Y:S01]  /*249310*/  ISETP.LT.AND P4, PT, R14, UR8, !P3 ;  /* 0x000000080e007c0c */ /* 0x000fe2000df81270 */
[----:B------:R-:W0:Y:S01]  /*249320*/  LDCU UR6, c[0x0][0x398] ;  /* 0x00007300ff0677ac */ /* 0x000e220008000800 */
[----:B------:R-:W1:Y:S01]  /*249330*/  LDCU UR12, c[0x0][0x398] ;  /* 0x00007300ff0c77ac */ /* 0x000e620008000800 */
[----:B------:R-:W4:Y:S01]  /*249340*/  LDCU UR16, c[0x0][0x398] ;  /* 0x00007300ff1077ac */ /* 0x000f220008000800 */
[----:B------:R-:W0:Y:S01]  /*249350*/  LDCU UR8, c[0x0][0x398] ;  /* 0x00007300ff0877ac */ /* 0x000e220008000800 */
[----:B---3--:R3:W-:Y:S04]  /*249360*/  @P2 STG.E.U8 desc[UR4][R12.64], R6 ;  /* 0x000000060c002986 */ /* 0x0087e8000c101104 */
[----:B---3--:R-:W3:Y:S01]  /*249370*/  LDL.LU.64 R12, [R1+0x75c8] ;  /* 0x0075c800010c7983 */ /* 0x008ee20000300a00 */
[----:B------:R-:W-:Y:S01]  /*249380*/  ISETP.LT.AND P2, PT, R7, UR14, !P3 ;  /* 0x0000000e07007c0c */ /* 0x000fe2000df41270 */
[----:B------:R-:W0:Y:S02]  /*249390*/  LDCU UR14, c[0x0][0x398] ;  /* 0x00007300ff0e77ac */ /* 0x000e240008000800 */
[----:B---3--:R3:W-:Y:S04]  /*2493a0*/  @P5 STG.E.U8 desc[UR4][R12.64], R3 ;  /* 0x000000030c005986 */ /* 0x0087e8000c101104 */
[----:B--2---:R2:W-:Y:S04]  /*2493b0*/  @P6 STG.E.U8 desc[UR4][R26.64], R2 ;  /* 0x000000021a006986 */ /* 0x0045e8000c101104 */
[----:B------:R0:W-:Y:S04]  /*2493c0*/  @P4 STG.E.U8 desc[UR4][R28.64], R0 ;  /* 0x000000001c004986 */ /* 0x0001e8000c101104 */
[----:B---3--:R-:W3:Y:S04]  /*2493d0*/  LDL.LU.64 R12, [R1+0x18b8] ;  /* 0x0018b800010c7983 */ /* 0x008ee80000300a00 */
[----:B--2---:R-:W2:Y:S04]  /*2493e0*/  LDL.LU.64 R26, [R1+0x18b0] ;  /* 0x0018b000011a7983 */ /* 0x004ea80000300a00 */
[----:B------:R-:W2:Y:S04]  /*2493f0*/  LDL.LU R19, [R1+0x7cc] ;  /* 0x0007cc0001137983 */ /* 0x000ea80000300800 */
[----:B0-----:R-:W2:Y:S01]  /*249400*/  LDL.LU.64 R28, [R1+0x1898] ;  /* 0x00189800011c7983 */ /* 0x001ea20000300a00 */
[----:B------:R-:W-:-:S02]  /*249410*/  ISETP.LT.AND P5, PT, R15, UR10, !P3 ;  /* 0x0000000a0f007c0c */ /* 0x000fc4000dfa1270 */
[----:B------:R-:W-:Y:S01]  /*249420*/  ISETP.LT.AND P6, PT, R17, UR6, !P3 ;  /* 0x0000000611007c0c */ /* 0x000fe2000dfc1270 */
[----:B------:R-:W-:Y:S01]  /*249430*/  VIADD R2, R22, 0xdf ;  /* 0x000000df16027836 */ /* 0x000fe20000000000 */
[----:B------:R-:W-:Y:S01]  /*249440*/  @P2 STG.E.U8 desc[UR4][R24.64], R5 ;  /* 0x0000000518002986 */ /* 0x000fe2000c101104 */
[----:B------:R-:W-:Y:S02]  /*249450*/  PRMT R0, R20, 0x7770, RZ ;  /* 0x0000777014007816 */ /* 0x000fe400000000ff */
[----:B-1----:R-:W-:Y:S01]  /*249460*/  ISETP.LT.AND P2, PT, R18, UR12, !P3 ;  /* 0x0000000c12007c0c */ /* 0x002fe2000df41270 */
[----:B------:R-:W0:Y:S01]  /*249470*/  LDCU UR10, c[0x0][0x398] ;  /* 0x00007300ff0a77ac */ /* 0x000e220008000800 */
[----:B------:R-:W-:Y:S02]  /*249480*/  ISETP.GE.AND P4, PT, R2, UR46, PT ;  /* 0x0000002e02007c0c */ /* 0x000fe4000bf86270 */
[----:B------:R-:W-:Y:S02]  /*249490*/  PRMT R2, R20, 0x7771, RZ ;  /* 0x0000777114027816 */ /* 0x000fe400000000ff */
[----:B----4-:R-:W-:Y:S01]  /*2494a0*/  ISETP.LT.AND P3, PT, R23, UR16, !P3 ;  /* 0x0000001017007c0c */ /* 0x010fe2000df61270 */
[----:B------:R-:W1:Y:S01]  /*2494b0*/  LDCU UR6, c[0x0][0x398] ;  /* 0x00007300ff0677ac */ /* 0x000e620008000800 */
[----:B------:R-:W4:Y:S01]  /*2494c0*/  LDCU UR12, c[0x0][0x398] ;  /* 0x00007300ff0c77ac */ /* 0x000f220008000800 */
[----:B------:R-:W0:Y:S01]  /*2494d0*/  LDCU UR16, c[0x0][0x398] ;  /* 0x00007300ff1077ac */ /* 0x000e220008000800 */
[----:B------:R1:W-:Y:S04]  /*2494e0*/  @P5 STG.E.U8 desc[UR4][R10.64], R0 ;  /* 0x000000000a005986 */ /* 0x0003e8000c101104 */
[----:B------:R4:W-:Y:S01]  /*2494f0*/  @P6 STG.E.U8 desc[UR4][R8.64], R2 ;  /* 0x0000000208006986 */ /* 0x0009e2000c101104 */
[----:B------:R-:W-:Y:S01]  /*249500*/  ISETP.LT.AND P6, PT, R21, UR8, !P4 ;  /* 0x0000000815007c0c */ /* 0x000fe2000e7c1270 */
[----:B------:R-:W0:Y:S01]  /*249510*/  LDCU UR8, c[0x0][0x398] ;  /* 0x00007300ff0877ac */ /* 0x000e220008000800 */
[----:B-1----:R-:W-:Y:S01]  /*249520*/  VIADD R0, R22, 0xe0 ;  /* 0x000000e016007836 */ /* 0x002fe20000000000 */
[----:B----4-:R-:W-:Y:S01]  /*249530*/  PRMT R2, R20, 0x7772, RZ ;  /* 0x0000777214027816 */ /* 0x010fe200000000ff */
[----:B------:R-:W4:Y:S04]  /*249540*/  LDL.LU.64 R10, [R1+0x18a0] ;  /* 0x0018a000010a7983 */ /* 0x000f280000300a00 */
[----:B------:R-:W4:Y:S04]  /*249550*/  LDL.LU.64 R8, [R1+0x1890] ;  /* 0x0018900001087983 */ /* 0x000f280000300a00 */
[----:B------:R-:W4:Y:S01]  /*249560*/  LDL.LU.64 R24, [R1+0x1880] ;  /* 0x0018800001187983 */ /* 0x000f220000300a00 */
[----:B------:R-:W-:-:S02]  /*249570*/  ISETP.GE.AND P5, PT, R0, UR31, PT ;  /* 0x0000001f00007c0c */ /* 0x000fc4000bfa6270 */
[----:B------:R-:W-:Y:S01]  /*249580*/  PRMT R0, R20, 0x7773, RZ ;  /* 0x0000777314007816 */ /* 0x000fe200000000ff */
[----:B------:R-:W-:Y:S04]  /*249590*/  STL [R1+0x75c4], R21 ;  /* 0x0075c41501007387 */ /* 0x000fe80000100800 */
[----:B---3--:R1:W-:Y:S04]  /*2495a0*/  @P2 STG.E.U8 desc[UR4][R12.64], R2 ;  /* 0x000000020c002986 */ /* 0x0083e8000c101104 */
[----:B--2---:R2:W-:Y:S01]  /*2495b0*/  @P3 STG.E.U8 desc[UR4][R26.64], R0 ;  /* 0x000000001a003986 */ /* 0x0045e2000c101104 */
[----:B-1----:R-:W-:-:S03]  /*2495c0*/  PRMT R2, R19, 0x7770, RZ ;  /* 0x0000777013027816 */ /* 0x002fc600000000ff */
[----:B------:R-:W3:Y:S04]  /*2495d0*/  LDL.LU R12, [R1+0x7dc] ;  /* 0x0007dc00010c7983 */ /* 0x000ee80000300800 */
[----:B------:R-:W3:Y:S04]  /*2495e0*/  LDL.LU.64 R20, [R1+0x1888] ;  /* 0x0018880001147983 */ /* 0x000ee80000300a00 */
[----:B--2---:R-:W2:Y:S04]  /*2495f0*/  LDL.LU.64 R26, [R1+0x1878] ;  /* 0x00187800011a7983 */ /* 0x004ea80000300a00 */
[----:B------:R1:W-:Y:S04]  /*249600*/  @P6 STG.E.U8 desc[UR4][R28.64], R2 ;  /* 0x000000021c006986 */ /* 0x0003e8000c101104 */
[----:B-1----:R-:W2:Y:S01]  /*249610*/  LDL.LU R29, [R1+0x7e0] ;  /* 0x0007e000011d7983 */ /* 0x002ea20000300800 */
[----:B------:R-:W-:-:S02]  /*249620*/  ISETP.LT.AND P2, PT, R16, UR14, !P4 ;  /* 0x0000000e10007c0c */ /* 0x000fc4000e741270 */
[----:B0-----:R-:W-:Y:S02]  /*249630*/  ISETP.LT.AND P3, PT, R14, UR10, !P4 ;  /* 0x0000000a0e007c0c */ /* 0x001fe4000e761270 */
[----:B------:R-:W-:Y:S02]  /*249640*/  ISETP.LT.AND P6, PT, R7, UR6, !P4 ;  /* 0x0000000607007c0c */ /* 0x000fe4000e7c1270 */
[C---:B------:R-:W-:Y:S02]  /*249650*/  PRMT R2, R19.reuse, 0x7771, RZ ;  /* 0x0000777113027816 */ /* 0x040fe400000000ff */
[C---:B------:R-:W-:Y:S02]  /*249660*/  PRMT R0, R19.reuse, 0x7772, RZ ;  /* 0x0000777213007816 */ /* 0x040fe400000000ff */
[----:B------:R-:W-:Y:S01]  /*249670*/  PRMT R3, R19, 0x7773, RZ ;  /* 0x0000777313037816 */ /* 0x000fe200000000ff */
[----:B------:R-:W0:Y:S01]  /*249680*/  LDCU UR10, c[0x0][0x398] ;  /* 0x00007300ff0a77ac */ /* 0x000e220008000800 */
[----:B------:R-:W1:Y:S01]  /*249690*/  LDCU UR6, c[0x0][0x398] ;  /* 0x00007300ff0677ac */ /* 0x000e620008000800 */
[----:B------:R-:W0:Y:S01]  /*2496a0*/  LDCU UR14, c[0x0][0x398] ;  /* 0x00007300ff0e77ac */ /* 0x000e220008000800 */
[----:B----4-:R-:W-:Y:S04]  /*2496b0*/  @P2 STG.E.U8 desc[UR4][R10.64], R2 ;  /* 0x000000020a002986 */ /* 0x010fe8000c101104 */
[----:B------:R-:W-:Y:S04]  /*2496c0*/  @P3 STG.E.U8 desc[UR4][R8.64], R0 ;  /* 0x0000000008003986 */ /* 0x000fe8000c101104 */
[----:B------:R-:W-:Y:S04]  /*2496d0*/  @P6 STG.E.U8 desc[UR4][R24.64], R3 ;  /* 0x0000000318006986 */ /* 0x000fe8000c101104 */
[----:B--2---:R2:W-:Y:S04]  /*2496e0*/  STL [R1+0x75c0], R29 ;  /* 0x0075c01d01007387 */ /* 0x0045e80000100800 */
[----:B--2---:R-:W2:Y:S04]  /*2496f0*/  LDL.LU.64 R28, [R1+0x1870] ;  /* 0x00187000011c7983 */ /* 0x004ea80000300a00 */
[----:B------:R-:W4:Y:S04]  /*249700*/  LDL.LU.64 R10, [R1+0x1860] ;  /* 0x00186000010a7983 */ /* 0x000f280000300a00 */
[----:B------:R-:W2:Y:S04]  /*249710*/  LDL.LU.64 R8, [R1+0x1858] ;  /* 0x0018580001087983 */ /* 0x000ea80000300a00 */
[----:B------:R-:W2:Y:S01]  /*249720*/  LDL.LU.64 R24, [R1+0x1848] ;  /* 0x0018480001187983 */ /* 0x000ea20000300a00 */
[----:B------:R-:W-:-:S02]  /*249730*/  ISETP.LT.AND P2, PT, R15, UR18, !P4 ;  /* 0x000000120f007c0c */ /* 0x000fc4000e741270 */
[----:B------:R-:W-:Y:S02]  /*249740*/  ISETP.LT.AND P3, PT, R17, UR12, !P4 ;  /* 0x0000000c11007c0c */ /* 0x000fe4000e761270 */
[----:B------:R-:W-:Y:S02]  /*249750*/  ISETP.LT.AND P6, PT, R18, UR16, !P4 ;  /* 0x0000001012007c0c */ /* 0x000fe4000e7c1270 */
[C---:B---3--:R-:W-:Y:S02]  /*249760*/  PRMT R3, R12.reuse, 0x7770, RZ ;  /* 0x000077700c037816 */ /* 0x048fe400000000ff */
[C---:B------:R-:W-:Y:S02]  /*249770*/  PRMT R2, R12.reuse, 0x7771, RZ ;  /* 0x000077710c027816 */ /* 0x040fe400000000ff */
[C---:B------:R-:W-:Y:S02]  /*249780*/  PRMT R0, R12.reuse, 0x7772, RZ ;  /* 0x000077720c007816 */ /* 0x040fe400000000ff */
[----:B------:R-:W-:Y:S01]  /*249790*/  PRMT R4, R12, 0x7773, RZ ;  /* 0x000077730c047816 */ /* 0x000fe200000000ff */
[----:B------:R-:W3:Y:S01]  /*2497a0*/  LDCU UR18, c[0x0][0x398] ;  /* 0x00007300ff1277ac */ /* 0x000ee20008000800 */
[----:B------:R-:W0:Y:S01]  /*2497b0*/  LDCU UR12, c[0x0][0x398] ;  /* 0x00007300ff0c77ac */ /* 0x000e220008000800 */
[----:B------:R-:W0:Y:S01]  /*2497c0*/  LDCU UR16, c[0x0][0x398] ;  /* 0x00007300ff1077ac */ /* 0x000e220008000800 */
[----:B------:R-:W-:Y:S04]  /*2497d0*/  @P2 STG.E.U8 desc[UR4][R20.64], R3 ;  /* 0x0000000314002986 */ /* 0x000fe8000c101104 */
[----:B------:R-:W-:Y:S04]  /*2497e0*/  @P3 STG.E.U8 desc[UR4][R26.64], R2 ;  /* 0x000000021a003986 */ /* 0x000fe8000c101104 */
[----:B--2---:R2:W-:Y:S04]  /*2497f0*/  STL.64 [R1+0x75b8], R24 ;  /* 0x0075b81801007387 */ /* 0x0045e80000100a00 */
[----:B------:R0:W-:Y:S04]  /*249800*/  @P6 STG.E.U8 desc[UR4][R28.64], R0 ;  /* 0x000000001c006986 */ /* 0x0001e8000c101104 */
[----:B--2---:R-:W2:Y:S04]  /*249810*/  LDL.LU.64 R24, [R1+0x1850] ;  /* 0x0018500001187983 */ /* 0x004ea80000300a00 */
[----:B------:R-:W2:Y:S04]  /*249820*/  LDL.LU R12, [R1+0x740] ;  /* 0x00074000010c7983 */ /* 0x000ea80000300800 */
[----:B------:R-:W2:Y:S04]  /*249830*/  LDL.LU R21, [R1+0x75c4] ;  /* 0x0075c40001157983 */ /* 0x000ea80000300800 */
[----:B------:R-:W3:Y:S04]  /*249840*/  LDL.LU.64 R2, [R1+0x1868] ;  /* 0x0018680001027983 */ /* 0x000ee80000300a00 */
[----:B------:R-:W3:Y:S04]  /*249850*/  LDL.LU.64 R26, [R1+0x1840] ;  /* 0x00184000011a7983 */ /* 0x000ee80000300a00 */
[----:B0-----:R-:W3:Y:S01]  /*249860*/  LDL.LU R29, [R1+0x75c0] ;  /* 0x0075c000011d7983 */ /* 0x001ee20000300800 */
[----:B------:R-:W-:-:S02]  /*249870*/  ISETP.LT.AND P4, PT, R23, UR8, !P4 ;  /* 0x0000000817007c0c */ /* 0x000fc4000e781270 */
[----:B------:R-:W-:Y:S02]  /*249880*/  ISETP.LT.AND P2, PT, R16, UR10, !P5 ;  /* 0x0000000a10007c0c */ /* 0x000fe4000ef41270 */
[----:B-1----:R-:W-:Y:S01]  /*249890*/  ISETP.LT.AND P6, PT, R14, UR6, !P5 ;  /* 0x000000060e007c0c */ /* 0x002fe2000efc1270 */
[----:B------:R-:W0:Y:S01]  /*2498a0*/  LDCU UR10, c[0x0][0x398] ;  /* 0x00007300ff0a77ac */ /* 0x000e220008000800 */
[----:B------:R-:W1:Y:S01]  /*2498b0*/  LDCU UR8, c[0x0][0x398] ;  /* 0x00007300ff0877ac */ /* 0x000e620008000800 */
[----:B------:R-:W0:Y:S01]  /*2498c0*/  LDCU UR6, c[0x0][0x398] ;  /* 0x00007300ff0677ac */ /* 0x000e220008000800 */
[----:B--2---:R-:W-:Y:S02]  /*2498d0*/  ISETP.LT.AND P3, PT, R21, UR20, !P5 ;  /* 0x0000001415007c0c */ /* 0x004fe4000ef61270 */
[----:B---3--:R-:W-:-:S03]  /*2498e0*/  PRMT R0, R29, 0x7770, RZ ;  /* 0x000077701d007816 */ /* 0x008fc600000000ff */
[----:B------:R2:W-:Y:S01]  /*2498f0*/  @P4 STG.E.U8 desc[UR4][R2.64], R4 ;  /* 0x0000000402004986 */ /* 0x0005e2000c101104 */
[----:B------:R-:W3:Y:S07]  /*249900*/  LDCU UR20, c[0x0][0x398] ;  /* 0x00007300ff1477ac */ /* 0x000eee0008000800 */
[----:B----4-:R4:W-:Y:S04]  /*249910*/  @P3 STG.E.U8 desc[UR4][R10.64], R0 ;  /* 0x000000000a003986 */ /* 0x0109e8000c101104 */
        /* <DEDUP_REMOVED lines=14> */
[----:B------:R-:W-:Y:S01]  /*249a00*/  ISETP.LT.AND P6, PT, R18, UR8, !P5 ;  /* 0x0000000812007c0c */ /* 0x000fe2000efc1270 */
[----:B------:R-:W1:Y:S01]  /*249a10*/  LDCU UR18, c[0x0][0x398] ;  /* 0x00007300ff1277ac */ /* 0x000e620008000800 */
[----:B------:R-:W0:Y:S01]  /*249a20*/  LDCU UR8, c[0x0][0x398] ;  /* 0x00007300ff0877ac */ /* 0x000e220008000800 */
[----:B------:R-:W-:-:S03]  /*249a30*/  ISETP.GE.AND P2, PT, R0, UR32, PT ;  /* 0x0000002000007c0c */ /* 0x000fc6000bf46270 */
[----:B--2---:R2:W-:Y:S02]  /*249a40*/  @P4 STG.E.U8 desc[UR4][R24.64], R2 ;  /* 0x0000000218004986 */ /* 0x0045e4000c101104 */
[C---:B--2---:R-:W-:Y:S02]  /*249a50*/  PRMT R2, R12.reuse, 0x7770, RZ ;  /* 0x000077700c027816 */ /* 0x044fe400000000ff */
[----:B------:R-:W2:Y:S04]  /*249a60*/  LDL.LU.64 R24, [R1+0x1818] ;  /* 0x0018180001187983 */ /* 0x000ea80000300a00 */
[----:B------:R0:W-:Y:S01]  /*249a70*/  @P3 STG.E.U8 desc[UR4][R26.64], R2 ;  /* 0x000000021a003986 */ /* 0x0001e2000c101104 */
[----:B------:R-:W-:Y:S02]  /*249a80*/  ISETP.LT.AND P3, PT, R21, UR10, !P2 ;  /* 0x0000000a15007c0c */ /* 0x000fe4000d761270 */
[----:B------:R-:W-:Y:S01]  /*249a90*/  ISETP.LT.AND P4, PT, R17, UR12, !P5 ;  /* 0x0000000c11007c0c */ /* 0x000fe2000ef81270 */
[----:B0-----:R-:W2:Y:S04]  /*249aa0*/  LDL.LU.64 R26, [R1+0x1808] ;  /* 0x00180800011a7983 */ /* 0x001ea80000300a00 */
[----:B------:R0:W-:Y:S01]  /*249ab0*/  STL [R1+0x75b4], R21 ;  /* 0x0075b41501007387 */ /* 0x0001e20000100800 */
[----:B------:R-:W-:-:S02]  /*249ac0*/  PRMT R0, R12, 0x7771, RZ ;  /* 0x000077710c007816 */ /* 0x000fc400000000ff */
[----:B------:R-:W-:Y:S01]  /*249ad0*/  PRMT R2, R12, 0x7772, RZ ;  /* 0x000077720c027816 */ /* 0x000fe200000000ff */
[----:B------:R-:W1:Y:S01]  /*249ae0*/  LDCU UR12, c[0x0][0x398] ;  /* 0x00007300ff0c77ac */ /* 0x000e620008000800 */
[----:B------:R-:W1:Y:S01]  /*249af0*/  LDCU UR10, c[0x0][0x398] ;  /* 0x00007300ff0a77ac */ /* 0x000e620008000800 */
[----:B0-----:R-:W2:Y:S01]  /*249b00*/  LDL.LU.64 R20, [R1+0x1838] ;  /* 0x0018380001147983 */ /* 0x001ea20000300a00 */
[----:B------:R-:W-:-:S03]  /*249b10*/  ISETP.LT.AND P5, PT, R23, UR16, !P5 ;  /* 0x0000001017007c0c */ /* 0x000fc6000efa1270 */
[----:B------:R-:W3:Y:S01]  /*249b20*/  LDL.LU R29, [R1+0x810] ;  /* 0x00081000011d7983 */ /* 0x000ee20000300800 */
[----:B------:R-:W0:Y:S03]  /*249b30*/  LDCU UR16, c[0x0][0x398] ;  /* 0x00007300ff1077ac */ /* 0x000e260008000800 */
[----:B--2---:R2:W-:Y:S04]  /*249b40*/  @P4 STG.E.U8 desc[UR4][R20.64], R0 ;  /* 0x0000000014004986 */ /* 0x0045e8000c101104 */
[----:B------:R0:W-:Y:S01]  /*249b50*/  @P6 STG.E.U8 desc[UR4][R4.64], R2 ;  /* 0x0000000204006986 */ /* 0x0001e2000c101104 */
[----:B------:R-:W-:Y:S02]  /*249b60*/  ISETP.LT.AND P6, PT, R16, UR6, !P2 ;  /* 0x0000000610007c0c */ /* 0x000fe4000d7c1270 */
[----:B------:R-:W-:-:S02]  /*249b70*/  ISETP.LT.AND P4, PT, R14, UR14, !P2 ;  /* 0x0000000e0e007c0c */ /* 0x000fc4000d781270 */
[----:B---3--:R-:W-:Y:S01]  /*249b80*/  PRMT R3, R29, 0x7770, RZ ;  /* 0x000077701d037816 */ /* 0x008fe200000000ff */
[----:B------:R-:W3:Y:S01]  /*249b90*/  LDCU UR6, c[0x0][0x398] ;  /* 0x00007300ff0677ac */ /* 0x000ee20008000800 */
[----:B------:R-:W3:Y:S01]  /*249ba0*/  LDCU UR14, c[0x0][0x398] ;  /* 0x00007300ff0e77ac */ /* 0x000ee20008000800 */
[----:B--2---:R-:W-:Y:S02]  /*249bb0*/  PRMT R0, R12, 0x7773, RZ ;  /* 0x000077730c007816 */ /* 0x004fe400000000ff */
[----:B0-----:R-:W-:Y:S01]  /*249bc0*/  PRMT R2, R28, 0x7770, RZ ;  /* 0x000077701c027816 */ /* 0x001fe200000000ff */
        /* <DEDUP_REMOVED lines=43> */
[----:B0-----:R-:W3:Y:S01]  /*249e80*/  LDL.LU R7, [R1+0x75b0] ;  /* 0x0075b00001077983 */ /* 0x001ee20000300800 */
        /* <DEDUP_REMOVED lines=18> */
[----:B---3--:R-:W-:-:S02]  /*249fb0*/  ISETP.LT.AND P5, PT, R7, UR18, !P3 ;  /* 0x0000001207007c0c */ /* 0x008fc4000dfa1270 */
[----:B-1----:R-:W-:Y:S02]  /*249fc0*/  ISETP.LT.AND P4, PT, R15, UR20, !P3 ;  /* 0x000000140f007c0c */ /* 0x002fe4000df81270 */
[----:B------:R-:W-:Y:S01]  /*249fd0*/  ISETP.LT.AND P6, PT, R17, UR8, !P3 ;  /* 0x0000000811007c0c */ /* 0x000fe2000dfc1270 */
[----:B------:R-:W-:Y:S01]  /*249fe0*/  VIADD R0, R22, 0xe3 ;  /* 0x000000e316007836 */ /* 0x000fe20000000000 */
[----:B------:R-:W0:Y:S01]  /*249ff0*/  LDCU UR18, c[0x0][0x398] ;  /* 0x00007300ff1277ac */ /* 0x000e220008000800 */
[----:B------:R-:W1:Y:S01]  /*24a000*/  LDCU UR8, c[0x0][0x398] ;  /* 0x00007300ff0877ac */ /* 0x000e620008000800 */
[----:B------:R-:W3:Y:S05]  /*24a010*/  LDCU UR20, c[0x0][0x398] ;  /* 0x00007300ff1477ac */ /* 0x000eea0008000800 */
[----:B------:R0:W-:Y:S04]  /*24a020*/  @P5 STG.E.U8 desc[UR4][R18.64], R2 ;  /* 0x0000000212005986 */ /* 0x0001e8000c101104 */
[----:B0-----:R-:W3:Y:S01]  /*24a030*/  LDL.LU R18, [R1+0x75ac] ;  /* 0x0075ac0001127983 */ /* 0x001ee20000300800 */
        /* <DEDUP_REMOVED lines=24> */
[----:B------:R-:W-:Y:S01]  /*24a1c0*/  ISETP.LT.AND P5, PT, R7, UR18, !P2 ;  /* 0x0000001207007c0c */ /* 0x000fe2000d7a1270 */
[----:B------:R-:W1:Y:S01]  /*24a1d0*/  LDCU UR16, c[0x0][0x398] ;  /* 0x00007300ff1077ac */ /* 0x000e620008000800 */
[----:B------:R-:W2:Y:S01]  /*24a1e0*/  LDCU UR18, c[0x0][0x398] ;  /* 0x00007300ff1277ac */ /* 0x000ea20008000800 */
[C---:B---3--:R-:W-:Y:S02]  /*24a1f0*/  PRMT R0, R29.reuse, 0x7770, RZ ;  /* 0x000077701d007816 */ /* 0x048fe400000000ff */
[----:B0-----:R-:W-:Y:S01]  /*24a200*/  PRMT R2, R29, 0x7771, RZ ;  /* 0x000077711d027816 */ /* 0x001fe200000000ff */
[----:B------:R-:W3:Y:S04]  /*24a210*/  LDL.LU.64 R26, [R1+0x1778] ;  /* 0x00177800011a7983 */ /* 0x000ee80000300a00 */
[----:B------:R0:W-:Y:S04]  /*24a220*/  @P6 STG.E.U8 desc[UR4][R12.64], R0 ;  /* 0x000000000c006986 */ /* 0x0001e8000c101104 */
[----:B------:R2:W-:Y:S01]  /*24a230*/  @P4 STG.E.U8 desc[UR4][R24.64], R2 ;  /* 0x0000000218004986 */ /* 0x0005e2000c101104 */
[----:B-1----:R-:W-:-:S03]  /*24a240*/  ISETP.LT.AND P4, PT, R15, UR8, !P2 ;  /* 0x000000080f007c0c */ /* 0x002fc6000d781270 */
[----:B------:R-:W3:Y:S01]  /*24a250*/  LDL.LU.64 R4, [R1+0x1770] ;  /* 0x0017700001047983 */ /* 0x000ee20000300a00 */
[----:B0-----:R-:W-:Y:S01]  /*24a260*/  VIADD R0, R22, 0xe4 ;  /* 0x000000e416007836 */ /* 0x001fe20000000000 */
[----:B--2---:R-:W-:Y:S02]  /*24a270*/  PRMT R2, R29, 0x7772, RZ ;  /* 0x000077721d027816 */ /* 0x004fe400000000ff */
[----:B------:R-:W2:Y:S04]  /*24a280*/  LDL.LU.64 R12, [R1+0x1768] ;  /* 0x00176800010c7983 */ /* 0x000ea80000300a00 */
[----:B------:R-:W2:Y:S04]  /*24a290*/  LDL.LU R28, [R1+0x7e8] ;  /* 0x0007e800011c7983 */ /* 0x000ea80000300800 */
[----:B------:R-:W2:Y:S01]  /*24a2a0*/  LDL.LU.64 R24, [R1+0x1760] ;  /* 0x0017600001187983 */ /* 0x000ea20000300a00 */
[----:B------:R-:W-:-:S03]  /*24a2b0*/  ISETP.LT.AND P6, PT, R17, UR20, !P2 ;  /* 0x0000001411007c0c */ /* 0x000fc6000d7c1270 */
[----:B------:R0:W-:Y:S01]  /*24a2c0*/  @P3 STG.E.U8 desc[UR4][R10.64], R2 ;  /* 0x000000020a003986 */ /* 0x0001e2000c101104 */
[----:B------:R-:W-:Y:S02]  /*24a2d0*/  ISETP.GE.AND P3, PT, R0, UR44, PT ;  /* 0x0000002c00007c0c */ /* 0x000fe4000bf66270 */
[C---:B----4-:R-:W-:Y:S01]  /*24a2e0*/  PRMT R0, R19.reuse, 0x7770, RZ ;  /* 0x0000777013007816 */ /* 0x050fe200000000ff */
[----:B------:R1:W-:Y:S01]  /*24a2f0*/  @P5 STG.E.U8 desc[UR4][R8.64], R3 ;  /* 0x0000000308005986 */ /* 0x0003e2000c101104 */
[----:B------:R-:W4:Y:S01]  /*24a300*/  LDCU UR8, c[0x0][0x398] ;  /* 0x00007300ff0877ac */ /* 0x000f220008000800 */
[----:B------:R-:W2:Y:S02]  /*24a310*/  LDCU UR20, c[0x0][0x398] ;  /* 0x00007300ff1477ac */ /* 0x000ea40008000800 */
[----:B------:R4:W-:Y:S04]  /*24a320*/  @P4 STG.E.U8 desc[UR4][R20.64], R0 ;  /* 0x0000000014004986 */ /* 0x0009e8000c101104 */
[----:B0-----:R-:W2:Y:S04]  /*24a330*/  LDL.LU.64 R10, [R1+0x1758] ;  /* 0x00175800010a7983 */ /* 0x001ea80000300a00 */
[----:B-1----:R-:W2:Y:S04]  /*24a340*/  LDL.LU.64 R8, [R1+0x1750] ;  /* 0x0017500001087983 */ /* 0x002ea80000300a00 */
[----:B----4-:R-:W4:Y:S01]  /*24a350*/  LDL.LU R21, [R1+0x75a8] ;  /* 0x0075a80001157983 */ /* 0x010f220000300800 */
[----:B------:R-:W-:-:S05]  /*24a360*/  PRMT R2, R19, 0x7771, RZ ;  /* 0x0000777113027816 */ /* 0x000fca00000000ff */
[----:B---3--:R0:W-:Y:S04]  /*24a370*/  @P6 STG.E.U8 desc[UR4][R26.64], R2 ;  /* 0x000000021a006986 */ /* 0x0081e8000c101104 */
[----:B0-----:R-:W3:Y:S04]  /*24a380*/  LDL.LU.64 R26, [R1+0x1748] ;  /* 0x00174800011a7983 */ /* 0x001ee80000300a00 */
[----:B------:R-:W3:Y:S01]  /*24a390*/  LDL.LU R29, [R1+0x748] ;  /* 0x00074800011d7983 */ /* 0x000ee20000300800 */
[----:B----4-:R-:W-:-:S03]  /*24a3a0*/  ISETP.LT.AND P6, PT, R21, UR12, !P3 ;  /* 0x0000000c15007c0c */ /* 0x010fc6000dfc1270 */
[----:B------:R0:W-:Y:S01]  /*24a3b0*/  STL [R1+0x7598], R21 ;  /* 0x0075981501007387 */ /* 0x0001e20000100800 */
[----:B------:R-:W-:Y:S02]  /*24a3c0*/  ISETP.LT.AND P5, PT, R18, UR6, !P2 ;  /* 0x0000000612007c0c */ /* 0x000fe4000d7a1270 */
[----:B------:R-:W-:Y:S02]  /*24a3d0*/  ISETP.LT.AND P4, PT, R16, UR14, !P3 ;  /* 0x0000000e10007c0c */ /* 0x000fe4000df81270 */
[C---:B------:R-:W-:Y:S02]  /*24a3e0*/  PRMT R0, R19.reuse, 0x7772, RZ ;  /* 0x0000777213007816 */ /* 0x040fe400000000ff */
[----:B------:R-:W-:Y:S01]  /*24a3f0*/  PRMT R2, R19, 0x7773, RZ ;  /* 0x0000777313027816 */ /* 0x000fe200000000ff */
[----:B------:R-:W1:Y:S01]  /*24a400*/  LDCU UR12, c[0x0][0x398] ;  /* 0x00007300ff0c77ac */ /* 0x000e620008000800 */
[----:B0-----:R-:W4:Y:S01]  /*24a410*/  LDL.LU.64 R20, [R1+0x1728] ;  /* 0x0017280001147983 */ /* 0x001f220000300a00 */
[----:B------:R-:W-:Y:S01]  /*24a420*/  ISETP.LT.AND P2, PT, R23, UR10, !P2 ;  /* 0x0000000a17007c0c */ /* 0x000fe2000d741270 */
[----:B------:R-:W0:Y:S01]  /*24a430*/  LDCU UR6, c[0x0][0x398] ;  /* 0x00007300ff0677ac */ /* 0x000e220008000800 */
[----:B------:R-:W0:Y:S02]  /*24a440*/  LDCU UR10, c[0x0][0x398] ;  /* 0x00007300ff0a77ac */ /* 0x000e240008000800 */
[----:B------:R1:W-:Y:S01]  /*24a450*/  @P5 STG.E.U8 desc[UR4][R4.64], R0 ;  /* 0x0000000004005986 */ /* 0x0003e2000c101104 */
[----:B------:R-:W-:Y:S01]  /*24a460*/  ISETP.LT.AND P5, PT, R14, UR16, !P3 ;  /* 0x000000100e007c0c */ /* 0x000fe2000dfa1270 */
[----:B------:R-:W0:Y:S01]  /*24a470*/  LDCU UR14, c[0x0][0x398] ;  /* 0x00007300ff0e77ac */ /* 0x000e220008000800 */
[----:B------:R-:W0:Y:S06]  /*24a480*/  LDCU UR16, c[0x0][0x398] ;  /* 0x00007300ff1077ac */ /* 0x000e2c0008000800 */
[----:B--2---:R-:W-:Y:S01]  /*24a490*/  @P2 STG.E.U8 desc[UR4][R12.64], R2 ;  /* 0x000000020c002986 */ /* 0x004fe2000c101104 */
[----:B------:R-:W-:-:S02]  /*24a4a0*/  ISETP.LT.AND P2, PT, R7, UR18, !P3 ;  /* 0x0000001207007c0c */ /* 0x000fc4000df41270 */
[C---:B-1----:R-:W-:Y:S01]  /*24a4b0*/  PRMT R0, R28.reuse, 0x7770, RZ ;  /* 0x000077701c007816 */ /* 0x042fe200000000ff */
[----:B------:R-:W1:Y:S01]  /*24a4c0*/  LDCU UR18, c[0x0][0x398] ;  /* 0x00007300ff1277ac */ /* 0x000e620008000800 */
[----:B----4-:R2:W-:Y:S04]  /*24a4d0*/  STL.64 [R1+0x75a0], R20 ;  /* 0x0075a01401007387 */ /* 0x0105e80000100a00 */
[----:B--2---:R-:W2:Y:S01]  /*24a4e0*/  LDL.LU.64 R20, [R1+0x1740] ;  /* 0x0017400001147983 */ /* 0x004ea20000300a00 */
[----:B------:R-:W-:-:S03]  /*24a4f0*/  PRMT R2, R28, 0x7771, RZ ;  /* 0x000077711c027816 */ /* 0x000fc600000000ff */
[----:B------:R4:W-:Y:S04]  /*24a500*/  @P6 STG.E.U8 desc[UR4][R24.64], R0 ;  /* 0x0000000018006986 */ /* 0x0009e8000c101104 */
[----:B------:R-:W2:Y:S04]  /*24a510*/  LDL.LU.64 R4, [R1+0x1718] ;  /* 0x0017180001047983 */ /* 0x000ea80000300a00 */
[----:B------:R1:W-:Y:S01]  /*24a520*/  @P4 STG.E.U8 desc[UR4][R10.64], R2 ;  /* 0x000000020a004986 */ /* 0x0003e2000c101104 */
[----:B------:R-:W-:Y:S02]  /*24a530*/  ISETP.LT.AND P4, PT, R15, UR8, !P3 ;  /* 0x000000080f007c0c */ /* 0x000fe4000df81270 */
[----:B----4-:R-:W-:-:S02]  /*24a540*/  PRMT R0, R28, 0x7772, RZ ;  /* 0x000077721c007816 */ /* 0x010fc400000000ff */
[----:B0-----:R-:W-:Y:S01]  /*24a550*/  ISETP.LT.AND P6, PT, R18, UR10, !P3 ;  /* 0x0000000a12007c0c */ /* 0x001fe2000dfc1270 */
        /* <DEDUP_REMOVED lines=32> */
[C---:B------:R-:W-:Y:S01]  /*24a760*/  PRMT R0, R11.reuse, 0x7771, RZ ;  /* 0x000077710b007816 */ /* 0x040fe200000000ff */
        /* <DEDUP_REMOVED lines=15> */
[----:B------:R-:W-:-:S02]  /*24a860*/  ISETP.LT.AND P4, PT, R7, UR8, !P2 ;  /* 0x0000000807007c0c */ /* 0x000fc4000d781270 */
[----:B------:R-:W-:Y:S02]  /*24a870*/  PRMT R2, R11, 0x7772, RZ ;  /* 0x000077720b027816 */ /* 0x000fe400000000ff */
[----:B------:R-:W-:Y:S02]  /*24a880*/  ISETP.LT.AND P5, PT, R17, UR10, !P2 ;  /* 0x0000000a11007c0c */ /* 0x000fe4000d7a1270 */
[----:B--2---:R-:W-:Y:S02]  /*24a890*/  PRMT R6, R19, 0x7771, RZ ;  /* 0x0000777113067816 */ /* 0x004fe400000000ff */
[C---:B------:R-:W-:Y:S02]  /*24a8a0*/  PRMT R3, R20.reuse, 0x7770, RZ ;  /* 0x0000777014037816 */ /* 0x040fe400000000ff */
[----:B------:R-:W-:Y:S01]  /*24a8b0*/  PRMT R0, R20, 0x7772, RZ ;  /* 0x0000777214007816 */ /* 0x000fe200000000ff */
[----:B------:R-:W-:Y:S01]  /*24a8c0*/  @P6 STG.E.U8 desc[UR4][R24.64], R2 ;  /* 0x0000000218006986 */ /* 0x000fe2000c101104 */
[----:B-1----:R-:W-:Y:S01]  /*24a8d0*/  ISETP.LT.AND P6, PT, R15, UR6, !P2 ;  /* 0x000000060f007c0c */ /* 0x002fe2000d7c1270 */
        /* <DEDUP_REMOVED lines=21> */
[----:B------:R-:W-:-:S02]  /*24aa30*/  ISETP.LT.AND P2, PT, R23, UR12, !P2 ;  /* 0x0000000c17007c0c */ /* 0x000fc4000d741270 */
[----:B------:R-:W-:Y:S02]  /*24aa40*/  PRMT R6, R19, 0x7773, RZ ;  /* 0x0000777313067816 */ /* 0x000fe400000000ff */
[----:B----4-:R-:W-:Y:S02]  /*24aa50*/  ISETP.LT.AND P5, PT, R21, UR14, !P3 ;  /* 0x0000000e15007c0c */ /* 0x010fe4000dfa1270 */
        /* <DEDUP_REMOVED lines=22> */
[----:B------:R-:W-:Y:S01]  /*24abc0*/  ISETP.LT.AND P2, PT, R18, UR12, !P3 ;  /* 0x0000000c12007c0c */ /* 0x000fe2000df41270 */
[----:B------:R-:W0:Y:S01]  /*24abd0*/  LDCU UR6, c[0x0][0x398] ;  /* 0x00007300ff0677ac */ /* 0x000e220008000800 */
[----:B------:R-:W-:Y:S02]  /*24abe0*/  ISETP.GE.AND P4, PT, R2, UR41, PT ;  /* 0x0000002902007c0c */ /* 0x000fe4000bf86270 */
[----:B------:R-:W-:Y:S02]  /*24abf0*/  PRMT R2, R20, 0x7771, RZ ;  /* 0x0000777114027816 */ /* 0x000fe400000000ff */
[----:B-1----:R-:W-:Y:S01]  /*24ac00*/  ISETP.LT.AND P3, PT, R23, UR14, !P3 ;  /* 0x0000000e17007c0c */ /* 0x002fe2000df61270 */
[----:B------:R-:W1:Y:S01]  /*24ac10*/  LDCU UR10, c[0x0][0x398] ;  /* 0x00007300ff0a77ac */ /* 0x000e620008000800 */
[----:B------:R-:W0:Y:S01]  /*24ac20*/  LDCU UR12, c[0x0][0x398] ;  /* 0x00007300ff0c77ac */ /* 0x000e220008000800 */
[----:B------:R-:W0:Y:S01]  /*24ac30*/  LDCU UR14, c[0x0][0x398] ;  /* 0x00007300ff0e77ac */ /* 0x000e220008000800 */
[----:B------:R1:W-:Y:S04]  /*24ac40*/  @P5 STG.E.U8 desc[UR4][R8.64], R0 ;  /* 0x0000000008005986 */ /* 0x0003e8000c101104 */
[----:B------:R0:W-:Y:S01]  /*24ac50*/  @P6 STG.E.U8 desc[UR4][R26.64], R2 ;  /* 0x000000021a006986 */ /* 0x0001e2000c101104 */
[----:B----4-:R-:W-:Y:S01]  /*24ac60*/  ISETP.LT.AND P6, PT, R21, UR16, !P4 ;  /* 0x0000001015007c0c */ /* 0x010fe2000e7c1270 */
[----:B------:R-:W4:Y:S01]  /*24ac70*/  LDCU UR16, c[0x0][0x398] ;  /* 0x00007300ff1077ac */ /* 0x000f220008000800 */
[----:B-1----:R-:W-:Y:S01]  /*24ac80*/  VIADD R0, R22, 0xe8 ;  /* 0x000000e816007836 */ /* 0x002fe20000000000 */
[----:B0-----:R-:W-:Y:S01]  /*24ac90*/  PRMT R2, R20, 0x7772, RZ ;  /* 0x0000777214027816 */ /* 0x001fe200000000ff */
        /* <DEDUP_REMOVED lines=8> */
[----:B0-----:R-:W-:-:S03]  /*24ad20*/  PRMT R2, R19, 0x7770, RZ ;  /* 0x0000777013027816 */ /* 0x001fc600000000ff */
[----:B------:R-:W2:Y:S04]  /*24ad30*/  LDL.LU R12, [R1+0x81c] ;  /* 0x00081c00010c7983 */ /* 0x000ea80000300800 */
[----:B------:R-:W3:Y:S04]  /*24ad40*/  LDL.LU.64 R20, [R1+0x1678] ;  /* 0x0016780001147983 */ /* 0x000ee80000300a00 */
[----:B-1----:R-:W2:Y:S04]  /*24ad50*/  LDL.LU.64 R10, [R1+0x1668] ;  /* 0x00166800010a7983 */ /* 0x002ea80000300a00 */
[----:B------:R0:W-:Y:S04]  /*24ad60*/  @P6 STG.E.U8 desc[UR4][R28.64], R2 ;  /* 0x000000021c006986 */ /* 0x0001e8000c101104 */
[----:B0-----:R-:W2:Y:S01]  /*24ad70*/  LDL.LU R28, [R1+0x830] ;  /* 0x00083000011c7983 */ /* 0x001ea20000300800 */
[----:B------:R-:W-:-:S02]  /*24ad80*/  ISETP.LT.AND P2, PT, R16, UR18, !P4 ;  /* 0x0000001210007c0c */ /* 0x000fc4000e741270 */
[----:B------:R-:W-:Y:S02]  /*24ad90*/  ISETP.LT.AND P3, PT, R14, UR8, !P4 ;  /* 0x000000080e007c0c */ /* 0x000fe4000e761270 */
        /* <DEDUP_REMOVED lines=24> */
[----:B------:R-:W0:Y:S01]  /*24af20*/  LDCU UR12, c[0x0][0x398] ;  /* 0x00007300ff0c77ac */ /* 0x000e220008000800 */
[----:B---3--:R-:W-:Y:S04]  /*24af30*/  @P2 STG.E.U8 desc[UR4][R20.64], R3 ;  /* 0x0000000314002986 */ /* 0x008fe8000c101104 */
[----:B------:R-:W-:Y:S04]  /*24af40*/  @P3 STG.E.U8 desc[UR4][R10.64], R2 ;  /* 0x000000020a003986 */ /* 0x000fe8000c101104 */
[----:B--2---:R2:W-:Y:S04]  /*24af50*/  STL.64 [R1+0x7578], R24 ;  /* 0x0075781801007387 */ /* 0x0045e80000100a00 */
        /* <DEDUP_REMOVED lines=8> */
[----:B------:R-:W-:Y:S02]  /*24afe0*/  ISETP.LT.AND P2, PT, R16, UR22, !P5 ;  /* 0x0000001610007c0c */ /* 0x000fe4000ef41270 */
[----:B0-----:R-:W-:Y:S01]  /*24aff0*/  ISETP.LT.AND P6, PT, R14, UR8, !P5 ;  /* 0x000000080e007c0c */ /* 0x001fe2000efc1270 */
[----:B------:R-:W0:Y:S01]  /*24b000*/  LDCU UR14, c[0x0][0x398] ;  /* 0x00007300ff0e77ac */ /* 0x000e220008000800 */
        /* <DEDUP_REMOVED lines=43> */
[----:B---3--:R-:W-:Y:S02]  /*24b2c0*/  ISETP.LT.AND P6, PT, R16, UR16, !P2 ;  /* 0x0000001010007c0c */ /* 0x008fe4000d7c1270 */
[----:B------:R-:W-:-:S02]  /*24b2d0*/  ISETP.LT.AND P4, PT, R14, UR6, !P2 ;  /* 0x000000060e007c0c */ /* 0x000fc4000d781270 */
[----:B------:R-:W-:Y:S01]  /*24b2e0*/  PRMT R3, R28, 0x7770, RZ ;  /* 0x000077701c037816 */ /* 0x000fe200000000ff */
[----:B------:R-:W3:Y:S01]  /*24b2f0*/  LDCU UR6, c[0x0][0x398] ;  /* 0x00007300ff0677ac */ /* 0x000ee20008000800 */
[----:B------:R-:W1:Y:S01]  /*24b300*/  LDCU UR16, c[0x0][0x398] ;  /* 0x00007300ff1077ac */ /* 0x000e620008000800 */
[----:B--2---:R-:W-:Y:S02]  /*24b310*/  PRMT R0, R12, 0x7773, RZ ;  /* 0x000077730c007816 */ /* 0x004fe400000000ff */
[----:B0-----:R-:W-:Y:S01]  /*24b320*/  PRMT R2, R29, 0x7770, RZ ;  /* 0x000077701d027816 */ /* 0x001fe200000000ff */
[----:B------:R-:W2:Y:S04]  /*24b330*/  LDL.LU.64 R20, [R1+0x15f8] ;  /* 0x0015f80001147983 */ /* 0x000ea80000300a00 */
[----:B----4-:R0:W-:Y:S04]  /*24b340*/  @P5 STG.E.U8 desc[UR4][R8.64], R0 ;  /* 0x0000000008005986 */ /* 0x0101e8000c101104 */
[----:B------:R4:W-:Y:S01]  /*24b350*/  @P3 STG.E.U8 desc[UR4][R26.64], R2 ;  /* 0x000000021a003986 */ /* 0x0009e2000c101104 */
[----:B------:R-:W-:-:S03]  /*24b360*/  ISETP.LT.AND P3, PT, R7, UR8, !P2 ;  /* 0x0000000807007c0c */ /* 0x000fc6000d761270 */
        /* <DEDUP_REMOVED lines=8> */
[----:B-1----:R-:W-:-:S02]  /*24b3f0*/  ISETP.LT.AND P6, PT, R18, UR10, !P2 ;  /* 0x0000000a12007c0c */ /* 0x002fc4000d7c1270 */
[----:B------:R-:W-:Y:S01]  /*24b400*/  ISETP.LT.AND P5, PT, R15, UR18, !P2 ;  /* 0x000000120f007c0c */ /* 0x000fe2000d7a1270 */
[----:B------:R-:W1:Y:S01]  /*24b410*/  LDCU UR8, c[0x0][0x398] ;  /* 0x00007300ff0877ac */ /* 0x000e620008000800 */
[----:B0-----:R-:W3:Y:S04]  /*24b420*/  LDL.LU.64 R6, [R1+0x15e0] ;  /* 0x0015e00001067983 */ /* 0x001ee80000300a00 */
[----:B------:R-:W3:Y:S04]  /*24b430*/  LDL.LU.64 R4, [R1+0x15d0] ;  /* 0x0015d00001047983 */ /* 0x000ee80000300a00 */
[----:B------:R-:W3:Y:S01]  /*24b440*/  LDL.LU.64 R24, [R1+0x15c8] ;  /* 0x0015c80001187983 */ /* 0x000ee20000300a00 */
        /* <DEDUP_REMOVED lines=35> */
[----:B------:R1:W-:Y:S01]  /*24b680*/  @P6 STG.E.U8 desc[UR4][R24.64], R0 ;  /* 0x0000000018006986 */ /* 0x0003e2000c101104 */
[----:B0-----:R-:W-:-:S03]  /*24b690*/  PRMT R2, R12, 0x7772, RZ ;  /* 0x000077720c027816 */ /* 0x001fc600000000ff */
[----:B------:R-:W2:Y:S04]  /*24b6a0*/  LDL.LU.64 R4, [R1+0x15a0] ;  /* 0x0015a00001047983 */ /* 0x000ea80000300a00 */
[----:B-1----:R-:W2:Y:S04]  /*24b6b0*/  LDL.LU.64 R24, [R1+0x1598] ;  /* 0x0015980001187983 */ /* 0x002ea80000300a00 */
[----:B------:R-:W2:Y:S04]  /*24b6c0*/  LDL.LU R28, [R1+0x7f4] ;  /* 0x0007f400011c7983 */ /* 0x000ea80000300800 */
[----:B------:R0:W-:Y:S02]  /*24b6d0*/  @P4 STG.E.U8 desc[UR4][R10.64], R2 ;  /* 0x000000020a004986 */ /* 0x0001e4000c101104 */
[----:B0-----:R-:W-:-:S02]  /*24b6e0*/  PRMT R2, R12, 0x7773, RZ ;  /* 0x000077730c027816 */ /* 0x001fc400000000ff */
[----:B------:R-:W2:Y:S04]  /*24b6f0*/  LDL.LU.64 R12, [R1+0x1590] ;  /* 0x00159000010c7983 */ /* 0x000ea80000300a00 */
[----:B------:R-:W2:Y:S01]  /*24b700*/  LDL.LU.64 R10, [R1+0x1580] ;  /* 0x00158000010a7983 */ /* 0x000ea20000300a00 */
[----:B---3--:R-:W-:Y:S02]  /*24b710*/  ISETP.LT.AND P5, PT, R7, UR16, !P3 ;  /* 0x0000001007007c0c */ /* 0x008fe4000dfa1270 */
[----:B------:R-:W-:Y:S02]  /*24b720*/  ISETP.LT.AND P4, PT, R15, UR8, !P3 ;  /* 0x000000080f007c0c */ /* 0x000fe4000df81270 */
        /* <DEDUP_REMOVED lines=12> */
[----:B--2---:R-:W-:-:S03]  /*24b7f0*/  ISETP.LT.AND P6, PT, R21, UR12, !P2 ;  /* 0x0000000c15007c0c */ /* 0x004fc6000d7c1270 */
[----:B0-----:R-:W2:Y:S04]  /*24b800*/  LDL.LU.64 R8, [R1+0x1588] ;  /* 0x0015880001087983 */ /* 0x001ea80000300a00 */
[----:B----4-:R-:W4:Y:S04]  /*24b810*/  LDL.LU.64 R26, [R1+0x1570] ;  /* 0x00157000011a7983 */ /* 0x010f280000300a00 */
[----:B------:R-:W2:Y:S04]  /*24b820*/  LDL.LU R19, [R1+0x854] ;  /* 0x0008540001137983 */ /* 0x000ea80000300800 */
[----:B------:R0:W-:Y:S01]  /*24b830*/  STL [R1+0x7568], R21 ;  /* 0x0075681501007387 */ /* 0x0001e20000100800 */
[----:B------:R-:W-:-:S02]  /*24b840*/  PRMT R0, R29, 0x7772, RZ ;  /* 0x000077721d007816 */ /* 0x000fc400000000ff */
[----:B------:R-:W-:Y:S02]  /*24b850*/  ISETP.LT.AND P4, PT, R16, UR6, !P2 ;  /* 0x0000000610007c0c */ /* 0x000fe4000d781270 */
[----:B------:R-:W-:Y:S01]  /*24b860*/  PRMT R2, R29, 0x7773, RZ ;  /* 0x000077731d027816 */ /* 0x000fe200000000ff */
[----:B------:R-:W1:Y:S01]  /*24b870*/  LDCU UR12, c[0x0][0x398] ;  /* 0x00007300ff0c77ac */ /* 0x000e620008000800 */
[----:B------:R-:W1:Y:S01]  /*24b880*/  LDCU UR6, c[0x0][0x398] ;  /* 0x00007300ff0677ac */ /* 0x000e620008000800 */
[----:B0-----:R-:W2:Y:S01]  /*24b890*/  LDL.LU.64 R20, [R1+0x1578] ;  /* 0x0015780001147983 */ /* 0x001ea20000300a00 */
[----:B------:R-:W-:Y:S02]  /*24b8a0*/  PRMT R3, R28, 0x7773, RZ ;  /* 0x000077731c037816 */ /* 0x000fe400000000ff */
[----:B---3--:R-:W-:Y:S02]  /*24b8b0*/  ISETP.LT.AND P5, PT, R18, UR10, !P3 ;  /* 0x0000000a12007c0c */ /* 0x008fe4000dfa1270 */
[----:B------:R-:W-:Y:S01]  /*24b8c0*/  ISETP.LT.AND P3, PT, R23, UR22, !P3 ;  /* 0x0000001617007c0c */ /* 0x000fe2000df61270 */
[----:B------:R-:W0:Y:S01]  /*24b8d0*/  LDCU UR10, c[0x0][0x398] ;  /* 0x00007300ff0a77ac */ /* 0x000e220008000800 */
[----:B------:R-:W3:Y:S09]  /*24b8e0*/  LDCU UR22, c[0x0][0x398] ;  /* 0x00007300ff1677ac */ /* 0x000ef20008000800 */
[----:B------:R0:W-:Y:S04]  /*24b8f0*/  @P5 STG.E.U8 desc[UR4][R4.64], R0 ;  /* 0x0000000004005986 */ /* 0x0001e8000c101104 */
[----:B------:R1:W-:Y:S01]  /*24b900*/  @P3 STG.E.U8 desc[UR4][R24.64], R2 ;  /* 0x0000000218003986 */ /* 0x0003e2000c101104 */
[----:B------:R-:W-:-:S02]  /*24b910*/  ISETP.LT.AND P3, PT, R14, UR14, !P2 ;  /* 0x0000000e0e007c0c */ /* 0x000fc4000d761270 */
[----:B------:R-:W-:Y:S01]  /*24b920*/  ISETP.LT.AND P5, PT, R7, UR16, !P2 ;  /* 0x0000001007007c0c */ /* 0x000fe2000d7a1270 */
[----:B------:R-:W2:Y:S01]  /*24b930*/  LDCU UR14, c[0x0][0x398] ;  /* 0x00007300ff0e77ac */ /* 0x000ea20008000800 */
[----:B------:R-:W2:Y:S01]  /*24b940*/  LDCU UR16, c[0x0][0x398] ;  /* 0x00007300ff1077ac */ /* 0x000ea20008000800 */
[C---:B0-----:R-:W-:Y:S02]  /*24b950*/  PRMT R0, R28.reuse, 0x7770, RZ ;  /* 0x000077701c007816 */ /* 0x041fe400000000ff */
[----:B-1----:R-:W-:Y:S01]  /*24b960*/  PRMT R2, R28, 0x7771, RZ ;  /* 0x000077711c027816 */ /* 0x002fe200000000ff */
[----:B------:R-:W3:Y:S04]  /*24b970*/  LDL.LU.64 R24, [R1+0x1568] ;  /* 0x0015680001187983 */ /* 0x000ee80000300a00 */
[----:B------:R0:W-:Y:S04]  /*24b980*/  @P6 STG.E.U8 desc[UR4][R12.64], R0 ;  /* 0x000000000c006986 */ /* 0x0001e8000c101104 */
[----:B------:R1:W-:Y:S01]  /*24b990*/  @P4 STG.E.U8 desc[UR4][R10.64], R2 ;  /* 0x000000020a004986 */ /* 0x0003e2000c101104 */
[----:B------:R-:W-:-:S03]  /*24b9a0*/  ISETP.LT.AND P4, PT, R15, UR20, !P2 ;  /* 0x000000140f007c0c */ /* 0x000fc6000d781270 */
[----:B------:R-:W3:Y:S01]  /*24b9b0*/  LDL.LU.64 R4, [R1+0x1560] ;  /* 0x0015600001047983 */ /* 0x000ee20000300a00 */
[----:B0-----:R-:W-:Y:S01]  /*24b9c0*/  VIADD R0, R22, 0xec ;  /* 0x000000ec16007836 */ /* 0x001fe20000000000 */
[----:B-1----:R-:W-:Y:S02]  /*24b9d0*/  PRMT R2, R28, 0x7772, RZ ;  /* 0x000077721c027816 */ /* 0x002fe400000000ff */
[----:B------:R-:W3:Y:S04]  /*24b9e0*/  LDL.LU.64 R12, [R1+0x1558] ;  /* 0x00155800010c7983 */ /* 0x000ee80000300a00 */
[----:B------:R-:W3:Y:S04]  /*24b9f0*/  LDL.LU R29, [R1+0x838] ;  /* 0x00083800011d7983 */ /* 0x000ee80000300800 */
[----:B------:R-:W3:Y:S01]  /*24ba00*/  LDL.LU.64 R10, [R1+0x1550] ;  /* 0x00155000010a7983 */ /* 0x000ee20000300a00 */
[----:B------:R-:W-:-:S03]  /*24ba10*/  ISETP.LT.AND P6, PT, R17, UR8, !P2 ;  /* 0x0000000811007c0c */ /* 0x000fc6000d7c1270 */
[----:B--2---:R0:W-:Y:S01]  /*24ba20*/  @P3 STG.E.U8 desc[UR4][R8.64], R2 ;  /* 0x0000000208003986 */ /* 0x0041e2000c101104 */
[----:B------:R-:W-:Y:S02]  /*24ba30*/  ISETP.GE.AND P3, PT, R0, UR37, PT ;  /* 0x0000002500007c0c */ /* 0x000fe4000bf66270 */
[C---:B------:R-:W-:Y:S01]  /*24ba40*/  PRMT R0, R19.reuse, 0x7770, RZ ;  /* 0x0000777013007816 */ /* 0x040fe200000000ff */
[----:B----4-:R1:W-:Y:S01]  /*24ba50*/  @P5 STG.E.U8 desc[UR4][R26.64], R3 ;  /* 0x000000031a005986 */ /* 0x0103e2000c101104 */
[----:B------:R-:W2:Y:S01]  /*24ba60*/  LDCU UR8, c[0x0][0x398] ;  /* 0x00007300ff0877ac */ /* 0x000ea20008000800 */
[----:B------:R-:W4:Y:S02]  /*24ba70*/  LDCU UR20, c[0x0][0x398] ;  /* 0x00007300ff1477ac */ /* 0x000f240008000800 */
[----:B------:R2:W-:Y:S04]  /*24ba80*/  @P4 STG.E.U8 desc[UR4][R20.64], R0 ;  /* 0x0000000014004986 */ /* 0x0005e8000c101104 */
[----:B0-----:R-:W4:Y:S04]  /*24ba90*/  LDL.LU.64 R8, [R1+0x1540] ;  /* 0x0015400001087983 */ /* 0x001f280000300a00 */
[----:B-1----:R-:W4:Y:S04]  /*24baa0*/  LDL.LU.64 R26, [R1+0x1548] ;  /* 0x00154800011a7983 */ /* 0x002f280000300a00 */
[----:B--2---:R-:W2:Y:S01]  /*24bab0*/  LDL.LU R21, [R1+0x7568] ;  /* 0x0075680001157983 */ /* 0x004ea20000300800 */
        /* <DEDUP_REMOVED lines=27> */
[----:B----4-:R4:W-:Y:S01]  /*24bc70*/  @P4 STG.E.U8 desc[UR4][R8.64], R2 ;  /* 0x0000000208004986 */ /* 0x0109e2000c101104 */
[----:B------:R-:W-:Y:S02]  /*24bc80*/  ISETP.LT.AND P4, PT, R15, UR16, !P3 ;  /* 0x000000100f007c0c */ /* 0x000fe4000df81270 */
[C---:B0-----:R-:W-:Y:S01]  /*24bc90*/  PRMT R0, R29.reuse, 0x7772, RZ ;  /* 0x000077721d007816 */ /* 0x041fe200000000ff */
[----:B------:R-:W2:Y:S04]  /*24bca0*/  LDL.LU.64 R10, [R1+0x1518] ;  /* 0x00151800010a7983 */ /* 0x000ea80000300a00 */
[----:B------:R-:W2:Y:S04]  /*24bcb0*/  LDL.LU R12, [R1+0x7f8] ;  /* 0x0007f800010c7983 */ /* 0x000ea80000300800 */
[----:B----4-:R-:W4:Y:S01]  /*24bcc0*/  LDL.LU.64 R8, [R1+0x1530] ;  /* 0x0015300001087983 */ /* 0x010f220000300a00 */
[----:B------:R-:W-:-:S03]  /*24bcd0*/  PRMT R2, R29, 0x7773, RZ ;  /* 0x000077731d027816 */ /* 0x000fc600000000ff */
[----:B------:R0:W-:Y:S01]  /*24bce0*/  @P5 STG.E.U8 desc[UR4][R26.64], R0 ;  /* 0x000000001a005986 */ /* 0x0001e2000c101104 */
[----:B------:R-:W-:Y:S01]  /*24bcf0*/  ISETP.LT.AND P6, PT, R18, UR18, !P3 ;  /* 0x0000001212007c0c */ /* 0x000fe2000dfc1270 */
[----:B------:R-:W1:Y:S02]  /*24bd00*/  LDCU UR16, c[0x0][0x398] ;  /* 0x00007300ff1077ac */ /* 0x000e640008000800 */
[----:B0-----:R-:W4:Y:S04]  /*24bd10*/  LDL.LU.64 R26, [R1+0x14f0] ;  /* 0x0014f000011a7983 */ /* 0x001f280000300a00 */
[----:B---3--:R0:W-:Y:S04]  /*24bd20*/  @P2 STG.E.U8 desc[UR4][R24.64], R2 ;  /* 0x0000000218002986 */ /* 0x0081e8000c101104 */
[----:B------:R-:W3:Y:S01]  /*24bd30*/  LDL.LU.64 R4, [R1+0x1500] ;  /* 0x0015000001047983 */ /* 0x000ee20000300a00 */
[----:B------:R-:W-:Y:S01]  /*24bd40*/  ISETP.LT.AND P5, PT, R17, UR8, !P3 ;  /* 0x0000000811007c0c */ /* 0x000fe2000dfa1270 */
[----:B------:R-:W-:Y:S01]  /*24bd50*/  VIADD R0, R22, 0xed ;  /* 0x000000ed16007836 */ /* 0x000fe20000000000 */
[----:B------:R-:W1:Y:S01]  /*24bd60*/  LDCU UR8, c[0x0][0x398] ;  /* 0x00007300ff0877ac */ /* 0x000e620008000800 */
[----:B------:R-:W1:Y:S01]  /*24bd70*/  LDCU UR18, c[0x0][0x398] ;  /* 0x00007300ff1277ac */ /* 0x000e620008000800 */
[----:B0-----:R-:W-:Y:S01]  /*24bd80*/  PRMT R2, R28, 0x7770, RZ ;  /* 0x000077701c027816 */ /* 0x001fe200000000ff */
[----:B------:R-:W3:Y:S04]  /*24bd90*/  LDL.LU.64 R24, [R1+0x14e0] ;  /* 0x0014e00001187983 */ /* 0x000ee80000300a00 */
[----:B--2---:R0:W-:Y:S04]  /*24bda0*/  @P4 STG.E.U8 desc[UR4][R20.64], R2 ;  /* 0x0000000214004986 */ /* 0x0041e8000c101104 */
[----:B0-----:R-:W2:Y:S01]  /*24bdb0*/  LDL.LU.64 R20, [R1+0x7560] ;  /* 0x0075600001147983 */ /* 0x001ea20000300a00 */
[----:B------:R-:W-:-:S02]  /*24bdc0*/  ISETP.GE.AND P2, PT, R0, UR7, PT ;  /* 0x0000000700007c0c */ /* 0x000fc4000bf46270 */
[C---:B------:R-:W-:Y:S01]  /*24bdd0*/  PRMT R0, R28.reuse, 0x7771, RZ ;  /* 0x000077711c007816 */ /* 0x040fe200000000ff */
[----:B------:R-:W3:Y:S01]  /*24bde0*/  LDL.LU R29, [R1+0x83c] ;  /* 0x00083c00011d7983 */ /* 0x000ee20000300800 */
[----:B------:R-:W-:Y:S02]  /*24bdf0*/  ISETP.LT.AND P3, PT, R23, UR10, !P3 ;  /* 0x0000000a17007c0c */ /* 0x000fe4000df61270 */
[----:B------:R-:W-:Y:S02]  /*24be00*/  PRMT R2, R28, 0x7772, RZ ;  /* 0x000077721c027816 */ /* 0x000fe400000000ff */
[----:B------:R-:W-:Y:S01]  /*24be10*/  PRMT R3, R12, 0x7770, RZ ;  /* 0x000077700c037816 */ /* 0x000fe200000000ff */
[----:B------:R-:W0:Y:S01]  /*24be20*/  LDCU UR7, c[0x0][0x398] ;  /* 0x00007300ff0777ac */ /* 0x000e220008000800 */
[----:B------:R-:W0:Y:S01]  /*24be30*/  LDCU UR10, c[0x0][0x398] ;  /* 0x00007300ff0a77ac */ /* 0x000e220008000800 */
[----:B--2---:R2:W-:Y:S04]  /*24be40*/  @P5 STG.E.U8 desc[UR4][R20.64], R0 ;  /* 0x0000000014005986 */ /* 0x0045e8000c101104 */
[----:B--2---:R-:W2:Y:S04]  /*24be50*/  LDL.LU R21, [R1+0x7558] ;  /* 0x0075580001157983 */ /* 0x004ea80000300800 */
[----:B------:R0:W-:Y:S01]  /*24be60*/  @P6 STG.E.U8 desc[UR4][R10.64], R2 ;  /* 0x000000020a006986 */ /* 0x0001e2000c101104 */
[----:B------:R-:W-:-:S02]  /*24be70*/  ISETP.LT.AND P5, PT, R16, UR12, !P2 ;  /* 0x0000000c10007c0c */ /* 0x000fc4000d7a1270 */
[----:B-1----:R-:W-:Y:S01]  /*24be80*/  ISETP.LT.AND P6, PT, R14, UR14, !P2 ;  /* 0x0000000e0e007c0c */ /* 0x002fe2000d7c1270 */
[----:B------:R-:W-:Y:S01]  /*24be90*/  VIADD R0, R22, 0xee ;  /* 0x000000ee16007836 */ /* 0x000fe20000000000 */
[----:B------:R-:W1:Y:S01]  /*24bea0*/  LDCU UR12, c[0x0][0x398] ;  /* 0x00007300ff0c77ac */ /* 0x000e620008000800 */
[----:B------:R-:W1:Y:S01]  /*24beb0*/  LDCU UR14, c[0x0][0x398] ;  /* 0x00007300ff0e77ac */ /* 0x000e620008000800 */
[----:B0-----:R-:W-:Y:S01]  /*24bec0*/  PRMT R2, R28, 0x7773, RZ ;  /* 0x000077731c027816 */ /* 0x001fe200000000ff */
[----:B------:R-:W3:Y:S04]  /*24bed0*/  LDL.LU.64 R10, [R1+0x1510] ;  /* 0x00151000010a7983 */ /* 0x000ee80000300a00 */
[----:B------:R-:W3:Y:S04]  /*24bee0*/  LDL.LU R28, [R1+0x858] ;  /* 0x00085800011c7983 */ /* 0x000ee80000300800 */
[----:B----4-:R0:W-:Y:S01]  /*24bef0*/  @P3 STG.E.U8 desc[UR4][R8.64], R2 ;  /* 0x0000000208003986 */ /* 0x0101e2000c101104 */
[----:B------:R-:W-:-:S02]  /*24bf00*/  ISETP.GE.AND P3, PT, R0, UR35, PT ;  /* 0x0000002300007c0c */ /* 0x000fc4000bf66270 */
[C---:B------:R-:W-:Y:S02]  /*24bf10*/  PRMT R0, R12.reuse, 0x7771, RZ ;  /* 0x000077710c007816 */ /* 0x040fe400000000ff */
[----:B0-----:R-:W-:Y:S01]  /*24bf20*/  PRMT R2, R12, 0x7772, RZ ;  /* 0x000077720c027816 */ /* 0x001fe200000000ff */
[----:B------:R-:W4:Y:S01]  /*24bf30*/  LDL.LU.64 R8, [R1+0x1508] ;  /* 0x0015080001087983 */ /* 0x000f220000300a00 */
[----:B--2---:R-:W-:Y:S01]  /*24bf40*/  ISETP.LT.AND P4, PT, R21, UR6, !P2 ;  /* 0x0000000615007c0c */ /* 0x004fe2000d781270 */
[----:B------:R-:W0:-:S12]  /*24bf50*/  LDCU UR6, c[0x0][0x398] ;  /* 0x00007300ff0677ac */ /* 0x000e180008000800 */
[----:B------:R2:W-:Y:S04]  /*24bf60*/  @P4 STG.E.U8 desc[UR4][R26.64], R3 ;  /* 0x000000031a004986 */ /* 0x0005e8000c101104 */
[----:B---3--:R3:W-:Y:S04]  /*24bf70*/  @P5 STG.E.U8 desc[UR4][R4.64], R0 ;  /* 0x0000000004005986 */ /* 0x0087e8000c101104 */
[----:B------:R0:W-:Y:S01]  /*24bf80*/  @P6 STG.E.U8 desc[UR4][R24.64], R2 ;  /* 0x0000000218006986 */ /* 0x0001e2000c101104 */
[----:B------:R-:W-:-:S03]  /*24bf90*/  ISETP.LT.AND P6, PT, R15, UR16, !P2 ;  /* 0x000000100f007c0c */ /* 0x000fc6000d7c1270 */
[----:B--2---:R-:W2:Y:S04]  /*24bfa0*/  LDL.LU.64 R26, [R1+0x14e8] ;  /* 0x0014e800011a7983 */ /* 0x004ea80000300a00 */
[----:B------:R1:W-:Y:S01]  /*24bfb0*/  STL.64 [R1+0x7550], R14 ;  /* 0x0075500e01007387 */ /* 0x0003e20000100a00 */
[----:B---3--:R-:W-:Y:S02]  /*24bfc0*/  PRMT R4, R12, 0x7773, RZ ;  /* 0x000077730c047816 */ /* 0x008fe400000000ff */
[----:B------:R-:W-:Y:S02]  /*24bfd0*/  ISETP.LT.AND P4, PT, R7, UR20, !P2 ;  /* 0x0000001407007c0c */ /* 0x000fe4000d781270 */
[----:B------:R-:W-:Y:S02]  /*24bfe0*/  ISETP.LT.AND P5, PT, R17, UR8, !P2 ;  /* 0x0000000811007c0c */ /* 0x000fe4000d7a1270 */
[----:B------:R-:W-:-:S02]  /*24bff0*/  PRMT R6, R28, 0x7771, RZ ;  /* 0x000077711c067816 */ /* 0x000fc400000000ff */
[C---:B0-----:R-:W-:Y:S02]  /*24c000*/  PRMT R2, R29.reuse, 0x7770, RZ ;  /* 0x000077701d027816 */ /* 0x041fe400000000ff */
[C---:B------:R-:W-:Y:S02]  /*24c010*/  PRMT R0, R29.reuse, 0x7771, RZ ;  /* 0x000077711d007816 */ /* 0x040fe400000000ff */
[C---:B------:R-:W-:Y:S02]  /*24c020*/  PRMT R3, R29.reuse, 0x7772, RZ ;  /* 0x000077721d037816 */ /* 0x040fe400000000ff */
[----:B------:R-:W-:Y:S01]  /*24c030*/  PRMT R5, R29, 0x7773, RZ ;  /* 0x000077731d057816 */ /* 0x000fe200000000ff */
[----:B------:R-:W0:Y:S01]  /*24c040*/  LDCU UR20, c[0x0][0x398] ;  /* 0x00007300ff1477ac */ /* 0x000e220008000800 */
[----:B------:R-:W3:Y:S01]  /*24c050*/  LDCU UR8, c[0x0][0x398] ;  /* 0x00007300ff0877ac */ /* 0x000ee20008000800 */
[----:B------:R-:W0:Y:S01]  /*24c060*/  LDCU UR16, c[0x0][0x398] ;  /* 0x00007300ff1077ac */ /* 0x000e220008000800 */
[----:B-1----:R-:W2:Y:S04]  /*24c070*/  LDL.LU.64 R14, [R1+0x14f8] ;  /* 0x0014f800010e7983 */ /* 0x002ea80000300a00 */
[----:B------:R-:W2:Y:S04]  /*24c080*/  LDL.LU.64 R12, [R1+0x14c8] ;  /* 0x0014c800010c7983 */ /* 0x000ea80000300a00 */
[----:B--2---:R1:W-:Y:S04]  /*24c090*/  STL.64 [R1+0x7540], R12 ;  /* 0x0075400c01007387 */ /* 0x0043e80000100a00 */
[----:B-1----:R-:W2:Y:S04]  /*24c0a0*/  LDL.LU.64 R12, [R1+0x14d0] ;  /* 0x0014d000010c7983 */ /* 0x002ea80000300a00 */
[----:B------:R-:W-:Y:S01]  /*24c0b0*/  @P4 STG.E.U8 desc[UR4][R10.64], R4 ;  /* 0x000000040a004986 */ /* 0x000fe2000c101104 */
[----:B------:R-:W-:-:S02]  /*24c0c0*/  ISETP.LT.AND P4, PT, R18, UR7, !P2 ;  /* 0x0000000712007c0c */ /* 0x000fc4000d781270 */
[----:B------:R-:W-:Y:S01]  /*24c0d0*/  ISETP.LT.AND P2, PT, R23, UR18, !P2 ;  /* 0x0000001217007c0c */ /* 0x000fe2000d741270 */
[----:B------:R-:W1:Y:S01]  /*24c0e0*/  LDCU UR7, c[0x0][0x398] ;  /* 0x00007300ff0777ac */ /* 0x000e620008000800 */
[----:B------:R-:W0:Y:S01]  /*24c0f0*/  LDCU UR18, c[0x0][0x398] ;  /* 0x00007300ff1277ac */ /* 0x000e220008000800 */
[----:B--2---:R2:W-:Y:S04]  /*24c100*/  STL.64 [R1+0x7548], R12 ;  /* 0x0075480c01007387 */ /* 0x0045e80000100a00 */
[----:B--2---:R-:W2:Y:S01]  /*24c110*/  LDL.LU.64 R12, [R1+0x14d8] ;  /* 0x0014d800010c7983 */ /* 0x004ea20000300a00 */
[----:B------:R-:W-:-:S03]  /*24c120*/  PRMT R4, R28, 0x7770, RZ ;  /* 0x000077701c047816 */ /* 0x000fc600000000ff */
[----:B------:R-:W3:Y:S04]  /*24c130*/  LDL.LU.64 R24, [R1+0x14c0] ;  /* 0x0014c00001187983 */ /* 0x000ee80000300a00 */
[----:B------:R-:W3:Y:S04]  /*24c140*/  LDL.LU.64 R10, [R1+0x14b8] ;  /* 0x0014b800010a7983 */ /* 0x000ee80000300a00 */
[----:B------:R-:W3:Y:S04]  /*24c150*/  LDL.LU R29, [R1+0x73c] ;  /* 0x00073c00011d7983 */ /* 0x000ee80000300800 */
[----:B----4-:R4:W-:Y:S04]  /*24c160*/  @P6 STG.E.U8 desc[UR4][R8.64], R4 ;  /* 0x0000000408006986 */ /* 0x0109e8000c101104 */
[----:B------:R0:W-:Y:S01]  /*24c170*/  @P5 STG.E.U8 desc[UR4][R26.64], R6 ;  /* 0x000000061a005986 */ /* 0x0001e2000c101104 */
[----:B----4-:R-:W-:-:S02]  /*24c180*/  PRMT R4, R28, 0x7772, RZ ;  /* 0x000077721c047816 */ /* 0x010fc400000000ff */
[----:B0-----:R-:W-:Y:S01]  /*24c190*/  PRMT R6, R28, 0x7773, RZ ;  /* 0x000077731c067816 */ /* 0x001fe200000000ff */
[----:B------:R-:W4:Y:S04]  /*24c1a0*/  LDL.LU.64 R8, [R1+0x14a8] ;  /* 0x0014a80001087983 */ /* 0x000f280000300a00 */
[----:B------:R-:W3:Y:S04]  /*24c1b0*/  LDL.LU.64 R26, [R1+0x14a0] ;  /* 0x0014a000011a7983 */ /* 0x000ee80000300a00 */
[----:B------:R0:W-:Y:S04]  /*24c1c0*/  @P4 STG.E.U8 desc[UR4][R14.64], R4 ;  /* 0x000000040e004986 */ /* 0x0001e8000c101104 */
[----:B0-----:R-:W3:Y:S04]  /*24c1d0*/  LDL.LU.64 R14, [R1+0x7550] ;  /* 0x00755000010e7983 */ /* 0x001ee80000300a00 */
[----:B--2---:R0:W-:Y:S04]  /*24c1e0*/  @P2 STG.E.U8 desc[UR4][R12.64], R6 ;  /* 0x000000060c002986 */ /* 0x0041e8000c101104 */
[----:B0-----:R-:W2:Y:S01]  /*24c1f0*/  LDL.LU.64 R12, [R1+0x7548] ;  /* 0x00754800010c7983 */ /* 0x001ea20000300a00 */
[----:B------:R-:W-:-:S02]  /*24c200*/  ISETP.LT.AND P5, PT, R21, UR10, !P3 ;  /* 0x0000000a15007c0c */ /* 0x000fc4000dfa1270 */
[----:B------:R-:W-:Y:S02]  /*24c210*/  ISETP.LT.AND P6, PT, R16, UR6, !P3 ;  /* 0x0000000610007c0c */ /* 0x000fe4000dfc1270 */
[----:B------:R-:W-:Y:S01]  /*24c220*/  ISETP.LT.AND P2, PT, R7, UR14, !P3 ;  /* 0x0000000e07007c0c */ /* 0x000fe2000df41270 */
[----:B------:R-:W0:Y:S01]  /*24c230*/  LDCU UR10, c[0x0][0x398] ;  /* 0x00007300ff0a77ac */ /* 0x000e220008000800 */
[----:B------:R-:W0:Y:S01]  /*24c240*/  LDCU UR6, c[0x0][0x398] ;  /* 0x00007300ff0677ac */ /* 0x000e220008000800 */
[----:B------:R-:W0:Y:S06]  /*24c250*/  LDCU UR14, c[0x0][0x398] ;  /* 0x00007300ff0e77ac */ /* 0x000e2c0008000800 */
[----:B--2---:R2:W-:Y:S04]  /*24c260*/  @P5 STG.E.U8 desc[UR4][R12.64], R2 ;  /* 0x000000020c005986 */ /* 0x0045e8000c101104 */
[----:B--2---:R-:W2:Y:S01]  /*24c270*/  LDL.LU.64 R12, [R1+0x7540] ;  /* 0x00754000010c7983 */ /* 0x004ea20000300a00 */
[----:B---3--:R-:W-:-:S03]  /*24c280*/  ISETP.LT.AND P4, PT, R14, UR12, !P3 ;  /* 0x0000000c0e007c0c */ /* 0x008fc6000df81270 */
[----:B------:R-:W3:Y:S01]  /*24c290*/  LDL.LU R19, [R1+0x7fc] ;  /* 0x0007fc0001137983 */ /* 0x000ee20000300800 */
[----:B------:R-:W-:Y:S02]  /*24c2a0*/  ISETP.LT.AND P5, PT, R15, UR20, !P3 ;  /* 0x000000140f007c0c */ /* 0x000fe4000dfa1270 */
[----:B------:R-:W-:Y:S01]  /*24c2b0*/  PRMT R2, R29, 0x7771, RZ ;  /* 0x000077711d027816 */ /* 0x000fe200000000ff */
[----:B------:R-:W0:Y:S01]  /*24c2c0*/  LDCU UR12, c[0x0][0x398] ;  /* 0x00007300ff0c77ac */ /* 0x000e220008000800 */
[----:B------:R-:W0:Y:S01]  /*24c2d0*/  LDCU UR20, c[0x0][0x398] ;  /* 0x00007300ff1477ac */ /* 0x000e220008000800 */
[----:B--2---:R2:W-:Y:S04]  /*24c2e0*/  @P6 STG.E.U8 desc[UR4][R12.64], R0 ;  /* 0x000000000c006986 */ /* 0x0045e8000c101104 */
[----:B------:R0:W-:Y:S04]  /*24c2f0*/  @P4 STG.E.U8 desc[UR4][R24.64], R3 ;  /* 0x0000000318004986 */ /* 0x0001e8000c101104 */
[----:B------:R1:W-:Y:S04]  /*24c300*/  @P2 STG.E.U8 desc[UR4][R10.64], R5 ;  /* 0x000000050a002986 */ /* 0x0003e8000c101104 */
[----:B--2---:R-:W2:Y:S04]  /*24c310*/  LDL.LU.64 R12, [R1+0x14b0] ;  /* 0x0014b000010c7983 */ /* 0x004ea80000300a00 */
[----:B0-----:R-:W2:Y:S04]  /*24c320*/  LDL.LU.64 R24, [R1+0x1488] ;  /* 0x0014880001187983 */ /* 0x001ea80000300a00 */
[----:B-1----:R-:W2:Y:S01]  /*24c330*/  LDL.LU.64 R4, [R1+0x1498] ;  /* 0x0014980001047983 */ /* 0x002ea20000300a00 */
[----:B------:R-:W-:Y:S01]  /*24c340*/  VIADD R0, R22, 0xef ;  /* 0x000000ef16007836 */ /* 0x000fe20000000000 */
[----:B------:R-:W-:-:S02]  /*24c350*/  ISETP.LT.AND P6, PT, R17, UR8, !P3 ;  /* 0x0000000811007c0c */ /* 0x000fc4000dfc1270 */
[----:B------:R-:W-:Y:S01]  /*24c360*/  ISETP.LT.AND P2, PT, R18, UR7, !P3 ;  /* 0x0000000712007c0c */ /* 0x000fe2000df41270 */
[----:B------:R-:W2:Y:S01]  /*24c370*/  LDL.LU.64 R10, [R1+0x1490] ;  /* 0x00149000010a7983 */ /* 0x000ea20000300a00 */
[----:B------:R-:W-:Y:S02]  /*24c380*/  ISETP.GE.AND P4, PT, R0, UR34, PT ;  /* 0x0000002200007c0c */ /* 0x000fe4000bf86270 */
[----:B------:R-:W-:Y:S02]  /*24c390*/  PRMT R0, R29, 0x7770, RZ ;  /* 0x000077701d007816 */ /* 0x000fe400000000ff */
[----:B------:R-:W-:Y:S01]  /*24c3a0*/  ISETP.LT.AND P3, PT, R23, UR16, !P3 ;  /* 0x0000001017007c0c */ /* 0x000fe2000df61270 */
[----:B------:R-:W0:Y:S01]  /*24c3b0*/  LDCU UR8, c[0x0][0x398] ;  /* 0x00007300ff0877ac */ /* 0x000e220008000800 */
[----:B---3--:R-:W-:Y:S01]  /*24c3c0*/  PRMT R3, R19, 0x7773, RZ ;  /* 0x0000777313037816 */ /* 0x008fe200000000ff */
[----:B------:R-:W1:Y:S01]  /*24c3d0*/  LDCU UR7, c[0x0][0x398] ;  /* 0x00007300ff0777ac */ /* 0x000e620008000800 */
[----:B----4-:R3:W-:Y:S04]  /*24c3e0*/  @P5 STG.E.U8 desc[UR4][R8.64], R0 ;  /* 0x0000000008005986 */ /* 0x0107e8000c101104 */
[----:B------:R4:W-:Y:S01]  /*24c3f0*/  @P6 STG.E.U8 desc[UR4][R26.64], R2 ;  /* 0x000000021a006986 */ /* 0x0009e2000c101104 */
[----:B------:R-:W0:Y:S03]  /*24c400*/  LDCU UR16, c[0x0][0x398] ;  /* 0x00007300ff1077ac */ /* 0x000e260008000800 */
[----:B---3--:R-:W3:Y:S01]  /*24c410*/  LDL.LU.64 R8, [R1+0x1480] ;  /* 0x0014800001087983 */ /* 0x008ee20000300a00 */
[----:B------:R-:W-:-:S03]  /*24c420*/  VIADD R0, R22, 0xf0 ;  /* 0x000000f016007836 */ /* 0x000fc60000000000 */
[----:B----4-:R-:W4:Y:S04]  /*24c430*/  LDL.LU.64 R26, [R1+0x1470] ;  /* 0x00147000011a7983 */ /* 0x010f280000300a00 */
[----:B------:R0:W-:Y:S01]  /*24c440*/  STL [R1+0x7538], R21 ;  /* 0x0075381501007387 */ /* 0x0001e20000100800 */
[C---:B------:R-:W-:Y:S02]  /*24c450*/  PRMT R2, R29.reuse, 0x7772, RZ ;  /* 0x000077721d027816 */ /* 0x040fe400000000ff */
[----:B------:R-:W-:Y:S02]  /*24c460*/  ISETP.GE.AND P5, PT, R0, UR26, PT ;  /* 0x0000001a00007c0c */ /* 0x000fe4000bfa6270 */
[----:B------:R-:W-:Y:S02]  /*24c470*/  PRMT R0, R29, 0x7773, RZ ;  /* 0x000077731d007816 */ /* 0x000fe400000000ff */
[----:B------:R-:W3:Y:S01]  /*24c480*/  LDL.LU R29, [R1+0x85c] ;  /* 0x00085c00011d7983 */ /* 0x000ee20000300800 */
[----:B------:R-:W-:Y:S01]  /*24c490*/  ISETP.LT.AND P6, PT, R21, UR10, !P4 ;  /* 0x0000000a15007c0c */ /* 0x000fe2000e7c1270 */
[----:B------:R-:W1:Y:S02]  /*24c4a0*/  LDCU UR10, c[0x0][0x398] ;  /* 0x00007300ff0a77ac */ /* 0x000e640008000800 */
[----:B0-----:R-:W3:Y:S04]  /*24c4b0*/  LDL.LU.64 R20, [R1+0x1478] ;  /* 0x0014780001147983 */ /* 0x001ee80000300a00 */
[----:B--2---:R-:W-:Y:S04]  /*24c4c0*/  @P2 STG.E.U8 desc[UR4][R4.64], R2 ;  /* 0x0000000204002986 */ /* 0x004fe8000c101104 */
[----:B------:R0:W-:Y:S04]  /*24c4d0*/  @P3 STG.E.U8 desc[UR4][R12.64], R0 ;  /* 0x000000000c003986 */ /* 0x0001e8000c101104 */
[----:B0-----:R-:W2:Y:S01]  /*24c4e0*/  LDL.LU.64 R12, [R1+0x1468] ;  /* 0x00146800010c7983 */ /* 0x001ea20000300a00 */
[----:B------:R-:W-:-:S02]  /*24c4f0*/  ISETP.LT.AND P2, PT, R16, UR6, !P4 ;  /* 0x0000000610007c0c */ /* 0x000fc4000e741270 */
[----:B------:R-:W-:Y:S02]  /*24c500*/  ISETP.LT.AND P3, PT, R14, UR12, !P4 ;  /* 0x0000000c0e007c0c */ /* 0x000fe4000e761270 */
[C---:B------:R-:W-:Y:S02]  /*24c510*/  PRMT R2, R19.reuse, 0x7770, RZ ;  /* 0x0000777013027816 */ /* 0x040fe400000000ff */
[----:B------:R-:W-:Y:S01]  /*24c520*/  PRMT R0, R19, 0x7772, RZ ;  /* 0x0000777213007816 */ /* 0x000fe200000000ff */
[----:B------:R-:W0:Y:S01]  /*24c530*/  LDCU UR6, c[0x0][0x398] ;  /* 0x00007300ff0677ac */ /* 0x000e220008000800 */
[----:B------:R-:W0:Y:S01]  /*24c540*/  LDCU UR12, c[0x0][0x398] ;  /* 0x00007300ff0c77ac */ /* 0x000e220008000800 */
[----:B------:R1:W-:Y:S01]  /*24c550*/  @P6 STG.E.U8 desc[UR4][R24.64], R2 ;  /* 0x0000000218006986 */ /* 0x0003e2000c101104 */
[----:B------:R-:W-:Y:S01]  /*24c560*/  ISETP.LT.AND P6, PT, R7, UR14, !P4 ;  /* 0x0000000e07007c0c */ /* 0x000fe2000e7c1270 */
[----:B------:R-:W0:Y:S01]  /*24c570*/  LDCU UR14, c[0x0][0x398] ;  /* 0x00007300ff0e77ac */ /* 0x000e220008000800 */
[----:B-1----:R-:W-:Y:S01]  /*24c580*/  PRMT R2, R19, 0x7771, RZ ;  /* 0x0000777113027816 */ /* 0x002fe200000000ff */
[----:B------:R-:W2:Y:S04]  /*24c590*/  LDL.LU.64 R24, [R1+0x1458] ;  /* 0x0014580001187983 */ /* 0x000ea80000300a00 */
[----:B------:R-:W2:Y:S04]  /*24c5a0*/  LDL.LU R28, [R1+0x860] ;  /* 0x00086000011c7983 */ /* 0x000ea80000300800 */
[----:B------:R1:W-:Y:S01]  /*24c5b0*/  @P2 STG.E.U8 desc[UR4][R10.64], R2 ;  /* 0x000000020a002986 */ /* 0x0003e2000c101104 */
[----:B------:R-:W-:-:S03]  /*24c5c0*/  ISETP.LT.AND P2, PT, R15, UR18, !P4 ;  /* 0x000000120f007c0c */ /* 0x000fc6000e741270 */
[----:B---3--:R3:W-:Y:S01]  /*24c5d0*/  @P3 STG.E.U8 desc[UR4][R8.64], R0 ;  /* 0x0000000008003986 */ /* 0x0087e2000c101104 */
[----:B------:R-:W-:-:S03]  /*24c5e0*/  ISETP.LT.AND P3, PT, R17, UR8, !P4 ;  /* 0x0000000811007c0c */ /* 0x000fc6000e761270 */
[----:B----4-:R4:W-:Y:S01]  /*24c5f0*/  @P6 STG.E.U8 desc[UR4][R26.64], R3 ;  /* 0x000000031a006986 */ /* 0x0109e2000c101104 */
[C---:B------:R-:W-:Y:S01]  /*24c600*/  PRMT R4, R29.reuse, 0x7773, RZ ;  /* 0x000077731d047816 */ /* 0x040fe200000000ff */
[----:B------:R-:W0:Y:S01]  /*24c610*/  LDCU UR18, c[0x0][0x398] ;  /* 0x00007300ff1277ac */ /* 0x000e220008000800 */
[----:B------:R-:W0:Y:S01]  /*24c620*/  LDCU UR8, c[0x0][0x398] ;  /* 0x00007300ff0877ac */ /* 0x000e220008000800 */
[C---:B-1----:R-:W-:Y:S01]  /*24c630*/  PRMT R2, R29.reuse, 0x7771, RZ ;  /* 0x000077711d027816 */ /* 0x042fe200000000ff */
[----:B------:R-:W2:Y:S04]  /*24c640*/  LDL.LU.64 R10, [R1+0x1450] ;  /* 0x00145000010a7983 */ /* 0x000ea80000300a00 */
[----:B---3--:R-:W3:Y:S04]  /*24c650*/  LDL.LU.64 R8, [R1+0x1448] ;  /* 0x0014480001087983 */ /* 0x008ee80000300a00 */
[----:B----4-:R-:W4:Y:S01]  /*24c660*/  LDL.LU.64 R26, [R1+0x1440] ;  /* 0x00144000011a7983 */ /* 0x010f220000300a00 */
[----:B------:R-:W-:-:S02]  /*24c670*/  PRMT R3, R29, 0x7770, RZ ;  /* 0x000077701d037816 */ /* 0x000fc400000000ff */
[----:B------:R-:W-:Y:S02]  /*24c680*/  PRMT R0, R29, 0x7772, RZ ;  /* 0x000077721d007816 */ /* 0x000fe400000000ff */
[----:B------:R-:W3:Y:S04]  /*24c690*/  LDL.LU R29, [R1+0x720] ;  /* 0x00072000011d7983 */ /* 0x000ee80000300800 */
[----:B------:R1:W-:Y:S04]  /*24c6a0*/  @P2 STG.E.U8 desc[UR4][R20.64], R3 ;  /* 0x0000000314002986 */ /* 0x0003e8000c101104 */
[----:B-1----:R-:W3:Y:S04]  /*24c6b0*/  LDL.LU R21, [R1+0x7538] ;  /* 0x0075380001157983 */ /* 0x002ee80000300800 */
[----:B--2---:R1:W-:Y:S04]  /*24c6c0*/  @P3 STG.E.U8 desc[UR4][R12.64], R2 ;  /* 0x000000020c003986 */ /* 0x0043e8000c101104 */
[----:B-1----:R-:W2:Y:S01]  /*24c6d0*/  LDL.LU.64 R2, [R1+0x1460] ;  /* 0x0014600001027983 */ /* 0x002ea20000300a00 */
[----:B------:R-:W-:-:S02]  /*24c6e0*/  ISETP.LT.AND P6, PT, R18, UR20, !P4 ;  /* 0x0000001412007c0c */ /* 0x000fc4000e7c1270 */
[----:B------:R-:W-:Y:S01]  /*24c6f0*/  ISETP.LT.AND P4, PT, R23, UR7, !P4 ;  /* 0x0000000717007c0c */ /* 0x000fe2000e781270 */
[----:B------:R-:W3:Y:S01]  /*24c700*/  LDL.LU.64 R12, [R1+0x1438] ;  /* 0x00143800010c7983 */ /* 0x000ee20000300a00 */
[----:B------:R-:W-:Y:S01]  /*24c710*/  ISETP.LT.AND P2, PT, R16, UR10, !P5 ;  /* 0x0000000a10007c0c */ /* 0x000fe2000ef41270 */
[----:B------:R-:W1:Y:S01]  /*24c720*/  LDCU UR7, c[0x0][0x398] ;  /* 0x00007300ff0777ac */ /* 0x000e620008000800 */
[----:B------:R-:W0:Y:S01]  /*24c730*/  LDCU UR10, c[0x0][0x398] ;  /* 0x00007300ff0a77ac */ /* 0x000e220008000800 */
[----:B------:R-:W0:Y:S06]  /*24c740*/  LDCU UR20, c[0x0][0x398] ;  /* 0x00007300ff1477ac */ /* 0x000e2c0008000800 */
[----:B--2---:R-:W-:Y:S04]  /*24c750*/  @P6 STG.E.U8 desc[UR4][R2.64], R0 ;  /* 0x0000000002006986 */ /* 0x004fe8000c101104 */
[----:B------:R2:W-:Y:S04]  /*24c760*/  @P4 STG.E.U8 desc[UR4][R24.64], R4 ;  /* 0x0000000418004986 */ /* 0x0005e8000c101104 */
[----:B--2---:R-:W2:Y:S01]  /*24c770*/  LDL.LU.64 R4, [R1+0x1420] ;  /* 0x0014200001047983 */ /* 0x004ea20000300a00 */
[----:B---3--:R-:W-:-:S02]  /*24c780*/  ISETP.LT.AND P3, PT, R21, UR16, !P5 ;  /* 0x0000001015007c0c */ /* 0x008fc4000ef61270 */
[----:B------:R-:W-:Y:S02]  /*24c790*/  ISETP.LT.AND P6, PT, R14, UR22, !P5 ;  /* 0x000000160e007c0c */ /* 0x000fe4000efc1270 */
[C---:B------:R-:W-:Y:S02]  /*24c7a0*/  PRMT R0, R28.reuse, 0x7770, RZ ;  /* 0x000077701c007816 */ /* 0x040fe400000000ff */
[----:B0-----:R-:W-:Y:S02]  /*24c7b0*/  ISETP.LT.AND P4, PT, R7, UR6, !P5 ;  /* 0x0000000607007c0c */ /* 0x001fe4000ef81270 */
[----:B------:R-:W-:Y:S01]  /*24c7c0*/  PRMT R2, R28, 0x7771, RZ ;  /* 0x000077711c027816 */ /* 0x000fe200000000ff */
[----:B------:R-:W3:Y:S01]  /*24c7d0*/  LDL.LU.64 R24, [R1+0x1430] ;  /* 0x0014300001187983 */ /* 0x000ee20000300a00 */
[----:B------:R-:W0:Y:S01]  /*24c7e0*/  LDCU UR16, c[0x0][0x398] ;  /* 0x00007300ff1077ac */ /* 0x000e220008000800 */
[----:B------:R-:W0:Y:S01]  /*24c7f0*/  LDCU UR6, c[0x0][0x398] ;  /* 0x00007300ff0677ac */ /* 0x000e220008000800 */
[----:B------:R-:W0:Y:S01]  /*24c800*/  LDCU UR22, c[0x0][0x398] ;  /* 0x00007300ff1677ac */ /* 0x000e220008000800 */
[----:B------:R1:W-:Y:S01]  /*24c810*/  @P3 STG.E.U8 desc[UR4][R10.64], R0 ;  /* 0x000000000a003986 */ /* 0x0003e2000c101104 */
[----:B------:R-:W-:-:S03]  /*24c820*/  ISETP.LT.AND P3, PT, R15, UR12, !P5 ;  /* 0x0000000c0f007c0c */ /* 0x000fc6000ef61270 */
[----:B------:R4:W-:Y:S01]  /*24c830*/  @P2 STG.E.U8 desc[UR4][R8.64], R2 ;  /* 0x0000000208002986 */ /* 0x0009e2000c101104 */
[----:B------:R-:W0:Y:S01]  /*24c840*/  LDCU UR12, c[0x0][0x398] ;  /* 0x00007300ff0c77ac */ /* 0x000e220008000800 */
[C---:B-1----:R-:W-:Y:S02]  /*24c850*/  PRMT R0, R28.reuse, 0x7772, RZ ;  /* 0x000077721c007816 */ /* 0x042fe400000000ff */
[----:B----4-:R-:W-:Y:S01]  /*24c860*/  PRMT R2, R28, 0x7773, RZ ;  /* 0x000077731c027816 */ /* 0x010fe200000000ff */
[----:B------:R-:W4:Y:S04]  /*24c870*/  LDL.LU R9, [R1+0x7b0] ;  /* 0x0007b00001097983 */ /* 0x000f280000300800 */
[----:B------:R1:W-:Y:S04]  /*24c880*/  @P6 STG.E.U8 desc[UR4][R26.64], R0 ;  /* 0x000000001a006986 */ /* 0x0003e8000c101104 */
[----:B------:R-:W3:Y:S01]  /*24c890*/  LDL.LU.64 R10, [R1+0x1428] ;  /* 0x00142800010a7983 */ /* 0x000ee20000300a00 */
[----:B-1----:R-:W-:-:S03]  /*24c8a0*/  VIADD R0, R22, 0xf1 ;  /* 0x000000f116007836 */ /* 0x002fc60000000000 */
[----:B------:R-:W3:Y:S02]  /*24c8b0*/  LDL.LU.64 R26, [R1+0x1408] ;  /* 0x00140800011a7983 */ /* 0x000ee40000300a00 */
[----:B------:R-:W-:Y:S02]  /*24c8c0*/  ISETP.GE.AND P2, PT, R0, UR27, PT ;  /* 0x0000001b00007c0c */ /* 0x000fe4000bf46270 */
[----:B--2---:R1:W-:Y:S02]  /*24c8d0*/  @P4 STG.E.U8 desc[UR4][R4.64], R2 ;  /* 0x0000000204004986 */ /* 0x0043e4000c101104 */
[----:B-1----:R-:W-:Y:S02]  /*24c8e0*/  PRMT R2, R29, 0x7770, RZ ;  /* 0x000077701d027816 */ /* 0x002fe400000000ff */
[----:B------:R-:W2:Y:S04]  /*24c8f0*/  LDL.LU.64 R4, [R1+0x1410] ;  /* 0x0014100001047983 */ /* 0x000ea80000300a00 */
[----:B------:R1:W-:Y:S01]  /*24c900*/  @P3 STG.E.U8 desc[UR4][R12.64], R2 ;  /* 0x000000020c003986 */ /* 0x0003e2000c101104 */
[----:B------:R-:W-:-:S02]  /*24c910*/  ISETP.LT.AND P3, PT, R21, UR7, !P2 ;  /* 0x0000000715007c0c */ /* 0x000fc4000d761270 */
[----:B------:R-:W-:Y:S02]  /*24c920*/  ISETP.LT.AND P4, PT, R17, UR14, !P5 ;  /* 0x0000000e11007c0c */ /* 0x000fe4000ef81270 */
[----:B------:R-:W-:Y:S01]  /*24c930*/  ISETP.LT.AND P6, PT, R18, UR18, !P5 ;  /* 0x0000001212007c0c */ /* 0x000fe2000efc1270 */
[----:B-1----:R-:W2:Y:S04]  /*24c940*/  LDL.LU.64 R12, [R1+0x13f8] ;  /* 0x0013f800010c7983 */ /* 0x002ea80000300a00 */
[----:B------:R-:W2:Y:S04]  /*24c950*/  LDL.LU R28, [R1+0x840] ;  /* 0x00084000011c7983 */ /* 0x000ea80000300800 */
[----:B------:R1:W-:Y:S01]  /*24c960*/  STL [R1+0x7534], R21 ;  /* 0x0075341501007387 */ /* 0x0003e20000100800 */
[----:B------:R-:W-:-:S02]  /*24c970*/  PRMT R0, R29, 0x7771, RZ ;  /* 0x000077711d007816 */ /* 0x000fc400000000ff */
[----:B------:R-:W-:Y:S01]  /*24c980*/  PRMT R2, R29, 0x7772, RZ ;  /* 0x000077721d027816 */ /* 0x000fe200000000ff */
[----:B------:R-:W0:Y:S01]  /*24c990*/  LDCU UR18, c[0x0][0x398] ;  /* 0x00007300ff1277ac */ /* 0x000e220008000800 */
[----:B------:R-:W0:Y:S01]  /*24c9a0*/  LDCU UR14, c[0x0][0x398] ;  /* 0x00007300ff0e77ac */ /* 0x000e220008000800 */
[----:B------:R-:W0:Y:S01]  /*24c9b0*/  LDCU UR7, c[0x0][0x398] ;  /* 0x00007300ff0777ac */ /* 0x000e220008000800 */
[----:B-1----:R-:W2:Y:S04]  /*24c9c0*/  LDL.LU.64 R20, [R1+0x1418] ;  /* 0x0014180001147983 */ /* 0x002ea80000300a00 */
[----:B---3--:R1:W-:Y:S04]  /*24c9d0*/  @P4 STG.E.U8 desc[UR4][R24.64], R0 ;  /* 0x0000000018004986 */ /* 0x0083e8000c101104 */
[----:B-1----:R-:W3:Y:S01]  /*24c9e0*/  LDL.LU.64 R24, [R1+0x1400] ;  /* 0x0014000001187983 */ /* 0x002ee20000300a00 */
[----:B------:R-:W-:-:S02]  /*24c9f0*/  ISETP.LT.AND P5, PT, R23, UR8, !P5 ;  /* 0x0000000817007c0c */ /* 0x000fc4000efa1270 */
[----:B------:R-:W-:Y:S02]  /*24ca00*/  PRMT R0, R29, 0x7773, RZ ;  /* 0x000077731d007816 */ /* 0x000fe400000000ff */
[----:B------:R-:W-:Y:S01]  /*24ca10*/  ISETP.LT.AND P4, PT, R14, UR10, !P2 ;  /* 0x0000000a0e007c0c */ /* 0x000fe2000d781270 */
[----:B------:R-:W1:Y:S01]  /*24ca20*/  LDCU UR8, c[0x0][0x398] ;  /* 0x00007300ff0877ac */ /* 0x000e620008000800 */
[----:B------:R-:W0:Y:S01]  /*24ca30*/  LDCU UR10, c[0x0][0x398] ;  /* 0x00007300ff0a77ac */ /* 0x000e220008000800 */
[----:B--2---:R2:W-:Y:S04]  /*24ca40*/  @P6 STG.E.U8 desc[UR4][R20.64], R2 ;  /* 0x0000000214006986 */ /* 0x0045e8000c101104 */
[----:B--2---:R-:W2:Y:S01]  /*24ca50*/  LDL.LU.64 R20, [R1+0x13f0] ;  /* 0x0013f00001147983 */ /* 0x004ea20000300a00 */
[----:B0-----:R-:W-:-:S02]  /*24ca60*/  ISETP.LT.AND P6, PT, R16, UR16, !P2 ;  /* 0x0000001010007c0c */ /* 0x001fc4000d7c1270 */
[----:B----4-:R-:W-:Y:S01]  /*24ca70*/  PRMT R2, R9, 0x7770, RZ ;  /* 0x0000777009027816 */ /* 0x010fe200000000ff */
[----:B------:R0:W-:Y:S01]  /*24ca80*/  @P5 STG.E.U8 desc[UR4][R10.64], R0 ;  /* 0x000000000a005986 */ /* 0x0001e2000c101104 */
[----:B------:R-:W-:Y:S02]  /*24ca90*/  ISETP.LT.AND P5, PT, R15, UR20, !P2 ;  /* 0x000000140f007c0c */ /* 0x000fe4000d7a1270 */
[----:B------:R-:W-:Y:S01]  /*24caa0*/  PRMT R3, R28, 0x7770, RZ ;  /* 0x000077701c037816 */ /* 0x000fe200000000ff */
[----:B------:R-:W4:Y:S01]  /*24cab0*/  LDCU UR16, c[0x0][0x398] ;  /* 0x00007300ff1077ac */ /* 0x000f220008000800 */
[----:B------:R1:W-:Y:S01]  /*24cac0*/  @P3 STG.E.U8 desc[UR4][R26.64], R2 ;  /* 0x000000021a003986 */ /* 0x0003e2000c101104 */
[----:B------:R-:W-:Y:S01]  /*24cad0*/  ISETP.LT.AND P3, PT, R7, UR6, !P2 ;  /* 0x0000000607007c0c */ /* 0x000fe2000d761270 */
[----:B------:R-:W2:Y:S01]  /*24cae0*/  LDCU UR6, c[0x0][0x398] ;  /* 0x00007300ff0677ac */ /* 0x000ea20008000800 */
[----:B------:R-:W2:Y:S01]  /*24caf0*/  LDCU UR20, c[0x0][0x398] ;  /* 0x00007300ff1477ac */ /* 0x000ea20008000800 */
[C---:B0-----:R-:W-:Y:S01]  /*24cb00*/  PRMT R0, R9.reuse, 0x7771, RZ ;  /* 0x0000777109007816 */ /* 0x041fe200000000ff */
[----:B------:R-:W4:Y:S04]  /*24cb10*/  LDL.LU.64 R10, [R1+0x13e8] ;  /* 0x0013e800010a7983 */ /* 0x000f280000300a00 */
[----:B-1----:R-:W4:Y:S04]  /*24cb20*/  LDL.LU.64 R26, [R1+0x13d8] ;  /* 0x0013d800011a7983 */ /* 0x002f280000300a00 */
[----:B------:R-:W4:Y:S01]  /*24cb30*/  LDL.LU R29, [R1+0x864] ;  /* 0x00086400011d7983 */ /* 0x000f220000300800 */
[----:B------:R-:W-:-:S03]  /*24cb40*/  PRMT R2, R9, 0x7772, RZ ;  /* 0x0000777209027816 */ /* 0x000fc600000000ff */
[----:B------:R0:W-:Y:S04]  /*24cb50*/  @P6 STG.E.U8 desc[UR4][R4.64], R0 ;  /* 0x0000000004006986 */ /* 0x0001e8000c101104 */
[----:B------:R1:W-:Y:S04]  /*24cb60*/  @P4 STG.E.U8 desc[UR4][R12.64], R2 ;  /* 0x000000020c004986 */ /* 0x0003e8000c101104 */
[----:B0-----:R-:W4:Y:S01]  /*24cb70*/  LDL.LU.64 R4, [R1+0x13e0] ;  /* 0x0013e00001047983 */ /* 0x001f220000300a00 */
[----:B-1----:R-:W-:-:S03]  /*24cb80*/  PRMT R2, R9, 0x7773, RZ ;  /* 0x0000777309027816 */ /* 0x002fc600000000ff */
[----:B------:R-:W4:Y:S04]  /*24cb90*/  LDL.LU.64 R12, [R1+0x13d0] ;  /* 0x0013d000010c7983 */ /* 0x000f280000300a00 */
[----:B------:R-:W4:Y:S04]  /*24cba0*/  LDL.LU.64 R8, [R1+0x13c8] ;  /* 0x0013c80001087983 */ /* 0x000f280000300a00 */
[----:B---3--:R0:W-:Y:S04]  /*24cbb0*/  @P3 STG.E.U8 desc[UR4][R24.64], R2 ;  /* 0x0000000218003986 */ /* 0x0081e8000c101104 */
[----:B0-----:R-:W3:Y:S04]  /*24cbc0*/  LDL.LU.64 R24, [R1+0x13c0] ;  /* 0x0013c00001187983 */ /* 0x001ee80000300a00 */
[----:B--2---:R0:W-:Y:S04]  /*24cbd0*/  @P5 STG.E.U8 desc[UR4][R20.64], R3 ;  /* 0x0000000314005986 */ /* 0x0041e8000c101104 */
[----:B0-----:R-:W2:Y:S01]  /*24cbe0*/  LDL.LU R21, [R1+0x7534] ;  /* 0x0075340001157983 */ /* 0x001ea20000300800 */
[----:B------:R-:W-:-:S05]  /*24cbf0*/  VIADD R0, R22, 0xf2 ;  /* 0x000000f216007836 */ /* 0x000fca0000000000 */
[----:B------:R-:W-:Y:S02]  /*24cc00*/  ISETP.GE.AND P3, PT, R0, UR30, PT ;  /* 0x0000001e00007c0c */ /* 0x000fe4000bf66270 */
[----:B------:R-:W-:Y:S02]  /*24cc10*/  ISETP.LT.AND P4, PT, R17, UR12, !P2 ;  /* 0x0000000c11007c0c */ /* 0x000fe4000d781270 */
[----:B------:R-:W-:Y:S02]  /*24cc20*/  ISETP.LT.AND P6, PT, R18, UR22, !P2 ;  /* 0x0000001612007c0c */ /* 0x000fe4000d7c1270 */
[----:B------:R-:W-:Y:S02]  /*24cc30*/  ISETP.LT.AND P2, PT, R23, UR14, !P2 ;  /* 0x0000000e17007c0c */ /* 0x000fe4000d741270 */
[C---:B------:R-:W-:Y:S02]  /*24cc40*/  PRMT R0, R28.reuse, 0x7771, RZ ;  /* 0x000077711c007816 */ /* 0x040fe400000000ff */
[----:B------:R-:W-:Y:S01]  /*24cc50*/  PRMT R2, R28, 0x7772, RZ ;  /* 0x000077721c027816 */ /* 0x000fe200000000ff */
[----:B------:R-:W0:Y:S01]  /*24cc60*/  LDCU UR22, c[0x0][0x398] ;  /* 0x00007300ff1677ac */ /* 0x000e220008000800 */
[----:B------:R-:W1:Y:S01]  /*24cc70*/  LDCU UR12, c[0x0][0x398] ;  /* 0x00007300ff0c77ac */ /* 0x000e620008000800 */
[----:B------:R-:W0:Y:S02]  /*24cc80*/  LDCU UR14, c[0x0][0x398] ;  /* 0x00007300ff0e77ac */ /* 0x000e240008000800 */
[----:B----4-:R4:W-:Y:S01]  /*24cc90*/  @P4 STG.E.U8 desc[UR4][R10.64], R0 ;  /* 0x000000000a004986 */ /* 0x0109e2000c101104 */
[----:B--2---:R-:W-:-:S03]  /*24cca0*/  ISETP.LT.AND P5, PT, R21, UR18, !P3 ;  /* 0x0000001215007c0c */ /* 0x004fc6000dfa1270 */
[----:B------:R2:W-:Y:S04]  /*24ccb0*/  STL [R1+0x7530], R21 ;  /* 0x0075301501007387 */ /* 0x0005e80000100800 */
[----:B------:R0:W-:Y:S01]  /*24ccc0*/  @P6 STG.E.U8 desc[UR4][R26.64], R2 ;  /* 0x000000021a006986 */ /* 0x0001e2000c101104 */
[----:B----4-:R-:W-:Y:S02]  /*24ccd0*/  PRMT R0, R28, 0x7773, RZ ;  /* 0x000077731c007816 */ /* 0x010fe400000000ff */
[----:B------:R-:W-:Y:S01]  /*24cce0*/  ISETP.LT.AND P4, PT, R14, UR8, !P3 ;  /* 0x000000080e007c0c */ /* 0x000fe2000df81270 */
[----:B------:R-:W4:Y:S01]  /*24ccf0*/  LDCU UR18, c[0x0][0x398] ;  /* 0x00007300ff1277ac */ /* 0x000f220008000800 */
[----:B--2---:R-:W2:Y:S01]  /*24cd00*/  LDL.LU.64 R20, [R1+0x13b8] ;  /* 0x0013b80001147983 */ /* 0x004ea20000300a00 */
[----:B------:R-:W-:-:S02]  /*24cd10*/  ISETP.LT.AND P6, PT, R16, UR7, !P3 ;  /* 0x0000000710007c0c */ /* 0x000fc4000dfc1270 */
[----:B0-----:R-:W-:Y:S01]  /*24cd20*/  PRMT R2, R29, 0x7770, RZ ;  /* 0x000077701d027816 */ /* 0x001fe200000000ff */
[----:B------:R0:W-:Y:S04]  /*24cd30*/  @P2 STG.E.U8 desc[UR4][R4.64], R0 ;  /* 0x0000000004002986 */ /* 0x0001e8000c101104 */
[----:B------:R-:W4:Y:S04]  /*24cd40*/  LDL.LU R19, [R1+0x724] ;  /* 0x0007240001137983 */ /* 0x000f280000300800 */
[----:B------:R0:W-:Y:S01]  /*24cd50*/  @P5 STG.E.U8 desc[UR4][R12.64], R2 ;  /* 0x000000020c005986 */ /* 0x0001e2000c101104 */
[----:B------:R-:W-:-:S03]  /*24cd60*/  ISETP.LT.AND P5, PT, R7, UR10, !P3 ;  /* 0x0000000a07007c0c */ /* 0x000fc6000dfa1270 */
[----:B------:R-:W4:Y:S04]  /*24cd70*/  LDL.LU.64 R26, [R1+0x13b0] ;  /* 0x0013b000011a7983 */ /* 0x000f280000300a00 */
[----:B------:R-:W4:Y:S01]  /*24cd80*/  LDL.LU.64 R10, [R1+0x1398] ;  /* 0x00139800010a7983 */ /* 0x000f220000300a00 */
[----:B------:R-:W1:Y:S01]  /*24cd90*/  LDCU UR7, c[0x0][0x398] ;  /* 0x00007300ff0777ac */ /* 0x000e620008000800 */
[----:B------:R-:W1:Y:S01]  /*24cda0*/  LDCU UR8, c[0x0][0x398] ;  /* 0x00007300ff0877ac */ /* 0x000e620008000800 */
[----:B------:R-:W1:Y:S01]  /*24cdb0*/  LDCU UR10, c[0x0][0x398] ;  /* 0x00007300ff0a77ac */ /* 0x000e620008000800 */
[C---:B0-----:R-:W-:Y:S02]  /*24cdc0*/  PRMT R0, R29.reuse, 0x7771, RZ ;  /* 0x000077711d007816 */ /* 0x041fe400000000ff */
[----:B------:R-:W-:-:S03]  /*24cdd0*/  PRMT R2, R29, 0x7772, RZ ;  /* 0x000077721d027816 */ /* 0x000fc600000000ff */
[----:B------:R0:W-:Y:S04]  /*24cde0*/  @P6 STG.E.U8 desc[UR4][R8.64], R0 ;  /* 0x0000000008006986 */ /* 0x0001e8000c101104 */
[----:B---3--:R3:W-:Y:S04]  /*24cdf0*/  @P4 STG.E.U8 desc[UR4][R24.64], R2 ;  /* 0x0000000218004986 */ /* 0x0087e8000c101104 */
[----:B0-----:R-:W4:Y:S01]  /*24ce00*/  LDL.LU.64 R8, [R1+0x13a8] ;  /* 0x0013a80001087983 */ /* 0x001f220000300a00 */
[----:B---3--:R-:W-:-:S03]  /*24ce10*/  PRMT R2, R29, 0x7773, RZ ;  /* 0x000077731d027816 */ /* 0x008fc600000000ff */
[----:B------:R-:W3:Y:S04]  /*24ce20*/  LDL.LU.64 R4, [R1+0x13a0] ;  /* 0x0013a00001047983 */ /* 0x000ee80000300a00 */
[----:B------:R-:W3:Y:S04]  /*24ce30*/  LDL.LU R28, [R1+0x7b4] ;  /* 0x0007b400011c7983 */ /* 0x000ee80000300800 */
[----:B------:R-:W3:Y:S04]  /*24ce40*/  LDL.LU.64 R12, [R1+0x1390] ;  /* 0x00139000010c7983 */ /* 0x000ee80000300a00 */
[----:B------:R-:W3:Y:S04]  /*24ce50*/  LDL.LU.64 R24, [R1+0x1380] ;  /* 0x0013800001187983 */ /* 0x000ee80000300a00 */
[----:B--2---:R0:W-:Y:S04]  /*24ce60*/  @P5 STG.E.U8 desc[UR4][R20.64], R2 ;  /* 0x0000000214005986 */ /* 0x0041e8000c101104 */
[----:B0-----:R-:W2:Y:S01]  /*24ce70*/  LDL.LU R21, [R1+0x7530] ;  /* 0x0075300001157983 */ /* 0x001ea20000300800 */
[----:B------:R-:W-:-:S02]  /*24ce80*/  ISETP.LT.AND P4, PT, R15, UR16, !P3 ;  /* 0x000000100f007c0c */ /* 0x000fc4000df81270 */
[----:B------:R-:W-:Y:S01]  /*24ce90*/  ISETP.LT.AND P6, PT, R17, UR6, !P3 ;  /* 0x0000000611007c0c */ /* 0x000fe2000dfc1270 */
[----:B------:R-:W-:Y:S01]  /*24cea0*/  VIADD R0, R22, 0xf3 ;  /* 0x000000f316007836 */ /* 0x000fe20000000000 */
[C---:B----4-:R-:W-:Y:S02]  /*24ceb0*/  PRMT R2, R19.reuse, 0x7771, RZ ;  /* 0x0000777113027816 */ /* 0x050fe400000000ff */
[----:B------:R-:W-:Y:S01]  /*24cec0*/  ISETP.LT.AND P5, PT, R18, UR20, !P3 ;  /* 0x0000001412007c0c */ /* 0x000fe2000dfa1270 */
[----:B------:R-:W0:Y:S01]  /*24ced0*/  LDCU UR6, c[0x0][0x398] ;  /* 0x00007300ff0677ac */ /* 0x000e220008000800 */
[----:B------:R-:W4:Y:S01]  /*24cee0*/  LDCU UR16, c[0x0][0x398] ;  /* 0x00007300ff1077ac */ /* 0x000f220008000800 */
[----:B------:R-:W-:Y:S02]  /*24cef0*/  ISETP.GE.AND P2, PT, R0, UR50, PT ;  /* 0x0000003200007c0c */ /* 0x000fe4000bf46270 */
[----:B------:R-:W-:Y:S01]  /*24cf00*/  PRMT R0, R19, 0x7770, RZ ;  /* 0x0000777013007816 */ /* 0x000fe200000000ff */
[----:B------:R-:W0:Y:S04]  /*24cf10*/  LDCU UR20, c[0x0][0x398] ;  /* 0x00007300ff1477ac */ /* 0x000e280008000800 */
[----:B------:R1:W-:Y:S04]  /*24cf20*/  @P4 STG.E.U8 desc[UR4][R26.64], R0 ;  /* 0x000000001a004986 */ /* 0x0003e8000c101104 */
[----:B------:R0:W-:Y:S04]  /*24cf30*/  @P6 STG.E.U8 desc[UR4][R10.64], R2 ;  /* 0x000000020a006986 */ /* 0x0001e8000c101104 */
[----:B-1----:R-:W4:Y:S04]  /*24cf40*/  LDL.LU.64 R26, [R1+0x1388] ;  /* 0x00138800011a7983 */ /* 0x002f280000300a00 */
[----:B0-----:R-:W4:Y:S04]  /*24cf50*/  LDL.LU.64 R10, [R1+0x1370] ;  /* 0x00137000010a7983 */ /* 0x001f280000300a00 */
[----:B------:R-:W4:Y:S01]  /*24cf60*/  LDL.LU R29, [R1+0x844] ;  /* 0x00084400011d7983 */ /* 0x000f220000300800 */
[----:B------:R-:W-:-:S02]  /*24cf70*/  ISETP.LT.AND P3, PT, R23, UR12, !P3 ;  /* 0x0000000c17007c0c */ /* 0x000fc4000df61270 */
[C---:B------:R-:W-:Y:S02]  /*24cf80*/  PRMT R0, R19.reuse, 0x7772, RZ ;  /* 0x0000777213007816 */ /* 0x040fe400000000ff */
[----:B------:R-:W-:Y:S02]  /*24cf90*/  ISETP.LT.AND P4, PT, R16, UR14, !P2 ;  /* 0x0000000e10007c0c */ /* 0x000fe4000d781270 */
[----:B------:R-:W-:Y:S02]  /*24cfa0*/  PRMT R2, R19, 0x7773, RZ ;  /* 0x0000777313027816 */ /* 0x000fe400000000ff */
[----:B---3--:R-:W-:Y:S01]  /*24cfb0*/  PRMT R3, R28, 0x7773, RZ ;  /* 0x000077731c037816 */ /* 0x008fe200000000ff */
[----:B------:R-:W0:Y:S01]  /*24cfc0*/  LDCU UR12, c[0x0][0x398] ;  /* 0x00007300ff0c77ac */ /* 0x000e220008000800 */
[----:B--2---:R-:W-:Y:S01]  /*24cfd0*/  ISETP.LT.AND P6, PT, R21, UR22, !P2 ;  /* 0x0000001615007c0c */ /* 0x004fe2000d7c1270 */
[----:B------:R1:W-:Y:S04]  /*24cfe0*/  STL [R1+0x752c], R21 ;  /* 0x00752c1501007387 */ /* 0x0003e80000100800 */
[----:B------:R2:W-:Y:S01]  /*24cff0*/  @P5 STG.E.U8 desc[UR4][R8.64], R0 ;  /* 0x0000000008005986 */ /* 0x0005e2000c101104 */
[----:B------:R-:W3:Y:S01]  /*24d000*/  LDCU UR14, c[0x0][0x398] ;  /* 0x00007300ff0e77ac */ /* 0x000ee20008000800 */
[----:B------:R-:W0:Y:S02]  /*24d010*/  LDCU UR22, c[0x0][0x398] ;  /* 0x00007300ff1677ac */ /* 0x000e240008000800 */
[----:B-1----:R-:W3:Y:S04]  /*24d020*/  LDL.LU.64 R20, [R1+0x1378] ;  /* 0x0013780001147983 */ /* 0x002ee80000300a00 */
[----:B------:R1:W-:Y:S01]  /*24d030*/  @P3 STG.E.U8 desc[UR4][R4.64], R2 ;  /* 0x0000000204003986 */ /* 0x0003e2000c101104 */
[----:B------:R-:W-:-:S02]  /*24d040*/  ISETP.LT.AND P3, PT, R14, UR7, !P2 ;  /* 0x000000070e007c0c */ /* 0x000fc4000d761270 */
[C---:B--2---:R-:W-:Y:S02]  /*24d050*/  PRMT R0, R28.reuse, 0x7770, RZ ;  /* 0x000077701c007816 */ /* 0x044fe400000000ff */
[----:B------:R-:W-:Y:S01]  /*24d060*/  ISETP.LT.AND P5, PT, R7, UR8, !P2 ;  /* 0x0000000807007c0c */ /* 0x000fe2000d7a1270 */
[----:B------:R-:W2:Y:S04]  /*24d070*/  LDL.LU.64 R8, [R1+0x1360] ;  /* 0x0013600001087983 */ /* 0x000ea80000300a00 */
[----:B------:R0:W-:Y:S01]  /*24d080*/  @P6 STG.E.U8 desc[UR4][R12.64], R0 ;  /* 0x000000000c006986 */ /* 0x0001e2000c101104 */
[----:B------:R-:W2:Y:S01]  /*24d090*/  LDCU UR7, c[0x0][0x398] ;  /* 0x00007300ff0777ac */ /* 0x000ea20008000800 */
[----:B------:R-:W2:Y:S01]  /*24d0a0*/  LDCU UR8, c[0x0][0x398] ;  /* 0x00007300ff0877ac */ /* 0x000ea20008000800 */
[----:B-1----:R-:W-:Y:S01]  /*24d0b0*/  PRMT R2, R28, 0x7771, RZ ;  /* 0x000077711c027816 */ /* 0x002fe200000000ff */
[----:B------:R-:W2:Y:S04]  /*24d0c0*/  LDL.LU.64 R4, [R1+0x1358] ;  /* 0x0013580001047983 */ /* 0x000ea80000300a00 */
[----:B------:R1:W-:Y:S01]  /*24d0d0*/  @P4 STG.E.U8 desc[UR4][R24.64], R2 ;  /* 0x0000000218004986 */ /* 0x0003e2000c101104 */
[----:B------:R-:W-:Y:S01]  /*24d0e0*/  ISETP.LT.AND P4, PT, R15, UR10, !P2 ;  /* 0x0000000a0f007c0c */ /* 0x000fe2000d781270 */
[----:B0-----:R-:W-:-:S02]  /*24d0f0*/  VIADD R0, R22, 0xf4 ;  /* 0x000000f416007836 */ /* 0x001fc40000000000 */
[----:B------:R-:W2:Y:S01]  /*24d100*/  LDL.LU R12, [R1+0x868] ;  /* 0x00086800010c7983 */ /* 0x000ea20000300800 */
[----:B------:R-:W-:Y:S01]  /*24d110*/  ISETP.LT.AND P6, PT, R17, UR18, !P2 ;  /* 0x0000001211007c0c */ /* 0x000fe2000d7c1270 */
[----:B------:R-:W0:Y:S01]  /*24d120*/  LDCU UR10, c[0x0][0x398] ;  /* 0x00007300ff0a77ac */ /* 0x000e220008000800 */
[----:B------:R-:W0:Y:S01]  /*24d130*/  LDCU UR18, c[0x0][0x398] ;  /* 0x00007300ff1277ac */ /* 0x000e220008000800 */
[----:B-1----:R-:W-:-:S05]  /*24d140*/  PRMT R2, R28, 0x7772, RZ ;  /* 0x000077721c027816 */ /* 0x002fca00000000ff */
[----:B----4-:R1:W-:Y:S01]  /*24d150*/  @P3 STG.E.U8 desc[UR4][R26.64], R2 ;  /* 0x000000021a003986 */ /* 0x0103e2000c101104 */
[----:B------:R-:W-:Y:S02]  /*24d160*/  ISETP.GE.AND P3, PT, R0, UR51, PT ;  /* 0x0000003300007c0c */ /* 0x000fe4000bf66270 */
[C---:B------:R-:W-:Y:S01]  /*24d170*/  PRMT R0, R29.reuse, 0x7770, RZ ;  /* 0x000077701d007816 */ /* 0x040fe200000000ff */
[----:B------:R4:W-:Y:S04]  /*24d180*/  @P5 STG.E.U8 desc[UR4][R10.64], R3 ;  /* 0x000000030a005986 */ /* 0x0009e8000c101104 */
[----:B-1----:R-:W2:Y:S04]  /*24d190*/  LDL.LU.64 R26, [R1+0x1350] ;  /* 0x00135000011a7983 */ /* 0x002ea80000300a00 */
[----:B------:R-:W2:Y:S04]  /*24d1a0*/  LDL.LU.64 R24, [R1+0x1348] ;  /* 0x0013480001187983 */ /* 0x000ea80000300a00 */
[----:B----4-:R-:W4:Y:S04]  /*24d1b0*/  LDL.LU.64 R10, [R1+0x1340] ;  /* 0x00134000010a7983 */ /* 0x010f280000300a00 */
[----:B---3--:R1:W-:Y:S04]  /*24d1c0*/  @P4 STG.E.U8 desc[UR4][R20.64], R0 ;  /* 0x0000000014004986 */ /* 0x0083e8000c101104 */
[----:B-1----:R-:W3:Y:S01]  /*24d1d0*/  LDL.LU R21, [R1+0x752c] ;  /* 0x00752c0001157983 */ /* 0x002ee20000300800 */
[----:B------:R-:W-:-:S05]  /*24d1e0*/  PRMT R2, R29, 0x7771, RZ ;  /* 0x000077711d027816 */ /* 0x000fca00000000ff */
[----:B--2---:R1:W-:Y:S04]  /*24d1f0*/  @P6 STG.E.U8 desc[UR4][R8.64], R2 ;  /* 0x0000000208006986 */ /* 0x0043e8000c101104 */
[----:B-1----:R-:W2:Y:S04]  /*24d200*/  LDL.LU.64 R8, [R1+0x1330] ;  /* 0x0013300001087983 */ /* 0x002ea80000300a00 */
[----:B------:R-:W2:Y:S01]  /*24d210*/  LDL.LU R28, [R1+0x728] ;  /* 0x00072800011c7983 */ /* 0x000ea20000300800 */
[----:B---3--:R-:W-:-:S03]  /*24d220*/  ISETP.LT.AND P6, PT, R21, UR12, !P3 ;  /* 0x0000000c15007c0c */ /* 0x008fc6000dfc1270 */
[----:B------:R1:W-:Y:S01]  /*24d230*/  STL [R1+0x7528], R21 ;  /* 0x0075281501007387 */ /* 0x0003e20000100800 */
[----:B------:R-:W-:Y:S02]  /*24d240*/  ISETP.LT.AND P5, PT, R18, UR6, !P2 ;  /* 0x0000000612007c0c */ /* 0x000fe4000d7a1270 */
[C---:B------:R-:W-:Y:S02]  /*24d250*/  PRMT R0, R29.reuse, 0x7772, RZ ;  /* 0x000077721d007816 */ /* 0x040fe400000000ff */
[----:B------:R-:W-:Y:S02]  /*24d260*/  ISETP.LT.AND P4, PT, R16, UR20, !P3 ;  /* 0x0000001410007c0c */ /* 0x000fe4000df81270 */
[----:B------:R-:W-:Y:S01]  /*24d270*/  PRMT R2, R29, 0x7773, RZ ;  /* 0x000077731d027816 */ /* 0x000fe200000000ff */
[----:B------:R-:W3:Y:S01]  /*24d280*/  LDCU UR12, c[0x0][0x398] ;  /* 0x00007300ff0c77ac */ /* 0x000ee20008000800 */
[----:B-1----:R-:W2:Y:S01]  /*24d290*/  LDL.LU.64 R20, [R1+0x1368] ;  /* 0x0013680001147983 */ /* 0x002ea20000300a00 */
[----:B------:R-:W-:Y:S01]  /*24d2a0*/  ISETP.LT.AND P2, PT, R23, UR16, !P2 ;  /* 0x0000001017007c0c */ /* 0x000fe2000d741270 */
[----:B------:R-:W1:Y:S01]  /*24d2b0*/  LDCU UR6, c[0x0][0x398] ;  /* 0x00007300ff0677ac */ /* 0x000e620008000800 */
[----:B------:R-:W0:Y:S01]  /*24d2c0*/  LDCU UR16, c[0x0][0x398] ;  /* 0x00007300ff1077ac */ /* 0x000e220008000800 */
[----:B------:R-:W0:Y:S01]  /*24d2d0*/  LDCU UR20, c[0x0][0x398] ;  /* 0x00007300ff1477ac */ /* 0x000e220008000800 */
[----:B--2---:R2:W-:Y:S04]  /*24d2e0*/  @P5 STG.E.U8 desc[UR4][R20.64], R0 ;  /* 0x0000000014005986 */ /* 0x0045e8000c101104 */
[----:B--2---:R-:W2:Y:S05]  /*24d2f0*/  LDL.LU.64 R20, [R1+0x1328] ;  /* 0x0013280001147983 */ /* 0x004eaa0000300a00 */
[----:B------:R0:W-:Y:S01]  /*24d300*/  @P2 STG.E.U8 desc[UR4][R4.64], R2 ;  /* 0x0000000204002986 */ /* 0x0001e2000c101104 */
[----:B------:R-:W-:-:S02]  /*24d310*/  ISETP.LT.AND P5, PT, R14, UR14, !P3 ;  /* 0x0000000e0e007c0c */ /* 0x000fc4000dfa1270 */
[C---:B------:R-:W-:Y:S02]  /*24d320*/  PRMT R0, R12.reuse, 0x7770, RZ ;  /* 0x000077700c007816 */ /* 0x040fe400000000ff */
[----:B------:R-:W-:Y:S01]  /*24d330*/  ISETP.LT.AND P2, PT, R7, UR22, !P3 ;  /* 0x0000001607007c0c */ /* 0x000fe2000df41270 */
[----:B------:R-:W1:Y:S02]  /*24d340*/  LDCU UR14, c[0x0][0x398] ;  /* 0x00007300ff0e77ac */ /* 0x000e640008000800 */
[----:B------:R3:W-:Y:S01]  /*24d350*/  @P6 STG.E.U8 desc[UR4][R26.64], R0 ;  /* 0x000000001a006986 */ /* 0x0007e2000c101104 */
[----:B0-----:R-:W-:-:S03]  /*24d360*/  PRMT R2, R12, 0x7771, RZ ;  /* 0x000077710c027816 */ /* 0x001fc600000000ff */
[----:B------:R-:W2:Y:S04]  /*24d370*/  LDL.LU.64 R4, [R1+0x1320] ;  /* 0x0013200001047983 */ /* 0x000ea80000300a00 */
[----:B------:R0:W-:Y:S01]  /*24d380*/  @P4 STG.E.U8 desc[UR4][R24.64], R2 ;  /* 0x0000000218004986 */ /* 0x0001e2000c101104 */
[----:B------:R-:W-:Y:S02]  /*24d390*/  ISETP.LT.AND P4, PT, R15, UR7, !P3 ;  /* 0x000000070f007c0c */ /* 0x000fe4000df81270 */
[----:B---3--:R-:W-:Y:S01]  /*24d3a0*/  PRMT R0, R12, 0x7772, RZ ;  /* 0x000077720c007816 */ /* 0x008fe200000000ff */
[----:B------:R-:W3:Y:S04]  /*24d3b0*/  LDL.LU.64 R26, [R1+0x1318] ;  /* 0x00131800011a7983 */ /* 0x000ee80000300a00 */
[----:B------:R-:W3:Y:S01]  /*24d3c0*/  LDL.LU R29, [R1+0x7b8] ;  /* 0x0007b800011d7983 */ /* 0x000ee20000300800 */
[----:B------:R-:W-:Y:S01]  /*24d3d0*/  ISETP.LT.AND P6, PT, R18, UR10, !P3 ;  /* 0x0000000a12007c0c */ /* 0x000fe2000dfc1270 */
[----:B------:R-:W1:Y:S02]  /*24d3e0*/  LDCU UR7, c[0x0][0x398] ;  /* 0x00007300ff0777ac */ /* 0x000e640008000800 */
[----:B----4-:R4:W-:Y:S01]  /*24d3f0*/  @P5 STG.E.U8 desc[UR4][R10.64], R0 ;  /* 0x000000000a005986 */ /* 0x0109e2000c101104 */
[----:B------:R-:W1:Y:S01]  /*24d400*/  LDCU UR10, c[0x0][0x398] ;  /* 0x00007300ff0a77ac */ /* 0x000e620008000800 */
[----:B0-----:R-:W-:-:S05]  /*24d410*/  PRMT R2, R12, 0x7773, RZ ;  /* 0x000077730c027816 */ /* 0x001fca00000000ff */
[----:B------:R0:W-:Y:S04]  /*24d420*/  @P2 STG.E.U8 desc[UR4][R8.64], R2 ;  /* 0x0000000208002986 */ /* 0x0001e8000c101104 */
[----:B----4-:R-:W4:Y:S01]  /*24d430*/  LDL.LU.64 R10, [R1+0x1338] ;  /* 0x00133800010a7983 */ /* 0x010f220000300a00 */
[----:B0-----:R-:W-:-:S03]  /*24d440*/  PRMT R2, R28, 0x7770, RZ ;  /* 0x000077701c027816 */ /* 0x001fc600000000ff */
[----:B------:R-:W4:Y:S04]  /*24d450*/  LDL.LU.64 R8, [R1+0x1308] ;  /* 0x0013080001087983 */ /* 0x000f280000300a00 */
[----:B------:R-:W4:Y:S04]  /*24d460*/  LDL.LU.64 R12, [R1+0x1300] ;  /* 0x00130000010c7983 */ /* 0x000f280000300a00 */
[----:B------:R-:W4:Y:S04]  /*24d470*/  LDL.LU.64 R24, [R1+0x12d8] ;  /* 0x0012d80001187983 */ /* 0x000f280000300a00 */
[----:B--2---:R0:W-:Y:S04]  /*24d480*/  @P4 STG.E.U8 desc[UR4][R20.64], R2 ;  /* 0x0000000214004986 */ /* 0x0041e8000c101104 */
[----:B0-----:R-:W2:Y:S01]  /*24d490*/  LDL.LU R21, [R1+0x7528] ;  /* 0x0075280001157983 */ /* 0x001ea20000300800 */
[----:B------:R-:W-:Y:S01]  /*24d4a0*/  ISETP.LT.AND P5, PT, R17, UR8, !P3 ;  /* 0x0000000811007c0c */ /* 0x000fe2000dfa1270 */
[----:B------:R-:W-:Y:S01]  /*24d4b0*/  VIADD R0, R22, 0xf7 ;  /* 0x000000f716007836 */ /* 0x000fe20000000000 */
[----:B-1----:R-:W-:-:S02]  /*24d4c0*/  ISETP.LT.AND P3, PT, R23, UR6, !P3 ;  /* 0x0000000617007c0c */ /* 0x002fc4000df61270 */
[----:B------:R-:W-:Y:S01]  /*24d4d0*/  PRMT R2, R28, 0x7772, RZ ;  /* 0x000077721c027816 */ /* 0x000fe200000000ff */
[----:B------:R-:W4:Y:S01]  /*24d4e0*/  LDL.LU R20, [R1+0x86c] ;  /* 0x00086c0001147983 */ /* 0x000f220000300800 */
[----:B------:R-:W0:Y:S01]  /*24d4f0*/  LDCU UR8, c[0x0][0x398] ;  /* 0x00007300ff0877ac */ /* 0x000e220008000800 */
[----:B------:R-:W-:Y:S02]  /*24d500*/  ISETP.GE.AND P2, PT, R0, UR11, PT ;  /* 0x0000000b00007c0c */ /* 0x000fe4000bf46270 */
[----:B------:R-:W-:Y:S01]  /*24d510*/  PRMT R0, R28, 0x7771, RZ ;  /* 0x000077711c007816 */ /* 0x000fe200000000ff */
[----:B------:R-:W1:Y:S01]  /*24d520*/  LDCU UR11, c[0x0][0x398] ;  /* 0x00007300ff0b77ac */ /* 0x000e620008000800 */
[----:B---3--:R-:W-:Y:S01]  /*24d530*/  PRMT R3, R29, 0x7770, RZ ;  /* 0x000077701d037816 */ /* 0x008fe200000000ff */
[----:B------:R-:W3:Y:S02]  /*24d540*/  LDCU UR6, c[0x0][0x398] ;  /* 0x00007300ff0677ac */ /* 0x000ee40008000800 */
[----:B------:R0:W-:Y:S04]  /*24d550*/  @P5 STG.E.U8 desc[UR4][R4.64], R0 ;  /* 0x0000000004005986 */ /* 0x0001e8000c101104 */
[----:B------:R1:W-:Y:S01]  /*24d560*/  @P6 STG.E.U8 desc[UR4][R26.64], R2 ;  /* 0x000000021a006986 */ /* 0x0003e2000c101104 */
[----:B------:R-:W-:Y:S01]  /*24d570*/  ISETP.LT.AND P5, PT, R16, UR12, !P0 ;  /* 0x0000000c10007c0c */ /* 0x000fe2000c7a1270 */
[----:B0-----:R-:W-:Y:S01]  /*24d580*/  VIADD R0, R22, 0xf8 ;  /* 0x000000f816007836 */ /* 0x001fe20000000000 */
[----:B-1----:R-:W-:Y:S01]  /*24d590*/  PRMT R2, R28, 0x7773, RZ ;  /* 0x000077731c027816 */ /* 0x002fe200000000ff */
[----:B------:R-:W3:Y:S04]  /*24d5a0*/  LDL.LU.64 R26, [R1+0x1310] ;  /* 0x00131000011a7983 */ /* 0x000ee80000300a00 */
[----:B------:R-:W3:Y:S01]  /*24d5b0*/  LDL.LU R19, [R1+0x848] ;  /* 0x0008480001137983 */ /* 0x000ee20000300800 */
[----:B--2---:R-:W-:-:S03]  /*24d5c0*/  ISETP.LT.AND P4, PT, R21, UR16, !P0 ;  /* 0x0000001015007c0c */ /* 0x004fc6000c781270 */
[----:B----4-:R0:W-:Y:S01]  /*24d5d0*/  @P3 STG.E.U8 desc[UR4][R10.64], R2 ;  /* 0x000000020a003986 */ /* 0x0101e2000c101104 */
[----:B------:R-:W-:Y:S02]  /*24d5e0*/  ISETP.GE.AND P3, PT, R0, UR9, PT ;  /* 0x0000000900007c0c */ /* 0x000fe4000bf66270 */
[C---:B------:R-:W-:Y:S02]  /*24d5f0*/  PRMT R0, R29.reuse, 0x7771, RZ ;  /* 0x000077711d007816 */ /* 0x040fe400000000ff */
[----:B------:R-:W-:Y:S02]  /*24d600*/  ISETP.LT.AND P6, PT, R14, UR14, !P0 ;  /* 0x0000000e0e007c0c */ /* 0x000fe4000c7c1270 */
[----:B------:R-:W-:Y:S02]  /*24d610*/  PRMT R4, R29, 0x7773, RZ ;  /* 0x000077731d047816 */ /* 0x000fe400000000ff */
[----:B------:R-:W-:Y:S01]  /*24d620*/  PRMT R5, R20, 0x7773, RZ ;  /* 0x0000777314057816 */ /* 0x000fe200000000ff */
[----:B------:R-:W1:Y:S01]  /*24d630*/  LDCU UR16, c[0x0][0x398] ;  /* 0x00007300ff1077ac */ /* 0x000e620008000800 */
[----:B------:R-:W2:Y:S01]  /*24d640*/  LDCU UR9, c[0x0][0x398] ;  /* 0x00007300ff0977ac */ /* 0x000ea20008000800 */
[----:B------:R-:W4:Y:S01]  /*24d650*/  LDCU UR12, c[0x0][0x398] ;  /* 0x00007300ff0c77ac */ /* 0x000f220008000800 */
[----:B------:R-:W1:Y:S01]  /*24d660*/  LDCU UR14, c[0x0][0x398] ;  /* 0x00007300ff0e77ac */ /* 0x000e620008000800 */
[----:B0-----:R-:W2:Y:S04]  /*24d670*/  LDL.LU.64 R10, [R1+0x12f8] ;  /* 0x0012f800010a7983 */ /* 0x001ea80000300a00 */
[----:B------:R0:W-:Y:S04]  /*24d680*/  @P4 STG.E.U8 desc[UR4][R8.64], R3 ;  /* 0x0000000308004986 */ /* 0x0001e8000c101104 */
[----:B------:R1:W-:Y:S04]  /*24d690*/  @P5 STG.E.U8 desc[UR4][R12.64], R0 ;  /* 0x000000000c005986 */ /* 0x0003e8000c101104 */
[----:B0-----:R-:W2:Y:S04]  /*24d6a0*/  LDL.LU.64 R8, [R1+0x12e8] ;  /* 0x0012e80001087983 */ /* 0x001ea80000300a00 */
[----:B-1----:R-:W2:Y:S04]  /*24d6b0*/  LDL.LU.64 R12, [R1+0x12d0] ;  /* 0x0012d000010c7983 */ /* 0x002ea80000300a00 */
[----:B--2---:R0:W-:Y:S04]  /*24d6c0*/  STL.64 [R1+0x7518], R12 ;  /* 0x0075180c01007387 */ /* 0x0041e80000100a00 */
[----:B0-----:R-:W2:Y:S01]  /*24d6d0*/  LDL.LU.64 R12, [R1+0x12e0] ;  /* 0x0012e000010c7983 */ /* 0x001ea20000300a00 */
[----:B------:R-:W-:-:S02]  /*24d6e0*/  ISETP.LT.AND P4, PT, R7, UR18, !P0 ;  /* 0x0000001207007c0c */ /* 0x000fc4000c781270 */
[----:B------:R-:W-:-:S05]  /*24d6f0*/  PRMT R2, R29, 0x7772, RZ ;  /* 0x000077721d027816 */ /* 0x000fca00000000ff */
[----:B------:R-:W-:Y:S01]  /*24d700*/  @P6 STG.E.U8 desc[UR4][R24.64], R2 ;  /* 0x0000000218006986 */ /* 0x000fe2000c101104 */
[----:B------:R-:W-:Y:S02]  /*24d710*/  ISETP.LT.AND P6, PT, R15, UR20, !P0 ;  /* 0x000000140f007c0c */ /* 0x000fe4000c7c1270 */
[----:B------:R-:W-:Y:S02]  /*24d720*/  ISETP.LT.AND P5, PT, R17, UR7, !P0 ;  /* 0x0000000711007c0c */ /* 0x000fe4000c7a1270 */
[----:B---3--:R-:W-:Y:S02]  /*24d730*/  PRMT R6, R19, 0x7771, RZ ;  /* 0x0000777113067816 */ /* 0x008fe400000000ff */
[C---:B------:R-:W-:Y:S02]  /*24d740*/  PRMT R0, R20.reuse, 0x7771, RZ ;  /* 0x0000777114007816 */ /* 0x040fe400000000ff */
[----:B------:R-:W-:Y:S01]  /*24d750*/  PRMT R3, R20, 0x7772, RZ ;  /* 0x0000777214037816 */ /* 0x000fe200000000ff */
[----:B------:R-:W0:Y:S01]  /*24d760*/  LDCU UR7, c[0x0][0x398] ;  /* 0x00007300ff0777ac */ /* 0x000e220008000800 */
[----:B--2---:R1:W-:Y:S04]  /*24d770*/  STL.64 [R1+0x7520], R12 ;  /* 0x0075200c01007387 */ /* 0x0043e80000100a00 */
[----:B-1----:R-:W2:Y:S04]  /*24d780*/  LDL.LU.64 R12, [R1+0x12f0] ;  /* 0x0012f000010c7983 */ /* 0x002ea80000300a00 */
[----:B------:R1:W-:Y:S01]  /*24d790*/  @P4 STG.E.U8 desc[UR4][R26.64], R4 ;  /* 0x000000041a004986 */ /* 0x0003e2000c101104 */
[----:B------:R-:W-:-:S03]  /*24d7a0*/  ISETP.LT.AND P4, PT, R18, UR8, !P0 ;  /* 0x0000000812007c0c */ /* 0x000fc6000c781270 */
[----:B------:R-:W3:Y:S01]  /*24d7b0*/  LDL.LU.64 R28, [R1+0x12c8] ;  /* 0x0012c800011c7983 */ /* 0x000ee20000300a00 */
[----:B------:R-:W-:Y:S01]  /*24d7c0*/  PRMT R2, R20, 0x7770, RZ ;  /* 0x0000777014027816 */ /* 0x000fe200000000ff */
[----:B------:R-:W0:Y:S01]  /*24d7d0*/  LDCU UR8, c[0x0][0x398] ;  /* 0x00007300ff0877ac */ /* 0x000e220008000800 */
[C---:B-1----:R-:W-:Y:S01]  /*24d7e0*/  PRMT R4, R19.reuse, 0x7770, RZ ;  /* 0x0000777013047816 */ /* 0x042fe200000000ff */
[----:B------:R-:W3:Y:S04]  /*24d7f0*/  LDL.LU.64 R26, [R1+0x12c0] ;  /* 0x0012c000011a7983 */ /* 0x000ee80000300a00 */
[----:B------:R-:W3:Y:S04]  /*24d800*/  LDL.LU R20, [R1+0x72c] ;  /* 0x00072c0001147983 */ /* 0x000ee80000300800 */
[----:B------:R-:W3:Y:S04]  /*24d810*/  LDL.LU.64 R24, [R1+0x12b8] ;  /* 0x0012b80001187983 */ /* 0x000ee80000300a00 */
[----:B------:R1:W-:Y:S04]  /*24d820*/  @P6 STG.E.U8 desc[UR4][R10.64], R4 ;  /* 0x000000040a006986 */ /* 0x0003e8000c101104 */
[----:B------:R0:W-:Y:S01]  /*24d830*/  @P5 STG.E.U8 desc[UR4][R8.64], R6 ;  /* 0x0000000608005986 */ /* 0x0001e2000c101104 */
[----:B-1----:R-:W-:-:S03]  /*24d840*/  PRMT R4, R19, 0x7772, RZ ;  /* 0x0000777213047816 */ /* 0x002fc600000000ff */
[----:B------:R-:W3:Y:S04]  /*24d850*/  LDL.LU.64 R10, [R1+0x12b0] ;  /* 0x0012b000010a7983 */ /* 0x000ee80000300a00 */
[----:B0-----:R-:W3:Y:S04]  /*24d860*/  LDL.LU.64 R8, [R1+0x1298] ;  /* 0x0012980001087983 */ /* 0x001ee80000300a00 */
[----:B--2---:R0:W-:Y:S04]  /*24d870*/  @P4 STG.E.U8 desc[UR4][R12.64], R4 ;  /* 0x000000040c004986 */ /* 0x0041e8000c101104 */
[----:B0-----:R-:W2:Y:S01]  /*24d880*/  LDL.LU.64 R12, [R1+0x7520] ;  /* 0x00752000010c7983 */ /* 0x001ea20000300a00 */
[----:B------:R-:W-:-:S02]  /*24d890*/  ISETP.LT.AND P0, PT, R23, UR10, !P0 ;  /* 0x0000000a17007c0c */ /* 0x000fc4000c701270 */
[----:B------:R-:W-:Y:S02]  /*24d8a0*/  PRMT R6, R19, 0x7773, RZ ;  /* 0x0000777313067816 */ /* 0x000fe400000000ff */
[----:B------:R-:W-:Y:S02]  /*24d8b0*/  ISETP.LT.AND P5, PT, R21, UR11, !P1 ;  /* 0x0000000b15007c0c */ /* 0x000fe4000cfa1270 */
[----:B------:R-:W-:Y:S02]  /*24d8c0*/  ISETP.LT.AND P6, PT, R16, UR6, !P1 ;  /* 0x0000000610007c0c */ /* 0x000fe4000cfc1270 */
[----:B------:R-:W-:Y:S01]  /*24d8d0*/  ISETP.LT.AND P4, PT, R14, UR16, !P1 ;  /* 0x000000100e007c0c */ /* 0x000fe2000cf81270 */
[----:B------:R-:W0:Y:S01]  /*24d8e0*/  LDCU UR10, c[0x0][0x398] ;  /* 0x00007300ff0a77ac */ /* 0x000e220008000800 */
[----:B------:R-:W1:Y:S01]  /*24d8f0*/  LDCU UR11, c[0x0][0x398] ;  /* 0x00007300ff0b77ac */ /* 0x000e620008000800 */
[----:B------:R-:W0:Y:S01]  /*24d900*/  LDCU UR6, c[0x0][0x398] ;  /* 0x00007300ff0677ac */ /* 0x000e220008000800 */
[----:B------:R-:W0:Y:S01]  /*24d910*/  LDCU UR16, c[0x0][0x398] ;  /* 0x00007300ff1077ac */ /* 0x000e220008000800 */
[----:B--2---:R2:W-:Y:S04]  /*24d920*/  @P0 STG.E.U8 desc[UR4][R12.64], R6 ;  /* 0x000000060c000986 */ /* 0x0045e8000c101104 */
[----:B--2---:R-:W2:Y:S01]  /*24d930*/  LDL.LU.64 R12, [R1+0x7518] ;  /* 0x00751800010c7983 */ /* 0x004ea20000300a00 */
[----:B------:R-:W-:Y:S01]  /*24d940*/  ISETP.LT.AND P0, PT, R7, UR9, !P1 ;  /* 0x0000000907007c0c */ /* 0x000fe2000cf01270 */
[----:B------:R-:W0:Y:S02]  /*24d950*/  LDCU UR9, c[0x0][0x398] ;  /* 0x00007300ff0977ac */ /* 0x000e240008000800 */
[----:B--2---:R-:W-:Y:S04]  /*24d960*/  @P5 STG.E.U8 desc[UR4][R12.64], R2 ;  /* 0x000000020c005986 */ /* 0x004fe8000c101104 */
[----:B---3--:R2:W-:Y:S01]  /*24d970*/  @P6 STG.E.U8 desc[UR4][R28.64], R0 ;  /* 0x000000001c006986 */ /* 0x0085e2000c101104 */
[----:B----4-:R-:W-:-:S03]  /*24d980*/  ISETP.LT.AND P5, PT, R15, UR12, !P1 ;  /* 0x0000000c0f007c0c */ /* 0x010fc6000cfa1270 */
[----:B------:R3:W-:Y:S01]  /*24d990*/  @P4 STG.E.U8 desc[UR4][R26.64], R3 ;  /* 0x000000031a004986 */ /* 0x0007e2000c101104 */
[----:B------:R-:W-:-:S03]  /*24d9a0*/  ISETP.LT.AND P6, PT, R17, UR14, !P1 ;  /* 0x0000000e11007c0c */ /* 0x000fc6000cfc1270 */
[----:B--2---:R-:W2:Y:S04]  /*24d9b0*/  LDL.LU.64 R28, [R1+0x12a8] ;  /* 0x0012a800011c7983 */ /* 0x004ea80000300a00 */
[----:B------:R-:W4:Y:S04]  /*24d9c0*/  LDL.LU R4, [R1+0x7bc] ;  /* 0x0007bc0001047983 */ /* 0x000f280000300800 */
[----:B---3--:R-:W3:Y:S01]  /*24d9d0*/  LDL.LU.64 R26, [R1+0x12a0] ;  /* 0x0012a000011a7983 */ /* 0x008ee20000300a00 */
[----:B------:R-:W-:-:S03]  /*24d9e0*/  VIADD R0, R22, 0xf9 ;  /* 0x000000f916007836 */ /* 0x000fc60000000000 */
[----:B------:R-:W4:Y:S04]  /*24d9f0*/  LDL.LU.64 R12, [R1+0x1290] ;  /* 0x00129000010c7983 */ /* 0x000f280000300a00 */
[----:B------:R0:W-:Y:S01]  /*24da00*/  @P0 STG.E.U8 desc[UR4][R24.64], R5 ;  /* 0x0000000518000986 */ /* 0x0001e2000c101104 */
[----:B------:R-:W-:Y:S01]  /*24da10*/  PRMT R2, R20, 0x7771, RZ ;  /* 0x0000777114027816 */ /* 0x000fe200000000ff */
[----:B------:R-:W1:Y:S01]  /*24da20*/  LDCU UR12, c[0x0][0x398] ;  /* 0x00007300ff0c77ac */ /* 0x000e620008000800 */
[----:B------:R-:W-:Y:S02]  /*24da30*/  ISETP.GE.AND P4, PT, R0, UR13, PT ;  /* 0x0000000d00007c0c */ /* 0x000fe4000bf86270 */
[----:B------:R-:W-:Y:S01]  /*24da40*/  PRMT R0, R20, 0x7770, RZ ;  /* 0x0000777014007816 */ /* 0x000fe200000000ff */
[----:B------:R-:W1:Y:S01]  /*24da50*/  LDCU UR14, c[0x0][0x398] ;  /* 0x00007300ff0e77ac */ /* 0x000e620008000800 */
[----:B0-----:R-:W4:Y:S04]  /*24da60*/  LDL.LU.64 R24, [R1+0x1288] ;  /* 0x0012880001187983 */ /* 0x001f280000300a00 */
[----:B------:R0:W-:Y:S04]  /*24da70*/  @P5 STG.E.U8 desc[UR4][R10.64], R0 ;  /* 0x000000000a005986 */ /* 0x0001e8000c101104 */
[----:B------:R1:W-:Y:S01]  /*24da80*/  @P6 STG.E.U8 desc[UR4][R8.64], R2 ;  /* 0x0000000208006986 */ /* 0x0003e2000c101104 */
[----:B------:R-:W-:-:S02]  /*24da90*/  ISETP.LT.AND P6, PT, R21, UR10, !P2 ;  /* 0x0000000a15007c0c */ /* 0x000fc4000d7c1270 */
[----:B------:R-:W-:Y:S01]  /*24daa0*/  ISETP.LT.AND P0, PT, R18, UR7, !P1 ;  /* 0x0000000712007c0c */ /* 0x000fe2000cf01270 */
[----:B------:R-:W2:Y:S01]  /*24dab0*/  LDCU UR13, c[0x0][0x398] ;  /* 0x00007300ff0d77ac */ /* 0x000ea20008000800 */
[----:B0-----:R-:W4:Y:S01]  /*24dac0*/  LDL.LU.64 R10, [R1+0x1280] ;  /* 0x00128000010a7983 */ /* 0x001f220000300a00 */
[----:B-1----:R-:W-:-:S03]  /*24dad0*/  VIADD R2, R22, 0xfa ;  /* 0x000000fa16027836 */ /* 0x002fc60000000000 */
[----:B------:R-:W4:Y:S04]  /*24dae0*/  LDL.LU.64 R8, [R1+0x1270] ;  /* 0x0012700001087983 */ /* 0x000f280000300a00 */
[----:B------:R-:W4:Y:S04]  /*24daf0*/  LDL.LU R19, [R1+0x84c] ;  /* 0x00084c0001137983 */ /* 0x000f280000300800 */
[----:B------:R0:W-:Y:S01]  /*24db00*/  STL [R1+0x7510], R21 ;  /* 0x0075101501007387 */ /* 0x0001e20000100800 */
[----:B------:R-:W-:Y:S02]  /*24db10*/  PRMT R0, R20, 0x7772, RZ ;  /* 0x0000777214007816 */ /* 0x000fe400000000ff */
[----:B------:R-:W-:-:S02]  /*24db20*/  ISETP.GE.AND P5, PT, R2, UR15, PT ;  /* 0x0000000f02007c0c */ /* 0x000fc4000bfa6270 */
[----:B------:R-:W-:Y:S02]  /*24db30*/  PRMT R2, R20, 0x7773, RZ ;  /* 0x0000777314027816 */ /* 0x000fe400000000ff */
[----:B------:R-:W-:Y:S01]  /*24db40*/  ISETP.LT.AND P1, PT, R23, UR8, !P1 ;  /* 0x0000000817007c0c */ /* 0x000fe2000cf21270 */
[----:B------:R-:W1:Y:S01]  /*24db50*/  LDCU UR7, c[0x0][0x398] ;  /* 0x00007300ff0777ac */ /* 0x000e620008000800 */
[----:B------:R-:W1:Y:S01]  /*24db60*/  LDCU UR15, c[0x0][0x398] ;  /* 0x00007300ff0f77ac */ /* 0x000e620008000800 */
[----:B------:R-:W1:Y:S01]  /*24db70*/  LDCU UR8, c[0x0][0x398] ;  /* 0x00007300ff0877ac */ /* 0x000e620008000800 */
[----:B------:R-:W1:Y:S01]  /*24db80*/  LDCU UR10, c[0x0][0x398] ;  /* 0x00007300ff0a77ac */ /* 0x000e620008000800 */
[----:B0-----:R-:W4:Y:S04]  /*24db90*/  LDL.LU.64 R20, [R1+0x1278] ;  /* 0x0012780001147983 */ /* 0x001f280000300a00 */
[----:B--2---:R0:W-:Y:S01]  /*24dba0*/  @P0 STG.E.U8 desc[UR4][R28.64], R0 ;  /* 0x000000001c000986 */ /* 0x0041e2000c101104 */
[----:B------:R-:W-:-:S03]  /*24dbb0*/  ISETP.LT.AND P0, PT, R16, UR11, !P2 ;  /* 0x0000000b10007c0c */ /* 0x000fc6000d701270 */
[----:B---3--:R2:W-:Y:S01]  /*24dbc0*/  @P1 STG.E.U8 desc[UR4][R26.64], R2 ;  /* 0x000000021a001986 */ /* 0x0085e2000c101104 */
[----:B------:R-:W-:Y:S02]  /*24dbd0*/  ISETP.LT.AND P1, PT, R14, UR6, !P2 ;  /* 0x000000060e007c0c */ /* 0x000fe4000d721270 */
[C---:B----4-:R-:W-:Y:S01]  /*24dbe0*/  PRMT R3, R4.reuse, 0x7773, RZ ;  /* 0x0000777304037816 */ /* 0x050fe200000000ff */
[----:B------:R-:W3:Y:S01]  /*24dbf0*/  LDCU UR6, c[0x0][0x398] ;  /* 0x00007300ff0677ac */ /* 0x000ee20008000800 */
[----:B------:R-:W4:Y:S01]  /*24dc00*/  LDCU UR11, c[0x0][0x398] ;  /* 0x00007300ff0b77ac */ /* 0x000f220008000800 */
[C---:B0-----:R-:W-:Y:S01]  /*24dc10*/  PRMT R0, R4.reuse, 0x7770, RZ ;  /* 0x0000777004007816 */ /* 0x041fe200000000ff */
[----:B------:R-:W3:Y:S01]  /*24dc20*/  LDL.LU.64 R28, [R1+0x1268] ;  /* 0x00126800011c7983 */ /* 0x000ee20000300a00 */
[----:B--2---:R-:W-:-:S03]  /*24dc30*/  PRMT R2, R4, 0x7772, RZ ;  /* 0x0000777204027816 */ /* 0x004fc600000000ff */
[----:B------:R-:W2:Y:S04]  /*24dc40*/  LDL.LU R27, [R1+0x7514] ;  /* 0x00751400011b7983 */ /* 0x000ea80000300800 */
[----:B------:R0:W-:Y:S01]  /*24dc50*/  @P6 STG.E.U8 desc[UR4][R12.64], R0 ;  /* 0x000000000c006986 */ /* 0x0001e2000c101104 */
[----:B------:R-:W-:Y:S01]  /*24dc60*/  ISETP.LT.AND P6, PT, R7, UR16, !P2 ;  /* 0x0000001007007c0c */ /* 0x000fe2000d7c1270 */
[----:B------:R-:W1:Y:S01]  /*24dc70*/  LDCU UR16, c[0x0][0x398] ;  /* 0x00007300ff1077ac */ /* 0x000e620008000800 */
[----:B0-----:R-:W-:Y:S01]  /*24dc80*/  PRMT R0, R4, 0x7771, RZ ;  /* 0x0000777104007816 */ /* 0x001fe200000000ff */
[----:B------:R-:W2:Y:S04]  /*24dc90*/  LDL.LU.64 R12, [R1+0x1258] ;  /* 0x00125800010c7983 */ /* 0x000ea80000300a00 */
[----:B------:R-:W2:Y:S04]  /*24dca0*/  LDL.LU R26, [R1+0x820] ;  /* 0x00082000011a7983 */ /* 0x000ea80000300800 */
[----:B------:R0:W-:Y:S01]  /*24dcb0*/  @P0 STG.E.U8 desc[UR4][R24.64], R0 ;  /* 0x0000000018000986 */ /* 0x0001e2000c101104 */
[----:B------:R-:W-:-:S03]  /*24dcc0*/  ISETP.LT.AND P0, PT, R15, UR9, !P2 ;  /* 0x000000090f007c0c */ /* 0x000fc6000d701270 */
[----:B------:R1:W-:Y:S04]  /*24dcd0*/  @P1 STG.E.U8 desc[UR4][R10.64], R2 ;  /* 0x000000020a001986 */ /* 0x0003e8000c101104 */
[----:B------:R4:W-:Y:S01]  /*24dce0*/  @P6 STG.E.U8 desc[UR4][R8.64], R3 ;  /* 0x0000000308006986 */ /* 0x0009e2000c101104 */
[C---:B------:R-:W-:Y:S01]  /*24dcf0*/  PRMT R4, R19.reuse, 0x7773, RZ ;  /* 0x0000777313047816 */ /* 0x040fe200000000ff */
[----:B------:R-:W2:Y:S01]  /*24dd00*/  LDCU UR9, c[0x0][0x398] ;  /* 0x00007300ff0977ac */ /* 0x000ea20008000800 */
[----:B0-----:R-:W-:Y:S01]  /*24dd10*/  PRMT R0, R19, 0x7770, RZ ;  /* 0x0000777013007816 */ /* 0x001fe200000000ff */
[----:B-1----:R-:W2:Y:S04]  /*24dd20*/  LDL.LU.64 R10, [R1+0x1250] ;  /* 0x00125000010a7983 */ /* 0x002ea80000300a00 */
[----:B----4-:R-:W4:Y:S04]  /*24dd30*/  LDL.LU.64 R8, [R1+0x1248] ;  /* 0x0012480001087983 */ /* 0x010f280000300a00 */
[----:B------:R-:W2:Y:S04]  /*24dd40*/  LDL.LU.64 R24, [R1+0x1218] ;  /* 0x0012180001187983 */ /* 0x000ea80000300a00 */
[----:B------:R0:W-:Y:S04]  /*24dd50*/  @P0 STG.E.U8 desc[UR4][R20.64], R0 ;  /* 0x0000000014000986 */ /* 0x0001e8000c101104 */
[----:B0-----:R-:W2:Y:S01]  /*24dd60*/  LDL.LU R21, [R1+0x7510] ;  /* 0x0075100001157983 */ /* 0x001ea20000300800 */
[----:B------:R-:W-:-:S02]  /*24dd70*/  ISETP.LT.AND P1, PT, R17, UR12, !P2 ;  /* 0x0000000c11007c0c */ /* 0x000fc4000d721270 */
[C---:B------:R-:W-:Y:S02]  /*24dd80*/  PRMT R2, R19.reuse, 0x7771, RZ ;  /* 0x0000777113027816 */ /* 0x040fe400000000ff */
[----:B------:R-:W-:Y:S02]  /*24dd90*/  ISETP.LT.AND P6, PT, R18, UR13, !P2 ;  /* 0x0000000d12007c0c */ /* 0x000fe4000d7c1270 */
[----:B------:R-:W-:Y:S02]  /*24dda0*/  PRMT R3, R19, 0x7772, RZ ;  /* 0x0000777213037816 */ /* 0x000fe400000000ff */
[----:B------:R-:W-:Y:S01]  /*24ddb0*/  ISETP.LT.AND P0, PT, R16, UR8, !P3 ;  /* 0x0000000810007c0c */ /* 0x000fe2000df01270 */
[----:B------:R-:W0:Y:S04]  /*24ddc0*/  LDCU UR12, c[0x0][0x398] ;  /* 0x00007300ff0c77ac */ /* 0x000e280008000800 */
[----:B---3--:R1:W-:Y:S01]  /*24ddd0*/  @P1 STG.E.U8 desc[UR4][R28.64], R2 ;  /* 0x000000021c001986 */ /* 0x0083e2000c101104 */
[----:B------:R-:W-:Y:S01]  /*24dde0*/  ISETP.LT.AND P2, PT, R23, UR14, !P2 ;  /* 0x0000000e17007c0c */ /* 0x000fe2000d741270 */
[----:B------:R-:W3:Y:S01]  /*24ddf0*/  LDCU UR13, c[0x0][0x398] ;  /* 0x00007300ff0d77ac */ /* 0x000ee20008000800 */
[----:B------:R-:W0:Y:S01]  /*24de00*/  LDCU UR8, c[0x0][0x398] ;  /* 0x00007300ff0877ac */ /* 0x000e220008000800 */
[----:B------:R-:W0:Y:S01]  /*24de10*/  LDCU UR14, c[0x0][0x398] ;  /* 0x00007300ff0e77ac */ /* 0x000e220008000800 */
[----:B-1----:R-:W3:Y:S01]  /*24de20*/  LDL.LU.64 R28, [R1+0x7508] ;  /* 0x00750800011c7983 */ /* 0x002ee20000300a00 */
[----:B--2---:R-:W-:-:S03]  /*24de30*/  ISETP.LT.AND P1, PT, R21, UR7, !P3 ;  /* 0x0000000715007c0c */ /* 0x004fc6000df21270 */
[----:B------:R1:W-:Y:S01]  /*24de40*/  STL [R1+0x7500], R21 ;  /* 0x0075001501007387 */ /* 0x0003e20000100800 */
[C---:B------:R-:W-:Y:S02]  /*24de50*/  PRMT R0, R26.reuse, 0x7770, RZ ;  /* 0x000077701a007816 */ /* 0x040fe400000000ff */
[----:B------:R-:W-:Y:S01]  /*24de60*/  PRMT R2, R26, 0x7771, RZ ;  /* 0x000077711a027816 */ /* 0x000fe200000000ff */
[----:B------:R-:W2:Y:S01]  /*24de70*/  LDCU UR7, c[0x0][0x398] ;  /* 0x00007300ff0777ac */ /* 0x000ea20008000800 */
[----:B-1----:R-:W2:Y:S04]  /*24de80*/  LDL.LU.64 R20, [R1+0x1260] ;  /* 0x0012600001147983 */ /* 0x002ea80000300a00 */
[----:B--2---:R-:W-:Y:S04]  /*24de90*/  @P6 STG.E.U8 desc[UR4][R20.64], R3 ;  /* 0x0000000314006986 */ /* 0x004fe8000c101104 */
[----:B------:R1:W-:Y:S04]  /*24dea0*/  @P2 STG.E.U8 desc[UR4][R12.64], R4 ;  /* 0x000000040c002986 */ /* 0x0003e8000c101104 */
[----:B-1----:R-:W2:Y:S04]  /*24deb0*/  LDL.LU.64 R4, [R1+0x1240] ;  /* 0x0012400001047983 */ /* 0x002ea80000300a00 */
[----:B------:R-:W3:Y:S04]  /*24dec0*/  LDL.LU.64 R20, [R1+0x1238] ;  /* 0x0012380001147983 */ /* 0x000ee80000300a00 */
[----:B------:R-:W3:Y:S01]  /*24ded0*/  LDL.LU.64 R12, [R1+0x1228] ;  /* 0x00122800010c7983 */ /* 0x000ee20000300a00 */
[----:B------:R-:W-:-:S03]  /*24dee0*/  ISETP.LT.AND P2, PT, R7, UR15, !P3 ;  /* 0x0000000f07007c0c */ /* 0x000fc6000df41270 */
[----:B------:R1:W-:Y:S01]  /*24def0*/  STL [R1+0x74fc], R7 ;  /* 0x0074fc0701007387 */ /* 0x0003e20000100800 */
[----:B------:R-:W-:-:S03]  /*24df00*/  ISETP.LT.AND P6, PT, R14, UR10, !P3 ;  /* 0x0000000a0e007c0c */ /* 0x000fc6000dfc1270 */
[----:B------:R0:W-:Y:S01]  /*24df10*/  @P1 STG.E.U8 desc[UR4][R10.64], R0 ;  /* 0x000000000a001986 */ /* 0x0001e2000c101104 */
[----:B------:R-:W2:Y:S03]  /*24df20*/  LDCU UR15, c[0x0][0x398] ;  /* 0x00007300ff0f77ac */ /* 0x000ea60008000800 */
[----:B-1----:R-:W3:Y:S04]  /*24df30*/  LDL.LU.64 R6, [R1+0x1220] ;  /* 0x0012200001067983 */ /* 0x002ee80000300a00 */
[----:B----4-:R1:W-:Y:S01]  /*24df40*/  @P0 STG.E.U8 desc[UR4][R8.64], R2 ;  /* 0x0000000208000986 */ /* 0x0103e2000c101104 */
[----:B------:R-:W4:Y:S01]  /*24df50*/  LDCU UR10, c[0x0][0x398] ;  /* 0x00007300ff0a77ac */ /* 0x000f220008000800 */
[----:B0-----:R-:W-:-:S02]  /*24df60*/  PRMT R0, R26, 0x7772, RZ ;  /* 0x000077721a007816 */ /* 0x001fc400000000ff */
[----:B------:R-:W-:Y:S01]  /*24df70*/  ISETP.LT.AND P1, PT, R15, UR6, !P3 ;  /* 0x000000060f007c0c */ /* 0x000fe2000df21270 */
[----:B------:R-:W4:Y:S01]  /*24df80*/  LDL.LU.64 R10, [R1+0x1230] ;  /* 0x00123000010a7983 */ /* 0x000f220000300a00 */
[----:B------:R-:W0:Y:S01]  /*24df90*/  LDCU UR6, c[0x0][0x398] ;  /* 0x00007300ff0677ac */ /* 0x000e220008000800 */
[----:B-1----:R-:W-:Y:S02]  /*24dfa0*/  PRMT R2, R26, 0x7773, RZ ;  /* 0x000077731a027816 */ /* 0x002fe400000000ff */
[----:B------:R-:W4:Y:S04]  /*24dfb0*/  LDL.LU.64 R8, [R1+0x1200] ;  /* 0x0012000001087983 */ /* 0x000f280000300a00 */
[----:B--2---:R1:W-:Y:S04]  /*24dfc0*/  @P6 STG.E.U8 desc[UR4][R4.64], R0 ;  /* 0x0000000004006986 */ /* 0x0043e8000c101104 */
[----:B------:R3:W-:Y:S04]  /*24dfd0*/  @P2 STG.E.U8 desc[UR4][R24.64], R2 ;  /* 0x0000000218002986 */ /* 0x0007e8000c101104 */
[----:B------:R-:W2:Y:S01]  /*24dfe0*/  LDS.128 R24, [R27] ;  /* 0x000000001b187984 */ /* 0x000ea20000000c00 */
[----:B------:R-:W-:-:S02]  /*24dff0*/  ISETP.LT.AND P2, PT, R17, UR11, !P3 ;  /* 0x0000000b11007c0c */ /* 0x000fc4000df41270 */
[----:B------:R-:W-:Y:S01]  /*24e000*/  ISETP.LT.AND P6, PT, R18, UR16, !P3 ;  /* 0x0000001012007c0c */ /* 0x000fe2000dfc1270 */
[----:B-1----:R-:W4:Y:S01]  /*24e010*/  LDL.LU.64 R4, [R1+0x11d8] ;  /* 0x0011d80001047983 */ /* 0x002f220000300a00 */
[----:B---3--:R-:W-:Y:S01]  /*24e020*/  PRMT R2, R28, 0x7770, RZ ;  /* 0x000077701c027816 */ /* 0x008fe200000000ff */
[----:B------:R-:W-:Y:S01]  /*24e030*/  VIADD R0, R22, 0xfb ;  /* 0x000000fb16007836 */ /* 0x000fe20000000000 */
[----:B------:R-:W1:Y:S01]  /*24e040*/  LDCU UR11, c[0x0][0x398] ;  /* 0x00007300ff0b77ac */ /* 0x000e620008000800 */
[----:B------:R-:W3:Y:S02]  /*24e050*/  LDCU UR16, c[0x0][0x398] ;  /* 0x00007300ff1077ac */ /* 0x000ee40008000800 */
[----:B------:R0:W-:Y:S01]  /*24e060*/  @P1 STG.E.U8 desc[UR4][R20.64], R2 ;  /* 0x0000000214001986 */ /* 0x0001e2000c101104 */
[----:B------:R-:W-:Y:S02]  /*24e070*/  ISETP.GE.AND P0, PT, R0, UR17, PT ;  /* 0x0000001100007c0c */ /* 0x000fe4000bf06270 */
[----:B------:R-:W-:-:S02]  /*24e080*/  PRMT R0, R28, 0x7771, RZ ;  /* 0x000077711c007816 */ /* 0x000fc400000000ff */
[----:B------:R-:W-:Y:S01]  /*24e090*/  ISETP.LT.AND P3, PT, R23, UR9, !P3 ;  /* 0x0000000917007c0c */ /* 0x000fe2000df61270 */
[----:B------:R-:W1:Y:S01]  /*24e0a0*/  LDCU UR9, c[0x0][0x398] ;  /* 0x00007300ff0977ac */ /* 0x000e620008000800 */
[----:B------:R-:W1:Y:S01]  /*24e0b0*/  LDCU UR17, c[0x0][0x398] ;  /* 0x00007300ff1177ac */ /* 0x000e620008000800 */
[----:B------:R-:W-:Y:S01]  /*24e0c0*/  @P2 STG.E.U8 desc[UR4][R12.64], R0 ;  /* 0x000000000c002986 */ /* 0x000fe2000c101104 */
[----:B0-----:R-:W-:-:S03]  /*24e0d0*/  PRMT R2, R28, 0x7772, RZ ;  /* 0x000077721c027816 */ /* 0x001fc600000000ff */
[----:B--2---:R0:W-:Y:S04]  /*24e0e0*/  STL.64 [R1+0x74e0], R26 ;  /* 0x0074e01a01007387 */ /* 0x0041e80000100a00 */
[----:B0-----:R-:W2:Y:S04]  /*24e0f0*/  LDL.LU.64 R26, [R1+0x11f8] ;  /* 0x0011f800011a7983 */ /* 0x001ea80000300a00 */
[----:B------:R-:W2:Y:S04]  /*24e100*/  LDL.LU R21, [R1+0x7500] ;  /* 0x0075000001157983 */ /* 0x000ea80000300800 */
[----:B------:R-:W3:Y:S04]  /*24e110*/  LDL.LU.64 R12, [R1+0x11f0] ;  /* 0x0011f000010c7983 */ /* 0x000ee80000300a00 */
[----:B------:R0:W-:Y:S04]  /*24e120*/  @P6 STG.E.U8 desc[UR4][R6.64], R2 ;  /* 0x0000000206006986 */ /* 0x0001e8000c101104 */
[----:B0-----:R-:W3:Y:S01]  /*24e130*/  LDL.LU R7, [R1+0x74fc] ;  /* 0x0074fc0001077983 */ /* 0x001ee20000300800 */
[----:B------:R-:W-:-:S02]  /*24e140*/  ISETP.LT.AND P6, PT, R16, UR13, !P4 ;  /* 0x0000000d10007c0c */ /* 0x000fc4000e7c1270 */
[----:B------:R-:W-:Y:S02]  /*24e150*/  PRMT R0, R28, 0x7773, RZ ;  /* 0x000077731c007816 */ /* 0x000fe400000000ff */
[----:B------:R-:W-:Y:S02]  /*24e160*/  ISETP.LT.AND P2, PT, R14, UR7, !P4 ;  /* 0x000000070e007c0c */ /* 0x000fe4000e741270 */
[C---:B------:R-:W-:Y:S01]  /*24e170*/  PRMT R2, R29.reuse, 0x7770, RZ ;  /* 0x000077701d027816 */ /* 0x040fe200000000ff */
[----:B------:R-:W3:Y:S04]  /*24e180*/  LDL.LU R28, [R1+0x74f8] ;  /* 0x0074f800011c7983 */ /* 0x000ee80000300800 */
[----:B----4-:R0:W-:Y:S01]  /*24e190*/  @P3 STG.E.U8 desc[UR4][R10.64], R0 ;  /* 0x000000000a003986 */ /* 0x0101e2000c101104 */
[----:B------:R-:W-:Y:S01]  /*24e1a0*/  PRMT R3, R24, 0x7770, RZ ;  /* 0x0000777018037816 */ /* 0x000fe200000000ff */
[----:B------:R-:W4:Y:S01]  /*24e1b0*/  LDCU UR7, c[0x0][0x398] ;  /* 0x00007300ff0777ac */ /* 0x000f220008000800 */
[----:B------:R-:W1:Y:S01]  /*24e1c0*/  LDCU UR13, c[0x0][0x398] ;  /* 0x00007300ff0d77ac */ /* 0x000e620008000800 */
[----:B0-----:R-:W-:Y:S01]  /*24e1d0*/  PRMT R0, R29, 0x7771, RZ ;  /* 0x000077711d007816 */ /* 0x001fe200000000ff */
[----:B------:R-:W4:Y:S01]  /*24e1e0*/  LDL.LU.64 R10, [R1+0x11c8] ;  /* 0x0011c800010a7983 */ /* 0x000f220000300a00 */
[----:B--2---:R-:W-:-:S02]  /*24e1f0*/  ISETP.LT.AND P1, PT, R21, UR12, !P4 ;  /* 0x0000000c15007c0c */ /* 0x004fc4000e721270 */
[----:B------:R-:W-:Y:S01]  /*24e200*/  ISETP.LT.AND P3, PT, R15, UR10, !P4 ;  /* 0x0000000a0f007c0c */ /* 0x000fe2000e761270 */
[----:B------:R-:W0:Y:S01]  /*24e210*/  LDCU UR12, c[0x0][0x398] ;  /* 0x00007300ff0c77ac */ /* 0x000e220008000800 */
[----:B------:R-:W2:Y:S09]  /*24e220*/  LDCU UR10, c[0x0][0x398] ;  /* 0x00007300ff0a77ac */ /* 0x000eb20008000800 */
[----:B------:R0:W-:Y:S01]  /*24e230*/  @P1 STG.E.U8 desc[UR4][R8.64], R2 ;  /* 0x0000000208001986 */ /* 0x0001e2000c101104 */
[----:B---3--:R-:W-:-:S03]  /*24e240*/  ISETP.LT.AND P1, PT, R7, UR8, !P4 ;  /* 0x0000000807007c0c */ /* 0x008fc6000e721270 */
[----:B------:R3:W-:Y:S01]  /*24e250*/  @P6 STG.E.U8 desc[UR4][R26.64], R0 ;  /* 0x000000001a006986 */ /* 0x0007e2000c101104 */
[----:B0-----:R-:W-:-:S03]  /*24e260*/  PRMT R2, R29, 0x7772, RZ ;  /* 0x000077721d027816 */ /* 0x001fc600000000ff */
[----:B------:R-:W2:Y:S04]  /*24e270*/  LDL.LU.64 R8, [R1+0x1198] ;  /* 0x0011980001087983 */ /* 0x000ea80000300a00 */
[----:B---3--:R-:W3:Y:S01]  /*24e280*/  LDL.LU.64 R26, [R1+0x11b8] ;  /* 0x0011b800011a7983 */ /* 0x008ee20000300a00 */
[----:B------:R-:W0:Y:S03]  /*24e290*/  LDCU UR8, c[0x0][0x398] ;  /* 0x00007300ff0877ac */ /* 0x000e260008000800 */
[----:B------:R1:W-:Y:S01]  /*24e2a0*/  @P2 STG.E.U8 desc[UR4][R4.64], R2 ;  /* 0x0000000204002986 */ /* 0x0003e2000c101104 */
[----:B------:R-:W-:Y:S02]  /*24e2b0*/  ISETP.LT.AND P6, PT, R18, UR15, !P4 ;  /* 0x0000000f12007c0c */ /* 0x000fe4000e7c1270 */
[----:B-1----:R-:W-:Y:S01]  /*24e2c0*/  PRMT R2, R29, 0x7773, RZ ;  /* 0x000077731d027816 */ /* 0x002fe200000000ff */
[----:B------:R-:W2:Y:S04]  /*24e2d0*/  LDL.LU.64 R4, [R1+0x10c0] ;  /* 0x0010c00001047983 */ /* 0x000ea80000300a00 */
[----:B------:R1:W-:Y:S01]  /*24e2e0*/  STL [R1+0x74ec], R18 ;  /* 0x0074ec1201007387 */ /* 0x0003e20000100800 */
[----:B------:R-:W-:Y:S01]  /*24e2f0*/  ISETP.LT.AND P2, PT, R17, UR14, !P4 ;  /* 0x0000000e11007c0c */ /* 0x000fe2000e741270 */
[----:B------:R-:W-:-:S02]  /*24e300*/  VIADD R0, R22, 0xfc ;  /* 0x000000fc16007836 */ /* 0x000fc40000000000 */
[----:B------:R0:W-:Y:S01]  /*24e310*/  @P1 STG.E.U8 desc[UR4][R12.64], R2 ;  /* 0x000000020c001986 */ /* 0x0001e2000c101104 */
[----:B------:R-:W2:Y:S03]  /*24e320*/  LDCU UR15, c[0x0][0x398] ;  /* 0x00007300ff0f77ac */ /* 0x000ea60008000800 */
[----:B-1----:R-:W2:Y:S01]  /*24e330*/  LDL.LU.64 R18, [R1+0x11d0] ;  /* 0x0011d00001127983 */ /* 0x002ea20000300a00 */
[----:B------:R-:W1:Y:S03]  /*24e340*/  LDCU UR14, c[0x0][0x398] ;  /* 0x00007300ff0e77ac */ /* 0x000e660008000800 */
[----:B0-----:R-:W2:Y:S01]  /*24e350*/  LDL.LU.64 R12, [R1+0x1030] ;  /* 0x00103000010c7983 */ /* 0x001ea20000300a00 */
[----:B------:R-:W-:Y:S02]  /*24e360*/  ISETP.GE.AND P1, PT, R0, UR19, PT ;  /* 0x0000001300007c0c */ /* 0x000fe4000bf26270 */
[----:B------:R-:W-:-:S02]  /*24e370*/  PRMT R0, R24, 0x7771, RZ ;  /* 0x0000777118007816 */ /* 0x000fc400000000ff */
[----:B------:R-:W-:Y:S02]  /*24e380*/  ISETP.LT.AND P4, PT, R23, UR6, !P4 ;  /* 0x0000000617007c0c */ /* 0x000fe4000e781270 */
[C---:B------:R-:W-:Y:S02]  /*24e390*/  PRMT R2, R24.reuse, 0x7772, RZ ;  /* 0x0000777218027816 */ /* 0x040fe400000000ff */
[----:B------:R-:W-:Y:S01]  /*24e3a0*/  PRMT R24, R24, 0x7773, RZ ;  /* 0x0000777318187816 */ /* 0x000fe200000000ff */
[----:B------:R-:W0:Y:S01]  /*24e3b0*/  LDCU UR6, c[0x0][0x398] ;  /* 0x00007300ff0677ac */ /* 0x000e220008000800 */
[----:B--2---:R2:W-:Y:S04]  /*24e3c0*/  STL.64 [R1+0x74f0], R12 ;  /* 0x0074f00c01007387 */ /* 0x0045e80000100a00 */
[----:B--2---:R-:W2:Y:S04]  /*24e3d0*/  LDL.LU.64 R12, [R1+0x1100] ;  /* 0x00110000010c7983 */ /* 0x004ea80000300a00 */
[----:B------:R0:W-:Y:S01]  /*24e3e0*/  @P3 STG.E.U8 desc[UR4][R18.64], R3 ;  /* 0x0000000312003986 */ /* 0x0001e2000c101104 */
[----:B------:R-:W-:-:S03]  /*24e3f0*/  ISETP.LT.AND P3, PT, R21, UR11, !P5 ;  /* 0x0000000b15007c0c */ /* 0x000fc6000ef61270 */
[----:B----4-:R-:W-:Y:S04]  /*24e400*/  @P2 STG.E.U8 desc[UR4][R10.64], R0 ;  /* 0x000000000a002986 */ /* 0x010fe8000c101104 */
[----:B------:R4:W-:Y:S01]  /*24e410*/  @P6 STG.E.U8 desc[UR4][R8.64], R2 ;  /* 0x0000000208006986 */ /* 0x0009e2000c101104 */
[----:B------:R-:W-:-:S03]  /*24e420*/  ISETP.LT.AND P6, PT, R16, UR16, !P5 ;  /* 0x0000001010007c0c */ /* 0x000fc6000efc1270 */
[----:B---3--:R-:W-:Y:S01]  /*24e430*/  @P4 STG.E.U8 desc[UR4][R26.64], R24 ;  /* 0x000000181a004986 */ /* 0x008fe2000c101104 */
[----:B------:R-:W3:Y:S03]  /*24e440*/  LDCU UR11, c[0x0][0x398] ;  /* 0x00007300ff0b77ac */ /* 0x000ee60008000800 */
[----:B0-----:R-:W3:Y:S04]  /*24e450*/  LDL.LU.64 R18, [R1+0xff8] ;  /* 0x000ff80001127983 */ /* 0x001ee80000300a00 */
[----:B----4-:R-:W4:Y:S01]  /*24e460*/  LDL.LU.64 R8, [R1+0xff0] ;  /* 0x000ff00001087983 */ /* 0x010f220000300a00 */
[----:B------:R-:W-:-:S03]  /*24e470*/  PRMT R0, R28, 0x7770, RZ ;  /* 0x000077701c007816 */ /* 0x000fc600000000ff */
[----:B------:R-:W3:Y:S04]  /*24e480*/  LDL.LU R10, [R1+0x714] ;  /* 0x00071400010a7983 */ /* 0x000ee80000300800 */
[----:B------:R0:W-:Y:S04]  /*24e490*/  STL [R1+0x74e8], R25 ;  /* 0x0074e81901007387 */ /* 0x0001e80000100800 */
[----:B------:R1:W-:Y:S01]  /*24e4a0*/  @P3 STG.E.U8 desc[UR4][R4.64], R0 ;  /* 0x0000000004003986 */ /* 0x0003e2000c101104 */
[----:B------:R-:W-:Y:S02]  /*24e4b0*/  ISETP.LT.AND P2, PT, R14, UR9, !P5 ;  /* 0x000000090e007c0c */ /* 0x000fe4000ef41270 */
[C---:B------:R-:W-:Y:S01]  /*24e4c0*/  PRMT R2, R28.reuse, 0x7772, RZ ;  /* 0x000077721c027816 */ /* 0x040fe200000000ff */
[----:B------:R-:W2:Y:S01]  /*24e4d0*/  LDCU UR16, c[0x0][0x398] ;  /* 0x00007300ff1077ac */ /* 0x000ea20008000800 */
[----:B0-----:R-:W3:Y:S04]  /*24e4e0*/  LDL.LU.64 R24, [R1+0xf70] ;  /* 0x000f700001187983 */ /* 0x001ee80000300a00 */
[----:B-1----:R-:W3:Y:S04]  /*24e4f0*/  LDL.LU.64 R4, [R1+0xf88] ;  /* 0x000f880001047983 */ /* 0x002ee80000300a00 */
[----:B------:R-:W3:Y:S01]  /*24e500*/  LDL.LU.64 R26, [R1+0xf78] ;  /* 0x000f7800011a7983 */ /* 0x000ee20000300a00 */
[----:B------:R-:W-:-:S03]  /*24e510*/  PRMT R0, R28, 0x7771, RZ ;  /* 0x000077711c007816 */ /* 0x000fc600000000ff */
[----:B------:R-:W3:Y:S01]  /*24e520*/  LDL.LU R11, [R1+0x784] ;  /* 0x00078400010b7983 */ /* 0x000ee20000300800 */
[----:B------:R-:W-:Y:S02]  /*24e530*/  ISETP.LT.AND P3, PT, R7, UR12, !P5 ;  /* 0x0000000c07007c0c */ /* 0x000fe4000ef61270 */
[----:B------:R-:W-:Y:S01]  /*24e540*/  ISETP.LT.AND P4, PT, R15, UR7, !P5 ;  /* 0x000000070f007c0c */ /* 0x000fe2000ef81270 */
[----:B------:R-:W0:Y:S01]  /*24e550*/  LDCU UR9, c[0x0][0x398] ;  /* 0x00007300ff0977ac */ /* 0x000e220008000800 */
[----:B------:R-:W1:Y:S01]  /*24e560*/  LDCU UR12, c[0x0][0x398] ;  /* 0x00007300ff0c77ac */ /* 0x000e620008000800 */
[----:B------:R-:W0:Y:S01]  /*24e570*/  LDCU UR7, c[0x0][0x398] ;  /* 0x00007300ff0777ac */ /* 0x000e220008000800 */
[----:B--2---:R2:W-:Y:S04]  /*24e580*/  @P6 STG.E.U8 desc[UR4][R12.64], R0 ;  /* 0x000000000c006986 */ /* 0x0045e8000c101104 */
[----:B--2---:R-:W2:Y:S01]  /*24e590*/  LDL.LU.64 R12, [R1+0x74f0] ;  /* 0x0074f000010c7983 */ /* 0x004ea20000300a00 */
[----:B------:R-:W-:Y:S01]  /*24e5a0*/  ISETP.LT.AND P6, PT, R17, UR13, !P5 ;  /* 0x0000000d11007c0c */ /* 0x000fe2000efc1270 */
[----:B------:R-:W-:Y:S01]  /*24e5b0*/  VIADD R0, R22, 0xfd ;  /* 0x000000fd16007836 */ /* 0x000fe20000000000 */
[----:B------:R-:W0:Y:S01]  /*24e5c0*/  LDCU UR13, c[0x0][0x398] ;  /* 0x00007300ff0d77ac */ /* 0x000e220008000800 */
[----:B--2---:R2:W-:Y:S02]  /*24e5d0*/  @P2 STG.E.U8 desc[UR4][R12.64], R2 ;  /* 0x000000020c002986 */ /* 0x0045e4000c101104 */
[----:B--2---:R-:W-:-:S02]  /*24e5e0*/  PRMT R2, R28, 0x7773, RZ ;  /* 0x000077731c027816 */ /* 0x004fc400000000ff */
[----:B------:R-:W2:Y:S04]  /*24e5f0*/  LDL.LU.64 R12, [R1+0xe68] ;  /* 0x000e6800010c7983 */ /* 0x000ea80000300a00 */
[----:B------:R-:W2:Y:S04]  /*24e600*/  LDL.LU.64 R28, [R1+0x9d8] ;  /* 0x0009d800011c7983 */ /* 0x000ea80000300a00 */
[----:B---3--:R3:W-:Y:S04]  /*24e610*/  @P3 STG.E.U8 desc[UR4][R18.64], R2 ;  /* 0x0000000212003986 */ /* 0x0087e8000c101104 */
[----:B---3--:R-:W3:Y:S01]  /*24e620*/  LDL.LU R18, [R1+0x74ec] ;  /* 0x0074ec0001127983 */ /* 0x008ee20000300800 */
[----:B------:R-:W-:-:S02]  /*24e630*/  ISETP.GE.AND P2, PT, R0, UR21, PT ;  /* 0x0000001500007c0c */ /* 0x000fc4000bf46270 */
[C---:B------:R-:W-:Y:S02]  /*24e640*/  PRMT R0, R10.reuse, 0x7770, RZ ;  /* 0x000077700a007816 */ /* 0x040fe400000000ff */
[----:B------:R-:W-:-:S03]  /*24e650*/  PRMT R2, R10, 0x7771, RZ ;  /* 0x000077710a027816 */ /* 0x000fc600000000ff */
[----:B----4-:R4:W-:Y:S04]  /*24e660*/  @P4 STG.E.U8 desc[UR4][R8.64], R0 ;  /* 0x0000000008004986 */ /* 0x0109e8000c101104 */
[----:B------:R0:W-:Y:S04]  /*24e670*/  @P6 STG.E.U8 desc[UR4][R24.64], R2 ;  /* 0x0000000218006986 */ /* 0x0001e8000c101104 */
[----:B----4-:R-:W4:Y:S04]  /*24e680*/  LDL.LU.64 R8, [R1+0xe60] ;  /* 0x000e600001087983 */ /* 0x010f280000300a00 */
[----:B0-----:R-:W2:Y:S01]  /*24e690*/  LDL.LU.64 R24, [R1+0x968] ;  /* 0x0009680001187983 */ /* 0x001ea20000300a00 */
[----:B------:R-:W-:-:S02]  /*24e6a0*/  ISETP.LT.AND P6, PT, R21, UR14, !P0 ;  /* 0x0000000e15007c0c */ /* 0x000fc4000c7c1270 */
[----:B------:R-:W-:Y:S02]  /*24e6b0*/  PRMT R0, R10, 0x7772, RZ ;  /* 0x000077720a007816 */ /* 0x000fe400000000ff */
[----:B------:R-:W-:Y:S02]  /*24e6c0*/  ISETP.LT.AND P4, PT, R16, UR15, !P0 ;  /* 0x0000000f10007c0c */ /* 0x000fe4000c781270 */
[----:B------:R-:W-:Y:S02]  /*24e6d0*/  PRMT R2, R10, 0x7773, RZ ;  /* 0x000077730a027816 */ /* 0x000fe400000000ff */
[----:B------:R-:W-:Y:S01]  /*24e6e0*/  PRMT R3, R11, 0x7773, RZ ;  /* 0x000077730b037816 */ /* 0x000fe200000000ff */
[----:B------:R-:W0:Y:S01]  /*24e6f0*/  LDCU UR14, c[0x0][0x398] ;  /* 0x00007300ff0e77ac */ /* 0x000e220008000800 */
[----:B------:R-:W0:Y:S01]  /*24e700*/  LDCU UR15, c[0x0][0x398] ;  /* 0x00007300ff0f77ac */ /* 0x000e220008000800 */
[----:B---3--:R-:W-:Y:S02]  /*24e710*/  ISETP.LT.AND P3, PT, R18, UR8, !P5 ;  /* 0x0000000812007c0c */ /* 0x008fe4000ef61270 */
[----:B------:R-:W-:Y:S01]  /*24e720*/  ISETP.LT.AND P5, PT, R23, UR10, !P5 ;  /* 0x0000000a17007c0c */ /* 0x000fe2000efa1270 */
[----:B------:R-:W3:Y:S01]  /*24e730*/  LDCU UR8, c[0x0][0x398] ;  /* 0x00007300ff0877ac */ /* 0x000ee20008000800 */
[----:B------:R-:W0:Y:S09]  /*24e740*/  LDCU UR10, c[0x0][0x398] ;  /* 0x00007300ff0a77ac */ /* 0x000e320008000800 */
[----:B------:R0:W-:Y:S04]  /*24e750*/  @P3 STG.E.U8 desc[UR4][R4.64], R0 ;  /* 0x0000000004003986 */ /* 0x0001e8000c101104 */
[----:B------:R1:W-:Y:S01]  /*24e760*/  @P5 STG.E.U8 desc[UR4][R26.64], R2 ;  /* 0x000000021a005986 */ /* 0x0003e2000c101104 */
[----:B------:R-:W-:-:S02]  /*24e770*/  ISETP.LT.AND P3, PT, R14, UR6, !P0 ;  /* 0x000000060e007c0c */ /* 0x000fc4000c761270 */
[----:B------:R-:W-:Y:S01]  /*24e780*/  ISETP.LT.AND P5, PT, R7, UR9, !P0 ;  /* 0x0000000907007c0c */ /* 0x000fe2000c7a1270 */
[----:B------:R-:W3:Y:S01]  /*24e790*/  LDCU UR6, c[0x0][0x398] ;  /* 0x00007300ff0677ac */ /* 0x000ee20008000800 */
[----:B------:R-:W3:Y:S01]  /*24e7a0*/  LDCU UR9, c[0x0][0x398] ;  /* 0x00007300ff0977ac */ /* 0x000ee20008000800 */
[C---:B0-----:R-:W-:Y:S02]  /*24e7b0*/  PRMT R0, R11.reuse, 0x7770, RZ ;  /* 0x000077700b007816 */ /* 0x041fe400000000ff */
[C---:B-1----:R-:W-:Y:S01]  /*24e7c0*/  PRMT R2, R11.reuse, 0x7771, RZ ;  /* 0x000077710b027816 */ /* 0x042fe200000000ff */
[----:B------:R-:W3:Y:S04]  /*24e7d0*/  LDL.LU.64 R4, [R1+0xd38] ;  /* 0x000d380001047983 */ /* 0x000ee80000300a00 */
[----:B--2---:R0:W-:Y:S04]  /*24e7e0*/  @P6 STG.E.U8 desc[UR4][R12.64], R0 ;  /* 0x000000000c006986 */ /* 0x0041e8000c101104 */
[----:B------:R1:W-:Y:S04]  /*24e7f0*/  @P4 STG.E.U8 desc[UR4][R28.64], R2 ;  /* 0x000000021c004986 */ /* 0x0003e8000c101104 */
[----:B------:R-:W2:Y:S04]  /*24e800*/  LDL.LU.64 R26, [R1+0xd30] ;  /* 0x000d3000011a7983 */ /* 0x000ea80000300a00 */
[----:B0-----:R-:W2:Y:S01]  /*24e810*/  LDL.LU.64 R12, [R1+0xee8] ;  /* 0x000ee800010c7983 */ /* 0x001ea20000300a00 */
[----:B-1----:R-:W-:-:S03]  /*24e820*/  PRMT R2, R11, 0x7772, RZ ;  /* 0x000077720b027816 */ /* 0x002fc600000000ff */
[----:B------:R-:W2:Y:S04]  /*24e830*/  LDL.LU.64 R28, [R1+0xee0] ;  /* 0x000ee000011c7983 */ /* 0x000ea80000300a00 */
[----:B------:R-:W2:Y:S04]  /*24e840*/  LDL.LU R6, [R1+0x828] ;  /* 0x0008280001067983 */ /* 0x000ea80000300800 */
[----:B------:R-:W2:Y:S04]  /*24e850*/  LDL.LU.64 R10, [R1+0xea8] ;  /* 0x000ea800010a7983 */ /* 0x000ea80000300a00 */
[----:B----4-:R0:W-:Y:S04]  /*24e860*/  @P3 STG.E.U8 desc[UR4][R8.64], R2 ;  /* 0x0000000208003986 */ /* 0x0101e8000c101104 */
[----:B------:R1:W-:Y:S04]  /*24e870*/  @P5 STG.E.U8 desc[UR4][R24.64], R3 ;  /* 0x0000000318005986 */ /* 0x0003e8000c101104 */
[----:B0-----:R-:W4:Y:S04]  /*24e880*/  LDL.LU.64 R8, [R1+0xea0] ;  /* 0x000ea00001087983 */ /* 0x001f280000300a00 */
[----:B-1----:R-:W2:Y:S01]  /*24e890*/  LDL.LU R25, [R1+0x74e8] ;  /* 0x0074e80001197983 */ /* 0x002ea20000300800 */
[----:B------:R-:W-:Y:S01]  /*24e8a0*/  ISETP.LT.AND P4, PT, R15, UR11, !P0 ;  /* 0x0000000b0f007c0c */ /* 0x000fe2000c781270 */
[----:B------:R-:W-:Y:S01]  /*24e8b0*/  VIADD R0, R22, 0xfe ;  /* 0x000000fe16007836 */ /* 0x000fe20000000000 */
[----:B------:R-:W-:-:S02]  /*24e8c0*/  ISETP.LT.AND P6, PT, R17, UR12, !P0 ;  /* 0x0000000c11007c0c */ /* 0x000fc4000c7c1270 */
[----:B------:R-:W-:Y:S02]  /*24e8d0*/  ISETP.LT.AND P5, PT, R18, UR16, !P0 ;  /* 0x0000001012007c0c */ /* 0x000fe4000c7a1270 */
[----:B------:R-:W-:Y:S01]  /*24e8e0*/  ISETP.LT.AND P0, PT, R23, UR7, !P0 ;  /* 0x0000000717007c0c */ /* 0x000fe2000c701270 */
[----:B------:R-:W0:Y:S01]  /*24e8f0*/  LDCU UR11, c[0x0][0x398] ;  /* 0x00007300ff0b77ac */ /* 0x000e220008000800 */
[----:B------:R-:W-:Y:S01]  /*24e900*/  ISETP.GE.AND P3, PT, R0, UR23, PT ;  /* 0x0000001700007c0c */ /* 0x000fe2000bf66270 */
[----:B------:R-:W1:Y:S01]  /*24e910*/  LDCU UR12, c[0x0][0x398] ;  /* 0x00007300ff0c77ac */ /* 0x000e620008000800 */
[----:B------:R-:W0:Y:S01]  /*24e920*/  LDCU UR7, c[0x0][0x398] ;  /* 0x00007300ff0777ac */ /* 0x000e220008000800 */
[----:B------:R-:W0:Y:S01]  /*24e930*/  LDCU UR16, c[0x0][0x398] ;  /* 0x00007300ff1077ac */ /* 0x000e220008000800 */
[C---:B--2---:R-:W-:Y:S02]  /*24e940*/  PRMT R0, R25.reuse, 0x7770, RZ ;  /* 0x0000777019007816 */ /* 0x044fe400000000ff */
[----:B------:R-:W-:-:S03]  /*24e950*/  PRMT R2, R25, 0x7771, RZ ;  /* 0x0000777119027816 */ /* 0x000fc600000000ff */
[----:B---3--:R2:W-:Y:S04]  /*24e960*/  @P4 STG.E.U8 desc[UR4][R4.64], R0 ;  /* 0x0000000004004986 */ /* 0x0085e8000c101104 */
[----:B------:R3:W-:Y:S01]  /*24e970*/  @P6 STG.E.U8 desc[UR4][R26.64], R2 ;  /* 0x000000021a006986 */ /* 0x0007e2000c101104 */
[C---:B--2---:R-:W-:Y:S02]  /*24e980*/  PRMT R0, R25.reuse, 0x7772, RZ ;  /* 0x0000777219007816 */ /* 0x044fe400000000ff */
[----:B------:R-:W-:Y:S01]  /*24e990*/  PRMT R25, R25, 0x7773, RZ ;  /* 0x0000777319197816 */ /* 0x000fe200000000ff */
[----:B------:R-:W2:Y:S04]  /*24e9a0*/  LDL.LU.64 R4, [R1+0xf40] ;  /* 0x000f400001047983 */ /* 0x000ea80000300a00 */
[----:B------:R-:W2:Y:S04]  /*24e9b0*/  LDL.LU R20, [R1+0x718] ;  /* 0x0007180001147983 */ /* 0x000ea80000300800 */
[----:B------:R-:W-:Y:S04]  /*24e9c0*/  @P5 STG.E.U8 desc[UR4][R12.64], R0 ;  /* 0x000000000c005986 */ /* 0x000fe8000c101104 */
[----:B---3--:R-:W3:Y:S04]  /*24e9d0*/  LDL.LU.64 R26, [R1+0xf80] ;  /* 0x000f8000011a7983 */ /* 0x008ee80000300a00 */
[----:B------:R0:W-:Y:S04]  /*24e9e0*/  @P0 STG.E.U8 desc[UR4][R28.64], R25 ;  /* 0x000000191c000986 */ /* 0x0001e8000c101104 */
[----:B0-----:R-:W2:Y:S01]  /*24e9f0*/  LDL.LU.64 R24, [R1+0xf48] ;  /* 0x000f480001187983 */ /* 0x001ea20000300a00 */
[----:B------:R-:W-:-:S02]  /*24ea00*/  ISETP.LT.AND P6, PT, R21, UR13, !P1 ;  /* 0x0000000d15007c0c */ /* 0x000fc4000cfc1270 */
[----:B------:R-:W-:Y:S01]  /*24ea10*/  ISETP.LT.AND P4, PT, R16, UR8, !P1 ;  /* 0x0000000810007c0c */ /* 0x000fe2000cf81270 */
[----:B------:R-:W3:Y:S01]  /*24ea20*/  LDL.LU.64 R12, [R1+0x1088] ;  /* 0x00108800010c7983 */ /* 0x000ee20000300a00 */
[----:B------:R-:W-:-:S03]  /*24ea30*/  ISETP.LT.AND P5, PT, R14, UR10, !P1 ;  /* 0x0000000a0e007c0c */ /* 0x000fc6000cfa1270 */
[----:B------:R-:W3:Y:S01]  /*24ea40*/  LDL.LU.64 R28, [R1+0x1080] ;  /* 0x00108000011c7983 */ /* 0x000ee20000300a00 */
[----:B------:R-:W-:Y:S02]  /*24ea50*/  ISETP.LT.AND P0, PT, R7, UR14, !P1 ;  /* 0x0000000e07007c0c */ /* 0x000fe4000cf01270 */
[C---:B------:R-:W-:Y:S02]  /*24ea60*/  PRMT R0, R6.reuse, 0x7770, RZ ;  /* 0x0000777006007816 */ /* 0x040fe400000000ff */
[C---:B------:R-:W-:Y:S01]  /*24ea70*/  PRMT R2, R6.reuse, 0x7771, RZ ;  /* 0x0000777106027816 */ /* 0x040fe200000000ff */
[----:B------:R-:W3:Y:S01]  /*24ea80*/  LDL.LU R19, [R1+0x788] ;  /* 0x0007880001137983 */ /* 0x000ee20000300800 */
[----:B------:R-:W0:Y:S01]  /*24ea90*/  LDCU UR8, c[0x0][0x398] ;  /* 0x00007300ff0877ac */ /* 0x000e220008000800 */
[----:B------:R-:W0:Y:S01]  /*24eaa0*/  LDCU UR10, c[0x0][0x398] ;  /* 0x00007300ff0a77ac */ /* 0x000e220008000800 */
[----:B------:R-:W0:Y:S01]  /*24eab0*/  LDCU UR13, c[0x0][0x398] ;  /* 0x00007300ff0d77ac */ /* 0x000e220008000800 */
[----:B------:R-:W0:Y:S01]  /*24eac0*/  LDCU UR14, c[0x0][0x398] ;  /* 0x00007300ff0e77ac */ /* 0x000e220008000800 */
[----:B------:R1:W-:Y:S04]  /*24ead0*/  @P6 STG.E.U8 desc[UR4][R10.64], R0 ;  /* 0x000000000a006986 */ /* 0x0003e8000c101104 */
[----:B----4-:R4:W-:Y:S04]  /*24eae0*/  @P4 STG.E.U8 desc[UR4][R8.64], R2 ;  /* 0x0000000208004986 */ /* 0x0109e8000c101104 */
[----:B-1----:R-:W3:Y:S01]  /*24eaf0*/  LDL.LU.64 R10, [R1+0x1170] ;  /* 0x00117000010a7983 */ /* 0x002ee20000300a00 */
[----:B------:R-:W-:-:S03]  /*24eb00*/  PRMT R0, R6, 0x7772, RZ ;  /* 0x0000777206007816 */ /* 0x000fc600000000ff */
[----:B----4-:R-:W4:Y:S01]  /*24eb10*/  LDL.LU.64 R8, [R1+0x1038] ;  /* 0x0010380001087983 */ /* 0x010f220000300a00 */
[----:B------:R-:W-:Y:S02]  /*24eb20*/  PRMT R2, R6, 0x7773, RZ ;  /* 0x0000777306027816 */ /* 0x000fe400000000ff */
[----:B------:R-:W-:Y:S02]  /*24eb30*/  ISETP.LT.AND P4, PT, R15, UR15, !P1 ;  /* 0x0000000f0f007c0c */ /* 0x000fe4000cf81270 */
[----:B------:R-:W-:Y:S01]  /*24eb40*/  ISETP.LT.AND P6, PT, R18, UR9, !P1 ;  /* 0x0000000912007c0c */ /* 0x000fe2000cfc1270 */
[----:B------:R-:W1:Y:S01]  /*24eb50*/  LDCU UR15, c[0x0][0x398] ;  /* 0x00007300ff0f77ac */ /* 0x000e620008000800 */
[----:B------:R-:W0:Y:S01]  /*24eb60*/  LDCU UR9, c[0x0][0x398] ;  /* 0x00007300ff0977ac */ /* 0x000e220008000800 */
[----:B--2---:R2:W-:Y:S04]  /*24eb70*/  @P5 STG.E.U8 desc[UR4][R24.64], R0 ;  /* 0x0000000018005986 */ /* 0x0045e8000c101104 */
[----:B------:R0:W-:Y:S04]  /*24eb80*/  @P0 STG.E.U8 desc[UR4][R4.64], R2 ;  /* 0x0000000204000986 */ /* 0x0001e8000c101104 */
[----:B--2---:R-:W2:Y:S04]  /*24eb90*/  LDL.LU.64 R24, [R1+0x1158] ;  /* 0x0011580001187983 */ /* 0x004ea80000300a00 */
[----:B0-----:R-:W2:Y:S01]  /*24eba0*/  LDL.LU.64 R4, [R1+0x1150] ;  /* 0x0011500001047983 */ /* 0x001ea20000300a00 */
[----:B------:R-:W-:Y:S01]  /*24ebb0*/  ISETP.LT.AND P5, PT, R17, UR6, !P1 ;  /* 0x0000000611007c0c */ /* 0x000fe2000cfa1270 */
[----:B------:R-:W-:Y:S01]  /*24ebc0*/  VIADD R0, R22, 0xff ;  /* 0x000000ff16007836 */ /* 0x000fe20000000000 */
[----:B------:R-:W-:-:S02]  /*24ebd0*/  PRMT R2, R20, 0x7770, RZ ;  /* 0x0000777014027816 */ /* 0x000fc400000000ff */
[----:B------:R-:W-:Y:S01]  /*24ebe0*/  ISETP.LT.AND P1, PT, R23, UR11, !P1 ;  /* 0x0000000b17007c0c */ /* 0x000fe2000cf21270 */
[----:B------:R-:W0:Y:S01]  /*24ebf0*/  LDCU UR6, c[0x0][0x398] ;  /* 0x00007300ff0677ac */ /* 0x000e220008000800 */
[----:B------:R-:W0:Y:S01]  /*24ec00*/  LDCU UR11, c[0x0][0x398] ;  /* 0x00007300ff0b77ac */ /* 0x000e220008000800 */
[----:B------:R-:W-:Y:S01]  /*24ec10*/  ISETP.GE.AND P0, PT, R0, UR25, PT ;  /* 0x0000001900007c0c */ /* 0x000fe2000bf06270 */
[----:B---3--:R3:W-:Y:S01]  /*24ec20*/  @P4 STG.E.U8 desc[UR4][R26.64], R2 ;  /* 0x000000021a004986 */ /* 0x0087e2000c101104 */
[----:B------:R-:W-:Y:S02]  /*24ec30*/  PRMT R0, R20, 0x7771, RZ ;  /* 0x0000777114007816 */ /* 0x000fe400000000ff */
[----:B------:R-:W-:Y:S01]  /*24ec40*/  ISETP.LT.AND P4, PT, R21, UR12, !P2 ;  /* 0x0000000c15007c0c */ /* 0x000fe2000d781270 */
[----:B------:R-:W0:Y:S02]  /*24ec50*/  LDCU UR12, c[0x0][0x398] ;  /* 0x00007300ff0c77ac */ /* 0x000e240008000800 */
[----:B------:R1:W-:Y:S01]  /*24ec60*/  @P5 STG.E.U8 desc[UR4][R12.64], R0 ;  /* 0x000000000c005986 */ /* 0x0003e2000c101104 */
[----:B------:R-:W-:Y:S01]  /*24ec70*/  ISETP.LT.AND P5, PT, R16, UR7, !P2 ;  /* 0x0000000710007c0c */ /* 0x000fe2000d7a1270 */
[----:B------:R-:W0:Y:S01]  /*24ec80*/  LDCU UR7, c[0x0][0x398] ;  /* 0x00007300ff0777ac */ /* 0x000e220008000800 */
[----:B---3--:R-:W-:Y:S01]  /*24ec90*/  PRMT R2, R20, 0x7772, RZ ;  /* 0x0000777214027816 */ /* 0x008fe200000000ff */
[----:B------:R-:W3:Y:S04]  /*24eca0*/  LDL.LU.64 R26, [R1+0x74e0] ;  /* 0x0074e000011a7983 */ /* 0x000ee80000300a00 */
[----:B------:R0:W-:Y:S01]  /*24ecb0*/  @P6 STG.E.U8 desc[UR4][R28.64], R2 ;  /* 0x000000021c006986 */ /* 0x0001e2000c101104 */
[----:B------:R-:W-:-:S02]  /*24ecc0*/  ISETP.LT.AND P6, PT, R14, UR8, !P2 ;  /* 0x000000080e007c0c */ /* 0x000fc4000d7c1270 */
[----:B-1----:R-:W-:Y:S01]  /*24ecd0*/  PRMT R0, R20, 0x7773, RZ ;  /* 0x0000777314007816 */ /* 0x002fe200000000ff */
[----:B------:R-:W3:Y:S01]  /*24ece0*/  LDL.LU.64 R12, [R1+0x1188] ;  /* 0x00118800010c7983 */ /* 0x000ee20000300a00 */
[----:B------:R-:W1:Y:S03]  /*24ecf0*/  LDCU UR8, c[0x0][0x398] ;  /* 0x00007300ff0877ac */ /* 0x000e660008000800 */
[----:B------:R1:W-:Y:S01]  /*24ed00*/  @P1 STG.E.U8 desc[UR4][R10.64], R0 ;  /* 0x000000000a001986 */ /* 0x0003e2000c101104 */
[----:B0-----:R-:W-:-:S03]  /*24ed10*/  PRMT R2, R19, 0x7770, RZ ;  /* 0x0000777013027816 */ /* 0x001fc600000000ff */
[----:B------:R-:W3:Y:S04]  /*24ed20*/  LDL.LU.64 R28, [R1+0x1180] ;  /* 0x00118000011c7983 */ /* 0x000ee80000300a00 */
[----:B----4-:R0:W-:Y:S04]  /*24ed30*/  @P4 STG.E.U8 desc[UR4][R8.64], R2 ;  /* 0x0000000208004986 */ /* 0x0101e8000c101104 */
[----:B-1----:R-:W4:Y:S01]  /*24ed40*/  LDL.LU.64 R10, [R1+0x11b0] ;  /* 0x0011b000010a7983 */ /* 0x002f220000300a00 */
[----:B------:R-:W-:Y:S02]  /*24ed50*/  PRMT R0, R19, 0x7771, RZ ;  /* 0x0000777113007816 */ /* 0x000fe400000000ff */
[----:B------:R-:W-:-:S02]  /*24ed60*/  ISETP.LT.AND P1, PT, R7, UR10, !P2 ;  /* 0x0000000a07007c0c */ /* 0x000fc4000d721270 */
[----:B0-----:R-:W-:Y:S01]  /*24ed70*/  PRMT R2, R19, 0x7772, RZ ;  /* 0x0000777213027816 */ /* 0x001fe200000000ff */
[----:B------:R-:W4:Y:S04]  /*24ed80*/  LDL.LU.64 R8, [R1+0x11a8] ;  /* 0x0011a80001087983 */ /* 0x000f280000300a00 */
[----:B------:R0:W-:Y:S04]  /*24ed90*/  STL [R1+0x74d8], R7 ;  /* 0x0074d80701007387 */ /* 0x0001e80000100800 */
[----:B------:R-:W4:Y:S01]  /*24eda0*/  LDL.LU R20, [R1+0x82c] ;  /* 0x00082c0001147983 */ /* 0x000f220000300800 */
[----:B------:R-:W-:Y:S01]  /*24edb0*/  ISETP.LT.AND P4, PT, R15, UR13, !P2 ;  /* 0x0000000d0f007c0c */ /* 0x000fe2000d781270 */
[----:B------:R-:W1:Y:S01]  /*24edc0*/  LDCU UR10, c[0x0][0x398] ;  /* 0x00007300ff0a77ac */ /* 0x000e620008000800 */
[----:B------:R-:W1:Y:S01]  /*24edd0*/  LDCU UR13, c[0x0][0x398] ;  /* 0x00007300ff0d77ac */ /* 0x000e620008000800 */
[----:B0-----:R-:W4:Y:S04]  /*24ede0*/  LDL.LU.64 R6, [R1+0x1210] ;  /* 0x0012100001067983 */ /* 0x001f280000300a00 */
[----:B------:R-:W-:Y:S04]  /*24edf0*/  STL [R1+0x74c8], R18 ;  /* 0x0074c81201007387 */ /* 0x000fe80000100800 */
[----:B--2---:R0:W-:Y:S04]  /*24ee00*/  @P5 STG.E.U8 desc[UR4][R24.64], R0 ;  /* 0x0000000018005986 */ /* 0x0041e8000c101104 */
[----:B------:R3:W-:Y:S01]  /*24ee10*/  @P6 STG.E.U8 desc[UR4][R4.64], R2 ;  /* 0x0000000204006986 */ /* 0x0007e2000c101104 */
[----:B------:R-:W-:-:S02]  /*24ee20*/  ISETP.LT.AND P6, PT, R18, UR15, !P2 ;  /* 0x0000000f12007c0c */ /* 0x000fc4000d7c1270 */
[----:B0-----:R-:W-:Y:S02]  /*24ee30*/  PRMT R0, R19, 0x7773, RZ ;  /* 0x0000777313007816 */ /* 0x001fe400000000ff */
[----:B------:R-:W2:Y:S01]  /*24ee40*/  LDL.LU.64 R18, [R1+0x11c0] ;  /* 0x0011c00001127983 */ /* 0x000ea20000300a00 */
[----:B------:R-:W-:Y:S02]  /*24ee50*/  ISETP.LT.AND P5, PT, R17, UR14, !P2 ;  /* 0x0000000e11007c0c */ /* 0x000fe4000d7a1270 */
[----:B------:R-:W-:Y:S02]  /*24ee60*/  ISETP.LT.AND P2, PT, R23, UR16, !P2 ;  /* 0x0000001017007c0c */ /* 0x000fe4000d741270 */
[----:B---3--:R-:W-:Y:S01]  /*24ee70*/  PRMT R2, R26, 0x7770, RZ ;  /* 0x000077701a027816 */ /* 0x008fe200000000ff */
[----:B--2---:R0:W-:Y:S04]  /*24ee80*/  STL.64 [R1+0x74d0], R18 ;  /* 0x0074d01201007387 */ /* 0x0041e80000100a00 */
[----:B0-----:R-:W2:Y:S04]  /*24ee90*/  LDL.LU.64 R18, [R1+0x11e8] ;  /* 0x0011e80001127983 */ /* 0x001ea80000300a00 */
[----:B------:R0:W-:Y:S01]  /*24eea0*/  @P1 STG.E.U8 desc[UR4][R12.64], R0 ;  /* 0x000000000c001986 */ /* 0x0001e2000c101104 */
[----:B------:R-:W-:-:S03]  /*24eeb0*/  ISETP.LT.AND P1, PT, R21, UR6, !P3 ;  /* 0x0000000615007c0c */ /* 0x000fc6000df21270 */
[----:B------:R3:W-:Y:S01]  /*24eec0*/  @P4 STG.E.U8 desc[UR4][R28.64], R2 ;  /* 0x000000021c004986 */ /* 0x0007e2000c101104 */
[----:B------:R-:W-:Y:S02]  /*24eed0*/  ISETP.LT.AND P4, PT, R21, UR17, !P0 ;  /* 0x0000001115007c0c */ /* 0x000fe4000c781270 */
[C---:B----4-:R-:W-:Y:S02]  /*24eee0*/  PRMT R3, R20.reuse, 0x7771, RZ ;  /* 0x0000777114037816 */ /* 0x050fe400000000ff */
[----:B------:R-:W-:Y:S01]  /*24eef0*/  PRMT R4, R20, 0x7773, RZ ;  /* 0x0000777314047816 */ /* 0x000fe200000000ff */
[----:B------:R-:W4:Y:S01]  /*24ef00*/  LDCU UR6, c[0x0][0x398] ;  /* 0x00007300ff0677ac */ /* 0x000f220008000800 */
[C---:B0-----:R-:W-:Y:S02]  /*24ef10*/  PRMT R0, R26.reuse, 0x7771, RZ ;  /* 0x000077711a007816 */ /* 0x041fe400000000ff */
[C---:B---3--:R-:W-:Y:S01]  /*24ef20*/  PRMT R2, R26.reuse, 0x7772, RZ ;  /* 0x000077721a027816 */ /* 0x048fe200000000ff */
[----:B------:R-:W3:Y:S04]  /*24ef30*/  LDL.LU.64 R28, [R1+0x1190] ;  /* 0x00119000011c7983 */ /* 0x000ee80000300a00 */
[----:B------:R0:W-:Y:S01]  /*24ef40*/  @P5 STG.E.U8 desc[UR4][R10.64], R0 ;  /* 0x000000000a005986 */ /* 0x0001e2000c101104 */
[----:B------:R-:W-:-:S03]  /*24ef50*/  PRMT R26, R26, 0x7773, RZ ;  /* 0x000077731a1a7816 */ /* 0x000fc600000000ff */
[----:B------:R-:W3:Y:S04]  /*24ef60*/  LDL.LU R12, [R1+0x71c] ;  /* 0x00071c00010c7983 */ /* 0x000ee80000300800 */
[----:B------:R-:W3:Y:S04]  /*24ef70*/  LDL.LU.64 R24, [R1+0x960] ;  /* 0x0009600001187983 */ /* 0x000ee80000300a00 */
[----:B------:R1:W-:Y:S04]  /*24ef80*/  @P6 STG.E.U8 desc[UR4][R8.64], R2 ;  /* 0x0000000208006986 */ /* 0x0003e8000c101104 */
[----:B------:R4:W-:Y:S01]  /*24ef90*/  @P2 STG.E.U8 desc[UR4][R6.64], R26 ;  /* 0x0000001a06002986 */ /* 0x0009e2000c101104 */
[----:B0-----:R-:W-:-:S03]  /*24efa0*/  PRMT R0, R20, 0x7770, RZ ;  /* 0x0000777014007816 */ /* 0x001fc600000000ff */
[----:B------:R-:W3:Y:S04]  /*24efb0*/  LDL.LU.64 R10, [R1+0x910] ;  /* 0x00091000010a7983 */ /* 0x000ee80000300a00 */
[----:B-1----:R-:W3:Y:S04]  /*24efc0*/  LDL.LU.64 R8, [R1+0x1208] ;  /* 0x0012080001087983 */ /* 0x002ee80000300a00 */
[----:B------:R-:W3:Y:S04]  /*24efd0*/  LDL.LU R21, [R1+0x78c] ;  /* 0x00078c0001157983 */ /* 0x000ee80000300800 */
[----:B----4-:R-:W4:Y:S04]  /*24efe0*/  LDL.LU R7, [R1+0x74d8] ;  /* 0x0074d80001077983 */ /* 0x010f280000300800 */
[----:B--2---:R0:W-:Y:S04]  /*24eff0*/  @P1 STG.E.U8 desc[UR4][R18.64], R0 ;  /* 0x0000000012001986 */ /* 0x0041e8000c101104 */
[----:B0-----:R-:W2:Y:S01]  /*24f000*/  LDL.LU.64 R18, [R1+0x74d0] ;  /* 0x0074d00001127983 */ /* 0x001ea20000300a00 */
[----:B------:R-:W-:-:S02]  /*24f010*/  ISETP.LT.AND P6, PT, R16, UR9, !P3 ;  /* 0x0000000910007c0c */ /* 0x000fc4000dfc1270 */
[----:B------:R-:W-:Y:S02]  /*24f020*/  ISETP.LT.AND P5, PT, R14, UR11, !P3 ;  /* 0x0000000b0e007c0c */ /* 0x000fe4000dfa1270 */
[----:B------:R-:W-:Y:S02]  /*24f030*/  PRMT R2, R20, 0x7772, RZ ;  /* 0x0000777214027816 */ /* 0x000fe400000000ff */
[----:B----4-:R-:W-:Y:S02]  /*24f040*/  ISETP.LT.AND P2, PT, R7, UR12, !P3 ;  /* 0x0000000c07007c0c */ /* 0x010fe4000df41270 */
[----:B------:R-:W-:Y:S01]  /*24f050*/  ISETP.LT.AND P1, PT, R15, UR7, !P3 ;  /* 0x000000070f007c0c */ /* 0x000fe2000df21270 */
[----:B------:R-:W0:Y:S01]  /*24f060*/  LDCU UR9, c[0x0][0x398] ;  /* 0x00007300ff0977ac */ /* 0x000e220008000800 */
[----:B------:R-:W1:Y:S01]  /*24f070*/  LDCU UR11, c[0x0][0x398] ;  /* 0x00007300ff0b77ac */ /* 0x000e620008000800 */
[----:B------:R-:W4:Y:S02]  /*24f080*/  LDCU UR7, c[0x0][0x398] ;  /* 0x00007300ff0777ac */ /* 0x000f240008000800 */
[----:B--2---:R2:W-:Y:S04]  /*24f090*/  @P6 STG.E.U8 desc[UR4][R18.64], R3 ;  /* 0x0000000312006986 */ /* 0x0045e8000c101104 */
[----:B---3--:R3:W-:Y:S04]  /*24f0a0*/  @P5 STG.E.U8 desc[UR4][R28.64], R2 ;  /* 0x000000021c005986 */ /* 0x0087e8000c101104 */
[----:B--2---:R-:W2:Y:S04]  /*24f0b0*/  LDL.LU R18, [R1+0x74c8] ;  /* 0x0074c80001127983 */ /* 0x004ea80000300800 */
[----:B---3--:R-:W3:Y:S04]  /*24f0c0*/  LDL.LU.64 R28, [R1+0x74c0] ;  /* 0x0074c000011c7983 */ /* 0x008ee80000300a00 */
[----:B------:R-:W2:Y:S01]  /*24f0d0*/  LDL.LU.64 R2, [R1+0x1178] ;  /* 0x0011780001027983 */ /* 0x000ea20000300a00 */
[----:B------:R-:W-:Y:S01]  /*24f0e0*/  ISETP.LT.AND P6, PT, R17, UR8, !P3 ;  /* 0x0000000811007c0c */ /* 0x000fe2000dfc1270 */
[----:B------:R-:W0:Y:S01]  /*24f0f0*/  LDCU UR8, c[0x0][0x398] ;  /* 0x00007300ff0877ac */ /* 0x000e220008000800 */
[----:B------:R-:W-:Y:S01]  /*24f100*/  PRMT R0, R12, 0x7770, RZ ;  /* 0x000077700c007816 */ /* 0x000fe200000000ff */
[----:B--2---:R2:W-:Y:S04]  /*24f110*/  @P2 STG.E.U8 desc[UR4][R2.64], R4 ;  /* 0x0000000402002986 */ /* 0x0045e8000c101104 */
[----:B--2---:R-:W2:Y:S01]  /*24f120*/  LDL.LU.64 R4, [R1+0x10c8] ;  /* 0x0010c80001047983 */ /* 0x004ea20000300a00 */
[----:B------:R-:W-:Y:S01]  /*24f130*/  ISETP.LT.AND P2, PT, R18, UR10, !P3 ;  /* 0x0000000a12007c0c */ /* 0x000fe2000df41270 */
[----:B------:R-:W0:Y:S01]  /*24f140*/  LDCU UR10, c[0x0][0x398] ;  /* 0x00007300ff0a77ac */ /* 0x000e220008000800 */
[----:B------:R-:W-:-:S02]  /*24f150*/  ISETP.LT.AND P3, PT, R23, UR6, !P3 ;  /* 0x0000000617007c0c */ /* 0x000fc4000df61270 */
[C---:B------:R-:W-:Y:S02]  /*24f160*/  PRMT R2, R12.reuse, 0x7771, RZ ;  /* 0x000077710c027816 */ /* 0x040fe400000000ff */
[----:B------:R-:W-:Y:S02]  /*24f170*/  PRMT R3, R12, 0x7773, RZ ;  /* 0x000077730c037816 */ /* 0x000fe400000000ff */
[----:B------:R-:W-:Y:S02]  /*24f180*/  ISETP.LT.AND P5, PT, R16, UR13, !P0 ;  /* 0x0000000d10007c0c */ /* 0x000fe4000c7a1270 */
[----:B------:R-:W-:Y:S01]  /*24f190*/  PRMT R6, R21, 0x7773, RZ ;  /* 0x0000777315067816 */ /* 0x000fe200000000ff */
[----:B--2---:R2:W-:Y:S04]  /*24f1a0*/  @P1 STG.E.U8 desc[UR4][R4.64], R0 ;  /* 0x0000000004001986 */ /* 0x0045e8000c101104 */
[----:B------:R3:W-:Y:S01]  /*24f1b0*/  @P6 STG.E.U8 desc[UR4][R24.64], R2 ;  /* 0x0000000218006986 */ /* 0x0007e2000c101104 */
[----:B0-----:R-:W-:-:S02]  /*24f1c0*/  ISETP.LT.AND P1, PT, R14, UR9, !P0 ;  /* 0x000000090e007c0c */ /* 0x001fc4000c721270 */
[----:B-1----:R-:W-:Y:S02]  /*24f1d0*/  ISETP.LT.AND P6, PT, R7, UR11, !P0 ;  /* 0x0000000b07007c0c */ /* 0x002fe4000c7c1270 */
[----:B--2---:R-:W-:Y:S02]  /*24f1e0*/  PRMT R0, R12, 0x7772, RZ ;  /* 0x000077720c007816 */ /* 0x004fe400000000ff */
[C---:B------:R-:W-:Y:S02]  /*24f1f0*/  PRMT R4, R21.reuse, 0x7770, RZ ;  /* 0x0000777015047816 */ /* 0x040fe400000000ff */
[----:B------:R-:W-:Y:S01]  /*24f200*/  PRMT R5, R21, 0x7771, RZ ;  /* 0x0000777115057816 */ /* 0x000fe200000000ff */
[----:B------:R0:W-:Y:S04]  /*24f210*/  @P2 STG.E.U8 desc[UR4][R10.64], R0 ;  /* 0x000000000a002986 */ /* 0x0001e8000c101104 */
[----:B---3--:R-:W-:Y:S04]  /*24f220*/  @P3 STG.E.U8 desc[UR4][R28.64], R3 ;  /* 0x000000031c003986 */ /* 0x008fe8000c101104 */
[----:B------:R1:W-:Y:S01]  /*24f230*/  @P4 STG.E.U8 desc[UR4][R8.64], R4 ;  /* 0x0000000408004986 */ /* 0x0003e2000c101104 */
[----:B----4-:R-:W-:-:S02]  /*24f240*/  ISETP.LT.AND P2, PT, R15, UR7, !P0 ;  /* 0x000000070f007c0c */ /* 0x010fc4000c741270 */
[----:B------:R-:W-:Y:S02]  /*24f250*/  ISETP.LT.AND P3, PT, R17, UR8, !P0 ;  /* 0x0000000811007c0c */ /* 0x000fe4000c761270 */
[----:B------:R-:W-:Y:S02]  /*24f260*/  ISETP.LT.AND P4, PT, R18, UR10, !P0 ;  /* 0x0000000a12007c0c */ /* 0x000fe4000c781270 */
[----:B------:R-:W-:Y:S02]  /*24f270*/  PRMT R2, R21, 0x7772, RZ ;  /* 0x0000777215027816 */ /* 0x000fe400000000ff */
[----:B------:R-:W2:Y:S04]  /*24f280*/  LDL.LU.64 R20, [R1+0x11e0] ;  /* 0x0011e00001147983 */ /* 0x000ea80000300a00 */
[----:B------:R-:W3:Y:S04]  /*24f290*/  LDL.LU.64 R18, [R1+0x11a0] ;  /* 0x0011a00001127983 */ /* 0x000ee80000300a00 */
[----:B------:R-:W4:Y:S04]  /*24f2a0*/  LDL.LU.64 R16, [R1+0x1108] ;  /* 0x0011080001107983 */ /* 0x000f280000300a00 */
[----:B------:R-:W4:Y:S04]  /*24f2b0*/  LDL.LU.64 R14, [R1+0x9d0] ;  /* 0x0009d000010e7983 */ /* 0x000f280000300a00 */
[----:B0-----:R-:W4:Y:S04]  /*24f2c0*/  LDL.LU.64 R10, [R1+0x918] ;  /* 0x00091800010a7983 */ /* 0x001f280000300a00 */
[----:B-1----:R-:W4:Y:S01]  /*24f2d0*/  LDL.LU.64 R8, [R1+0x8f8] ;  /* 0x0008f80001087983 */ /* 0x002f220000300a00 */
[----:B------:R-:W-:-:S02]  /*24f2e0*/  PRMT R0, R27, 0x7770, RZ ;  /* 0x000077701b007816 */ /* 0x000fc400000000ff */
[C---:B------:R-:W-:Y:S02]  /*24f2f0*/  PRMT R3, R27.reuse, 0x7771, RZ ;  /* 0x000077711b037816 */ /* 0x040fe400000000ff */
[----:B------:R-:W-:Y:S02]  /*24f300*/  PRMT R4, R27, 0x7772, RZ ;  /* 0x000077721b047816 */ /* 0x000fe400000000ff */
[----:B------:R-:W-:Y:S02]  /*24f310*/  ISETP.LT.AND P0, PT, R23, UR10, !P0 ;  /* 0x0000000a17007c0c */ /* 0x000fe4000c701270 */
[----:B------:R-:W-:Y:S01]  /*24f320*/  PRMT R27, R27, 0x7773, RZ ;  /* 0x000077731b1b7816 */ /* 0x000fe200000000ff */
[----:B--2---:R0:W-:Y:S04]  /*24f330*/  @P5 STG.E.U8 desc[UR4][R20.64], R5 ;  /* 0x0000000514005986 */ /* 0x0041e8000c101104 */
[----:B---3--:R0:W-:Y:S04]  /*24f340*/  @P1 STG.E.U8 desc[UR4][R18.64], R2 ;  /* 0x0000000212001986 */ /* 0x0081e8000c101104 */
[----:B----4-:R0:W-:Y:S04]  /*24f350*/  @P6 STG.E.U8 desc[UR4][R16.64], R6 ;  /* 0x0000000610006986 */ /* 0x0101e8000c101104 */
[----:B------:R0:W-:Y:S04]  /*24f360*/  @P2 STG.E.U8 desc[UR4][R14.64], R0 ;  /* 0x000000000e002986 */ /* 0x0001e8000c101104 */
[----:B------:R0:W-:Y:S04]  /*24f370*/  @P3 STG.E.U8 desc[UR4][R10.64], R3 ;  /* 0x000000030a003986 */ /* 0x0001e8000c101104 */
[----:B------:R0:W-:Y:S01]  /*24f380*/  @P4 STG.E.U8 desc[UR4][R8.64], R4 ;  /* 0x0000000408004986 */ /* 0x0001e2000c101104 */
[----:B------:R-:W-:Y:S05]  /*24f390*/  @!P0 EXIT ;  /* 0x000000000000894d */ /* 0x000fea0003800000 */
[----:B0-----:R-:W2:Y:S04]  /*24f3a0*/  LDL.LU.64 R8, [R1+0x8f0] ;  /* 0x0008f00001087983 */ /* 0x001ea80000300a00 */
[----:B--2---:R-:W-:Y:S01]  /*24f3b0*/  STG.E.U8 desc[UR4][R8.64], R27 ;  /* 0x0000001b08007986 */ /* 0x004fe2000c101104 */
[----:B------:R-:W-:Y:S05]  /*24f3c0*/  EXIT ;  /* 0x000000000000794d */ /* 0x000fea0003800000 */
.L_x_2:
[----:B------:R-:W-:-:S00]  /*24f3d0*/  BRA `(.L_x_2) ;  /* 0xfffffffc00fc7947 */ /* 0x000fc0000383ffff */
[----:B------:R-:W-:-:S00]  /*24f3e0*/  NOP ;  /* 0x0000000000007918 */ /* 0x000fc00000000000 */
        /* <DEDUP_REMOVED lines=9> */
.L_x_3:


//--------------------- .nv.shared.matmul_kernel  --------------------------
	.section	.nv.shared.matmul_kernel,"aw",@nobits
	.sectionflags	@""
	.align	16
	.zero		1024


//--------------------- .nv.shared.reserved.0     --------------------------
	.section	.nv.shared.reserved.0,"aw",@nobits
	.weak		__nv_reservedSMEM_offset_0_alias
	.size		__nv_reservedSMEM_offset_0_alias, 0, 64
	.other		__nv_reservedSMEM_offset_0_alias,@"STO_CUDA_RESERVED_SHARED STV_DEFAULT"
__nv_reservedSMEM_offset_0_alias:
	.zero		0
	.zero		64


//--------------------- .nv.constant0.matmul_kernel --------------------------
	.section	.nv.constant0.matmul_kernel,"a",@progbits
	.sectionflags	@""
	.align	4
.nv.constant0.matmul_kernel:
	.zero		976


//--------------------- SYMBOLS --------------------------

	.type		.nv.reservedSmem.offset0,@object
	.size		.nv.reservedSmem.offset0,0x4
	.type		.nv.reservedSmem.cap,@object
	.size		.nv.reservedSmem.cap,0x4
